def matmul_kernel(
    a_ptr,
    b_ptr,
    c_ptr,
    M,
    N,
    K,
    stride_am,
    stride_ak,
    stride_bk,
    stride_bn,
    stride_cm,
    stride_cn,
    BLOCK_M: tl.constexpr,
    BLOCK_N: tl.constexpr,
    BLOCK_K: tl.constexpr,
    GROUP_M: tl.constexpr,
):
    pid = tl.program_id(axis=0)
    num_pid_m = tl.cdiv(M, BLOCK_M)
    num_pid_n = tl.cdiv(N, BLOCK_N)
    num_pid_in_group = GROUP_M * num_pid_n
    group_id = pid // num_pid_in_group
    first_pid_m = group_id * GROUP_M
    group_size_m = min(num_pid_m - first_pid_m, GROUP_M)
    pid_m = first_pid_m + ((pid % num_pid_in_group) % group_size_m)
    pid_n = (pid % num_pid_in_group) // group_size_m

    offs_am = (pid_m * BLOCK_M + tl.arange(0, BLOCK_M)) % M
    offs_bn = (pid_n * BLOCK_N + tl.arange(0, BLOCK_N)) % N
    offs_k = tl.arange(0, BLOCK_K)
    a_ptrs = a_ptr + offs_am[:, None] * stride_am + offs_k[None, :] * stride_ak
    b_ptrs = b_ptr + offs_k[:, None] * stride_bk + offs_bn[None, :] * stride_bn

    acc = tl.zeros((BLOCK_M, BLOCK_N), dtype=tl.float32)
    for kk in range(0, tl.cdiv(K, BLOCK_K)):
        a = tl.load(a_ptrs, mask=offs_k[None, :] < K - kk * BLOCK_K, other=0.0)
        b = tl.load(b_ptrs, mask=offs_k[:, None] < K - kk * BLOCK_K, other=0.0)
        acc = tl.dot(a, b, acc)
        a_ptrs += BLOCK_K * stride_ak
        b_ptrs += BLOCK_K * stride_bk

    c = acc.to(c_ptr.dtype.element_ty)
    offs_cm = pid_m * BLOCK_M + tl.arange(0, BLOCK_M)
    offs_cn = pid_n * BLOCK_N + tl.arange(0, BLOCK_N)
    c_ptrs = c_ptr + offs_cm[:, None] * stride_cm + offs_cn[None, :] * stride_cn
    mask = (offs_cm[:, None] < M) & (offs_cn[None, :] < N)
    tl.store(c_ptrs, c, mask=mask)

# config = {"BLOCK_K": 64, "BLOCK_M": 128, "BLOCK_N": 512, "GROUP_M": 8, "arch": "sm_90", "dtype": "fp32", "num_ctas": 1, "num_stages": 3, "num_warps": 1}
# arch = sm_90


// ===== COMPILED SASS (sm_90a) =====

	.target	sm_90a

	.elftype	@"ET_EXEC"


//--------------------- .note.nv.tkinfo           --------------------------
	.section	.note.nv.tkinfo,"",@"SHT_NOTE"
	.sectionflags	@"SHF_NOTE_NV_TKINFO"
	.tkinfo
        /*0018*/ 	.word	0x00000002
        /*0030*/ 	.string	""
        /*0030*/ 	.string	"ptxas"
        /*0030*/ 	.string	"Cuda compilation tools, release 13.0, V13.0.88"
        /*0030*/ 	.string	"Build cuda_13.0.r13.0/compiler.36424714_0"
        /*0030*/ 	.string	"-v  -suppress-debug-info  -lineinfo  -arch sm_90a "



//--------------------- .note.nv.cuinfo           --------------------------
	.section	.note.nv.cuinfo,"",@"SHT_NOTE"
	.sectionflags	@"SHF_NOTE_NV_CUINFO"
        /*0018*/ 	.short	0x0002
        /*001a*/ 	.short	0x005a
        /*001c*/ 	.short	0x0082
	.zero		2


//--------------------- .nv.info                  --------------------------
	.section	.nv.info,"",@"SHT_CUDA_INFO"
	.align	4


	//----- nvinfo : EIATTR_REGCOUNT
	.align		4
        /*0000*/ 	.byte	0x04, 0x2f
        /*0002*/ 	.short	(.L_1 - .L_0)
	.align		4
.L_0:
        /*0004*/ 	.word	index@(matmul_kernel)
        /*0008*/ 	.word	0x000000ff


	//----- nvinfo : EIATTR_FRAME_SIZE
	.align		4
.L_1:
        /*000c*/ 	.byte	0x04, 0x11
        /*000e*/ 	.short	(.L_3 - .L_2)
	.align		4
.L_2:
        /*0010*/ 	.word	index@(matmul_kernel)
        /*0014*/ 	.word	0x00009b40


	//----- nvinfo : EIATTR_MIN_STACK_SIZE
	.align		4
.L_3:
        /*0018*/ 	.byte	0x04, 0x12
        /*001a*/ 	.short	(.L_5 - .L_4)
	.align		4
.L_4:
        /*001c*/ 	.word	index@(matmul_kernel)
        /*0020*/ 	.word	0x00009b40
.L_5:


//--------------------- .nv.compat                --------------------------
	.section	.nv.compat,"",@"SHT_CUDA_COMPAT_INFO"
	.align	4
        /*0000*/ 	.byte	0x02, 0x09, 0x01, 0x00, 0x02, 0x02, 0x01, 0x00, 0x02, 0x05, 0x05, 0x00, 0x03, 0x07, 0x01, 0x01
        /*0010*/ 	.byte	0x02, 0x03, 0x00, 0x00, 0x02, 0x06, 0x01, 0x00, 0x04, 0x0b, 0x08, 0x00, 0x00, 0x00, 0x00, 0x00
        /*0020*/ 	.byte	0x00, 0x00, 0x00, 0x00


//--------------------- .nv.info.matmul_kernel    --------------------------
	.section	.nv.info.matmul_kernel,"",@"SHT_CUDA_INFO"
	.sectionflags	@""
	.align	4


	//----- nvinfo : EIATTR_CUDA_API_VERSION
	.align		4
        /*0000*/ 	.byte	0x04, 0x37
        /*0002*/ 	.short	(.L_7 - .L_6)
.L_6:
        /*0004*/ 	.word	0x00000082


	//----- nvinfo : EIATTR_KPARAM_INFO
	.align		4
.L_7:
        /*0008*/ 	.byte	0x04, 0x17
        /*000a*/ 	.short	(.L_9 - .L_8)
.L_8:
        /*000c*/ 	.word	0x00000000
        /*0010*/ 	.short	0x000d
        /*0012*/ 	.short	0x0048
        /*0014*/ 	.byte	0x00, 0xf4, 0x21, 0x00


	//----- nvinfo : EIATTR_KPARAM_INFO
	.align		4
.L_9:
        /*0018*/ 	.byte	0x04, 0x17
        /*001a*/ 	.short	(.L_11 - .L_10)
.L_10:
        /*001c*/ 	.word	0x00000000
        /*0020*/ 	.short	0x000c
        /*0022*/ 	.short	0x0040
        /*0024*/ 	.byte	0x00, 0xf4, 0x21, 0x00


	//----- nvinfo : EIATTR_KPARAM_INFO
	.align		4
.L_11:
        /*0028*/ 	.byte	0x04, 0x17
        /*002a*/ 	.short	(.L_13 - .L_12)
.L_12:
        /*002c*/ 	.word	0x00000000
        /*0030*/ 	.short	0x000b
        /*0032*/ 	.short	0x0038
        /*0034*/ 	.byte	0x00, 0xf0, 0x11, 0x00


	//----- nvinfo : EIATTR_KPARAM_INFO
	.align		4
.L_13:
        /*0038*/ 	.byte	0x04, 0x17
        /*003a*/ 	.short	(.L_15 - .L_14)
.L_14:
        /*003c*/ 	.word	0x00000000
        /*0040*/ 	.short	0x000a
        /*0042*/ 	.short	0x0034
        /*0044*/ 	.byte	0x00, 0xf0, 0x11, 0x00


	//----- nvinfo : EIATTR_KPARAM_INFO
	.align		4
.L_15:
        /*0048*/ 	.byte	0x04, 0x17
        /*004a*/ 	.short	(.L_17 - .L_16)
.L_16:
        /*004c*/ 	.word	0x00000000
        /*0050*/ 	.short	0x0009
        /*0052*/ 	.short	0x0030
        /*0054*/ 	.byte	0x00, 0xf0, 0x11, 0x00


	//----- nvinfo : EIATTR_KPARAM_INFO
	.align		4
.L_17:
        /*0058*/ 	.byte	0x04, 0x17
        /*005a*/ 	.short	(.L_19 - .L_18)
.L_18:
        /*005c*/ 	.word	0x00000000
        /*0060*/ 	.short	0x0008
        /*0062*/ 	.short	0x002c
        /*0064*/ 	.byte	0x00, 0xf0, 0x11, 0x00


	//----- nvinfo : EIATTR_KPARAM_INFO
	.align		4
.L_19:
        /*0068*/ 	.byte	0x04, 0x17
        /*006a*/ 	.short	(.L_21 - .L_20)
.L_20:
        /*006c*/ 	.word	0x00000000
        /*0070*/ 	.short	0x0007
        /*0072*/ 	.short	0x0028
        /*0074*/ 	.byte	0x00, 0xf0, 0x11, 0x00


	//----- nvinfo : EIATTR_KPARAM_INFO
	.align		4
.L_21:
        /*0078*/ 	.byte	0x04, 0x17
        /*007a*/ 	.short	(.L_23 - .L_22)
.L_22:
        /*007c*/ 	.word	0x00000000
        /*0080*/ 	.short	0x0006
        /*0082*/ 	.short	0x0024
        /*0084*/ 	.byte	0x00, 0xf0, 0x11, 0x00


	//----- nvinfo : EIATTR_KPARAM_INFO
	.align		4
.L_23:
        /*0088*/ 	.byte	0x04, 0x17
        /*008a*/ 	.short	(.L_25 - .L_24)
.L_24:
        /*008c*/ 	.word	0x00000000
        /*0090*/ 	.short	0x0005
        /*0092*/ 	.short	0x0020
        /*0094*/ 	.byte	0x00, 0xf0, 0x11, 0x00


	//----- nvinfo : EIATTR_KPARAM_INFO
	.align		4
.L_25:
        /*0098*/ 	.byte	0x04, 0x17
        /*009a*/ 	.short	(.L_27 - .L_26)
.L_26:
        /*009c*/ 	.word	0x00000000
        /*00a0*/ 	.short	0x0004
        /*00a2*/ 	.short	0x001c
        /*00a4*/ 	.byte	0x00, 0xf0, 0x11, 0x00


	//----- nvinfo : EIATTR_KPARAM_INFO
	.align		4
.L_27:
        /*00a8*/ 	.byte	0x04, 0x17
        /*00aa*/ 	.short	(.L_29 - .L_28)
.L_28:
        /*00ac*/ 	.word	0x00000000
        /*00b0*/ 	.short	0x0003
        /*00b2*/ 	.short	0x0018
        /*00b4*/ 	.byte	0x00, 0xf0, 0x11, 0x00


	//----- nvinfo : EIATTR_KPARAM_INFO
	.align		4
.L_29:
        /*00b8*/ 	.byte	0x04, 0x17
        /*00ba*/ 	.short	(.L_31 - .L_30)
.L_30:
        /*00bc*/ 	.word	0x00000000
        /*00c0*/ 	.short	0x0002
        /*00c2*/ 	.short	0x0010
        /*00c4*/ 	.byte	0x00, 0xf4, 0x21, 0x00


	//----- nvinfo : EIATTR_KPARAM_INFO
	.align		4
.L_31:
        /*00c8*/ 	.byte	0x04, 0x17
        /*00ca*/ 	.short	(.L_33 - .L_32)
.L_32:
        /*00cc*/ 	.word	0x00000000
        /*00d0*/ 	.short	0x0001
        /*00d2*/ 	.short	0x0008
        /*00d4*/ 	.byte	0x00, 0xf4, 0x21, 0x00


	//----- nvinfo : EIATTR_KPARAM_INFO
	.align		4
.L_33:
        /*00d8*/ 	.byte	0x04, 0x17
        /*00da*/ 	.short	(.L_35 - .L_34)
.L_34:
        /*00dc*/ 	.word	0x00000000
        /*00e0*/ 	.short	0x0000
        /*00e2*/ 	.short	0x0000
        /*00e4*/ 	.byte	0x00, 0xf4, 0x21, 0x00


	//----- nvinfo : EIATTR_SPARSE_MMA_MASK
	.align		4
.L_35:
        /*00e8*/ 	.byte	0x03, 0x50
        /*00ea*/ 	.short	0x0000


	//----- nvinfo : EIATTR_MAXREG_COUNT
	.align		4
        /*00ec*/ 	.byte	0x03, 0x1b
        /*00ee*/ 	.short	0x00ff


	//----- nvinfo : EIATTR_NUM_BARRIERS
	.align		4
        /*00f0*/ 	.byte	0x02, 0x4c
        /*00f2*/ 	.byte	0x01
	.zero		1


	//----- nvinfo : EIATTR_ANNOTATIONS
	.align		4
        /*00f4*/ 	.byte	0x04, 0x55
        /*00f6*/ 	.short	(.L_37 - .L_36)


	//   ....[0]....
.L_36:
        /*00f8*/ 	.word	0x00000001
        /*00fc*/ 	.byte	0xb0, 0x01, 0x00, 0x00, 0x01, 0x00, 0x00, 0x00, 0x20, 0x09, 0x00, 0x00, 0x01, 0x00, 0x00, 0x00
        /* <DEDUP_REMOVED lines=1765> */
        /*6f5c*/ 	.byte	0x30, 0x22, 0x03, 0x00, 0x01, 0x00, 0x00, 0x00, 0xd0, 0x22, 0x03, 0x00


	//----- nvinfo : EIATTR_MERCURY_ISA_VERSION
	.align		4
.L_37:
        /*6f68*/ 	.byte	0x03, 0x5f
        /*6f6a*/ 	.short	0x0101


	//----- nvinfo : EIATTR_COOP_GROUP_MASK_REGIDS
	.align		4
        /*6f6c*/ 	.byte	0x04, 0x29
        /*6f6e*/ 	.short	(.L_39 - .L_38)


	//   ....[0]....
.L_38:
        /*6f70*/ 	.word	0xffffffff


	//   ....[1]....
        /*6f74*/ 	.word	0xffffffff


	//   ....[2]....
        /*6f78*/ 	.word	0xffffffff


	//   ....[3]....
        /*6f7c*/ 	.word	0xffffffff


	//   ....[4]....
        /*6f80*/ 	.word	0xffffffff


	//   ....[5]....
        /*6f84*/ 	.word	0xffffffff


	//   ....[6]....
        /*6f88*/ 	.word	0xffffffff


	//   ....[7]....
        /*6f8c*/ 	.word	0xffffffff


	//   ....[8]....
        /*6f90*/ 	.word	0xffffffff


	//   ....[9]....
        /*6f94*/ 	.word	0xffffffff


	//   ....[10]....
        /*6f98*/ 	.word	0xffffffff


	//   ....[11]....
        /*6f9c*/ 	.word	0xffffffff


	//   ....[12]....
        /*6fa0*/ 	.word	0xffffffff


	//   ....[13]....
        /*6fa4*/ 	.word	0xffffffff


	//   ....[14]....
        /*6fa8*/ 	.word	0xffffffff


	//   ....[15]....
        /*6fac*/ 	.word	0xffffffff


	//   ....[16]....
        /*6fb0*/ 	.word	0xffffffff


	//   ....[17]....
        /*6fb4*/ 	.word	0xffffffff


	//   ....[18]....
        /*6fb8*/ 	.word	0xffffffff


	//   ....[19]....
        /*6fbc*/ 	.word	0xffffffff


	//   ....[20]....
        /*6fc0*/ 	.word	0xffffffff


	//   ....[21]....
        /*6fc4*/ 	.word	0xffffffff


	//   ....[22]....
        /*6fc8*/ 	.word	0xffffffff


	//   ....[23]....
        /*6fcc*/ 	.word	0xffffffff


	//   ....[24]....
        /*6fd0*/ 	.word	0xffffffff


	//   ....[25]....
        /*6fd4*/ 	.word	0xffffffff


	//   ....[26]....
        /*6fd8*/ 	.word	0xffffffff


	//   ....[27]....
        /*6fdc*/ 	.word	0xffffffff


	//   ....[28]....
        /*6fe0*/ 	.word	0xffffffff


	//   ....[29]....
        /*6fe4*/ 	.word	0xffffffff


	//   ....[30]....
        /*6fe8*/ 	.word	0xffffffff


	//   ....[31]....
        /*6fec*/ 	.word	0xffffffff


	//   ....[32]....
        /*6ff0*/ 	.word	0xffffffff


	//   ....[33]....
        /*6ff4*/ 	.word	0xffffffff


	//   ....[34]....
        /*6ff8*/ 	.word	0xffffffff


	//   ....[35]....
        /*6ffc*/ 	.word	0xffffffff


	//   ....[36]....
        /*7000*/ 	.word	0xffffffff


	//   ....[37]....
        /*7004*/ 	.word	0xffffffff


	//   ....[38]....
        /*7008*/ 	.word	0xffffffff


	//   ....[39]....
        /*700c*/ 	.word	0xffffffff


	//   ....[40]....
        /*7010*/ 	.word	0xffffffff


	//   ....[41]....
        /*7014*/ 	.word	0xffffffff


	//   ....[42]....
        /*7018*/ 	.word	0xffffffff


	//   ....[43]....
        /*701c*/ 	.word	0xffffffff


	//   ....[44]....
        /*7020*/ 	.word	0xffffffff


	//   ....[45]....
        /*7024*/ 	.word	0xffffffff


	//   ....[46]....
        /*7028*/ 	.word	0xffffffff


	//   ....[47]....
        /*702c*/ 	.word	0xffffffff


	//   ....[48]....
        /*7030*/ 	.word	0xffffffff


	//   ....[49]....
        /*7034*/ 	.word	0xffffffff


	//   ....[50]....
        /*7038*/ 	.word	0xffffffff


	//   ....[51]....
        /*703c*/ 	.word	0xffffffff


	//   ....[52]....
        /*7040*/ 	.word	0xffffffff


	//   ....[53]....
        /*7044*/ 	.word	0xffffffff


	//   ....[54]....
        /*7048*/ 	.word	0xffffffff


	//   ....[55]....
        /*704c*/ 	.word	0xffffffff


	//   ....[56]....
        /*7050*/ 	.word	0xffffffff


	//   ....[57]....
        /*7054*/ 	.word	0xffffffff


	//   ....[58]....
        /*7058*/ 	.word	0xffffffff


	//   ....[59]....
        /*705c*/ 	.word	0xffffffff


	//   ....[60]....
        /*7060*/ 	.word	0xffffffff


	//   ....[61]....
        /*7064*/ 	.word	0xffffffff


	//   ....[62]....
        /*7068*/ 	.word	0xffffffff


	//   ....[63]....
        /*706c*/ 	.word	0xffffffff


	//   ....[64]....
        /*7070*/ 	.word	0xffffffff


	//   ....[65]....
        /*7074*/ 	.word	0xffffffff


	//   ....[66]....
        /*7078*/ 	.word	0xffffffff


	//   ....[67]....
        /*707c*/ 	.word	0xffffffff


	//   ....[68]....
        /*7080*/ 	.word	0xffffffff


	//   ....[69]....
        /*7084*/ 	.word	0xffffffff


	//   ....[70]....
        /*7088*/ 	.word	0xffffffff


	//   ....[71]....
        /*708c*/ 	.word	0xffffffff


	//   ....[72]....
        /*7090*/ 	.word	0xffffffff


	//   ....[73]....
        /*7094*/ 	.word	0xffffffff


	//   ....[74]....
        /*7098*/ 	.word	0xffffffff


	//   ....[75]....
        /*709c*/ 	.word	0xffffffff


	//   ....[76]....
        /*70a0*/ 	.word	0xffffffff


	//   ....[77]....
        /*70a4*/ 	.word	0xffffffff


	//   ....[78]....
        /*70a8*/ 	.word	0xffffffff


	//   ....[79]....
        /*70ac*/ 	.word	0xffffffff


	//   ....[80]....
        /*70b0*/ 	.word	0xffffffff


	//   ....[81]....
        /*70b4*/ 	.word	0xffffffff


	//   ....[82]....
        /*70b8*/ 	.word	0xffffffff


	//   ....[83]....
        /*70bc*/ 	.word	0xffffffff


	//   ....[84]....
        /*70c0*/ 	.word	0xffffffff


	//   ....[85]....
        /*70c4*/ 	.word	0xffffffff


	//   ....[86]....
        /*70c8*/ 	.word	0xffffffff


	//   ....[87]....
        /*70cc*/ 	.word	0xffffffff


	//   ....[88]....
        /*70d0*/ 	.word	0xffffffff


	//   ....[89]....
        /*70d4*/ 	.word	0xffffffff


	//   ....[90]....
        /*70d8*/ 	.word	0xffffffff


	//   ....[91]....
        /*70dc*/ 	.word	0xffffffff


	//   ....[92]....
        /*70e0*/ 	.word	0xffffffff


	//   ....[93]....
        /*70e4*/ 	.word	0xffffffff


	//   ....[94]....
        /*70e8*/ 	.word	0xffffffff


	//   ....[95]....
        /*70ec*/ 	.word	0xffffffff


	//   ....[96]....
        /*70f0*/ 	.word	0xffffffff


	//   ....[97]....
        /*70f4*/ 	.word	0xffffffff


	//   ....[98]....
        /*70f8*/ 	.word	0xffffffff


	//   ....[99]....
        /*70fc*/ 	.word	0xffffffff


	//   ....[100]....
        /*7100*/ 	.word	0xffffffff


	//   ....[101]....
        /*7104*/ 	.word	0xffffffff


	//   ....[102]....
        /*7108*/ 	.word	0xffffffff


	//   ....[103]....
        /*710c*/ 	.word	0xffffffff


	//   ....[104]....
        /*7110*/ 	.word	0xffffffff


	//   ....[105]....
        /*7114*/ 	.word	0xffffffff


	//   ....[106]....
        /*7118*/ 	.word	0xffffffff


	//   ....[107]....
        /*711c*/ 	.word	0xffffffff


	//   ....[108]....
        /*7120*/ 	.word	0xffffffff


	//   ....[109]....
        /*7124*/ 	.word	0xffffffff


	//   ....[110]....
        /*7128*/ 	.word	0xffffffff


	//   ....[111]....
        /*712c*/ 	.word	0xffffffff


	//   ....[112]....
        /*7130*/ 	.word	0xffffffff


	//   ....[113]....
        /*7134*/ 	.word	0xffffffff


	//   ....[114]....
        /*7138*/ 	.word	0xffffffff


	//   ....[115]....
        /*713c*/ 	.word	0xffffffff


	//   ....[116]....
        /*7140*/ 	.word	0xffffffff


	//   ....[117]....
        /*7144*/ 	.word	0xffffffff


	//   ....[118]....
        /*7148*/ 	.word	0xffffffff


	//   ....[119]....
        /*714c*/ 	.word	0xffffffff


	//   ....[120]....
        /*7150*/ 	.word	0xffffffff


	//   ....[121]....
        /*7154*/ 	.word	0xffffffff


	//   ....[122]....
        /*7158*/ 	.word	0xffffffff


	//   ....[123]....
        /*715c*/ 	.word	0xffffffff


	//   ....[124]....
        /*7160*/ 	.word	0xffffffff


	//   ....[125]....
        /*7164*/ 	.word	0xffffffff


	//   ....[126]....
        /*7168*/ 	.word	0xffffffff


	//   ....[127]....
        /*716c*/ 	.word	0xffffffff


	//   ....[128]....
        /*7170*/ 	.word	0xffffffff


	//   ....[129]....
        /*7174*/ 	.word	0xffffffff


	//   ....[130]....
        /*7178*/ 	.word	0xffffffff


	//   ....[131]....
        /*717c*/ 	.word	0xffffffff


	//   ....[132]....
        /*7180*/ 	.word	0xffffffff


	//   ....[133]....
        /*7184*/ 	.word	0xffffffff


	//   ....[134]....
        /*7188*/ 	.word	0xffffffff


	//   ....[135]....
        /*718c*/ 	.word	0xffffffff


	//   ....[136]....
        /*7190*/ 	.word	0xffffffff


	//   ....[137]....
        /*7194*/ 	.word	0xffffffff


	//   ....[138]....
        /*7198*/ 	.word	0xffffffff


	//   ....[139]....
        /*719c*/ 	.word	0xffffffff


	//   ....[140]....
        /*71a0*/ 	.word	0xffffffff


	//   ....[141]....
        /*71a4*/ 	.word	0xffffffff


	//   ....[142]....
        /*71a8*/ 	.word	0xffffffff


	//   ....[143]....
        /*71ac*/ 	.word	0xffffffff


	//   ....[144]....
        /*71b0*/ 	.word	0xffffffff


	//   ....[145]....
        /*71b4*/ 	.word	0xffffffff


	//   ....[146]....
        /*71b8*/ 	.word	0xffffffff


	//   ....[147]....
        /*71bc*/ 	.word	0xffffffff


	//   ....[148]....
        /*71c0*/ 	.word	0xffffffff


	//   ....[149]....
        /*71c4*/ 	.word	0xffffffff


	//   ....[150]....
        /*71c8*/ 	.word	0xffffffff


	//   ....[151]....
        /*71cc*/ 	.word	0xffffffff


	//   ....[152]....
        /*71d0*/ 	.word	0xffffffff


	//   ....[153]....
        /*71d4*/ 	.word	0xffffffff


	//   ....[154]....
        /*71d8*/ 	.word	0xffffffff


	//   ....[155]....
        /*71dc*/ 	.word	0xffffffff


	//   ....[156]....
        /*71e0*/ 	.word	0xffffffff


	//   ....[157]....
        /*71e4*/ 	.word	0xffffffff


	//   ....[158]....
        /*71e8*/ 	.word	0xffffffff


	//   ....[159]....
        /*71ec*/ 	.word	0xffffffff


	//   ....[160]....
        /*71f0*/ 	.word	0xffffffff


	//   ....[161]....
        /*71f4*/ 	.word	0xffffffff


	//   ....[162]....
        /*71f8*/ 	.word	0xffffffff


	//   ....[163]....
        /*71fc*/ 	.word	0xffffffff


	//   ....[164]....
        /*7200*/ 	.word	0xffffffff


	//   ....[165]....
        /*7204*/ 	.word	0xffffffff


	//   ....[166]....
        /*7208*/ 	.word	0xffffffff


	//   ....[167]....
        /*720c*/ 	.word	0xffffffff


	//   ....[168]....
        /*7210*/ 	.word	0xffffffff


	//   ....[169]....
        /*7214*/ 	.word	0xffffffff


	//   ....[170]....
        /*7218*/ 	.word	0xffffffff


	//   ....[171]....
        /*721c*/ 	.word	0xffffffff


	//   ....[172]....
        /*7220*/ 	.word	0xffffffff


	//   ....[173]....
        /*7224*/ 	.word	0xffffffff


	//   ....[174]....
        /*7228*/ 	.word	0xffffffff


	//   ....[175]....
        /*722c*/ 	.word	0xffffffff


	//   ....[176]....
        /*7230*/ 	.word	0xffffffff


	//   ....[177]....
        /*7234*/ 	.word	0xffffffff


	//   ....[178]....
        /*7238*/ 	.word	0xffffffff


	//   ....[179]....
        /*723c*/ 	.word	0xffffffff


	//   ....[180]....
        /*7240*/ 	.word	0xffffffff


	//   ....[181]....
        /*7244*/ 	.word	0xffffffff


	//   ....[182]....
        /*7248*/ 	.word	0xffffffff


	//   ....[183]....
        /*724c*/ 	.word	0xffffffff


	//   ....[184]....
        /*7250*/ 	.word	0xffffffff


	//   ....[185]....
        /*7254*/ 	.word	0xffffffff


	//   ....[186]....
        /*7258*/ 	.word	0xffffffff


	//   ....[187]....
        /*725c*/ 	.word	0xffffffff


	//   ....[188]....
        /*7260*/ 	.word	0xffffffff


	//   ....[189]....
        /*7264*/ 	.word	0xffffffff


	//   ....[190]....
        /*7268*/ 	.word	0xffffffff


	//   ....[191]....
        /*726c*/ 	.word	0xffffffff


	//   ....[192]....
        /*7270*/ 	.word	0xffffffff


	//   ....[193]....
        /*7274*/ 	.word	0xffffffff


	//   ....[194]....
        /*7278*/ 	.word	0xffffffff


	//   ....[195]....
        /*727c*/ 	.word	0xffffffff


	//   ....[196]....
        /*7280*/ 	.word	0xffffffff


	//   ....[197]....
        /*7284*/ 	.word	0xffffffff


	//   ....[198]....
        /*7288*/ 	.word	0xffffffff


	//   ....[199]....
        /*728c*/ 	.word	0xffffffff


	//   ....[200]....
        /*7290*/ 	.word	0xffffffff


	//   ....[201]....
        /*7294*/ 	.word	0xffffffff


	//   ....[202]....
        /*7298*/ 	.word	0xffffffff


	//   ....[203]....
        /*729c*/ 	.word	0xffffffff


	//   ....[204]....
        /*72a0*/ 	.word	0xffffffff


	//   ....[205]....
        /*72a4*/ 	.word	0xffffffff


	//   ....[206]....
        /*72a8*/ 	.word	0xffffffff


	//   ....[207]....
        /*72ac*/ 	.word	0xffffffff


	//   ....[208]....
        /*72b0*/ 	.word	0xffffffff


	//   ....[209]....
        /*72b4*/ 	.word	0xffffffff


	//   ....[210]....
        /*72b8*/ 	.word	0xffffffff


	//   ....[211]....
        /*72bc*/ 	.word	0xffffffff


	//   ....[212]....
        /*72c0*/ 	.word	0xffffffff


	//   ....[213]....
        /*72c4*/ 	.word	0xffffffff


	//   ....[214]....
        /*72c8*/ 	.word	0xffffffff


	//   ....[215]....
        /*72cc*/ 	.word	0xffffffff


	//   ....[216]....
        /*72d0*/ 	.word	0xffffffff


	//   ....[217]....
        /*72d4*/ 	.word	0xffffffff


	//   ....[218]....
        /*72d8*/ 	.word	0xffffffff


	//   ....[219]....
        /*72dc*/ 	.word	0xffffffff


	//   ....[220]....
        /*72e0*/ 	.word	0xffffffff


	//   ....[221]....
        /*72e4*/ 	.word	0xffffffff


	//   ....[222]....
        /*72e8*/ 	.word	0xffffffff


	//   ....[223]....
        /*72ec*/ 	.word	0xffffffff


	//   ....[224]....
        /*72f0*/ 	.word	0xffffffff


	//   ....[225]....
        /*72f4*/ 	.word	0xffffffff


	//   ....[226]....
        /*72f8*/ 	.word	0xffffffff


	//   ....[227]....
        /*72fc*/ 	.word	0xffffffff


	//   ....[228]....
        /*7300*/ 	.word	0xffffffff


	//   ....[229]....
        /*7304*/ 	.word	0xffffffff


	//   ....[230]....
        /*7308*/ 	.word	0xffffffff


	//   ....[231]....
        /*730c*/ 	.word	0xffffffff


	//   ....[232]....
        /*7310*/ 	.word	0xffffffff


	//   ....[233]....
        /*7314*/ 	.word	0xffffffff


	//   ....[234]....
        /*7318*/ 	.word	0xffffffff


	//   ....[235]....
        /*731c*/ 	.word	0xffffffff


	//   ....[236]....
        /*7320*/ 	.word	0xffffffff


	//   ....[237]....
        /*7324*/ 	.word	0xffffffff


	//   ....[238]....
        /*7328*/ 	.word	0xffffffff


	//   ....[239]....
        /*732c*/ 	.word	0xffffffff


	//   ....[240]....
        /*7330*/ 	.word	0xffffffff


	//   ....[241]....
        /*7334*/ 	.word	0xffffffff


	//   ....[242]....
        /*7338*/ 	.word	0xffffffff


	//   ....[243]....
        /*733c*/ 	.word	0xffffffff


	//   ....[244]....
        /*7340*/ 	.word	0xffffffff


	//   ....[245]....
        /*7344*/ 	.word	0xffffffff


	//   ....[246]....
        /*7348*/ 	.word	0xffffffff


	//   ....[247]....
        /*734c*/ 	.word	0xffffffff


	//   ....[248]....
        /*7350*/ 	.word	0xffffffff


	//   ....[249]....
        /*7354*/ 	.word	0xffffffff


	//   ....[250]....
        /*7358*/ 	.word	0xffffffff


	//   ....[251]....
        /*735c*/ 	.word	0xffffffff


	//   ....[252]....
        /*7360*/ 	.word	0xffffffff


	//   ....[253]....
        /*7364*/ 	.word	0xffffffff


	//   ....[254]....
        /*7368*/ 	.word	0xffffffff


	//   ....[255]....
        /*736c*/ 	.word	0xffffffff


	//   ....[0]....
        /*7370*/ 	.word	0xffffffff


	//   ....[1]....
        /*7374*/ 	.word	0xffffffff


	//   ....[2]....
        /*7378*/ 	.word	0xffffffff


	//   ....[3]....
        /*737c*/ 	.word	0xffffffff


	//   ....[4]....
        /*7380*/ 	.word	0xffffffff


	//   ....[5]....
        /*7384*/ 	.word	0xffffffff


	//   ....[6]....
        /*7388*/ 	.word	0xffffffff


	//   ....[7]....
        /*738c*/ 	.word	0xffffffff


	//   ....[8]....
        /*7390*/ 	.word	0xffffffff


	//   ....[9]....
        /*7394*/ 	.word	0xffffffff


	//   ....[10]....
        /*7398*/ 	.word	0xffffffff


	//   ....[11]....
        /*739c*/ 	.word	0xffffffff


	//   ....[12]....
        /*73a0*/ 	.word	0xffffffff


	//   ....[13]....
        /*73a4*/ 	.word	0xffffffff


	//   ....[14]....
        /*73a8*/ 	.word	0xffffffff


	//   ....[15]....
        /*73ac*/ 	.word	0xffffffff


	//   ....[16]....
        /*73b0*/ 	.word	0xffffffff


	//   ....[17]....
        /*73b4*/ 	.word	0xffffffff


	//   ....[18]....
        /*73b8*/ 	.word	0xffffffff


	//   ....[19]....
        /*73bc*/ 	.word	0xffffffff


	//   ....[20]....
        /*73c0*/ 	.word	0xffffffff


	//   ....[21]....
        /*73c4*/ 	.word	0xffffffff


	//   ....[22]....
        /*73c8*/ 	.word	0xffffffff


	//   ....[23]....
        /*73cc*/ 	.word	0xffffffff


	//   ....[24]....
        /*73d0*/ 	.word	0xffffffff


	//   ....[25]....
        /*73d4*/ 	.word	0xffffffff


	//   ....[26]....
        /*73d8*/ 	.word	0xffffffff


	//   ....[27]....
        /*73dc*/ 	.word	0xffffffff


	//   ....[28]....
        /*73e0*/ 	.word	0xffffffff


	//   ....[29]....
        /*73e4*/ 	.word	0xffffffff


	//   ....[30]....
        /*73e8*/ 	.word	0xffffffff


	//   ....[31]....
        /*73ec*/ 	.word	0xffffffff


	//   ....[32]....
        /*73f0*/ 	.word	0xffffffff


	//   ....[33]....
        /*73f4*/ 	.word	0xffffffff


	//   ....[34]....
        /*73f8*/ 	.word	0xffffffff


	//   ....[35]....
        /*73fc*/ 	.word	0xffffffff


	//   ....[36]....
        /*7400*/ 	.word	0xffffffff


	//   ....[37]....
        /*7404*/ 	.word	0xffffffff


	//   ....[38]....
        /*7408*/ 	.word	0xffffffff


	//   ....[39]....
        /*740c*/ 	.word	0xffffffff


	//   ....[40]....
        /*7410*/ 	.word	0xffffffff


	//   ....[41]....
        /*7414*/ 	.word	0xffffffff


	//   ....[42]....
        /*7418*/ 	.word	0xffffffff


	//   ....[43]....
        /*741c*/ 	.word	0xffffffff


	//   ....[44]....
        /*7420*/ 	.word	0xffffffff


	//   ....[45]....
        /*7424*/ 	.word	0xffffffff


	//   ....[46]....
        /*7428*/ 	.word	0xffffffff


	//   ....[47]....
        /*742c*/ 	.word	0xffffffff


	//   ....[48]....
        /*7430*/ 	.word	0xffffffff


	//   ....[49]....
        /*7434*/ 	.word	0xffffffff


	//   ....[50]....
        /*7438*/ 	.word	0xffffffff


	//   ....[51]....
        /*743c*/ 	.word	0xffffffff


	//   ....[52]....
        /*7440*/ 	.word	0xffffffff


	//   ....[53]....
        /*7444*/ 	.word	0xffffffff


	//   ....[54]....
        /*7448*/ 	.word	0xffffffff


	//   ....[55]....
        /*744c*/ 	.word	0xffffffff


	//   ....[56]....
        /*7450*/ 	.word	0xffffffff


	//   ....[57]....
        /*7454*/ 	.word	0xffffffff


	//   ....[58]....
        /*7458*/ 	.word	0xffffffff


	//   ....[59]....
        /*745c*/ 	.word	0xffffffff


	//   ....[60]....
        /*7460*/ 	.word	0xffffffff


	//   ....[61]....
        /*7464*/ 	.word	0xffffffff


	//   ....[62]....
        /*7468*/ 	.word	0xffffffff


	//   ....[63]....
        /*746c*/ 	.word	0xffffffff


	//   ....[64]....
        /*7470*/ 	.word	0xffffffff


	//   ....[65]....
        /*7474*/ 	.word	0xffffffff


	//   ....[66]....
        /*7478*/ 	.word	0xffffffff


	//   ....[67]....
        /*747c*/ 	.word	0xffffffff


	//   ....[68]....
        /*7480*/ 	.word	0xffffffff


	//   ....[69]....
        /*7484*/ 	.word	0xffffffff


	//   ....[70]....
        /*7488*/ 	.word	0xffffffff


	//   ....[71]....
        /*748c*/ 	.word	0xffffffff


	//   ....[72]....
        /*7490*/ 	.word	0xffffffff


	//   ....[73]....
        /*7494*/ 	.word	0xffffffff


	//   ....[74]....
        /*7498*/ 	.word	0xffffffff


	//   ....[75]....
        /*749c*/ 	.word	0xffffffff


	//   ....[76]....
        /*74a0*/ 	.word	0xffffffff


	//   ....[77]....
        /*74a4*/ 	.word	0xffffffff


	//   ....[78]....
        /*74a8*/ 	.word	0xffffffff


	//   ....[79]....
        /*74ac*/ 	.word	0xffffffff


	//   ....[80]....
        /*74b0*/ 	.word	0xffffffff


	//   ....[81]....
        /*74b4*/ 	.word	0xffffffff


	//   ....[82]....
        /*74b8*/ 	.word	0xffffffff


	//   ....[83]....
        /*74bc*/ 	.word	0xffffffff


	//   ....[84]....
        /*74c0*/ 	.word	0xffffffff


	//   ....[85]....
        /*74c4*/ 	.word	0xffffffff


	//   ....[86]....
        /*74c8*/ 	.word	0xffffffff


	//   ....[87]....
        /*74cc*/ 	.word	0xffffffff


	//   ....[88]....
        /*74d0*/ 	.word	0xffffffff


	//   ....[89]....
        /*74d4*/ 	.word	0xffffffff


	//   ....[90]....
        /*74d8*/ 	.word	0xffffffff


	//   ....[91]....
        /*74dc*/ 	.word	0xffffffff


	//   ....[92]....
        /*74e0*/ 	.word	0xffffffff


	//   ....[93]....
        /*74e4*/ 	.word	0xffffffff


	//   ....[94]....
        /*74e8*/ 	.word	0xffffffff


	//   ....[95]....
        /*74ec*/ 	.word	0xffffffff


	//   ....[96]....
        /*74f0*/ 	.word	0xffffffff


	//   ....[97]....
        /*74f4*/ 	.word	0xffffffff


	//   ....[98]....
        /*74f8*/ 	.word	0xffffffff


	//   ....[99]....
        /*74fc*/ 	.word	0xffffffff


	//   ....[100]....
        /*7500*/ 	.word	0xffffffff


	//   ....[101]....
        /*7504*/ 	.word	0xffffffff


	//   ....[102]....
        /*7508*/ 	.word	0xffffffff


	//   ....[103]....
        /*750c*/ 	.word	0xffffffff


	//   ....[104]....
        /*7510*/ 	.word	0xffffffff


	//   ....[105]....
        /*7514*/ 	.word	0xffffffff


	//   ....[106]....
        /*7518*/ 	.word	0xffffffff


	//   ....[107]....
        /*751c*/ 	.word	0xffffffff


	//   ....[108]....
        /*7520*/ 	.word	0xffffffff


	//   ....[109]....
        /*7524*/ 	.word	0xffffffff


	//   ....[110]....
        /*7528*/ 	.word	0xffffffff


	//   ....[111]....
        /*752c*/ 	.word	0xffffffff


	//   ....[112]....
        /*7530*/ 	.word	0xffffffff


	//   ....[113]....
        /*7534*/ 	.word	0xffffffff


	//   ....[114]....
        /*7538*/ 	.word	0xffffffff


	//   ....[115]....
        /*753c*/ 	.word	0xffffffff


	//   ....[116]....
        /*7540*/ 	.word	0xffffffff


	//   ....[117]....
        /*7544*/ 	.word	0xffffffff


	//   ....[118]....
        /*7548*/ 	.word	0xffffffff


	//   ....[119]....
        /*754c*/ 	.word	0xffffffff


	//   ....[120]....
        /*7550*/ 	.word	0xffffffff


	//   ....[121]....
        /*7554*/ 	.word	0xffffffff


	//   ....[122]....
        /*7558*/ 	.word	0xffffffff


	//   ....[123]....
        /*755c*/ 	.word	0xffffffff


	//   ....[124]....
        /*7560*/ 	.word	0xffffffff


	//   ....[125]....
        /*7564*/ 	.word	0xffffffff


	//   ....[126]....
        /*7568*/ 	.word	0xffffffff


	//   ....[127]....
        /*756c*/ 	.word	0xffffffff


	//   ....[128]....
        /*7570*/ 	.word	0xffffffff


	//   ....[129]....
        /*7574*/ 	.word	0xffffffff


	//   ....[130]....
        /*7578*/ 	.word	0xffffffff


	//   ....[131]....
        /*757c*/ 	.word	0xffffffff


	//   ....[132]....
        /*7580*/ 	.word	0xffffffff


	//   ....[133]....
        /*7584*/ 	.word	0xffffffff


	//   ....[134]....
        /*7588*/ 	.word	0xffffffff


	//   ....[135]....
        /*758c*/ 	.word	0xffffffff


	//   ....[136]....
        /*7590*/ 	.word	0xffffffff


	//   ....[137]....
        /*7594*/ 	.word	0xffffffff


	//   ....[138]....
        /*7598*/ 	.word	0xffffffff


	//   ....[139]....
        /*759c*/ 	.word	0xffffffff


	//   ....[140]....
        /*75a0*/ 	.word	0xffffffff


	//   ....[141]....
        /*75a4*/ 	.word	0xffffffff


	//   ....[142]....
        /*75a8*/ 	.word	0xffffffff


	//   ....[143]....
        /*75ac*/ 	.word	0xffffffff


	//   ....[144]....
        /*75b0*/ 	.word	0xffffffff


	//   ....[145]....
        /*75b4*/ 	.word	0xffffffff


	//   ....[146]....
        /*75b8*/ 	.word	0xffffffff


	//   ....[147]....
        /*75bc*/ 	.word	0xffffffff


	//   ....[148]....
        /*75c0*/ 	.word	0xffffffff


	//   ....[149]....
        /*75c4*/ 	.word	0xffffffff


	//   ....[150]....
        /*75c8*/ 	.word	0xffffffff


	//   ....[151]....
        /*75cc*/ 	.word	0xffffffff


	//   ....[152]....
        /*75d0*/ 	.word	0xffffffff


	//   ....[153]....
        /*75d4*/ 	.word	0xffffffff


	//   ....[154]....
        /*75d8*/ 	.word	0xffffffff


	//   ....[155]....
        /*75dc*/ 	.word	0xffffffff


	//   ....[156]....
        /*75e0*/ 	.word	0xffffffff


	//   ....[157]....
        /*75e4*/ 	.word	0xffffffff


	//   ....[158]....
        /*75e8*/ 	.word	0xffffffff


	//   ....[159]....
        /*75ec*/ 	.word	0xffffffff


	//   ....[160]....
        /*75f0*/ 	.word	0xffffffff


	//   ....[161]....
        /*75f4*/ 	.word	0xffffffff


	//   ....[162]....
        /*75f8*/ 	.word	0xffffffff


	//   ....[163]....
        /*75fc*/ 	.word	0xffffffff


	//   ....[164]....
        /*7600*/ 	.word	0xffffffff


	//   ....[165]....
        /*7604*/ 	.word	0xffffffff


	//   ....[166]....
        /*7608*/ 	.word	0xffffffff


	//   ....[167]....
        /*760c*/ 	.word	0xffffffff


	//   ....[168]....
        /*7610*/ 	.word	0xffffffff


	//   ....[169]....
        /*7614*/ 	.word	0xffffffff


	//   ....[170]....
        /*7618*/ 	.word	0xffffffff


	//   ....[171]....
        /*761c*/ 	.word	0xffffffff


	//   ....[172]....
        /*7620*/ 	.word	0xffffffff


	//   ....[173]....
        /*7624*/ 	.word	0xffffffff


	//   ....[174]....
        /*7628*/ 	.word	0xffffffff


	//   ....[175]....
        /*762c*/ 	.word	0xffffffff


	//   ....[176]....
        /*7630*/ 	.word	0xffffffff


	//   ....[177]....
        /*7634*/ 	.word	0xffffffff


	//   ....[178]....
        /*7638*/ 	.word	0xffffffff


	//   ....[179]....
        /*763c*/ 	.word	0xffffffff


	//   ....[180]....
        /*7640*/ 	.word	0xffffffff


	//   ....[181]....
        /*7644*/ 	.word	0xffffffff


	//   ....[182]....
        /*7648*/ 	.word	0xffffffff


	//   ....[183]....
        /*764c*/ 	.word	0xffffffff


	//   ....[184]....
        /*7650*/ 	.word	0xffffffff


	//   ....[185]....
        /*7654*/ 	.word	0xffffffff


	//   ....[186]....
        /*7658*/ 	.word	0xffffffff


	//   ....[187]....
        /*765c*/ 	.word	0xffffffff


	//   ....[188]....
        /*7660*/ 	.word	0xffffffff


	//   ....[189]....
        /*7664*/ 	.word	0xffffffff


	//   ....[190]....
        /*7668*/ 	.word	0xffffffff


	//   ....[191]....
        /*766c*/ 	.word	0xffffffff


	//   ....[192]....
        /*7670*/ 	.word	0xffffffff


	//   ....[193]....
        /*7674*/ 	.word	0xffffffff


	//   ....[194]....
        /*7678*/ 	.word	0xffffffff


	//   ....[195]....
        /*767c*/ 	.word	0xffffffff


	//   ....[196]....
        /*7680*/ 	.word	0xffffffff


	//   ....[197]....
        /*7684*/ 	.word	0xffffffff


	//   ....[198]....
        /*7688*/ 	.word	0xffffffff


	//   ....[199]....
        /*768c*/ 	.word	0xffffffff


	//   ....[200]....
        /*7690*/ 	.word	0xffffffff


	//   ....[201]....
        /*7694*/ 	.word	0xffffffff


	//   ....[202]....
        /*7698*/ 	.word	0xffffffff


	//   ....[203]....
        /*769c*/ 	.word	0xffffffff


	//   ....[204]....
        /*76a0*/ 	.word	0xffffffff


	//   ....[205]....
        /*76a4*/ 	.word	0xffffffff


	//   ....[206]....
        /*76a8*/ 	.word	0xffffffff


	//   ....[207]....
        /*76ac*/ 	.word	0xffffffff


	//   ....[208]....
        /*76b0*/ 	.word	0xffffffff


	//   ....[209]....
        /*76b4*/ 	.word	0xffffffff


	//   ....[210]....
        /*76b8*/ 	.word	0xffffffff


	//   ....[211]....
        /*76bc*/ 	.word	0xffffffff


	//   ....[212]....
        /*76c0*/ 	.word	0xffffffff


	//   ....[213]....
        /*76c4*/ 	.word	0xffffffff


	//   ....[214]....
        /*76c8*/ 	.word	0xffffffff


	//   ....[215]....
        /*76cc*/ 	.word	0xffffffff


	//   ....[216]....
        /*76d0*/ 	.word	0xffffffff


	//   ....[217]....
        /*76d4*/ 	.word	0xffffffff


	//   ....[218]....
        /*76d8*/ 	.word	0xffffffff


	//   ....[219]....
        /*76dc*/ 	.word	0xffffffff


	//   ....[220]....
        /*76e0*/ 	.word	0xffffffff


	//   ....[221]....
        /*76e4*/ 	.word	0xffffffff


	//   ....[222]....
        /*76e8*/ 	.word	0xffffffff


	//   ....[223]....
        /*76ec*/ 	.word	0xffffffff


	//   ....[224]....
        /*76f0*/ 	.word	0xffffffff


	//   ....[225]....
        /*76f4*/ 	.word	0xffffffff


	//   ....[226]....
        /*76f8*/ 	.word	0xffffffff


	//   ....[227]....
        /*76fc*/ 	.word	0xffffffff


	//   ....[228]....
        /*7700*/ 	.word	0xffffffff


	//   ....[229]....
        /*7704*/ 	.word	0xffffffff


	//   ....[230]....
        /*7708*/ 	.word	0xffffffff


	//   ....[231]....
        /*770c*/ 	.word	0xffffffff


	//   ....[232]....
        /*7710*/ 	.word	0xffffffff


	//   ....[233]....
        /*7714*/ 	.word	0xffffffff


	//   ....[234]....
        /*7718*/ 	.word	0xffffffff


	//   ....[235]....
        /*771c*/ 	.word	0xffffffff


	//   ....[236]....
        /*7720*/ 	.word	0xffffffff


	//   ....[237]....
        /*7724*/ 	.word	0xffffffff


	//   ....[238]....
        /*7728*/ 	.word	0xffffffff


	//   ....[239]....
        /*772c*/ 	.word	0xffffffff


	//   ....[240]....
        /*7730*/ 	.word	0xffffffff


	//   ....[241]....
        /*7734*/ 	.word	0xffffffff


	//   ....[242]....
        /*7738*/ 	.word	0xffffffff


	//   ....[243]....
        /*773c*/ 	.word	0xffffffff


	//   ....[244]....
        /*7740*/ 	.word	0xffffffff


	//   ....[245]....
        /*7744*/ 	.word	0xffffffff


	//   ....[246]....
        /*7748*/ 	.word	0xffffffff


	//   ....[247]....
        /*774c*/ 	.word	0xffffffff


	//   ....[248]....
        /*7750*/ 	.word	0xffffffff


	//   ....[249]....
        /*7754*/ 	.word	0xffffffff


	//   ....[250]....
        /*7758*/ 	.word	0xffffffff


	//   ....[251]....
        /*775c*/ 	.word	0xffffffff


	//   ....[252]....
        /*7760*/ 	.word	0xffffffff


	//   ....[253]....
        /*7764*/ 	.word	0xffffffff


	//   ....[254]....
        /*7768*/ 	.word	0xffffffff


	//   ....[255]....
        /*776c*/ 	.word	0xffffffff


	//   ....[0]....
        /*7770*/ 	.word	0xffffffff


	//   ....[1]....
        /*7774*/ 	.word	0xffffffff


	//   ....[2]....
        /*7778*/ 	.word	0xffffffff


	//   ....[3]....
        /*777c*/ 	.word	0xffffffff


	//   ....[4]....
        /*7780*/ 	.word	0xffffffff


	//   ....[5]....
        /*7784*/ 	.word	0xffffffff


	//   ....[6]....
        /*7788*/ 	.word	0xffffffff


	//   ....[7]....
        /*778c*/ 	.word	0xffffffff


	//   ....[8]....
        /*7790*/ 	.word	0xffffffff


	//   ....[9]....
        /*7794*/ 	.word	0xffffffff


	//   ....[10]....
        /*7798*/ 	.word	0xffffffff


	//   ....[11]....
        /*779c*/ 	.word	0xffffffff


	//   ....[12]....
        /*77a0*/ 	.word	0xffffffff


	//   ....[13]....
        /*77a4*/ 	.word	0xffffffff


	//   ....[14]....
        /*77a8*/ 	.word	0xffffffff


	//   ....[15]....
        /*77ac*/ 	.word	0xffffffff


	//   ....[16]....
        /*77b0*/ 	.word	0xffffffff


	//   ....[17]....
        /*77b4*/ 	.word	0xffffffff


	//   ....[18]....
        /*77b8*/ 	.word	0xffffffff


	//   ....[19]....
        /*77bc*/ 	.word	0xffffffff


	//   ....[20]....
        /*77c0*/ 	.word	0xffffffff


	//   ....[21]....
        /*77c4*/ 	.word	0xffffffff


	//   ....[22]....
        /*77c8*/ 	.word	0xffffffff


	//   ....[23]....
        /*77cc*/ 	.word	0xffffffff


	//   ....[24]....
        /*77d0*/ 	.word	0xffffffff


	//   ....[25]....
        /*77d4*/ 	.word	0xffffffff


	//   ....[26]....
        /*77d8*/ 	.word	0xffffffff


	//   ....[27]....
        /*77dc*/ 	.word	0xffffffff


	//   ....[28]....
        /*77e0*/ 	.word	0xffffffff


	//   ....[29]....
        /*77e4*/ 	.word	0xffffffff


	//   ....[30]....
        /*77e8*/ 	.word	0xffffffff


	//   ....[31]....
        /*77ec*/ 	.word	0xffffffff


	//   ....[32]....
        /*77f0*/ 	.word	0xffffffff


	//   ....[33]....
        /*77f4*/ 	.word	0xffffffff


	//   ....[34]....
        /*77f8*/ 	.word	0xffffffff


	//   ....[35]....
        /*77fc*/ 	.word	0xffffffff


	//   ....[36]....
        /*7800*/ 	.word	0xffffffff


	//   ....[37]....
        /*7804*/ 	.word	0xffffffff


	//   ....[38]....
        /*7808*/ 	.word	0xffffffff


	//   ....[39]....
        /*780c*/ 	.word	0xffffffff


	//   ....[40]....
        /*7810*/ 	.word	0xffffffff


	//   ....[41]....
        /*7814*/ 	.word	0xffffffff


	//   ....[42]....
        /*7818*/ 	.word	0xffffffff


	//   ....[43]....
        /*781c*/ 	.word	0xffffffff


	//   ....[44]....
        /*7820*/ 	.word	0xffffffff


	//   ....[45]....
        /*7824*/ 	.word	0xffffffff


	//   ....[46]....
        /*7828*/ 	.word	0xffffffff


	//   ....[47]....
        /*782c*/ 	.word	0xffffffff


	//   ....[48]....
        /*7830*/ 	.word	0xffffffff


	//   ....[49]....
        /*7834*/ 	.word	0xffffffff


	//   ....[50]....
        /*7838*/ 	.word	0xffffffff


	//   ....[51]....
        /*783c*/ 	.word	0xffffffff


	//   ....[52]....
        /*7840*/ 	.word	0xffffffff


	//   ....[53]....
        /*7844*/ 	.word	0xffffffff


	//   ....[54]....
        /*7848*/ 	.word	0xffffffff


	//   ....[55]....
        /*784c*/ 	.word	0xffffffff


	//   ....[56]....
        /*7850*/ 	.word	0xffffffff


	//   ....[57]....
        /*7854*/ 	.word	0xffffffff


	//   ....[58]....
        /*7858*/ 	.word	0xffffffff


	//   ....[59]....
        /*785c*/ 	.word	0xffffffff


	//   ....[60]....
        /*7860*/ 	.word	0xffffffff


	//   ....[61]....
        /*7864*/ 	.word	0xffffffff


	//   ....[62]....
        /*7868*/ 	.word	0xffffffff


	//   ....[63]....
        /*786c*/ 	.word	0xffffffff


	//   ....[64]....
        /*7870*/ 	.word	0xffffffff


	//   ....[65]....
        /*7874*/ 	.word	0xffffffff


	//   ....[66]....
        /*7878*/ 	.word	0xffffffff


	//   ....[67]....
        /*787c*/ 	.word	0xffffffff


	//   ....[68]....
        /*7880*/ 	.word	0xffffffff


	//   ....[69]....
        /*7884*/ 	.word	0xffffffff


	//   ....[70]....
        /*7888*/ 	.word	0xffffffff


	//   ....[71]....
        /*788c*/ 	.word	0xffffffff


	//   ....[72]....
        /*7890*/ 	.word	0xffffffff


	//   ....[73]....
        /*7894*/ 	.word	0xffffffff


	//   ....[74]....
        /*7898*/ 	.word	0xffffffff


	//   ....[75]....
        /*789c*/ 	.word	0xffffffff


	//   ....[76]....
        /*78a0*/ 	.word	0xffffffff


	//   ....[77]....
        /*78a4*/ 	.word	0xffffffff


	//   ....[78]....
        /*78a8*/ 	.word	0xffffffff


	//   ....[79]....
        /*78ac*/ 	.word	0xffffffff


	//   ....[80]....
        /*78b0*/ 	.word	0xffffffff


	//   ....[81]....
        /*78b4*/ 	.word	0xffffffff


	//   ....[82]....
        /*78b8*/ 	.word	0xffffffff


	//   ....[83]....
        /*78bc*/ 	.word	0xffffffff


	//   ....[84]....
        /*78c0*/ 	.word	0xffffffff


	//   ....[85]....
        /*78c4*/ 	.word	0xffffffff


	//   ....[86]....
        /*78c8*/ 	.word	0xffffffff


	//   ....[87]....
        /*78cc*/ 	.word	0xffffffff


	//   ....[88]....
        /*78d0*/ 	.word	0xffffffff


	//   ....[89]....
        /*78d4*/ 	.word	0xffffffff


	//   ....[90]....
        /*78d8*/ 	.word	0xffffffff


	//   ....[91]....
        /*78dc*/ 	.word	0xffffffff


	//   ....[92]....
        /*78e0*/ 	.word	0xffffffff


	//   ....[93]....
        /*78e4*/ 	.word	0xffffffff


	//   ....[94]....
        /*78e8*/ 	.word	0xffffffff


	//   ....[95]....
        /*78ec*/ 	.word	0xffffffff


	//   ....[96]....
        /*78f0*/ 	.word	0xffffffff


	//   ....[97]....
        /*78f4*/ 	.word	0xffffffff


	//   ....[98]....
        /*78f8*/ 	.word	0xffffffff


	//   ....[99]....
        /*78fc*/ 	.word	0xffffffff


	//   ....[100]....
        /*7900*/ 	.word	0xffffffff


	//   ....[101]....
        /*7904*/ 	.word	0xffffffff


	//   ....[102]....
        /*7908*/ 	.word	0xffffffff


	//   ....[103]....
        /*790c*/ 	.word	0xffffffff


	//   ....[104]....
        /*7910*/ 	.word	0xffffffff


	//   ....[105]....
        /*7914*/ 	.word	0xffffffff


	//   ....[106]....
        /*7918*/ 	.word	0xffffffff


	//   ....[107]....
        /*791c*/ 	.word	0xffffffff


	//   ....[108]....
        /*7920*/ 	.word	0xffffffff


	//   ....[109]....
        /*7924*/ 	.word	0xffffffff


	//   ....[110]....
        /*7928*/ 	.word	0xffffffff


	//   ....[111]....
        /*792c*/ 	.word	0xffffffff


	//   ....[112]....
        /*7930*/ 	.word	0xffffffff


	//   ....[113]....
        /*7934*/ 	.word	0xffffffff


	//   ....[114]....
        /*7938*/ 	.word	0xffffffff


	//   ....[115]....
        /*793c*/ 	.word	0xffffffff


	//   ....[116]....
        /*7940*/ 	.word	0xffffffff


	//   ....[117]....
        /*7944*/ 	.word	0xffffffff


	//   ....[118]....
        /*7948*/ 	.word	0xffffffff


	//   ....[119]....
        /*794c*/ 	.word	0xffffffff


	//   ....[120]....
        /*7950*/ 	.word	0xffffffff


	//   ....[121]....
        /*7954*/ 	.word	0xffffffff


	//   ....[122]....
        /*7958*/ 	.word	0xffffffff


	//   ....[123]....
        /*795c*/ 	.word	0xffffffff


	//   ....[124]....
        /*7960*/ 	.word	0xffffffff


	//   ....[125]....
        /*7964*/ 	.word	0xffffffff


	//   ....[126]....
        /*7968*/ 	.word	0xffffffff


	//   ....[127]....
        /*796c*/ 	.word	0xffffffff


	//   ....[128]....
        /*7970*/ 	.word	0xffffffff


	//   ....[129]....
        /*7974*/ 	.word	0xffffffff


	//   ....[130]....
        /*7978*/ 	.word	0xffffffff


	//   ....[131]....
        /*797c*/ 	.word	0xffffffff


	//   ....[132]....
        /*7980*/ 	.word	0xffffffff


	//   ....[133]....
        /*7984*/ 	.word	0xffffffff


	//   ....[134]....
        /*7988*/ 	.word	0xffffffff


	//   ....[135]....
        /*798c*/ 	.word	0xffffffff


	//   ....[136]....
        /*7990*/ 	.word	0xffffffff


	//   ....[137]....
        /*7994*/ 	.word	0xffffffff


	//   ....[138]....
        /*7998*/ 	.word	0xffffffff


	//   ....[139]....
        /*799c*/ 	.word	0xffffffff


	//   ....[140]....
        /*79a0*/ 	.word	0xffffffff


	//   ....[141]....
        /*79a4*/ 	.word	0xffffffff


	//   ....[142]....
        /*79a8*/ 	.word	0xffffffff


	//   ....[143]....
        /*79ac*/ 	.word	0xffffffff


	//   ....[144]....
        /*79b0*/ 	.word	0xffffffff


	//   ....[145]....
        /*79b4*/ 	.word	0xffffffff


	//   ....[146]....
        /*79b8*/ 	.word	0xffffffff


	//   ....[147]....
        /*79bc*/ 	.word	0xffffffff


	//   ....[148]....
        /*79c0*/ 	.word	0xffffffff


	//   ....[149]....
        /*79c4*/ 	.word	0xffffffff


	//   ....[150]....
        /*79c8*/ 	.word	0xffffffff


	//   ....[151]....
        /*79cc*/ 	.word	0xffffffff


	//   ....[152]....
        /*79d0*/ 	.word	0xffffffff


	//   ....[153]....
        /*79d4*/ 	.word	0xffffffff


	//   ....[154]....
        /*79d8*/ 	.word	0xffffffff


	//   ....[155]....
        /*79dc*/ 	.word	0xffffffff


	//   ....[156]....
        /*79e0*/ 	.word	0xffffffff


	//   ....[157]....
        /*79e4*/ 	.word	0xffffffff


	//   ....[158]....
        /*79e8*/ 	.word	0xffffffff


	//   ....[159]....
        /*79ec*/ 	.word	0xffffffff


	//   ....[160]....
        /*79f0*/ 	.word	0xffffffff


	//   ....[161]....
        /*79f4*/ 	.word	0xffffffff


	//   ....[162]....
        /*79f8*/ 	.word	0xffffffff


	//   ....[163]....
        /*79fc*/ 	.word	0xffffffff


	//   ....[164]....
        /*7a00*/ 	.word	0xffffffff


	//   ....[165]....
        /*7a04*/ 	.word	0xffffffff


	//   ....[166]....
        /*7a08*/ 	.word	0xffffffff


	//   ....[167]....
        /*7a0c*/ 	.word	0xffffffff


	//   ....[168]....
        /*7a10*/ 	.word	0xffffffff


	//   ....[169]....
        /*7a14*/ 	.word	0xffffffff


	//   ....[170]....
        /*7a18*/ 	.word	0xffffffff


	//   ....[171]....
        /*7a1c*/ 	.word	0xffffffff


	//   ....[172]....
        /*7a20*/ 	.word	0xffffffff


	//   ....[173]....
        /*7a24*/ 	.word	0xffffffff


	//   ....[174]....
        /*7a28*/ 	.word	0xffffffff


	//   ....[175]....
        /*7a2c*/ 	.word	0xffffffff


	//   ....[176]....
        /*7a30*/ 	.word	0xffffffff


	//   ....[177]....
        /*7a34*/ 	.word	0xffffffff


	//   ....[178]....
        /*7a38*/ 	.word	0xffffffff


	//   ....[179]....
        /*7a3c*/ 	.word	0xffffffff


	//   ....[180]....
        /*7a40*/ 	.word	0xffffffff


	//   ....[181]....
        /*7a44*/ 	.word	0xffffffff


	//   ....[182]....
        /*7a48*/ 	.word	0xffffffff


	//   ....[183]....
        /*7a4c*/ 	.word	0xffffffff


	//   ....[184]....
        /*7a50*/ 	.word	0xffffffff


	//   ....[185]....
        /*7a54*/ 	.word	0xffffffff


	//   ....[186]....
        /*7a58*/ 	.word	0xffffffff


	//   ....[187]....
        /*7a5c*/ 	.word	0xffffffff


	//   ....[188]....
        /*7a60*/ 	.word	0xffffffff


	//   ....[189]....
        /*7a64*/ 	.word	0xffffffff


	//   ....[190]....
        /*7a68*/ 	.word	0xffffffff


	//   ....[191]....
        /*7a6c*/ 	.word	0xffffffff


	//   ....[192]....
        /*7a70*/ 	.word	0xffffffff


	//   ....[193]....
        /*7a74*/ 	.word	0xffffffff


	//   ....[194]....
        /*7a78*/ 	.word	0xffffffff


	//   ....[195]....
        /*7a7c*/ 	.word	0xffffffff


	//   ....[196]....
        /*7a80*/ 	.word	0xffffffff


	//   ....[197]....
        /*7a84*/ 	.word	0xffffffff


	//   ....[198]....
        /*7a88*/ 	.word	0xffffffff


	//   ....[199]....
        /*7a8c*/ 	.word	0xffffffff


	//   ....[200]....
        /*7a90*/ 	.word	0xffffffff


	//   ....[201]....
        /*7a94*/ 	.word	0xffffffff


	//   ....[202]....
        /*7a98*/ 	.word	0xffffffff


	//   ....[203]....
        /*7a9c*/ 	.word	0xffffffff


	//   ....[204]....
        /*7aa0*/ 	.word	0xffffffff


	//   ....[205]....
        /*7aa4*/ 	.word	0xffffffff


	//   ....[206]....
        /*7aa8*/ 	.word	0xffffffff


	//   ....[207]....
        /*7aac*/ 	.word	0xffffffff


	//   ....[208]....
        /*7ab0*/ 	.word	0xffffffff


	//   ....[209]....
        /*7ab4*/ 	.word	0xffffffff


	//   ....[210]....
        /*7ab8*/ 	.word	0xffffffff


	//   ....[211]....
        /*7abc*/ 	.word	0xffffffff


	//   ....[212]....
        /*7ac0*/ 	.word	0xffffffff


	//   ....[213]....
        /*7ac4*/ 	.word	0xffffffff


	//   ....[214]....
        /*7ac8*/ 	.word	0xffffffff


	//   ....[215]....
        /*7acc*/ 	.word	0xffffffff


	//   ....[216]....
        /*7ad0*/ 	.word	0xffffffff


	//   ....[217]....
        /*7ad4*/ 	.word	0xffffffff


	//   ....[218]....
        /*7ad8*/ 	.word	0xffffffff


	//   ....[219]....
        /*7adc*/ 	.word	0xffffffff


	//   ....[220]....
        /*7ae0*/ 	.word	0xffffffff


	//   ....[221]....
        /*7ae4*/ 	.word	0xffffffff


	//   ....[222]....
        /*7ae8*/ 	.word	0xffffffff


	//   ....[223]....
        /*7aec*/ 	.word	0xffffffff


	//   ....[224]....
        /*7af0*/ 	.word	0xffffffff


	//   ....[225]....
        /*7af4*/ 	.word	0xffffffff


	//   ....[226]....
        /*7af8*/ 	.word	0xffffffff


	//   ....[227]....
        /*7afc*/ 	.word	0xffffffff


	//   ....[228]....
        /*7b00*/ 	.word	0xffffffff


	//   ....[229]....
        /*7b04*/ 	.word	0xffffffff


	//   ....[230]....
        /*7b08*/ 	.word	0xffffffff


	//   ....[231]....
        /*7b0c*/ 	.word	0xffffffff


	//   ....[232]....
        /*7b10*/ 	.word	0xffffffff


	//   ....[233]....
        /*7b14*/ 	.word	0xffffffff


	//   ....[234]....
        /*7b18*/ 	.word	0xffffffff


	//   ....[235]....
        /*7b1c*/ 	.word	0xffffffff


	//   ....[236]....
        /*7b20*/ 	.word	0xffffffff


	//   ....[237]....
        /*7b24*/ 	.word	0xffffffff


	//   ....[238]....
        /*7b28*/ 	.word	0xffffffff


	//   ....[239]....
        /*7b2c*/ 	.word	0xffffffff


	//   ....[240]....
        /*7b30*/ 	.word	0xffffffff


	//   ....[241]....
        /*7b34*/ 	.word	0xffffffff


	//   ....[242]....
        /*7b38*/ 	.word	0xffffffff


	//   ....[243]....
        /*7b3c*/ 	.word	0xffffffff


	//   ....[244]....
        /*7b40*/ 	.word	0xffffffff


	//   ....[245]....
        /*7b44*/ 	.word	0xffffffff


	//   ....[246]....
        /*7b48*/ 	.word	0xffffffff


	//   ....[247]....
        /*7b4c*/ 	.word	0xffffffff


	//   ....[248]....
        /*7b50*/ 	.word	0xffffffff


	//   ....[249]....
        /*7b54*/ 	.word	0xffffffff


	//   ....[250]....
        /*7b58*/ 	.word	0xffffffff


	//   ....[251]....
        /*7b5c*/ 	.word	0xffffffff


	//   ....[252]....
        /*7b60*/ 	.word	0xffffffff


	//   ....[253]....
        /*7b64*/ 	.word	0xffffffff


	//   ....[254]....
        /*7b68*/ 	.word	0xffffffff


	//   ....[255]....
        /*7b6c*/ 	.word	0xffffffff


	//   ....[0]....
        /*7b70*/ 	.word	0xffffffff


	//   ....[1]....
        /*7b74*/ 	.word	0xffffffff


	//   ....[2]....
        /*7b78*/ 	.word	0xffffffff


	//   ....[3]....
        /*7b7c*/ 	.word	0xffffffff


	//   ....[4]....
        /*7b80*/ 	.word	0xffffffff


	//   ....[5]....
        /*7b84*/ 	.word	0xffffffff


	//   ....[6]....
        /*7b88*/ 	.word	0xffffffff


	//   ....[7]....
        /*7b8c*/ 	.word	0xffffffff


	//   ....[8]....
        /*7b90*/ 	.word	0xffffffff


	//   ....[9]....
        /*7b94*/ 	.word	0xffffffff


	//   ....[10]....
        /*7b98*/ 	.word	0xffffffff


	//   ....[11]....
        /*7b9c*/ 	.word	0xffffffff


	//   ....[12]....
        /*7ba0*/ 	.word	0xffffffff


	//   ....[13]....
        /*7ba4*/ 	.word	0xffffffff


	//   ....[14]....
        /*7ba8*/ 	.word	0xffffffff


	//   ....[15]....
        /*7bac*/ 	.word	0xffffffff


	//   ....[16]....
        /*7bb0*/ 	.word	0xffffffff


	//   ....[17]....
        /*7bb4*/ 	.word	0xffffffff


	//   ....[18]....
        /*7bb8*/ 	.word	0xffffffff


	//   ....[19]....
        /*7bbc*/ 	.word	0xffffffff


	//   ....[20]....
        /*7bc0*/ 	.word	0xffffffff


	//   ....[21]....
        /*7bc4*/ 	.word	0xffffffff


	//   ....[22]....
        /*7bc8*/ 	.word	0xffffffff


	//   ....[23]....
        /*7bcc*/ 	.word	0xffffffff


	//   ....[24]....
        /*7bd0*/ 	.word	0xffffffff


	//   ....[25]....
        /*7bd4*/ 	.word	0xffffffff


	//   ....[26]....
        /*7bd8*/ 	.word	0xffffffff


	//   ....[27]....
        /*7bdc*/ 	.word	0xffffffff


	//   ....[28]....
        /*7be0*/ 	.word	0xffffffff


	//   ....[29]....
        /*7be4*/ 	.word	0xffffffff


	//   ....[30]....
        /*7be8*/ 	.word	0xffffffff


	//   ....[31]....
        /*7bec*/ 	.word	0xffffffff


	//   ....[32]....
        /*7bf0*/ 	.word	0xffffffff


	//   ....[33]....
        /*7bf4*/ 	.word	0xffffffff


	//   ....[34]....
        /*7bf8*/ 	.word	0xffffffff


	//   ....[35]....
        /*7bfc*/ 	.word	0xffffffff


	//   ....[36]....
        /*7c00*/ 	.word	0xffffffff


	//   ....[37]....
        /*7c04*/ 	.word	0xffffffff


	//   ....[38]....
        /*7c08*/ 	.word	0xffffffff


	//   ....[39]....
        /*7c0c*/ 	.word	0xffffffff


	//   ....[40]....
        /*7c10*/ 	.word	0xffffffff


	//   ....[41]....
        /*7c14*/ 	.word	0xffffffff


	//   ....[42]....
        /*7c18*/ 	.word	0xffffffff


	//   ....[43]....
        /*7c1c*/ 	.word	0xffffffff


	//   ....[44]....
        /*7c20*/ 	.word	0xffffffff


	//   ....[45]....
        /*7c24*/ 	.word	0xffffffff


	//   ....[46]....
        /*7c28*/ 	.word	0xffffffff


	//   ....[47]....
        /*7c2c*/ 	.word	0xffffffff


	//   ....[48]....
        /*7c30*/ 	.word	0xffffffff


	//   ....[49]....
        /*7c34*/ 	.word	0xffffffff


	//   ....[50]....
        /*7c38*/ 	.word	0xffffffff


	//   ....[51]....
        /*7c3c*/ 	.word	0xffffffff


	//   ....[52]....
        /*7c40*/ 	.word	0xffffffff


	//   ....[53]....
        /*7c44*/ 	.word	0xffffffff


	//   ....[54]....
        /*7c48*/ 	.word	0xffffffff


	//   ....[55]....
        /*7c4c*/ 	.word	0xffffffff


	//   ....[56]....
        /*7c50*/ 	.word	0xffffffff


	//   ....[57]....
        /*7c54*/ 	.word	0xffffffff


	//   ....[58]....
        /*7c58*/ 	.word	0xffffffff


	//   ....[59]....
        /*7c5c*/ 	.word	0xffffffff


	//   ....[60]....
        /*7c60*/ 	.word	0xffffffff


	//   ....[61]....
        /*7c64*/ 	.word	0xffffffff


	//   ....[62]....
        /*7c68*/ 	.word	0xffffffff


	//   ....[63]....
        /*7c6c*/ 	.word	0xffffffff


	//   ....[64]....
        /*7c70*/ 	.word	0xffffffff


	//   ....[65]....
        /*7c74*/ 	.word	0xffffffff


	//   ....[66]....
        /*7c78*/ 	.word	0xffffffff


	//   ....[67]....
        /*7c7c*/ 	.word	0xffffffff


	//   ....[68]....
        /*7c80*/ 	.word	0xffffffff


	//   ....[69]....
        /*7c84*/ 	.word	0xffffffff


	//   ....[70]....
        /*7c88*/ 	.word	0xffffffff


	//   ....[71]....
        /*7c8c*/ 	.word	0xffffffff


	//   ....[72]....
        /*7c90*/ 	.word	0xffffffff


	//   ....[73]....
        /*7c94*/ 	.word	0xffffffff


	//   ....[74]....
        /*7c98*/ 	.word	0xffffffff


	//   ....[75]....
        /*7c9c*/ 	.word	0xffffffff


	//   ....[76]....
        /*7ca0*/ 	.word	0xffffffff


	//   ....[77]....
        /*7ca4*/ 	.word	0xffffffff


	//   ....[78]....
        /*7ca8*/ 	.word	0xffffffff


	//   ....[79]....
        /*7cac*/ 	.word	0xffffffff


	//   ....[80]....
        /*7cb0*/ 	.word	0xffffffff


	//   ....[81]....
        /*7cb4*/ 	.word	0xffffffff


	//   ....[82]....
        /*7cb8*/ 	.word	0xffffffff


	//   ....[83]....
        /*7cbc*/ 	.word	0xffffffff


	//   ....[84]....
        /*7cc0*/ 	.word	0xffffffff


	//   ....[85]....
        /*7cc4*/ 	.word	0xffffffff


	//   ....[86]....
        /*7cc8*/ 	.word	0xffffffff


	//   ....[87]....
        /*7ccc*/ 	.word	0xffffffff


	//   ....[88]....
        /*7cd0*/ 	.word	0xffffffff


	//   ....[89]....
        /*7cd4*/ 	.word	0xffffffff


	//   ....[90]....
        /*7cd8*/ 	.word	0xffffffff


	//   ....[91]....
        /*7cdc*/ 	.word	0xffffffff


	//   ....[92]....
        /*7ce0*/ 	.word	0xffffffff


	//   ....[93]....
        /*7ce4*/ 	.word	0xffffffff


	//   ....[94]....
        /*7ce8*/ 	.word	0xffffffff


	//   ....[95]....
        /*7cec*/ 	.word	0xffffffff


	//   ....[96]....
        /*7cf0*/ 	.word	0xffffffff


	//   ....[97]....
        /*7cf4*/ 	.word	0xffffffff


	//   ....[98]....
        /*7cf8*/ 	.word	0xffffffff


	//   ....[99]....
        /*7cfc*/ 	.word	0xffffffff


	//   ....[100]....
        /*7d00*/ 	.word	0xffffffff


	//   ....[101]....
        /*7d04*/ 	.word	0xffffffff


	//   ....[102]....
        /*7d08*/ 	.word	0xffffffff


	//   ....[103]....
        /*7d0c*/ 	.word	0xffffffff


	//   ....[104]....
        /*7d10*/ 	.word	0xffffffff


	//   ....[105]....
        /*7d14*/ 	.word	0xffffffff


	//   ....[106]....
        /*7d18*/ 	.word	0xffffffff


	//   ....[107]....
        /*7d1c*/ 	.word	0xffffffff


	//   ....[108]....
        /*7d20*/ 	.word	0xffffffff


	//   ....[109]....
        /*7d24*/ 	.word	0xffffffff


	//   ....[110]....
        /*7d28*/ 	.word	0xffffffff


	//   ....[111]....
        /*7d2c*/ 	.word	0xffffffff


	//   ....[112]....
        /*7d30*/ 	.word	0xffffffff


	//   ....[113]....
        /*7d34*/ 	.word	0xffffffff


	//   ....[114]....
        /*7d38*/ 	.word	0xffffffff


	//   ....[115]....
        /*7d3c*/ 	.word	0xffffffff


	//   ....[116]....
        /*7d40*/ 	.word	0xffffffff


	//   ....[117]....
        /*7d44*/ 	.word	0xffffffff


	//   ....[118]....
        /*7d48*/ 	.word	0xffffffff


	//   ....[119]....
        /*7d4c*/ 	.word	0xffffffff


	//   ....[120]....
        /*7d50*/ 	.word	0xffffffff


	//   ....[121]....
        /*7d54*/ 	.word	0xffffffff


	//   ....[122]....
        /*7d58*/ 	.word	0xffffffff


	//   ....[123]....
        /*7d5c*/ 	.word	0xffffffff


	//   ....[124]....
        /*7d60*/ 	.word	0xffffffff


	//   ....[125]....
        /*7d64*/ 	.word	0xffffffff


	//   ....[126]....
        /*7d68*/ 	.word	0xffffffff


	//   ....[127]....
        /*7d6c*/ 	.word	0xffffffff


	//   ....[128]....
        /*7d70*/ 	.word	0xffffffff


	//   ....[129]....
        /*7d74*/ 	.word	0xffffffff


	//   ....[130]....
        /*7d78*/ 	.word	0xffffffff


	//   ....[131]....
        /*7d7c*/ 	.word	0xffffffff


	//   ....[132]....
        /*7d80*/ 	.word	0xffffffff


	//   ....[133]....
        /*7d84*/ 	.word	0xffffffff


	//   ....[134]....
        /*7d88*/ 	.word	0xffffffff


	//   ....[135]....
        /*7d8c*/ 	.word	0xffffffff


	//   ....[136]....
        /*7d90*/ 	.word	0xffffffff


	//   ....[137]....
        /*7d94*/ 	.word	0xffffffff


	//   ....[138]....
        /*7d98*/ 	.word	0xffffffff


	//   ....[139]....
        /*7d9c*/ 	.word	0xffffffff


	//   ....[140]....
        /*7da0*/ 	.word	0xffffffff


	//   ....[141]....
        /*7da4*/ 	.word	0xffffffff


	//   ....[142]....
        /*7da8*/ 	.word	0xffffffff


	//   ....[143]....
        /*7dac*/ 	.word	0xffffffff


	//   ....[144]....
        /*7db0*/ 	.word	0xffffffff


	//   ....[145]....
        /*7db4*/ 	.word	0xffffffff


	//   ....[146]....
        /*7db8*/ 	.word	0xffffffff


	//   ....[147]....
        /*7dbc*/ 	.word	0xffffffff


	//   ....[148]....
        /*7dc0*/ 	.word	0xffffffff


	//   ....[149]....
        /*7dc4*/ 	.word	0xffffffff


	//   ....[150]....
        /*7dc8*/ 	.word	0xffffffff


	//   ....[151]....
        /*7dcc*/ 	.word	0xffffffff


	//   ....[152]....
        /*7dd0*/ 	.word	0xffffffff


	//   ....[153]....
        /*7dd4*/ 	.word	0xffffffff


	//   ....[154]....
        /*7dd8*/ 	.word	0xffffffff


	//   ....[155]....
        /*7ddc*/ 	.word	0xffffffff


	//   ....[156]....
        /*7de0*/ 	.word	0xffffffff


	//   ....[157]....
        /*7de4*/ 	.word	0xffffffff


	//   ....[158]....
        /*7de8*/ 	.word	0xffffffff


	//   ....[159]....
        /*7dec*/ 	.word	0xffffffff


	//   ....[160]....
        /*7df0*/ 	.word	0xffffffff


	//   ....[161]....
        /*7df4*/ 	.word	0xffffffff


	//   ....[162]....
        /*7df8*/ 	.word	0xffffffff


	//   ....[163]....
        /*7dfc*/ 	.word	0xffffffff


	//   ....[164]....
        /*7e00*/ 	.word	0xffffffff


	//   ....[165]....
        /*7e04*/ 	.word	0xffffffff


	//   ....[166]....
        /*7e08*/ 	.word	0xffffffff


	//   ....[167]....
        /*7e0c*/ 	.word	0xffffffff


	//   ....[168]....
        /*7e10*/ 	.word	0xffffffff


	//   ....[169]....
        /*7e14*/ 	.word	0xffffffff


	//   ....[170]....
        /*7e18*/ 	.word	0xffffffff


	//   ....[171]....
        /*7e1c*/ 	.word	0xffffffff


	//   ....[172]....
        /*7e20*/ 	.word	0xffffffff


	//   ....[173]....
        /*7e24*/ 	.word	0xffffffff


	//   ....[174]....
        /*7e28*/ 	.word	0xffffffff


	//   ....[175]....
        /*7e2c*/ 	.word	0xffffffff


	//   ....[176]....
        /*7e30*/ 	.word	0xffffffff


	//   ....[177]....
        /*7e34*/ 	.word	0xffffffff


	//   ....[178]....
        /*7e38*/ 	.word	0xffffffff


	//   ....[179]....
        /*7e3c*/ 	.word	0xffffffff


	//   ....[180]....
        /*7e40*/ 	.word	0xffffffff


	//   ....[181]....
        /*7e44*/ 	.word	0xffffffff


	//   ....[182]....
        /*7e48*/ 	.word	0xffffffff


	//   ....[183]....
        /*7e4c*/ 	.word	0xffffffff


	//   ....[184]....
        /*7e50*/ 	.word	0xffffffff


	//   ....[185]....
        /*7e54*/ 	.word	0xffffffff


	//   ....[186]....
        /*7e58*/ 	.word	0xffffffff


	//   ....[187]....
        /*7e5c*/ 	.word	0xffffffff


	//   ....[188]....
        /*7e60*/ 	.word	0xffffffff


	//   ....[189]....
        /*7e64*/ 	.word	0xffffffff


	//   ....[190]....
        /*7e68*/ 	.word	0xffffffff


	//   ....[191]....
        /*7e6c*/ 	.word	0xffffffff


	//   ....[192]....
        /*7e70*/ 	.word	0xffffffff


	//   ....[193]....
        /*7e74*/ 	.word	0xffffffff


	//   ....[194]....
        /*7e78*/ 	.word	0xffffffff


	//   ....[195]....
        /*7e7c*/ 	.word	0xffffffff


	//   ....[196]....
        /*7e80*/ 	.word	0xffffffff


	//   ....[197]....
        /*7e84*/ 	.word	0xffffffff


	//   ....[198]....
        /*7e88*/ 	.word	0xffffffff


	//   ....[199]....
        /*7e8c*/ 	.word	0xffffffff


	//   ....[200]....
        /*7e90*/ 	.word	0xffffffff


	//   ....[201]....
        /*7e94*/ 	.word	0xffffffff


	//   ....[202]....
        /*7e98*/ 	.word	0xffffffff


	//   ....[203]....
        /*7e9c*/ 	.word	0xffffffff


	//   ....[204]....
        /*7ea0*/ 	.word	0xffffffff


	//   ....[205]....
        /*7ea4*/ 	.word	0xffffffff


	//   ....[206]....
        /*7ea8*/ 	.word	0xffffffff


	//   ....[207]....
        /*7eac*/ 	.word	0xffffffff


	//   ....[208]....
        /*7eb0*/ 	.word	0xffffffff


	//   ....[209]....
        /*7eb4*/ 	.word	0xffffffff


	//   ....[210]....
        /*7eb8*/ 	.word	0xffffffff


	//   ....[211]....
        /*7ebc*/ 	.word	0xffffffff


	//   ....[212]....
        /*7ec0*/ 	.word	0xffffffff


	//   ....[213]....
        /*7ec4*/ 	.word	0xffffffff


	//   ....[214]....
        /*7ec8*/ 	.word	0xffffffff


	//   ....[215]....
        /*7ecc*/ 	.word	0xffffffff


	//   ....[216]....
        /*7ed0*/ 	.word	0xffffffff


	//   ....[217]....
        /*7ed4*/ 	.word	0xffffffff


	//   ....[218]....
        /*7ed8*/ 	.word	0xffffffff


	//   ....[219]....
        /*7edc*/ 	.word	0xffffffff


	//   ....[220]....
        /*7ee0*/ 	.word	0xffffffff


	//   ....[221]....
        /*7ee4*/ 	.word	0xffffffff


	//   ....[222]....
        /*7ee8*/ 	.word	0xffffffff


	//   ....[223]....
        /*7eec*/ 	.word	0xffffffff


	//   ....[224]....
        /*7ef0*/ 	.word	0xffffffff


	//   ....[225]....
        /*7ef4*/ 	.word	0xffffffff


	//   ....[226]....
        /*7ef8*/ 	.word	0xffffffff


	//   ....[227]....
        /*7efc*/ 	.word	0xffffffff


	//   ....[228]....
        /*7f00*/ 	.word	0xffffffff


	//   ....[229]....
        /*7f04*/ 	.word	0xffffffff


	//   ....[230]....
        /*7f08*/ 	.word	0xffffffff


	//   ....[231]....
        /*7f0c*/ 	.word	0xffffffff


	//   ....[232]....
        /*7f10*/ 	.word	0xffffffff


	//   ....[233]....
        /*7f14*/ 	.word	0xffffffff


	//   ....[234]....
        /*7f18*/ 	.word	0xffffffff


	//   ....[235]....
        /*7f1c*/ 	.word	0xffffffff


	//   ....[236]....
        /*7f20*/ 	.word	0xffffffff


	//   ....[237]....
        /*7f24*/ 	.word	0xffffffff


	//   ....[238]....
        /*7f28*/ 	.word	0xffffffff


	//   ....[239]....
        /*7f2c*/ 	.word	0xffffffff


	//   ....[240]....
        /*7f30*/ 	.word	0xffffffff


	//   ....[241]....
        /*7f34*/ 	.word	0xffffffff


	//   ....[242]....
        /*7f38*/ 	.word	0xffffffff


	//   ....[243]....
        /*7f3c*/ 	.word	0xffffffff


	//   ....[244]....
        /*7f40*/ 	.word	0xffffffff


	//   ....[245]....
        /*7f44*/ 	.word	0xffffffff


	//   ....[246]....
        /*7f48*/ 	.word	0xffffffff


	//   ....[247]....
        /*7f4c*/ 	.word	0xffffffff


	//   ....[248]....
        /*7f50*/ 	.word	0xffffffff


	//   ....[249]....
        /*7f54*/ 	.word	0xffffffff


	//   ....[250]....
        /*7f58*/ 	.word	0xffffffff


	//   ....[251]....
        /*7f5c*/ 	.word	0xffffffff


	//   ....[252]....
        /*7f60*/ 	.word	0xffffffff


	//   ....[253]....
        /*7f64*/ 	.word	0xffffffff


	//   ....[254]....
        /*7f68*/ 	.word	0xffffffff


	//----- nvinfo : EIATTR_COOP_GROUP_INSTR_OFFSETS
	.align		4
.L_39:
        /*7f6c*/ 	.byte	0x04, 0x28
        /*7f6e*/ 	.short	(.L_41 - .L_40)


	//   ....[0]....
.L_40:
        /*7f70*/ 	.word	0x0013a1b0


	//   ....[1]....
        /*7f74*/ 	.word	0x0013a1f0


	//   ....[2]....
        /*7f78*/ 	.word	0x0013a270


	//   ....[3]....
        /*7f7c*/ 	.word	0x0013a290


	//   ....[4]....
        /*7f80*/ 	.word	0x0013a300


	//   ....[5]....
        /*7f84*/ 	.word	0x0013a330


	//   ....[6]....
        /*7f88*/ 	.word	0x0013a3b0


	//   ....[7]....
        /*7f8c*/ 	.word	0x0013a3d0


	//   ....[8]....
        /*7f90*/ 	.word	0x0013a440


	//   ....[9]....
        /*7f94*/ 	.word	0x0013a490


	//   ....[10]....
        /*7f98*/ 	.word	0x0013a530


	//   ....[11]....
        /*7f9c*/ 	.word	0x0013a550


	//   ....[12]....
        /*7fa0*/ 	.word	0x0013a5c0


	//   ....[13]....
        /*7fa4*/ 	.word	0x0013a610


	//   ....[14]....
        /*7fa8*/ 	.word	0x0013a6b0


	//   ....[15]....
        /*7fac*/ 	.word	0x0013a6d0


	//   ....[16]....
        /*7fb0*/ 	.word	0x0013a740


	//   ....[17]....
        /*7fb4*/ 	.word	0x0013a790


	//   ....[18]....
        /*7fb8*/ 	.word	0x0013a810


	//   ....[19]....
        /*7fbc*/ 	.word	0x0013a830


	//   ....[20]....
        /*7fc0*/ 	.word	0x0013a890


	//   ....[21]....
        /*7fc4*/ 	.word	0x0013a8d0


	//   ....[22]....
        /*7fc8*/ 	.word	0x0013a950


	//   ....[23]....
        /*7fcc*/ 	.word	0x0013a970


	//   ....[24]....
        /*7fd0*/ 	.word	0x0013a9d0


	//   ....[25]....
        /*7fd4*/ 	.word	0x0013aa10


	//   ....[26]....
        /*7fd8*/ 	.word	0x0013aa90


	//   ....[27]....
        /*7fdc*/ 	.word	0x0013aab0


	//   ....[28]....
        /*7fe0*/ 	.word	0x0013ab10


	//   ....[29]....
        /*7fe4*/ 	.word	0x0013ab50


	//   ....[30]....
        /*7fe8*/ 	.word	0x0013abd0


	//   ....[31]....
        /*7fec*/ 	.word	0x0013abf0


	//   ....[32]....
        /*7ff0*/ 	.word	0x0013ac50


	//   ....[33]....
        /*7ff4*/ 	.word	0x0013ac90


	//   ....[34]....
        /*7ff8*/ 	.word	0x0013ad10


	//   ....[35]....
        /*7ffc*/ 	.word	0x0013ad30


	//   ....[36]....
        /*8000*/ 	.word	0x0013ad90


	//   ....[37]....
        /*8004*/ 	.word	0x0013add0


	//   ....[38]....
        /*8008*/ 	.word	0x0013ae50


	//   ....[39]....
        /*800c*/ 	.word	0x0013ae70


	//   ....[40]....
        /*8010*/ 	.word	0x0013aed0


	//   ....[41]....
        /*8014*/ 	.word	0x0013af10


	//   ....[42]....
        /*8018*/ 	.word	0x0013af90


	//   ....[43]....
        /*801c*/ 	.word	0x0013afb0


	//   ....[44]....
        /*8020*/ 	.word	0x0013b010


	//   ....[45]....
        /*8024*/ 	.word	0x0013b050


	//   ....[46]....
        /*8028*/ 	.word	0x0013b0d0


	//   ....[47]....
        /*802c*/ 	.word	0x0013b0f0


	//   ....[48]....
        /*8030*/ 	.word	0x0013b150


	//   ....[49]....
        /*8034*/ 	.word	0x0013b190


	//   ....[50]....
        /*8038*/ 	.word	0x0013b210


	//   ....[51]....
        /*803c*/ 	.word	0x0013b230


	//   ....[52]....
        /*8040*/ 	.word	0x0013b290


	//   ....[53]....
        /*8044*/ 	.word	0x0013b2d0


	//   ....[54]....
        /*8048*/ 	.word	0x0013b350


	//   ....[55]....
        /*804c*/ 	.word	0x0013b370


	//   ....[56]....
        /*8050*/ 	.word	0x0013b3d0


	//   ....[57]....
        /*8054*/ 	.word	0x0013b410


	//   ....[58]....
        /*8058*/ 	.word	0x0013b490


	//   ....[59]....
        /*805c*/ 	.word	0x0013b4b0


	//   ....[60]....
        /*8060*/ 	.word	0x0013b510


	//   ....[61]....
        /*8064*/ 	.word	0x0013b550


	//   ....[62]....
        /*8068*/ 	.word	0x0013b5d0


	//   ....[63]....
        /*806c*/ 	.word	0x0013b5f0


	//   ....[64]....
        /*8070*/ 	.word	0x0013b650


	//   ....[65]....
        /*8074*/ 	.word	0x0013b690


	//   ....[66]....
        /*8078*/ 	.word	0x0013b710


	//   ....[67]....
        /*807c*/ 	.word	0x0013b730


	//   ....[68]....
        /*8080*/ 	.word	0x0013b790


	//   ....[69]....
        /*8084*/ 	.word	0x0013b7d0


	//   ....[70]....
        /*8088*/ 	.word	0x0013b850


	//   ....[71]....
        /*808c*/ 	.word	0x0013b870


	//   ....[72]....
        /*8090*/ 	.word	0x0013b8d0


	//   ....[73]....
        /*8094*/ 	.word	0x0013b910


	//   ....[74]....
        /*8098*/ 	.word	0x0013b990


	//   ....[75]....
        /*809c*/ 	.word	0x0013b9b0


	//   ....[76]....
        /*80a0*/ 	.word	0x0013ba10


	//   ....[77]....
        /*80a4*/ 	.word	0x0013ba50


	//   ....[78]....
        /*80a8*/ 	.word	0x0013bad0


	//   ....[79]....
        /*80ac*/ 	.word	0x0013baf0


	//   ....[80]....
        /*80b0*/ 	.word	0x0013bb50


	//   ....[81]....
        /*80b4*/ 	.word	0x0013bb90


	//   ....[82]....
        /*80b8*/ 	.word	0x0013bc10


	//   ....[83]....
        /*80bc*/ 	.word	0x0013bc30


	//   ....[84]....
        /*80c0*/ 	.word	0x0013bc90


	//   ....[85]....
        /*80c4*/ 	.word	0x0013bcd0


	//   ....[86]....
        /*80c8*/ 	.word	0x0013bd50


	//   ....[87]....
        /*80cc*/ 	.word	0x0013bd70


	//   ....[88]....
        /*80d0*/ 	.word	0x0013bdd0


	//   ....[89]....
        /*80d4*/ 	.word	0x0013be10


	//   ....[90]....
        /*80d8*/ 	.word	0x0013be90


	//   ....[91]....
        /*80dc*/ 	.word	0x0013beb0


	//   ....[92]....
        /*80e0*/ 	.word	0x0013bf10


	//   ....[93]....
        /*80e4*/ 	.word	0x0013bf50


	//   ....[94]....
        /*80e8*/ 	.word	0x0013bfd0


	//   ....[95]....
        /*80ec*/ 	.word	0x0013bff0


	//   ....[96]....
        /*80f0*/ 	.word	0x0013c050


	//   ....[97]....
        /*80f4*/ 	.word	0x0013c090


	//   ....[98]....
        /*80f8*/ 	.word	0x0013c110


	//   ....[99]....
        /*80fc*/ 	.word	0x0013c130


	//   ....[100]....
        /*8100*/ 	.word	0x0013c190


	//   ....[101]....
        /*8104*/ 	.word	0x0013c1d0


	//   ....[102]....
        /*8108*/ 	.word	0x0013c250


	//   ....[103]....
        /*810c*/ 	.word	0x0013c270


	//   ....[104]....
        /*8110*/ 	.word	0x0013c2d0


	//   ....[105]....
        /*8114*/ 	.word	0x0013c310


	//   ....[106]....
        /*8118*/ 	.word	0x0013c390


	//   ....[107]....
        /*811c*/ 	.word	0x0013c3b0


	//   ....[108]....
        /*8120*/ 	.word	0x0013c410


	//   ....[109]....
        /*8124*/ 	.word	0x0013c450


	//   ....[110]....
        /*8128*/ 	.word	0x0013c4d0


	//   ....[111]....
        /*812c*/ 	.word	0x0013c4f0


	//   ....[112]....
        /*8130*/ 	.word	0x0013c550


	//   ....[113]....
        /*8134*/ 	.word	0x0013c590


	//   ....[114]....
        /*8138*/ 	.word	0x0013c610


	//   ....[115]....
        /*813c*/ 	.word	0x0013c630


	//   ....[116]....
        /*8140*/ 	.word	0x0013c690


	//   ....[117]....
        /*8144*/ 	.word	0x0013c6d0


	//   ....[118]....
        /*8148*/ 	.word	0x0013c750


	//   ....[119]....
        /*814c*/ 	.word	0x0013c770


	//   ....[120]....
        /*8150*/ 	.word	0x0013c7d0


	//   ....[121]....
        /*8154*/ 	.word	0x0013c810


	//   ....[122]....
        /*8158*/ 	.word	0x0013c890


	//   ....[123]....
        /*815c*/ 	.word	0x0013c8b0


	//   ....[124]....
        /*8160*/ 	.word	0x0013c910


	//   ....[125]....
        /*8164*/ 	.word	0x0013c950


	//   ....[126]....
        /*8168*/ 	.word	0x0013c9d0


	//   ....[127]....
        /*816c*/ 	.word	0x0013c9f0


	//   ....[128]....
        /*8170*/ 	.word	0x0013ca50


	//   ....[129]....
        /*8174*/ 	.word	0x0013ca90


	//   ....[130]....
        /*8178*/ 	.word	0x0013cb10


	//   ....[131]....
        /*817c*/ 	.word	0x0013cb30


	//   ....[132]....
        /*8180*/ 	.word	0x0013cb90


	//   ....[133]....
        /*8184*/ 	.word	0x0013cbd0


	//   ....[134]....
        /*8188*/ 	.word	0x0013cc50


	//   ....[135]....
        /*818c*/ 	.word	0x0013cc70


	//   ....[136]....
        /*8190*/ 	.word	0x0013ccd0


	//   ....[137]....
        /*8194*/ 	.word	0x0013cd10


	//   ....[138]....
        /*8198*/ 	.word	0x0013cd90


	//   ....[139]....
        /*819c*/ 	.word	0x0013cdb0


	//   ....[140]....
        /*81a0*/ 	.word	0x0013ce10


	//   ....[141]....
        /*81a4*/ 	.word	0x0013ce50


	//   ....[142]....
        /*81a8*/ 	.word	0x0013ced0


	//   ....[143]....
        /*81ac*/ 	.word	0x0013cef0


	//   ....[144]....
        /*81b0*/ 	.word	0x0013cf50


	//   ....[145]....
        /*81b4*/ 	.word	0x0013cf90


	//   ....[146]....
        /*81b8*/ 	.word	0x0013d010


	//   ....[147]....
        /*81bc*/ 	.word	0x0013d030


	//   ....[148]....
        /*81c0*/ 	.word	0x0013d090


	//   ....[149]....
        /*81c4*/ 	.word	0x0013d0d0


	//   ....[150]....
        /*81c8*/ 	.word	0x0013d150


	//   ....[151]....
        /*81cc*/ 	.word	0x0013d170


	//   ....[152]....
        /*81d0*/ 	.word	0x0013d1d0


	//   ....[153]....
        /*81d4*/ 	.word	0x0013d210


	//   ....[154]....
        /*81d8*/ 	.word	0x0013d290


	//   ....[155]....
        /*81dc*/ 	.word	0x0013d2b0


	//   ....[156]....
        /*81e0*/ 	.word	0x0013d310


	//   ....[157]....
        /*81e4*/ 	.word	0x0013d350


	//   ....[158]....
        /*81e8*/ 	.word	0x0013d3d0


	//   ....[159]....
        /*81ec*/ 	.word	0x0013d3f0


	//   ....[160]....
        /*81f0*/ 	.word	0x0013d450


	//   ....[161]....
        /*81f4*/ 	.word	0x0013d490


	//   ....[162]....
        /*81f8*/ 	.word	0x0013d510


	//   ....[163]....
        /*81fc*/ 	.word	0x0013d530


	//   ....[164]....
        /*8200*/ 	.word	0x0013d590


	//   ....[165]....
        /*8204*/ 	.word	0x0013d5d0


	//   ....[166]....
        /*8208*/ 	.word	0x0013d650


	//   ....[167]....
        /*820c*/ 	.word	0x0013d670


	//   ....[168]....
        /*8210*/ 	.word	0x0013d6d0


	//   ....[169]....
        /*8214*/ 	.word	0x0013d710


	//   ....[170]....
        /*8218*/ 	.word	0x0013d790


	//   ....[171]....
        /*821c*/ 	.word	0x0013d7b0


	//   ....[172]....
        /*8220*/ 	.word	0x0013d810


	//   ....[173]....
        /*8224*/ 	.word	0x0013d850


	//   ....[174]....
        /*8228*/ 	.word	0x0013d8d0


	//   ....[175]....
        /*822c*/ 	.word	0x0013d8f0


	//   ....[176]....
        /*8230*/ 	.word	0x0013d950


	//   ....[177]....
        /*8234*/ 	.word	0x0013d990


	//   ....[178]....
        /*8238*/ 	.word	0x0013da10


	//   ....[179]....
        /*823c*/ 	.word	0x0013da30


	//   ....[180]....
        /*8240*/ 	.word	0x0013da90


	//   ....[181]....
        /*8244*/ 	.word	0x0013dad0


	//   ....[182]....
        /*8248*/ 	.word	0x0013db50


	//   ....[183]....
        /*824c*/ 	.word	0x0013db70


	//   ....[184]....
        /*8250*/ 	.word	0x0013dbd0


	//   ....[185]....
        /*8254*/ 	.word	0x0013dc10


	//   ....[186]....
        /*8258*/ 	.word	0x0013dc90


	//   ....[187]....
        /*825c*/ 	.word	0x0013dcb0


	//   ....[188]....
        /*8260*/ 	.word	0x0013dd10


	//   ....[189]....
        /*8264*/ 	.word	0x0013dd50


	//   ....[190]....
        /*8268*/ 	.word	0x0013ddd0


	//   ....[191]....
        /*826c*/ 	.word	0x0013ddf0


	//   ....[192]....
        /*8270*/ 	.word	0x0013de50


	//   ....[193]....
        /*8274*/ 	.word	0x0013de90


	//   ....[194]....
        /*8278*/ 	.word	0x0013df10


	//   ....[195]....
        /*827c*/ 	.word	0x0013df30


	//   ....[196]....
        /*8280*/ 	.word	0x0013df90


	//   ....[197]....
        /*8284*/ 	.word	0x0013dfd0


	//   ....[198]....
        /*8288*/ 	.word	0x0013e050


	//   ....[199]....
        /*828c*/ 	.word	0x0013e070


	//   ....[200]....
        /*8290*/ 	.word	0x0013e0d0


	//   ....[201]....
        /*8294*/ 	.word	0x0013e110


	//   ....[202]....
        /*8298*/ 	.word	0x0013e190


	//   ....[203]....
        /*829c*/ 	.word	0x0013e1b0


	//   ....[204]....
        /*82a0*/ 	.word	0x0013e210


	//   ....[205]....
        /*82a4*/ 	.word	0x0013e250


	//   ....[206]....
        /*82a8*/ 	.word	0x0013e2d0


	//   ....[207]....
        /*82ac*/ 	.word	0x0013e2f0


	//   ....[208]....
        /*82b0*/ 	.word	0x0013e350


	//   ....[209]....
        /*82b4*/ 	.word	0x0013e390


	//   ....[210]....
        /*82b8*/ 	.word	0x0013e410


	//   ....[211]....
        /*82bc*/ 	.word	0x0013e430


	//   ....[212]....
        /*82c0*/ 	.word	0x0013e490


	//   ....[213]....
        /*82c4*/ 	.word	0x0013e4d0


	//   ....[214]....
        /*82c8*/ 	.word	0x0013e550


	//   ....[215]....
        /*82cc*/ 	.word	0x0013e570


	//   ....[216]....
        /*82d0*/ 	.word	0x0013e5d0


	//   ....[217]....
        /*82d4*/ 	.word	0x0013e610


	//   ....[218]....
        /*82d8*/ 	.word	0x0013e690


	//   ....[219]....
        /*82dc*/ 	.word	0x0013e6b0


	//   ....[220]....
        /*82e0*/ 	.word	0x0013e710


	//   ....[221]....
        /*82e4*/ 	.word	0x0013e750


	//   ....[222]....
        /*82e8*/ 	.word	0x0013e7d0


	//   ....[223]....
        /*82ec*/ 	.word	0x0013e7f0


	//   ....[224]....
        /*82f0*/ 	.word	0x0013e850


	//   ....[225]....
        /*82f4*/ 	.word	0x0013e890


	//   ....[226]....
        /*82f8*/ 	.word	0x0013e910


	//   ....[227]....
        /*82fc*/ 	.word	0x0013e930


	//   ....[228]....
        /*8300*/ 	.word	0x0013e990


	//   ....[229]....
        /*8304*/ 	.word	0x0013e9d0


	//   ....[230]....
        /*8308*/ 	.word	0x0013ea50


	//   ....[231]....
        /*830c*/ 	.word	0x0013ea70


	//   ....[232]....
        /*8310*/ 	.word	0x0013ead0


	//   ....[233]....
        /*8314*/ 	.word	0x0013eb10


	//   ....[234]....
        /*8318*/ 	.word	0x0013eb90


	//   ....[235]....
        /*831c*/ 	.word	0x0013ebb0


	//   ....[236]....
        /*8320*/ 	.word	0x0013ec10


	//   ....[237]....
        /*8324*/ 	.word	0x0013ec50


	//   ....[238]....
        /*8328*/ 	.word	0x0013ecd0


	//   ....[239]....
        /*832c*/ 	.word	0x0013ecf0


	//   ....[240]....
        /*8330*/ 	.word	0x0013ed50


	//   ....[241]....
        /*8334*/ 	.word	0x0013ed90


	//   ....[242]....
        /*8338*/ 	.word	0x0013ee10


	//   ....[243]....
        /*833c*/ 	.word	0x0013ee30


	//   ....[244]....
        /*8340*/ 	.word	0x0013ee90


	//   ....[245]....
        /*8344*/ 	.word	0x0013eed0


	//   ....[246]....
        /*8348*/ 	.word	0x0013ef50


	//   ....[247]....
        /*834c*/ 	.word	0x0013ef70


	//   ....[248]....
        /*8350*/ 	.word	0x0013efd0


	//   ....[249]....
        /*8354*/ 	.word	0x0013f010


	//   ....[250]....
        /*8358*/ 	.word	0x0013f090


	//   ....[251]....
        /*835c*/ 	.word	0x0013f0b0


	//   ....[252]....
        /*8360*/ 	.word	0x0013f110


	//   ....[253]....
        /*8364*/ 	.word	0x0013f150


	//   ....[254]....
        /*8368*/ 	.word	0x0013f1d0


	//   ....[255]....
        /*836c*/ 	.word	0x0013f1f0


	//   ....[0]....
        /*8370*/ 	.word	0x0013f250


	//   ....[1]....
        /*8374*/ 	.word	0x0013f290


	//   ....[2]....
        /*8378*/ 	.word	0x0013f310


	//   ....[3]....
        /*837c*/ 	.word	0x0013f330


	//   ....[4]....
        /*8380*/ 	.word	0x0013f390


	//   ....[5]....
        /*8384*/ 	.word	0x0013f3d0


	//   ....[6]....
        /*8388*/ 	.word	0x0013f450


	//   ....[7]....
        /*838c*/ 	.word	0x0013f470


	//   ....[8]....
        /*8390*/ 	.word	0x0013f4d0


	//   ....[9]....
        /*8394*/ 	.word	0x0013f510


	//   ....[10]....
        /*8398*/ 	.word	0x0013f590


	//   ....[11]....
        /*839c*/ 	.word	0x0013f5b0


	//   ....[12]....
        /*83a0*/ 	.word	0x0013f610


	//   ....[13]....
        /*83a4*/ 	.word	0x0013f650


	//   ....[14]....
        /*83a8*/ 	.word	0x0013f6d0


	//   ....[15]....
        /*83ac*/ 	.word	0x0013f6f0


	//   ....[16]....
        /*83b0*/ 	.word	0x0013f750


	//   ....[17]....
        /*83b4*/ 	.word	0x0013f790


	//   ....[18]....
        /*83b8*/ 	.word	0x0013f810


	//   ....[19]....
        /*83bc*/ 	.word	0x0013f830


	//   ....[20]....
        /*83c0*/ 	.word	0x0013f890


	//   ....[21]....
        /*83c4*/ 	.word	0x0013f8d0


	//   ....[22]....
        /*83c8*/ 	.word	0x0013f950


	//   ....[23]....
        /*83cc*/ 	.word	0x0013f970


	//   ....[24]....
        /*83d0*/ 	.word	0x0013f9d0


	//   ....[25]....
        /*83d4*/ 	.word	0x0013fa10


	//   ....[26]....
        /*83d8*/ 	.word	0x0013fa90


	//   ....[27]....
        /*83dc*/ 	.word	0x0013fab0


	//   ....[28]....
        /*83e0*/ 	.word	0x0013fb10


	//   ....[29]....
        /*83e4*/ 	.word	0x0013fb50


	//   ....[30]....
        /*83e8*/ 	.word	0x0013fbd0


	//   ....[31]....
        /*83ec*/ 	.word	0x0013fbf0


	//   ....[32]....
        /*83f0*/ 	.word	0x0013fc50


	//   ....[33]....
        /*83f4*/ 	.word	0x0013fc90


	//   ....[34]....
        /*83f8*/ 	.word	0x0013fd10


	//   ....[35]....
        /*83fc*/ 	.word	0x0013fd30


	//   ....[36]....
        /*8400*/ 	.word	0x0013fd90


	//   ....[37]....
        /*8404*/ 	.word	0x0013fdd0


	//   ....[38]....
        /*8408*/ 	.word	0x0013fe50


	//   ....[39]....
        /*840c*/ 	.word	0x0013fe70


	//   ....[40]....
        /*8410*/ 	.word	0x0013fed0


	//   ....[41]....
        /*8414*/ 	.word	0x0013ff10


	//   ....[42]....
        /*8418*/ 	.word	0x0013ff90


	//   ....[43]....
        /*841c*/ 	.word	0x0013ffb0


	//   ....[44]....
        /*8420*/ 	.word	0x00140010


	//   ....[45]....
        /*8424*/ 	.word	0x00140050


	//   ....[46]....
        /*8428*/ 	.word	0x001400d0


	//   ....[47]....
        /*842c*/ 	.word	0x001400f0


	//   ....[48]....
        /*8430*/ 	.word	0x00140150


	//   ....[49]....
        /*8434*/ 	.word	0x00140190


	//   ....[50]....
        /*8438*/ 	.word	0x00140210


	//   ....[51]....
        /*843c*/ 	.word	0x00140230


	//   ....[52]....
        /*8440*/ 	.word	0x00140290


	//   ....[53]....
        /*8444*/ 	.word	0x001402d0


	//   ....[54]....
        /*8448*/ 	.word	0x00140350


	//   ....[55]....
        /*844c*/ 	.word	0x00140370


	//   ....[56]....
        /*8450*/ 	.word	0x001403d0


	//   ....[57]....
        /*8454*/ 	.word	0x00140410


	//   ....[58]....
        /*8458*/ 	.word	0x00140490


	//   ....[59]....
        /*845c*/ 	.word	0x001404b0


	//   ....[60]....
        /*8460*/ 	.word	0x00140510


	//   ....[61]....
        /*8464*/ 	.word	0x00140550


	//   ....[62]....
        /*8468*/ 	.word	0x001405d0


	//   ....[63]....
        /*846c*/ 	.word	0x001405f0


	//   ....[64]....
        /*8470*/ 	.word	0x00140650


	//   ....[65]....
        /*8474*/ 	.word	0x00140690


	//   ....[66]....
        /*8478*/ 	.word	0x00140710


	//   ....[67]....
        /*847c*/ 	.word	0x00140730


	//   ....[68]....
        /*8480*/ 	.word	0x00140790


	//   ....[69]....
        /*8484*/ 	.word	0x001407d0


	//   ....[70]....
        /*8488*/ 	.word	0x00140850


	//   ....[71]....
        /*848c*/ 	.word	0x00140870


	//   ....[72]....
        /*8490*/ 	.word	0x001408d0


	//   ....[73]....
        /*8494*/ 	.word	0x00140910


	//   ....[74]....
        /*8498*/ 	.word	0x00140990


	//   ....[75]....
        /*849c*/ 	.word	0x001409b0


	//   ....[76]....
        /*84a0*/ 	.word	0x00140a10


	//   ....[77]....
        /*84a4*/ 	.word	0x00140a50


	//   ....[78]....
        /*84a8*/ 	.word	0x00140ad0


	//   ....[79]....
        /*84ac*/ 	.word	0x00140af0


	//   ....[80]....
        /*84b0*/ 	.word	0x00140b50


	//   ....[81]....
        /*84b4*/ 	.word	0x00140b90


	//   ....[82]....
        /*84b8*/ 	.word	0x00140c10


	//   ....[83]....
        /*84bc*/ 	.word	0x00140c30


	//   ....[84]....
        /*84c0*/ 	.word	0x00140c90


	//   ....[85]....
        /*84c4*/ 	.word	0x00140cd0


	//   ....[86]....
        /*84c8*/ 	.word	0x00140d50


	//   ....[87]....
        /*84cc*/ 	.word	0x00140d70


	//   ....[88]....
        /*84d0*/ 	.word	0x00140dd0


	//   ....[89]....
        /*84d4*/ 	.word	0x00140e10


	//   ....[90]....
        /*84d8*/ 	.word	0x00140e90


	//   ....[91]....
        /*84dc*/ 	.word	0x00140eb0


	//   ....[92]....
        /*84e0*/ 	.word	0x00140f10


	//   ....[93]....
        /*84e4*/ 	.word	0x00140f50


	//   ....[94]....
        /*84e8*/ 	.word	0x00140fd0


	//   ....[95]....
        /*84ec*/ 	.word	0x00140ff0


	//   ....[96]....
        /*84f0*/ 	.word	0x00141050


	//   ....[97]....
        /*84f4*/ 	.word	0x00141090


	//   ....[98]....
        /*84f8*/ 	.word	0x00141110


	//   ....[99]....
        /*84fc*/ 	.word	0x00141130


	//   ....[100]....
        /*8500*/ 	.word	0x00141190


	//   ....[101]....
        /*8504*/ 	.word	0x001411d0


	//   ....[102]....
        /*8508*/ 	.word	0x00141250


	//   ....[103]....
        /*850c*/ 	.word	0x00141270


	//   ....[104]....
        /*8510*/ 	.word	0x001412d0


	//   ....[105]....
        /*8514*/ 	.word	0x00141310


	//   ....[106]....
        /*8518*/ 	.word	0x00141390


	//   ....[107]....
        /*851c*/ 	.word	0x001413b0


	//   ....[108]....
        /*8520*/ 	.word	0x00141410


	//   ....[109]....
        /*8524*/ 	.word	0x00141450


	//   ....[110]....
        /*8528*/ 	.word	0x001414d0


	//   ....[111]....
        /*852c*/ 	.word	0x001414f0


	//   ....[112]....
        /*8530*/ 	.word	0x00141550


	//   ....[113]....
        /*8534*/ 	.word	0x00141590


	//   ....[114]....
        /*8538*/ 	.word	0x00141610


	//   ....[115]....
        /*853c*/ 	.word	0x00141630


	//   ....[116]....
        /*8540*/ 	.word	0x00141690


	//   ....[117]....
        /*8544*/ 	.word	0x001416d0


	//   ....[118]....
        /*8548*/ 	.word	0x00141750


	//   ....[119]....
        /*854c*/ 	.word	0x00141770


	//   ....[120]....
        /*8550*/ 	.word	0x001417d0


	//   ....[121]....
        /*8554*/ 	.word	0x00141810


	//   ....[122]....
        /*8558*/ 	.word	0x00141890


	//   ....[123]....
        /*855c*/ 	.word	0x001418b0


	//   ....[124]....
        /*8560*/ 	.word	0x00141910


	//   ....[125]....
        /*8564*/ 	.word	0x00141950


	//   ....[126]....
        /*8568*/ 	.word	0x001419d0


	//   ....[127]....
        /*856c*/ 	.word	0x001419f0


	//   ....[128]....
        /*8570*/ 	.word	0x00141a50


	//   ....[129]....
        /*8574*/ 	.word	0x00141a90


	//   ....[130]....
        /*8578*/ 	.word	0x00141b10


	//   ....[131]....
        /*857c*/ 	.word	0x00141b30


	//   ....[132]....
        /*8580*/ 	.word	0x00141b90


	//   ....[133]....
        /*8584*/ 	.word	0x00141bd0


	//   ....[134]....
        /*8588*/ 	.word	0x00141c50


	//   ....[135]....
        /*858c*/ 	.word	0x00141c70


	//   ....[136]....
        /*8590*/ 	.word	0x00141cd0


	//   ....[137]....
        /*8594*/ 	.word	0x00141d10


	//   ....[138]....
        /*8598*/ 	.word	0x00141d90


	//   ....[139]....
        /*859c*/ 	.word	0x00141db0


	//   ....[140]....
        /*85a0*/ 	.word	0x00141e10


	//   ....[141]....
        /*85a4*/ 	.word	0x00141e50


	//   ....[142]....
        /*85a8*/ 	.word	0x00141ed0


	//   ....[143]....
        /*85ac*/ 	.word	0x00141ef0


	//   ....[144]....
        /*85b0*/ 	.word	0x00141f50


	//   ....[145]....
        /*85b4*/ 	.word	0x00141f90


	//   ....[146]....
        /*85b8*/ 	.word	0x00142010


	//   ....[147]....
        /*85bc*/ 	.word	0x00142030


	//   ....[148]....
        /*85c0*/ 	.word	0x00142090


	//   ....[149]....
        /*85c4*/ 	.word	0x001420d0


	//   ....[150]....
        /*85c8*/ 	.word	0x00142150


	//   ....[151]....
        /*85cc*/ 	.word	0x00142170


	//   ....[152]....
        /*85d0*/ 	.word	0x001421d0


	//   ....[153]....
        /*85d4*/ 	.word	0x00142210


	//   ....[154]....
        /*85d8*/ 	.word	0x00142290


	//   ....[155]....
        /*85dc*/ 	.word	0x001422b0


	//   ....[156]....
        /*85e0*/ 	.word	0x00142310


	//   ....[157]....
        /*85e4*/ 	.word	0x00142350


	//   ....[158]....
        /*85e8*/ 	.word	0x001423d0


	//   ....[159]....
        /*85ec*/ 	.word	0x001423f0


	//   ....[160]....
        /*85f0*/ 	.word	0x00142450


	//   ....[161]....
        /*85f4*/ 	.word	0x00142490


	//   ....[162]....
        /*85f8*/ 	.word	0x00142510


	//   ....[163]....
        /*85fc*/ 	.word	0x00142530


	//   ....[164]....
        /*8600*/ 	.word	0x00142590


	//   ....[165]....
        /*8604*/ 	.word	0x001425d0


	//   ....[166]....
        /*8608*/ 	.word	0x00142650


	//   ....[167]....
        /*860c*/ 	.word	0x00142670


	//   ....[168]....
        /*8610*/ 	.word	0x001426d0


	//   ....[169]....
        /*8614*/ 	.word	0x00142710


	//   ....[170]....
        /*8618*/ 	.word	0x00142790


	//   ....[171]....
        /*861c*/ 	.word	0x001427b0


	//   ....[172]....
        /*8620*/ 	.word	0x00142810


	//   ....[173]....
        /*8624*/ 	.word	0x00142850


	//   ....[174]....
        /*8628*/ 	.word	0x001428d0


	//   ....[175]....
        /*862c*/ 	.word	0x001428f0


	//   ....[176]....
        /*8630*/ 	.word	0x00142950


	//   ....[177]....
        /*8634*/ 	.word	0x00142990


	//   ....[178]....
        /*8638*/ 	.word	0x00142a10


	//   ....[179]....
        /*863c*/ 	.word	0x00142a30


	//   ....[180]....
        /*8640*/ 	.word	0x00142a90


	//   ....[181]....
        /*8644*/ 	.word	0x00142ad0


	//   ....[182]....
        /*8648*/ 	.word	0x00142b50


	//   ....[183]....
        /*864c*/ 	.word	0x00142b70


	//   ....[184]....
        /*8650*/ 	.word	0x00142bd0


	//   ....[185]....
        /*8654*/ 	.word	0x00142c10


	//   ....[186]....
        /*8658*/ 	.word	0x00142c90


	//   ....[187]....
        /*865c*/ 	.word	0x00142cb0


	//   ....[188]....
        /*8660*/ 	.word	0x00142d10


	//   ....[189]....
        /*8664*/ 	.word	0x00142d50


	//   ....[190]....
        /*8668*/ 	.word	0x00142dd0


	//   ....[191]....
        /*866c*/ 	.word	0x00142df0


	//   ....[192]....
        /*8670*/ 	.word	0x00142e50


	//   ....[193]....
        /*8674*/ 	.word	0x00142e90


	//   ....[194]....
        /*8678*/ 	.word	0x00142f10


	//   ....[195]....
        /*867c*/ 	.word	0x00142f30


	//   ....[196]....
        /*8680*/ 	.word	0x00142f90


	//   ....[197]....
        /*8684*/ 	.word	0x00142fd0


	//   ....[198]....
        /*8688*/ 	.word	0x00143050


	//   ....[199]....
        /*868c*/ 	.word	0x00143070


	//   ....[200]....
        /*8690*/ 	.word	0x001430d0


	//   ....[201]....
        /*8694*/ 	.word	0x00143110


	//   ....[202]....
        /*8698*/ 	.word	0x00143190


	//   ....[203]....
        /*869c*/ 	.word	0x001431b0


	//   ....[204]....
        /*86a0*/ 	.word	0x00143210


	//   ....[205]....
        /*86a4*/ 	.word	0x00143250


	//   ....[206]....
        /*86a8*/ 	.word	0x001432d0


	//   ....[207]....
        /*86ac*/ 	.word	0x001432f0


	//   ....[208]....
        /*86b0*/ 	.word	0x00143350


	//   ....[209]....
        /*86b4*/ 	.word	0x00143390


	//   ....[210]....
        /*86b8*/ 	.word	0x00143440


	//   ....[211]....
        /*86bc*/ 	.word	0x00143460


	//   ....[212]....
        /*86c0*/ 	.word	0x001434a0


	//   ....[213]....
        /*86c4*/ 	.word	0x001434e0


	//   ....[214]....
        /*86c8*/ 	.word	0x00143570


	//   ....[215]....
        /*86cc*/ 	.word	0x00144540


	//   ....[216]....
        /*86d0*/ 	.word	0x00153130


	//   ....[217]....
        /*86d4*/ 	.word	0x001532a0


	//   ....[218]....
        /*86d8*/ 	.word	0x00153480


	//   ....[219]....
        /*86dc*/ 	.word	0x001534a0


	//   ....[220]....
        /*86e0*/ 	.word	0x00153540


	//   ....[221]....
        /*86e4*/ 	.word	0x00153560


	//   ....[222]....
        /*86e8*/ 	.word	0x001535c0


	//   ....[223]....
        /*86ec*/ 	.word	0x001535e0


	//   ....[224]....
        /*86f0*/ 	.word	0x00153660


	//   ....[225]....
        /*86f4*/ 	.word	0x00153680


	//   ....[226]....
        /*86f8*/ 	.word	0x00153700


	//   ....[227]....
        /*86fc*/ 	.word	0x00153720


	//   ....[228]....
        /*8700*/ 	.word	0x001537a0


	//   ....[229]....
        /*8704*/ 	.word	0x001537c0


	//   ....[230]....
        /*8708*/ 	.word	0x00153840


	//   ....[231]....
        /*870c*/ 	.word	0x00153860


	//   ....[232]....
        /*8710*/ 	.word	0x001538e0


	//   ....[233]....
        /*8714*/ 	.word	0x00153900


	//   ....[234]....
        /*8718*/ 	.word	0x001539a0


	//   ....[235]....
        /*871c*/ 	.word	0x001539c0


	//   ....[236]....
        /*8720*/ 	.word	0x00153a40


	//   ....[237]....
        /*8724*/ 	.word	0x00153a60


	//   ....[238]....
        /*8728*/ 	.word	0x00153ae0


	//   ....[239]....
        /*872c*/ 	.word	0x00153b00


	//   ....[240]....
        /*8730*/ 	.word	0x00153b90


	//   ....[241]....
        /*8734*/ 	.word	0x00153bb0


	//   ....[242]....
        /*8738*/ 	.word	0x00153c30


	//   ....[243]....
        /*873c*/ 	.word	0x00153c50


	//   ....[244]....
        /*8740*/ 	.word	0x00153cd0


	//   ....[245]....
        /*8744*/ 	.word	0x00153cf0


	//   ....[246]....
        /*8748*/ 	.word	0x00153d70


	//   ....[247]....
        /*874c*/ 	.word	0x00153d90


	//   ....[248]....
        /*8750*/ 	.word	0x00153e20


	//   ....[249]....
        /*8754*/ 	.word	0x00153e40


	//   ....[250]....
        /*8758*/ 	.word	0x00153ec0


	//   ....[251]....
        /*875c*/ 	.word	0x00153ee0


	//   ....[252]....
        /*8760*/ 	.word	0x00153f80


	//   ....[253]....
        /*8764*/ 	.word	0x00153fa0


	//   ....[254]....
        /*8768*/ 	.word	0x00154020


	//   ....[255]....
        /*876c*/ 	.word	0x00154040


	//   ....[0]....
        /*8770*/ 	.word	0x001540d0


	//   ....[1]....
        /*8774*/ 	.word	0x001540f0


	//   ....[2]....
        /*8778*/ 	.word	0x00154170


	//   ....[3]....
        /*877c*/ 	.word	0x00154190


	//   ....[4]....
        /*8780*/ 	.word	0x00154210


	//   ....[5]....
        /*8784*/ 	.word	0x00154230


	//   ....[6]....
        /*8788*/ 	.word	0x001542d0


	//   ....[7]....
        /*878c*/ 	.word	0x001542f0


	//   ....[8]....
        /*8790*/ 	.word	0x00154370


	//   ....[9]....
        /*8794*/ 	.word	0x00154390


	//   ....[10]....
        /*8798*/ 	.word	0x00154430


	//   ....[11]....
        /*879c*/ 	.word	0x00154450


	//   ....[12]....
        /*87a0*/ 	.word	0x001544d0


	//   ....[13]....
        /*87a4*/ 	.word	0x001544f0


	//   ....[14]....
        /*87a8*/ 	.word	0x00154570


	//   ....[15]....
        /*87ac*/ 	.word	0x00154590


	//   ....[16]....
        /*87b0*/ 	.word	0x00154620


	//   ....[17]....
        /*87b4*/ 	.word	0x00154640


	//   ....[18]....
        /*87b8*/ 	.word	0x001546c0


	//   ....[19]....
        /*87bc*/ 	.word	0x001546e0


	//   ....[20]....
        /*87c0*/ 	.word	0x00154760


	//   ....[21]....
        /*87c4*/ 	.word	0x00154780


	//   ....[22]....
        /*87c8*/ 	.word	0x00154800


	//   ....[23]....
        /*87cc*/ 	.word	0x00154820


	//   ....[24]....
        /*87d0*/ 	.word	0x001548a0


	//   ....[25]....
        /*87d4*/ 	.word	0x001548c0


	//   ....[26]....
        /*87d8*/ 	.word	0x00154940


	//   ....[27]....
        /*87dc*/ 	.word	0x00154960


	//   ....[28]....
        /*87e0*/ 	.word	0x001549e0


	//   ....[29]....
        /*87e4*/ 	.word	0x00154a00


	//   ....[30]....
        /*87e8*/ 	.word	0x00154a80


	//   ....[31]....
        /*87ec*/ 	.word	0x00154aa0


	//   ....[32]....
        /*87f0*/ 	.word	0x00154b20


	//   ....[33]....
        /*87f4*/ 	.word	0x00154b40


	//   ....[34]....
        /*87f8*/ 	.word	0x00154bc0


	//   ....[35]....
        /*87fc*/ 	.word	0x00154be0


	//   ....[36]....
        /*8800*/ 	.word	0x00154c60


	//   ....[37]....
        /*8804*/ 	.word	0x00154c80


	//   ....[38]....
        /*8808*/ 	.word	0x00154d00


	//   ....[39]....
        /*880c*/ 	.word	0x00154d20


	//   ....[40]....
        /*8810*/ 	.word	0x00154da0


	//   ....[41]....
        /*8814*/ 	.word	0x00154dc0


	//   ....[42]....
        /*8818*/ 	.word	0x00154e50


	//   ....[43]....
        /*881c*/ 	.word	0x00154e80


	//   ....[44]....
        /*8820*/ 	.word	0x00154f00


	//   ....[45]....
        /*8824*/ 	.word	0x00154f20


	//   ....[46]....
        /*8828*/ 	.word	0x00154f80


	//   ....[47]....
        /*882c*/ 	.word	0x00154fc0


	//   ....[48]....
        /*8830*/ 	.word	0x00155050


	//   ....[49]....
        /*8834*/ 	.word	0x00155070


	//   ....[50]....
        /*8838*/ 	.word	0x001550d0


	//   ....[51]....
        /*883c*/ 	.word	0x00155110


	//   ....[52]....
        /*8840*/ 	.word	0x001551b0


	//   ....[53]....
        /*8844*/ 	.word	0x001551d0


	//   ....[54]....
        /*8848*/ 	.word	0x00155250


	//   ....[55]....
        /*884c*/ 	.word	0x00155270


	//   ....[56]....
        /*8850*/ 	.word	0x00155310


	//   ....[57]....
        /*8854*/ 	.word	0x00155330


	//   ....[58]....
        /*8858*/ 	.word	0x001553b0


	//   ....[59]....
        /*885c*/ 	.word	0x001553d0


	//   ....[60]....
        /*8860*/ 	.word	0x00155450


	//   ....[61]....
        /*8864*/ 	.word	0x00155470


	//   ....[62]....
        /*8868*/ 	.word	0x001554f0


	//   ....[63]....
        /*886c*/ 	.word	0x00155510


	//   ....[64]....
        /*8870*/ 	.word	0x001555a0


	//   ....[65]....
        /*8874*/ 	.word	0x001555c0


	//   ....[66]....
        /*8878*/ 	.word	0x00155640


	//   ....[67]....
        /*887c*/ 	.word	0x00155660


	//   ....[68]....
        /*8880*/ 	.word	0x001556e0


	//   ....[69]....
        /*8884*/ 	.word	0x00155700


	//   ....[70]....
        /*8888*/ 	.word	0x00155780


	//   ....[71]....
        /*888c*/ 	.word	0x001557a0


	//   ....[72]....
        /*8890*/ 	.word	0x00155820


	//   ....[73]....
        /*8894*/ 	.word	0x00155840


	//   ....[74]....
        /*8898*/ 	.word	0x001558c0


	//   ....[75]....
        /*889c*/ 	.word	0x001558e0


	//   ....[76]....
        /*88a0*/ 	.word	0x00155960


	//   ....[77]....
        /*88a4*/ 	.word	0x00155980


	//   ....[78]....
        /*88a8*/ 	.word	0x00155a00


	//   ....[79]....
        /*88ac*/ 	.word	0x00155a20


	//   ....[80]....
        /*88b0*/ 	.word	0x00155ac0


	//   ....[81]....
        /*88b4*/ 	.word	0x00155ae0


	//   ....[82]....
        /*88b8*/ 	.word	0x00155b60


	//   ....[83]....
        /*88bc*/ 	.word	0x00155b80


	//   ....[84]....
        /*88c0*/ 	.word	0x00155c00


	//   ....[85]....
        /*88c4*/ 	.word	0x00155c20


	//   ....[86]....
        /*88c8*/ 	.word	0x00155ca0


	//   ....[87]....
        /*88cc*/ 	.word	0x00155cc0


	//   ....[88]....
        /*88d0*/ 	.word	0x00155d60


	//   ....[89]....
        /*88d4*/ 	.word	0x00155d80


	//   ....[90]....
        /*88d8*/ 	.word	0x00155e00


	//   ....[91]....
        /*88dc*/ 	.word	0x00155e20


	//   ....[92]....
        /*88e0*/ 	.word	0x00155ea0


	//   ....[93]....
        /*88e4*/ 	.word	0x00155ec0


	//   ....[94]....
        /*88e8*/ 	.word	0x00155f60


	//   ....[95]....
        /*88ec*/ 	.word	0x00155f80


	//   ....[96]....
        /*88f0*/ 	.word	0x00156000


	//   ....[97]....
        /*88f4*/ 	.word	0x00156020


	//   ....[98]....
        /*88f8*/ 	.word	0x001560a0


	//   ....[99]....
        /*88fc*/ 	.word	0x001560c0


	//   ....[100]....
        /*8900*/ 	.word	0x00156160


	//   ....[101]....
        /*8904*/ 	.word	0x00156180


	//   ....[102]....
        /*8908*/ 	.word	0x00156200


	//   ....[103]....
        /*890c*/ 	.word	0x00156220


	//   ....[104]....
        /*8910*/ 	.word	0x001562a0


	//   ....[105]....
        /*8914*/ 	.word	0x001562c0


	//   ....[106]....
        /*8918*/ 	.word	0x00156360


	//   ....[107]....
        /*891c*/ 	.word	0x00156380


	//   ....[108]....
        /*8920*/ 	.word	0x00156400


	//   ....[109]....
        /*8924*/ 	.word	0x00156420


	//   ....[110]....
        /*8928*/ 	.word	0x001564a0


	//   ....[111]....
        /*892c*/ 	.word	0x001564c0


	//   ....[112]....
        /*8930*/ 	.word	0x00156550


	//   ....[113]....
        /*8934*/ 	.word	0x00156570


	//   ....[114]....
        /*8938*/ 	.word	0x001565f0


	//   ....[115]....
        /*893c*/ 	.word	0x00156610


	//   ....[116]....
        /*8940*/ 	.word	0x00156690


	//   ....[117]....
        /*8944*/ 	.word	0x001566b0


	//   ....[118]....
        /*8948*/ 	.word	0x00156730


	//   ....[119]....
        /*894c*/ 	.word	0x00156750


	//   ....[120]....
        /*8950*/ 	.word	0x001567d0


	//   ....[121]....
        /*8954*/ 	.word	0x001567f0


	//   ....[122]....
        /*8958*/ 	.word	0x00156870


	//   ....[123]....
        /*895c*/ 	.word	0x00156890


	//   ....[124]....
        /*8960*/ 	.word	0x00156910


	//   ....[125]....
        /*8964*/ 	.word	0x00156930


	//   ....[126]....
        /*8968*/ 	.word	0x001569b0


	//   ....[127]....
        /*896c*/ 	.word	0x001569d0


	//   ....[128]....
        /*8970*/ 	.word	0x00156a60


	//   ....[129]....
        /*8974*/ 	.word	0x00156a80


	//   ....[130]....
        /*8978*/ 	.word	0x00156b00


	//   ....[131]....
        /*897c*/ 	.word	0x00156b20


	//   ....[132]....
        /*8980*/ 	.word	0x00156ba0


	//   ....[133]....
        /*8984*/ 	.word	0x00156bc0


	//   ....[134]....
        /*8988*/ 	.word	0x00156c60


	//   ....[135]....
        /*898c*/ 	.word	0x00156c80


	//   ....[136]....
        /*8990*/ 	.word	0x00156d00


	//   ....[137]....
        /*8994*/ 	.word	0x00156d20


	//   ....[138]....
        /*8998*/ 	.word	0x00156da0


	//   ....[139]....
        /*899c*/ 	.word	0x00156dc0


	//   ....[140]....
        /*89a0*/ 	.word	0x00156e60


	//   ....[141]....
        /*89a4*/ 	.word	0x00156e80


	//   ....[142]....
        /*89a8*/ 	.word	0x00156f00


	//   ....[143]....
        /*89ac*/ 	.word	0x00156f20


	//   ....[144]....
        /*89b0*/ 	.word	0x00156fb0


	//   ....[145]....
        /*89b4*/ 	.word	0x00156fd0


	//   ....[146]....
        /*89b8*/ 	.word	0x00157060


	//   ....[147]....
        /*89bc*/ 	.word	0x00157090


	//   ....[148]....
        /*89c0*/ 	.word	0x00157110


	//   ....[149]....
        /*89c4*/ 	.word	0x00157130


	//   ....[150]....
        /*89c8*/ 	.word	0x001571a0


	//   ....[151]....
        /*89cc*/ 	.word	0x001571d0


	//   ....[152]....
        /*89d0*/ 	.word	0x00157270


	//   ....[153]....
        /*89d4*/ 	.word	0x00157290


	//   ....[154]....
        /*89d8*/ 	.word	0x00157310


	//   ....[155]....
        /*89dc*/ 	.word	0x00157330


	//   ....[156]....
        /*89e0*/ 	.word	0x001573b0


	//   ....[157]....
        /*89e4*/ 	.word	0x001573d0


	//   ....[158]....
        /*89e8*/ 	.word	0x00157450


	//   ....[159]....
        /*89ec*/ 	.word	0x00157470


	//   ....[160]....
        /*89f0*/ 	.word	0x001574f0


	//   ....[161]....
        /*89f4*/ 	.word	0x00157510


	//   ....[162]....
        /*89f8*/ 	.word	0x00157590


	//   ....[163]....
        /*89fc*/ 	.word	0x001575b0


	//   ....[164]....
        /*8a00*/ 	.word	0x00157630


	//   ....[165]....
        /*8a04*/ 	.word	0x00157650


	//   ....[166]....
        /*8a08*/ 	.word	0x001576d0


	//   ....[167]....
        /*8a0c*/ 	.word	0x001576f0


	//   ....[168]....
        /*8a10*/ 	.word	0x00157780


	//   ....[169]....
        /*8a14*/ 	.word	0x001577a0


	//   ....[170]....
        /*8a18*/ 	.word	0x00157820


	//   ....[171]....
        /*8a1c*/ 	.word	0x00157840


	//   ....[172]....
        /*8a20*/ 	.word	0x001578e0


	//   ....[173]....
        /*8a24*/ 	.word	0x00157900


	//   ....[174]....
        /*8a28*/ 	.word	0x00157980


	//   ....[175]....
        /*8a2c*/ 	.word	0x001579a0


	//   ....[176]....
        /*8a30*/ 	.word	0x00157a30


	//   ....[177]....
        /*8a34*/ 	.word	0x00157a50


	//   ....[178]....
        /*8a38*/ 	.word	0x00157ad0


	//   ....[179]....
        /*8a3c*/ 	.word	0x00157af0


	//   ....[180]....
        /*8a40*/ 	.word	0x00157b70


	//   ....[181]....
        /*8a44*/ 	.word	0x00157b90


	//   ....[182]....
        /*8a48*/ 	.word	0x00157c30


	//   ....[183]....
        /*8a4c*/ 	.word	0x00157c50


	//   ....[184]....
        /*8a50*/ 	.word	0x00157cd0


	//   ....[185]....
        /*8a54*/ 	.word	0x00157cf0


	//   ....[186]....
        /*8a58*/ 	.word	0x00157d70


	//   ....[187]....
        /*8a5c*/ 	.word	0x00157d90


	//   ....[188]....
        /*8a60*/ 	.word	0x00157e10


	//   ....[189]....
        /*8a64*/ 	.word	0x00157e30


	//   ....[190]....
        /*8a68*/ 	.word	0x00157eb0


	//   ....[191]....
        /*8a6c*/ 	.word	0x00157ed0


	//   ....[192]....
        /*8a70*/ 	.word	0x00157f60


	//   ....[193]....
        /*8a74*/ 	.word	0x00157f80


	//   ....[194]....
        /*8a78*/ 	.word	0x00158000


	//   ....[195]....
        /*8a7c*/ 	.word	0x00158020


	//   ....[196]....
        /*8a80*/ 	.word	0x001580a0


	//   ....[197]....
        /*8a84*/ 	.word	0x001580c0


	//   ....[198]....
        /*8a88*/ 	.word	0x00158140


	//   ....[199]....
        /*8a8c*/ 	.word	0x00158160


	//   ....[200]....
        /*8a90*/ 	.word	0x001581e0


	//   ....[201]....
        /*8a94*/ 	.word	0x00158200


	//   ....[202]....
        /*8a98*/ 	.word	0x00158280


	//   ....[203]....
        /*8a9c*/ 	.word	0x001582a0


	//   ....[204]....
        /*8aa0*/ 	.word	0x00158320


	//   ....[205]....
        /*8aa4*/ 	.word	0x00158340


	//   ....[206]....
        /*8aa8*/ 	.word	0x001583c0


	//   ....[207]....
        /*8aac*/ 	.word	0x001583e0


	//   ....[208]....
        /*8ab0*/ 	.word	0x00158470


	//   ....[209]....
        /*8ab4*/ 	.word	0x00158490


	//   ....[210]....
        /*8ab8*/ 	.word	0x00158510


	//   ....[211]....
        /*8abc*/ 	.word	0x00158530


	//   ....[212]....
        /*8ac0*/ 	.word	0x001585b0


	//   ....[213]....
        /*8ac4*/ 	.word	0x001585d0


	//   ....[214]....
        /*8ac8*/ 	.word	0x00158650


	//   ....[215]....
        /*8acc*/ 	.word	0x00158670


	//   ....[216]....
        /*8ad0*/ 	.word	0x001586f0


	//   ....[217]....
        /*8ad4*/ 	.word	0x00158710


	//   ....[218]....
        /*8ad8*/ 	.word	0x001587b0


	//   ....[219]....
        /*8adc*/ 	.word	0x001587d0


	//   ....[220]....
        /*8ae0*/ 	.word	0x00158870


	//   ....[221]....
        /*8ae4*/ 	.word	0x00158890


	//   ....[222]....
        /*8ae8*/ 	.word	0x00158930


	//   ....[223]....
        /*8aec*/ 	.word	0x00158950


	//   ....[224]....
        /*8af0*/ 	.word	0x001589f0


	//   ....[225]....
        /*8af4*/ 	.word	0x00158a10


	//   ....[226]....
        /*8af8*/ 	.word	0x00158a90


	//   ....[227]....
        /*8afc*/ 	.word	0x00158ab0


	//   ....[228]....
        /*8b00*/ 	.word	0x00158b30


	//   ....[229]....
        /*8b04*/ 	.word	0x00158b50


	//   ....[230]....
        /*8b08*/ 	.word	0x00158be0


	//   ....[231]....
        /*8b0c*/ 	.word	0x00158c10


	//   ....[232]....
        /*8b10*/ 	.word	0x00158c90


	//   ....[233]....
        /*8b14*/ 	.word	0x00158cb0


	//   ....[234]....
        /*8b18*/ 	.word	0x00158d10


	//   ....[235]....
        /*8b1c*/ 	.word	0x00158d50


	//   ....[236]....
        /*8b20*/ 	.word	0x00158dd0


	//   ....[237]....
        /*8b24*/ 	.word	0x00158df0


	//   ....[238]....
        /*8b28*/ 	.word	0x00158e50


	//   ....[239]....
        /*8b2c*/ 	.word	0x00158e90


	//   ....[240]....
        /*8b30*/ 	.word	0x00158f20


	//   ....[241]....
        /*8b34*/ 	.word	0x00158f40


	//   ....[242]....
        /*8b38*/ 	.word	0x00158fa0


	//   ....[243]....
        /*8b3c*/ 	.word	0x00158fe0


	//   ....[244]....
        /*8b40*/ 	.word	0x00159060


	//   ....[245]....
        /*8b44*/ 	.word	0x00159080


	//   ....[246]....
        /*8b48*/ 	.word	0x001590e0


	//   ....[247]....
        /*8b4c*/ 	.word	0x00159120


	//   ....[248]....
        /*8b50*/ 	.word	0x001591a0


	//   ....[249]....
        /*8b54*/ 	.word	0x001591c0


	//   ....[250]....
        /*8b58*/ 	.word	0x00159220


	//   ....[251]....
        /*8b5c*/ 	.word	0x00159260


	//   ....[252]....
        /*8b60*/ 	.word	0x001592e0


	//   ....[253]....
        /*8b64*/ 	.word	0x00159300


	//   ....[254]....
        /*8b68*/ 	.word	0x00159360


	//   ....[255]....
        /*8b6c*/ 	.word	0x001593a0


	//   ....[0]....
        /*8b70*/ 	.word	0x00159420


	//   ....[1]....
        /*8b74*/ 	.word	0x00159440


	//   ....[2]....
        /*8b78*/ 	.word	0x001594a0


	//   ....[3]....
        /*8b7c*/ 	.word	0x001594e0


	//   ....[4]....
        /*8b80*/ 	.word	0x00159560


	//   ....[5]....
        /*8b84*/ 	.word	0x00159580


	//   ....[6]....
        /*8b88*/ 	.word	0x001595e0


	//   ....[7]....
        /*8b8c*/ 	.word	0x00159620


	//   ....[8]....
        /*8b90*/ 	.word	0x001596a0


	//   ....[9]....
        /*8b94*/ 	.word	0x001596c0


	//   ....[10]....
        /*8b98*/ 	.word	0x00159720


	//   ....[11]....
        /*8b9c*/ 	.word	0x00159760


	//   ....[12]....
        /*8ba0*/ 	.word	0x001597e0


	//   ....[13]....
        /*8ba4*/ 	.word	0x00159800


	//   ....[14]....
        /*8ba8*/ 	.word	0x00159860


	//   ....[15]....
        /*8bac*/ 	.word	0x001598a0


	//   ....[16]....
        /*8bb0*/ 	.word	0x00159920


	//   ....[17]....
        /*8bb4*/ 	.word	0x00159940


	//   ....[18]....
        /*8bb8*/ 	.word	0x001599a0


	//   ....[19]....
        /*8bbc*/ 	.word	0x001599e0


	//   ....[20]....
        /*8bc0*/ 	.word	0x00159a60


	//   ....[21]....
        /*8bc4*/ 	.word	0x00159a80


	//   ....[22]....
        /*8bc8*/ 	.word	0x00159ae0


	//   ....[23]....
        /*8bcc*/ 	.word	0x00159b20


	//   ....[24]....
        /*8bd0*/ 	.word	0x00159ba0


	//   ....[25]....
        /*8bd4*/ 	.word	0x00159bc0


	//   ....[26]....
        /*8bd8*/ 	.word	0x00159c20


	//   ....[27]....
        /*8bdc*/ 	.word	0x00159c60


	//   ....[28]....
        /*8be0*/ 	.word	0x00159ce0


	//   ....[29]....
        /*8be4*/ 	.word	0x00159d00


	//   ....[30]....
        /*8be8*/ 	.word	0x00159d60


	//   ....[31]....
        /*8bec*/ 	.word	0x00159da0


	//   ....[32]....
        /*8bf0*/ 	.word	0x00159e20


	//   ....[33]....
        /*8bf4*/ 	.word	0x00159e40


	//   ....[34]....
        /*8bf8*/ 	.word	0x00159ea0


	//   ....[35]....
        /*8bfc*/ 	.word	0x00159ee0


	//   ....[36]....
        /*8c00*/ 	.word	0x00159f60


	//   ....[37]....
        /*8c04*/ 	.word	0x00159f80


	//   ....[38]....
        /*8c08*/ 	.word	0x00159fe0


	//   ....[39]....
        /*8c0c*/ 	.word	0x0015a020


	//   ....[40]....
        /*8c10*/ 	.word	0x0015a0a0


	//   ....[41]....
        /*8c14*/ 	.word	0x0015a0c0


	//   ....[42]....
        /*8c18*/ 	.word	0x0015a120


	//   ....[43]....
        /*8c1c*/ 	.word	0x0015a160


	//   ....[44]....
        /*8c20*/ 	.word	0x0015a1e0


	//   ....[45]....
        /*8c24*/ 	.word	0x0015a200


	//   ....[46]....
        /*8c28*/ 	.word	0x0015a260


	//   ....[47]....
        /*8c2c*/ 	.word	0x0015a2a0


	//   ....[48]....
        /*8c30*/ 	.word	0x0015a320


	//   ....[49]....
        /*8c34*/ 	.word	0x0015a340


	//   ....[50]....
        /*8c38*/ 	.word	0x0015a3a0


	//   ....[51]....
        /*8c3c*/ 	.word	0x0015a3e0


	//   ....[52]....
        /*8c40*/ 	.word	0x0015a460


	//   ....[53]....
        /*8c44*/ 	.word	0x0015a480


	//   ....[54]....
        /*8c48*/ 	.word	0x0015a4e0


	//   ....[55]....
        /*8c4c*/ 	.word	0x0015a520


	//   ....[56]....
        /*8c50*/ 	.word	0x0015a5a0


	//   ....[57]....
        /*8c54*/ 	.word	0x0015a5c0


	//   ....[58]....
        /*8c58*/ 	.word	0x0015a620


	//   ....[59]....
        /*8c5c*/ 	.word	0x0015a660


	//   ....[60]....
        /*8c60*/ 	.word	0x0015a6e0


	//   ....[61]....
        /*8c64*/ 	.word	0x0015a700


	//   ....[62]....
        /*8c68*/ 	.word	0x0015a760


	//   ....[63]....
        /*8c6c*/ 	.word	0x0015a7a0


	//   ....[64]....
        /*8c70*/ 	.word	0x0015a820


	//   ....[65]....
        /*8c74*/ 	.word	0x0015a840


	//   ....[66]....
        /*8c78*/ 	.word	0x0015a8a0


	//   ....[67]....
        /*8c7c*/ 	.word	0x0015a8e0


	//   ....[68]....
        /*8c80*/ 	.word	0x0015a960


	//   ....[69]....
        /*8c84*/ 	.word	0x0015a980


	//   ....[70]....
        /*8c88*/ 	.word	0x0015a9e0


	//   ....[71]....
        /*8c8c*/ 	.word	0x0015aa20


	//   ....[72]....
        /*8c90*/ 	.word	0x0015aaa0


	//   ....[73]....
        /*8c94*/ 	.word	0x0015aac0


	//   ....[74]....
        /*8c98*/ 	.word	0x0015ab20


	//   ....[75]....
        /*8c9c*/ 	.word	0x0015ab60


	//   ....[76]....
        /*8ca0*/ 	.word	0x0015abe0


	//   ....[77]....
        /*8ca4*/ 	.word	0x0015ac00


	//   ....[78]....
        /*8ca8*/ 	.word	0x0015ac60


	//   ....[79]....
        /*8cac*/ 	.word	0x0015aca0


	//   ....[80]....
        /*8cb0*/ 	.word	0x0015ad20


	//   ....[81]....
        /*8cb4*/ 	.word	0x0015ad40


	//   ....[82]....
        /*8cb8*/ 	.word	0x0015ada0


	//   ....[83]....
        /*8cbc*/ 	.word	0x0015ade0


	//   ....[84]....
        /*8cc0*/ 	.word	0x0015ae60


	//   ....[85]....
        /*8cc4*/ 	.word	0x0015ae80


	//   ....[86]....
        /*8cc8*/ 	.word	0x0015aee0


	//   ....[87]....
        /*8ccc*/ 	.word	0x0015af20


	//   ....[88]....
        /*8cd0*/ 	.word	0x0015afa0


	//   ....[89]....
        /*8cd4*/ 	.word	0x0015afc0


	//   ....[90]....
        /*8cd8*/ 	.word	0x0015b020


	//   ....[91]....
        /*8cdc*/ 	.word	0x0015b060


	//   ....[92]....
        /*8ce0*/ 	.word	0x0015b0e0


	//   ....[93]....
        /*8ce4*/ 	.word	0x0015b100


	//   ....[94]....
        /*8ce8*/ 	.word	0x0015b160


	//   ....[95]....
        /*8cec*/ 	.word	0x0015b1a0


	//   ....[96]....
        /*8cf0*/ 	.word	0x0015b220


	//   ....[97]....
        /*8cf4*/ 	.word	0x0015b240


	//   ....[98]....
        /*8cf8*/ 	.word	0x0015b2a0


	//   ....[99]....
        /*8cfc*/ 	.word	0x0015b2e0


	//   ....[100]....
        /*8d00*/ 	.word	0x0015b360


	//   ....[101]....
        /*8d04*/ 	.word	0x0015b380


	//   ....[102]....
        /*8d08*/ 	.word	0x0015b3e0


	//   ....[103]....
        /*8d0c*/ 	.word	0x0015b420


	//   ....[104]....
        /*8d10*/ 	.word	0x0015b4a0


	//   ....[105]....
        /*8d14*/ 	.word	0x0015b4c0


	//   ....[106]....
        /*8d18*/ 	.word	0x0015b520


	//   ....[107]....
        /*8d1c*/ 	.word	0x0015b560


	//   ....[108]....
        /*8d20*/ 	.word	0x0015b5e0


	//   ....[109]....
        /*8d24*/ 	.word	0x0015b600


	//   ....[110]....
        /*8d28*/ 	.word	0x0015b660


	//   ....[111]....
        /*8d2c*/ 	.word	0x0015b6a0


	//   ....[112]....
        /*8d30*/ 	.word	0x0015b720


	//   ....[113]....
        /*8d34*/ 	.word	0x0015b740


	//   ....[114]....
        /*8d38*/ 	.word	0x0015b7a0


	//   ....[115]....
        /*8d3c*/ 	.word	0x0015b7e0


	//   ....[116]....
        /*8d40*/ 	.word	0x0015b860


	//   ....[117]....
        /*8d44*/ 	.word	0x0015b880


	//   ....[118]....
        /*8d48*/ 	.word	0x0015b8e0


	//   ....[119]....
        /*8d4c*/ 	.word	0x0015b920


	//   ....[120]....
        /*8d50*/ 	.word	0x0015b9a0


	//   ....[121]....
        /*8d54*/ 	.word	0x0015b9c0


	//   ....[122]....
        /*8d58*/ 	.word	0x0015ba20


	//   ....[123]....
        /*8d5c*/ 	.word	0x0015ba60


	//   ....[124]....
        /*8d60*/ 	.word	0x0015bae0


	//   ....[125]....
        /*8d64*/ 	.word	0x0015bb00


	//   ....[126]....
        /*8d68*/ 	.word	0x0015bb60


	//   ....[127]....
        /*8d6c*/ 	.word	0x0015bba0


	//   ....[128]....
        /*8d70*/ 	.word	0x0015bc20


	//   ....[129]....
        /*8d74*/ 	.word	0x0015bc40


	//   ....[130]....
        /*8d78*/ 	.word	0x0015bca0


	//   ....[131]....
        /*8d7c*/ 	.word	0x0015bce0


	//   ....[132]....
        /*8d80*/ 	.word	0x0015bd60


	//   ....[133]....
        /*8d84*/ 	.word	0x0015bd80


	//   ....[134]....
        /*8d88*/ 	.word	0x0015bde0


	//   ....[135]....
        /*8d8c*/ 	.word	0x0015be20


	//   ....[136]....
        /*8d90*/ 	.word	0x0015bea0


	//   ....[137]....
        /*8d94*/ 	.word	0x0015bec0


	//   ....[138]....
        /*8d98*/ 	.word	0x0015bf20


	//   ....[139]....
        /*8d9c*/ 	.word	0x0015bf60


	//   ....[140]....
        /*8da0*/ 	.word	0x0015bfe0


	//   ....[141]....
        /*8da4*/ 	.word	0x0015c000


	//   ....[142]....
        /*8da8*/ 	.word	0x0015c060


	//   ....[143]....
        /*8dac*/ 	.word	0x0015c0a0


	//   ....[144]....
        /*8db0*/ 	.word	0x0015c120


	//   ....[145]....
        /*8db4*/ 	.word	0x0015c140


	//   ....[146]....
        /*8db8*/ 	.word	0x0015c1a0


	//   ....[147]....
        /*8dbc*/ 	.word	0x0015c1e0


	//   ....[148]....
        /*8dc0*/ 	.word	0x0015c260


	//   ....[149]....
        /*8dc4*/ 	.word	0x0015c280


	//   ....[150]....
        /*8dc8*/ 	.word	0x0015c2e0


	//   ....[151]....
        /*8dcc*/ 	.word	0x0015c320


	//   ....[152]....
        /*8dd0*/ 	.word	0x0015c3a0


	//   ....[153]....
        /*8dd4*/ 	.word	0x0015c3c0


	//   ....[154]....
        /*8dd8*/ 	.word	0x0015c420


	//   ....[155]....
        /*8ddc*/ 	.word	0x0015c460


	//   ....[156]....
        /*8de0*/ 	.word	0x0015c4e0


	//   ....[157]....
        /*8de4*/ 	.word	0x0015c500


	//   ....[158]....
        /*8de8*/ 	.word	0x0015c560


	//   ....[159]....
        /*8dec*/ 	.word	0x0015c5a0


	//   ....[160]....
        /*8df0*/ 	.word	0x0015c620


	//   ....[161]....
        /*8df4*/ 	.word	0x0015c640


	//   ....[162]....
        /*8df8*/ 	.word	0x0015c6a0


	//   ....[163]....
        /*8dfc*/ 	.word	0x0015c6e0


	//   ....[164]....
        /*8e00*/ 	.word	0x0015c760


	//   ....[165]....
        /*8e04*/ 	.word	0x0015c780


	//   ....[166]....
        /*8e08*/ 	.word	0x0015c7e0


	//   ....[167]....
        /*8e0c*/ 	.word	0x0015c820


	//   ....[168]....
        /*8e10*/ 	.word	0x0015c8a0


	//   ....[169]....
        /*8e14*/ 	.word	0x0015c8c0


	//   ....[170]....
        /*8e18*/ 	.word	0x0015c920


	//   ....[171]....
        /*8e1c*/ 	.word	0x0015c960


	//   ....[172]....
        /*8e20*/ 	.word	0x0015c9e0


	//   ....[173]....
        /*8e24*/ 	.word	0x0015ca00


	//   ....[174]....
        /*8e28*/ 	.word	0x0015ca60


	//   ....[175]....
        /*8e2c*/ 	.word	0x0015ca80


	//   ....[176]....
        /*8e30*/ 	.word	0x0015cae0


	//   ....[177]....
        /*8e34*/ 	.word	0x0015cb00


	//   ....[178]....
        /*8e38*/ 	.word	0x0015cb60


	//   ....[179]....
        /*8e3c*/ 	.word	0x0015cb80


	//   ....[180]....
        /*8e40*/ 	.word	0x0015cbe0


	//   ....[181]....
        /*8e44*/ 	.word	0x0015cc00


	//   ....[182]....
        /*8e48*/ 	.word	0x0015cc60


	//   ....[183]....
        /*8e4c*/ 	.word	0x0015cc80


	//   ....[184]....
        /*8e50*/ 	.word	0x0015cce0


	//   ....[185]....
        /*8e54*/ 	.word	0x0015cd00


	//   ....[186]....
        /*8e58*/ 	.word	0x0015cd60


	//   ....[187]....
        /*8e5c*/ 	.word	0x0015cd80


	//   ....[188]....
        /*8e60*/ 	.word	0x0015cde0


	//   ....[189]....
        /*8e64*/ 	.word	0x0015ce00


	//   ....[190]....
        /*8e68*/ 	.word	0x0015ce60


	//   ....[191]....
        /*8e6c*/ 	.word	0x0015ce80


	//   ....[192]....
        /*8e70*/ 	.word	0x0015cee0


	//   ....[193]....
        /*8e74*/ 	.word	0x0015cf00


	//   ....[194]....
        /*8e78*/ 	.word	0x0015cf90


	//   ....[195]....
        /*8e7c*/ 	.word	0x0015cfc0


	//   ....[196]....
        /*8e80*/ 	.word	0x0015d020


	//   ....[197]....
        /*8e84*/ 	.word	0x0015d040


	//   ....[198]....
        /*8e88*/ 	.word	0x0015d080


	//   ....[199]....
        /*8e8c*/ 	.word	0x0015d0a0


	//   ....[200]....
        /*8e90*/ 	.word	0x0015d0e0


	//   ....[201]....
        /*8e94*/ 	.word	0x0015d100


	//   ....[202]....
        /*8e98*/ 	.word	0x0015d160


	//   ....[203]....
        /*8e9c*/ 	.word	0x0015d180


	//   ....[204]....
        /*8ea0*/ 	.word	0x0015d1e0


	//   ....[205]....
        /*8ea4*/ 	.word	0x0015d200


	//   ....[206]....
        /*8ea8*/ 	.word	0x0015d260


	//   ....[207]....
        /*8eac*/ 	.word	0x0015d280


	//   ....[208]....
        /*8eb0*/ 	.word	0x0015d2e0


	//   ....[209]....
        /*8eb4*/ 	.word	0x0015d300


	//   ....[210]....
        /*8eb8*/ 	.word	0x0015d3a0


	//   ....[211]....
        /*8ebc*/ 	.word	0x0015d3c0


	//   ....[212]....
        /*8ec0*/ 	.word	0x0015d3e0


	//   ....[213]....
        /*8ec4*/ 	.word	0x0015d400


	//   ....[214]....
        /*8ec8*/ 	.word	0x0015d460


	//   ....[215]....
        /*8ecc*/ 	.word	0x0015d4a0


	//   ....[216]....
        /*8ed0*/ 	.word	0x0015d4e0


	//   ....[217]....
        /*8ed4*/ 	.word	0x0015d500


	//   ....[218]....
        /*8ed8*/ 	.word	0x0015d560


	//   ....[219]....
        /*8edc*/ 	.word	0x0015d580


	//   ....[220]....
        /*8ee0*/ 	.word	0x0015d5e0


	//   ....[221]....
        /*8ee4*/ 	.word	0x0015d600


	//   ....[222]....
        /*8ee8*/ 	.word	0x0015d660


	//   ....[223]....
        /*8eec*/ 	.word	0x0015d680


	//   ....[224]....
        /*8ef0*/ 	.word	0x0015d6e0


	//   ....[225]....
        /*8ef4*/ 	.word	0x0015d700


	//   ....[226]....
        /*8ef8*/ 	.word	0x0015d760


	//   ....[227]....
        /*8efc*/ 	.word	0x0015d7a0


	//   ....[228]....
        /*8f00*/ 	.word	0x0015d7e0


	//   ....[229]....
        /*8f04*/ 	.word	0x0015d800


	//   ....[230]....
        /*8f08*/ 	.word	0x0015d890


	//   ....[231]....
        /*8f0c*/ 	.word	0x0015d8c0


	//   ....[232]....
        /*8f10*/ 	.word	0x0015d8e0


	//   ....[233]....
        /*8f14*/ 	.word	0x0015d900


	//   ....[234]....
        /*8f18*/ 	.word	0x0015d960


	//   ....[235]....
        /*8f1c*/ 	.word	0x0015d980


	//   ....[236]....
        /*8f20*/ 	.word	0x0015da20


	//   ....[237]....
        /*8f24*/ 	.word	0x0015da40


	//   ....[238]....
        /*8f28*/ 	.word	0x0015daa0


	//   ....[239]....
        /*8f2c*/ 	.word	0x0015dac0


	//   ....[240]....
        /*8f30*/ 	.word	0x0015db10


	//   ....[241]....
        /*8f34*/ 	.word	0x0015db40


	//   ....[242]....
        /*8f38*/ 	.word	0x0015dba0


	//   ....[243]....
        /*8f3c*/ 	.word	0x0015dbc0


	//   ....[244]....
        /*8f40*/ 	.word	0x0015dd00


	//   ....[245]....
        /*8f44*/ 	.word	0x0015dd20


	//   ....[246]....
        /*8f48*/ 	.word	0x0015dd40


	//   ....[247]....
        /*8f4c*/ 	.word	0x0015dd60


	//   ....[248]....
        /*8f50*/ 	.word	0x0015dd80


	//   ....[249]....
        /*8f54*/ 	.word	0x0015dda0


	//   ....[250]....
        /*8f58*/ 	.word	0x0015ddc0


	//   ....[251]....
        /*8f5c*/ 	.word	0x0015dde0


	//   ....[252]....
        /*8f60*/ 	.word	0x0015de00


	//   ....[253]....
        /*8f64*/ 	.word	0x0015de20


	//   ....[254]....
        /*8f68*/ 	.word	0x0015de80


	//----- nvinfo : EIATTR_EXIT_INSTR_OFFSETS
	.align		4
.L_41:
        /*8f6c*/ 	.byte	0x04, 0x1c
        /*8f6e*/ 	.short	(.L_43 - .L_42)


	//   ....[0]....
.L_42:
        /*8f70*/ 	.word	0x00189160


	//   ....[1]....
        /*8f74*/ 	.word	0x00189180


	//----- nvinfo : EIATTR_REQNTID
	.align		4
.L_43:
        /*8f78*/ 	.byte	0x04, 0x10
        /*8f7a*/ 	.short	(.L_45 - .L_44)
.L_44:
        /*8f7c*/ 	.word	0x00000020
        /*8f80*/ 	.word	0x00000001
        /*8f84*/ 	.word	0x00000001


	//----- nvinfo : EIATTR_CBANK_PARAM_SIZE
	.align		4
.L_45:
        /*8f88*/ 	.byte	0x03, 0x19
        /*8f8a*/ 	.short	0x0050


	//----- nvinfo : EIATTR_PARAM_CBANK
	.align		4
        /*8f8c*/ 	.byte	0x04, 0x0a
        /*8f8e*/ 	.short	(.L_47 - .L_46)
	.align		4
.L_46:
        /*8f90*/ 	.word	index@(.nv.constant0.matmul_kernel)
        /*8f94*/ 	.short	0x0210
        /*8f96*/ 	.short	0x0050


	//----- nvinfo : EIATTR_SW_WAR
	.align		4
.L_47:
        /*8f98*/ 	.byte	0x04, 0x36
        /*8f9a*/ 	.short	(.L_49 - .L_48)
.L_48:
        /*8f9c*/ 	.word	0x00000008
.L_49:


//--------------------- .nv.callgraph             --------------------------
	.section	.nv.callgraph,"",@"SHT_CUDA_CALLGRAPH"
	.align	4
	.sectionentsize	8
	.align		4
        /*0000*/ 	.word	0x00000000
	.align		4
        /*0004*/ 	.word	0xffffffff
	.align		4
        /*0008*/ 	.word	0x00000000
	.align		4
        /*000c*/ 	.word	0xfffffffe
	.align		4
        /*0010*/ 	.word	0x00000000
	.align		4
        /*0014*/ 	.word	0xfffffffd
	.align		4
        /*0018*/ 	.word	0x00000000
	.align		4
        /*001c*/ 	.word	0xfffffffc


//--------------------- .text.matmul_kernel       --------------------------
	.section	.text.matmul_kernel,"ax",@progbits
	.align	128
        .global         matmul_kernel
        .type           matmul_kernel,@function
        .size           matmul_kernel,(.L_x_3 - matmul_kernel)
        .other          matmul_kernel,@"STO_CUDA_ENTRY STV_DEFAULT"
matmul_kernel:
.text.matmul_kernel:
[----:B------:R-:W1:Y:S08]  /*0000*/  LDC R1, c[0x0][0x28] ;  /* 0x00000a00ff017b82 */ /* 0x000e700000000800 */
[----:B------:R-:W2:Y:S01]  /*0010*/  LDC.64 R2, c[0x0][0x228] ;  /* 0x00008a00ff027b82 */ /* 0x000ea20000000a00 */
[----:B------:R-:W3:Y:S01]  /*0020*/  S2R R7, SR_CTAID.X ;  /* 0x0000000000077919 */ /* 0x000ee20000002500 */
[----:B-1----:R-:W-:Y:S01]  /*0030*/  VIADD R1, R1, 0xffff64c0 ;  /* 0xffff64c001017836 */ /* 0x002fe20000000000 */
[----:B------:R-:W-:Y:S01]  /*0040*/  ULDC UR8, c[0x0][0x230] ;  /* 0x00008c0000087ab9 */ /* 0x000fe20000000800 */
[----:B------:R-:W-:Y:S01]  /*0050*/  ULDC UR5, c[0x0][0x230] ;  /* 0x00008c0000057ab9 */ /* 0x000fe20000000800 */
[----:B------:R-:W1:Y:S01]  /*0060*/  S2R R15, SR_TID.X ;  /* 0x00000000000f7919 */ /* 0x000e620000002100 */
[----:B------:R-:W-:Y:S01]  /*0070*/  ULDC UR13, c[0x0][0x240] ;  /* 0x00009000000d7ab9 */ /* 0x000fe20000000800 */
        /* <DEDUP_REMOVED lines=17> */
[----:B--2---:R-:W-:Y:S01]  /*0190*/  VIADD R0, R3, 0x1ff ;  /* 0x000001ff03007836 */ /* 0x004fe20000000000 */
[----:B------:R-:W-:Y:S01]  /*01a0*/  IABS R229, R3 ;  /* 0x0000000300e57213 */ /* 0x000fe20000000000 */
[----:B------:R2:W-:Y:S01]  /*01b0*/  STL [R1+0x5f00], R2 ;  /* 0x005f000201007387 */ /* 0x0005e20000100800 */
[----:B------:R-:W-:Y:S01]  /*01c0*/  IABS R168, R2 ;  /* 0x0000000200a87213 */ /* 0x000fe20000000000 */
[----:B------:R-:W-:Y:S01]  /*01d0*/  ULDC UR34, c[0x0][0x240] ;  /* 0x0000900000227ab9 */ /* 0x000fe20000000800 */
[----:B------:R-:W-:Y:S01]  /*01e0*/  SHF.R.S32.HI R5, RZ, 0x1f, R0 ;  /* 0x0000001fff057819 */ /* 0x000fe20000011400 */
[----:B------:R-:W-:Y:S01]  /*01f0*/  ULDC UR35, c[0x0][0x240] ;  /* 0x0000900000237ab9 */ /* 0x000fe20000000800 */
[----:B------:R-:W-:Y:S01]  /*0200*/  ULDC UR36, c[0x0][0x240] ;  /* 0x0000900000247ab9 */ /* 0x000fe20000000800 */
[----:B------:R-:W-:Y:S01]  /*0210*/  ULDC UR37, c[0x0][0x240] ;  /* 0x0000900000257ab9 */ /* 0x000fe20000000800 */
[----:B------:R-:W-:Y:S01]  /*0220*/  LEA.HI R5, R5, R0, RZ, 0x9 ;  /* 0x0000000005057211 */ /* 0x000fe200078f48ff */
[----:B------:R-:W-:Y:S01]  /*0230*/  ULDC UR38, c[0x0][0x240] ;  /* 0x0000900000267ab9 */ /* 0x000fe20000000800 */
[----:B---3--:R-:W-:Y:S01]  /*0240*/  IABS R10, R7 ;  /* 0x00000007000a7213 */ /* 0x008fe20000000000 */
[----:B------:R-:W-:Y:S01]  /*0250*/  ULDC UR39, c[0x0][0x240] ;  /* 0x0000900000277ab9 */ /* 0x000fe20000000800 */
[----:B------:R-:W-:Y:S01]  /*0260*/  SHF.R.S32.HI R5, RZ, 0x9, R5 ;  /* 0x00000009ff057819 */ /* 0x000fe20000011405 */
[----:B------:R-:W-:Y:S01]  /*0270*/  ULDC UR40, c[0x0][0x240] ;  /* 0x0000900000287ab9 */ /* 0x000fe20000000800 */
[----:B-1----:R-:W-:Y:S01]  /*0280*/  LOP3.LUT R14, R15, 0x1f, RZ, 0xc0, !PT ;  /* 0x0000001f0f0e7812 */ /* 0x002fe200078ec0ff */
[----:B------:R-:W-:Y:S01]  /*0290*/  ULDC UR41, c[0x0][0x240] ;  /* 0x0000900000297ab9 */ /* 0x000fe20000000800 */
[----:B------:R-:W-:Y:S01]  /*02a0*/  ULDC UR42, c[0x0][0x240] ;  /* 0x00009000002a7ab9 */ /* 0x000fe20000000800 */
[----:B------:R-:W-:Y:S01]  /*02b0*/  IMAD.SHL.U32 R6, R5, 0x8, RZ ;  /* 0x0000000805067824 */ /* 0x000fe200078e00ff */
[----:B------:R-:W-:Y:S01]  /*02c0*/  ULDC UR43, c[0x0][0x240] ;  /* 0x00009000002b7ab9 */ /* 0x000fe20000000800 */
[----:B------:R-:W-:Y:S01]  /*02d0*/  ULDC UR44, c[0x0][0x240] ;  /* 0x00009000002c7ab9 */ /* 0x000fe20000000800 */
[----:B------:R-:W-:Y:S01]  /*02e0*/  ULDC UR45, c[0x0][0x240] ;  /* 0x00009000002d7ab9 */ /* 0x000fe20000000800 */
[----:B------:R-:W-:Y:S01]  /*02f0*/  ULDC UR46, c[0x0][0x240] ;  /* 0x00009000002e7ab9 */ /* 0x000fe20000000800 */
[-C--:B------:R-:W-:Y:S01]  /*0300*/  IABS R9, R6.reuse ;  /* 0x0000000600097213 */ /* 0x080fe20000000000 */
[----:B------:R-:W-:Y:S01]  /*0310*/  ULDC UR47, c[0x0][0x240] ;  /* 0x00009000002f7ab9 */ /* 0x000fe20000000800 */
[----:B------:R-:W-:Y:S01]  /*0320*/  IABS R12, R6 ;  /* 0x00000006000c7213 */ /* 0x000fe20000000000 */
[----:B------:R-:W-:Y:S01]  /*0330*/  ULDC UR6, c[0x0][0x240] ;  /* 0x0000900000067ab9 */ /* 0x000fe20000000800 */
[----:B------:R-:W1:Y:S01]  /*0340*/  I2F.RP R0, R9 ;  /* 0x0000000900007306 */ /* 0x000e620000209400 */
        /* <DEDUP_REMOVED lines=14> */
[----:B-1----:R-:W1:Y:S01]  /*0430*/  MUFU.RCP R0, R0 ;  /* 0x0000000000007308 */ /* 0x002e620000001000 */
        /* <DEDUP_REMOVED lines=8> */
[----:B-1----:R-:W-:Y:S01]  /*04c0*/  VIADD R4, R0, 0xffffffe ;  /* 0x0ffffffe00047836 */ /* 0x002fe20000000000 */
[----:B------:R-:W-:-:S03]  /*04d0*/  IADD3 R0, RZ, -R12, RZ ;  /* 0x8000000cff007210 */ /* 0x000fc60007ffe0ff */
[----:B------:R1:W3:Y:S02]  /*04e0*/  F2I.FTZ.U32.TRUNC.NTZ R5, R4 ;  /* 0x0000000400057305 */ /* 0x0002e4000021f000 */
[----:B-1----:R-:W-:Y:S02]  /*04f0*/  IMAD.MOV.U32 R4, RZ, RZ, RZ ;  /* 0x000000ffff047224 */ /* 0x002fe400078e00ff */
[----:B---3--:R-:W-:-:S04]  /*0500*/  IMAD.MOV R8, RZ, RZ, -R5 ;  /* 0x000000ffff087224 */ /* 0x008fc800078e0a05 */
[----:B------:R-:W-:Y:S02]  /*0510*/  IMAD R11, R8, R9, RZ ;  /* 0x00000009080b7224 */ /* 0x000fe400078e02ff */
[----:B------:R-:W-:Y:S02]  /*0520*/  IMAD.MOV.U32 R8, RZ, RZ, R10 ;  /* 0x000000ffff087224 */ /* 0x000fe400078e000a */
[----:B------:R-:W-:-:S06]  /*0530*/  IMAD.HI.U32 R5, R5, R11, R4 ;  /* 0x0000000b05057227 */ /* 0x000fcc00078e0004 */
[----:B------:R-:W-:-:S04]  /*0540*/  IMAD.HI.U32 R5, R5, R8, RZ ;  /* 0x0000000805057227 */ /* 0x000fc800078e00ff */
[----:B------:R-:W-:-:S05]  /*0550*/  IMAD R0, R5, R0, R8 ;  /* 0x0000000005007224 */ /* 0x000fca00078e0208 */
[----:B------:R-:W-:-:S13]  /*0560*/  ISETP.GT.U32.AND P1, PT, R9, R0, PT ;  /* 0x000000000900720c */ /* 0x000fda0003f24070 */
[----:B------:R-:W-:Y:S02]  /*0570*/  @!P1 IMAD.IADD R0, R0, 0x1, -R9 ;  /* 0x0000000100009824 */ /* 0x000fe400078e0a09 */
[----:B------:R-:W-:Y:S01]  /*0580*/  @!P1 VIADD R5, R5, 0x1 ;  /* 0x0000000105059836 */ /* 0x000fe20000000000 */
[----:B------:R-:W-:Y:S02]  /*0590*/  ISETP.NE.AND P1, PT, R6, RZ, PT ;  /* 0x000000ff0600720c */ /* 0x000fe40003f25270 */
[----:B------:R-:W-:Y:S02]  /*05a0*/  ISETP.GE.U32.AND P0, PT, R0, R9, PT ;  /* 0x000000090000720c */ /* 0x000fe40003f06070 */
[----:B------:R-:W-:-:S04]  /*05b0*/  LOP3.LUT R0, R7, R6, RZ, 0x3c, !PT ;  /* 0x0000000607007212 */ /* 0x000fc800078e3cff */
[----:B------:R-:W-:Y:S01]  /*05c0*/  ISETP.GE.AND P2, PT, R0, RZ, PT ;  /* 0x000000ff0000720c */ /* 0x000fe20003f46270 */
[----:B------:R-:W-:-:S06]  /*05d0*/  VIADD R0, R2, 0x7f ;  /* 0x0000007f02007836 */ /* 0x000fcc0000000000 */
[----:B------:R-:W-:-:S04]  /*05e0*/  @P0 VIADD R5, R5, 0x1 ;  /* 0x0000000105050836 */ /* 0x000fc80000000000 */
[----:B------:R-:W-:Y:S01]  /*05f0*/  IMAD.MOV.U32 R4, RZ, RZ, R5 ;  /* 0x000000ffff047224 */ /* 0x000fe200078e0005 */
[----:B------:R-:W-:-:S03]  /*0600*/  SHF.R.S32.HI R5, RZ, 0x1f, R0 ;  /* 0x0000001fff057819 */ /* 0x000fc60000011400 */
[----:B------:R-:W-:Y:S01]  /*0610*/  @!P2 IMAD.MOV R4, RZ, RZ, -R4 ;  /* 0x000000ffff04a224 */ /* 0x000fe200078e0a04 */
[----:B------:R-:W-:Y:S02]  /*0620*/  @!P1 LOP3.LUT R4, RZ, R6, RZ, 0x33, !PT ;  /* 0x00000006ff049212 */ /* 0x000fe400078e33ff */
[----:B------:R-:W-:-:S03]  /*0630*/  LEA.HI R5, R5, R0, RZ, 0x7 ;  /* 0x0000000005057211 */ /* 0x000fc600078f38ff */
[----:B------:R-:W-:Y:S02]  /*0640*/  IMAD.SHL.U32 R8, R4, 0x8, RZ ;  /* 0x0000000804087824 */ /* 0x000fe400078e00ff */
[----:B------:R-:W-:-:S03]  /*0650*/  IMAD.MOV R4, RZ, RZ, -R4 ;  /* 0x000000ffff047224 */ /* 0x000fc600078e0a04 */
[----:B------:R-:W-:Y:S01]  /*0660*/  LEA.HI.SX32 R5, R5, -R8, 0x19 ;  /* 0x8000000805057211 */ /* 0x000fe200078fcaff */
[----:B------:R-:W-:Y:S02]  /*0670*/  IMAD R10, R6, R4, R7 ;  /* 0x00000004060a7224 */ /* 0x000fe400078e0207 */
[----:B------:R-:W-:Y:S01]  /*0680*/  IMAD.MOV.U32 R4, RZ, RZ, RZ ;  /* 0x000000ffff047224 */ /* 0x000fe200078e00ff */
[----:B------:R-:W-:Y:S02]  /*0690*/  VIMNMX R11, R5, 0x8, PT ;  /* 0x00000008050b7848 */ /* 0x000fe40003fe0100 */
[----:B------:R-:W-:Y:S02]  /*06a0*/  IABS R6, R10 ;  /* 0x0000000a00067213 */ /* 0x000fe40000000000 */
[-C--:B------:R-:W-:Y:S02]  /*06b0*/  IABS R9, R11.reuse ;  /* 0x0000000b00097213 */ /* 0x080fe40000000000 */
[----:B------:R-:W-:-:S02]  /*06c0*/  IABS R7, R11 ;  /* 0x0000000b00077213 */ /* 0x000fc40000000000 */
[----:B------:R-:W1:Y:S08]  /*06d0*/  I2F.RP R0, R9 ;  /* 0x0000000900007306 */ /* 0x000e700000209400 */
[----:B-1----:R-:W1:Y:S02]  /*06e0*/  MUFU.RCP R0, R0 ;  /* 0x0000000000007308 */ /* 0x002e640000001000 */
[----:B-1----:R-:W-:Y:S01]  /*06f0*/  IADD3 R5, R0, 0xffffffe, RZ ;  /* 0x0ffffffe00057810 */ /* 0x002fe20007ffe0ff */
[----:B------:R-:W-:-:S05]  /*0700*/  IMAD.MOV R0, RZ, RZ, -R7 ;  /* 0x000000ffff007224 */ /* 0x000fca00078e0a07 */
[----:B------:R-:W1:Y:S02]  /*0710*/  F2I.FTZ.U32.TRUNC.NTZ R5, R5 ;  /* 0x0000000500057305 */ /* 0x000e64000021f000 */
[----:B-1----:R-:W-:-:S04]  /*0720*/  IMAD.MOV R12, RZ, RZ, -R5 ;  /* 0x000000ffff0c7224 */ /* 0x002fc800078e0a05 */
[----:B------:R-:W-:-:S04]  /*0730*/  IMAD R3, R12, R9, RZ ;  /* 0x000000090c037224 */ /* 0x000fc800078e02ff */
[----:B------:R-:W-:Y:S02]  /*0740*/  IMAD.HI.U32 R4, R5, R3, R4 ;  /* 0x0000000305047227 */ /* 0x000fe400078e0004 */
[----:B------:R-:W1:Y:S02]  /*0750*/  I2F.RP R5, R229 ;  /* 0x000000e500057306 */ /* 0x000e640000209400 */
[----:B------:R-:W-:-:S04]  /*0760*/  IMAD.MOV.U32 R3, RZ, RZ, R6 ;  /* 0x000000ffff037224 */ /* 0x000fc800078e0006 */
[----:B------:R-:W-:-:S04]  /*0770*/  IMAD.HI.U32 R4, R4, R3, RZ ;  /* 0x0000000304047227 */ /* 0x000fc800078e00ff */
[----:B------:R-:W-:Y:S02]  /*0780*/  IMAD R0, R4, R0, R3 ;  /* 0x0000000004007224 */ /* 0x000fe400078e0203 */
[----:B------:R-:W3:Y:S03]  /*0790*/  I2F.RP R3, R168 ;  /* 0x000000a800037306 */ /* 0x000ee60000209400 */
[----:B------:R-:W-:-:S05]  /*07a0*/  ISETP.GT.U32.AND P1, PT, R9, R0, PT ;  /* 0x000000000900720c */ /* 0x000fca0003f24070 */
[----:B-1----:R-:W1:Y:S08]  /*07b0*/  MUFU.RCP R5, R5 ;  /* 0x0000000500057308 */ /* 0x002e700000001000 */
[----:B------:R-:W-:Y:S01]  /*07c0*/  @!P1 IMAD.IADD R0, R0, 0x1, -R9 ;  /* 0x0000000100009824 */ /* 0x000fe200078e0a09 */
[----:B---3--:R-:W3:Y:S01]  /*07d0*/  MUFU.RCP R3, R3 ;  /* 0x0000000300037308 */ /* 0x008ee20000001000 */
[----:B------:R-:W-:-:S02]  /*07e0*/  @!P1 IADD3 R4, R4, 0x1, RZ ;  /* 0x0000000104049810 */ /* 0x000fc40007ffe0ff */
[----:B------:R-:W-:Y:S02]  /*07f0*/  ISETP.NE.AND P1, PT, R11, RZ, PT ;  /* 0x000000ff0b00720c */ /* 0x000fe40003f25270 */
[----:B------:R-:W-:Y:S02]  /*0800*/  ISETP.GE.U32.AND P0, PT, R0, R9, PT ;  /* 0x000000090000720c */ /* 0x000fe40003f06070 */
[----:B------:R-:W-:Y:S01]  /*0810*/  LOP3.LUT R0, R10, R11, RZ, 0x3c, !PT ;  /* 0x0000000b0a007212 */ /* 0x000fe200078e3cff */
[----:B-1----:R-:W-:-:S03]  /*0820*/  VIADD R6, R5, 0xffffffe ;  /* 0x0ffffffe05067836 */ /* 0x002fc60000000000 */
[----:B------:R-:W-:Y:S01]  /*0830*/  ISETP.GE.AND P2, PT, R0, RZ, PT ;  /* 0x000000ff0000720c */ /* 0x000fe20003f46270 */
[----:B------:R1:W4:Y:S01]  /*0840*/  F2I.FTZ.U32.TRUNC.NTZ R7, R6 ;  /* 0x0000000600077305 */ /* 0x000322000021f000 */
[----:B---3--:R-:W-:-:S05]  /*0850*/  VIADD R5, R3, 0xffffffe ;  /* 0x0ffffffe03057836 */ /* 0x008fca0000000000 */
[----:B------:R-:W-:Y:S02]  /*0860*/  @P0 VIADD R4, R4, 0x1 ;  /* 0x0000000104040836 */ /* 0x000fe40000000000 */
[----:B-1----:R-:W-:Y:S01]  /*0870*/  IMAD.MOV.U32 R6, RZ, RZ, RZ ;  /* 0x000000ffff067224 */ /* 0x002fe200078e00ff */
[----:B------:R-:W1:Y:S03]  /*0880*/  F2I.FTZ.U32.TRUNC.NTZ R5, R5 ;  /* 0x0000000500057305 */ /* 0x000e66000021f000 */
[----:B------:R-:W-:Y:S01]  /*0890*/  @!P2 IMAD.MOV R4, RZ, RZ, -R4 ;  /* 0x000000ffff04a224 */ /* 0x000fe200078e0a04 */
[----:B------:R-:W-:Y:S01]  /*08a0*/  @!P1 LOP3.LUT R4, RZ, R11, RZ, 0x33, !PT ;  /* 0x0000000bff049212 */ /* 0x000fe200078e33ff */
[----:B----4-:R-:W-:-:S04]  /*08b0*/  IMAD.MOV R3, RZ, RZ, -R7 ;  /* 0x000000ffff037224 */ /* 0x010fc800078e0a07 */
[----:B------:R-:W-:Y:S02]  /*08c0*/  IMAD.MOV R0, RZ, RZ, -R4 ;  /* 0x000000ffff007224 */ /* 0x000fe400078e0a04 */
[----:B------:R-:W-:Y:S02]  /*08d0*/  IMAD.SHL.U32 R25, R4, 0x200, RZ ;  /* 0x0000020004197824 */ /* 0x000fe400078e00ff */
[----:B------:R-:W-:Y:S02]  /*08e0*/  IMAD R0, R11, R0, R10 ;  /* 0x000000000b007224 */ /* 0x000fe400078e020a */
[----:B------:R-:W-:Y:S01]  /*08f0*/  IMAD.MOV.U32 R4, RZ, RZ, R3 ;  /* 0x000000ffff047224 */ /* 0x000fe200078e0003 */
[C---:B------:R-:W-:Y:S01]  /*0900*/  IADD3 R10, R25.reuse, 0x1, RZ ;  /* 0x00000001190a7810 */ /* 0x040fe20007ffe0ff */
[----:B------:R-:W-:Y:S01]  /*0910*/  IMAD.IADD R0, R8, 0x1, R0 ;  /* 0x0000000108007824 */ /* 0x000fe200078e0200 */
[----:B------:R-:W-:Y:S01]  /*0920*/  STL [R1+0xa4], R25 ;  /* 0x0000a41901007387 */ /* 0x000fe20000100800 */
[----:B------:R-:W-:Y:S01]  /*0930*/  IMAD R13, R4, R229, RZ ;  /* 0x000000e5040d7224 */ /* 0x000fe200078e02ff */
[----:B------:R-:W-:Y:S01]  /*0940*/  IABS R3, R10 ;  /* 0x0000000a00037213 */ /* 0x000fe20000000000 */
[----:B-1----:R-:W-:Y:S01]  /*0950*/  IMAD.MOV R11, RZ, RZ, -R5 ;  /* 0x000000ffff0b7224 */ /* 0x002fe200078e0a05 */
[----:B------:R-:W-:Y:S01]  /*0960*/  ISETP.GE.AND P3, PT, R10, RZ, PT ;  /* 0x000000ff0a00720c */ /* 0x000fe20003f66270 */
[----:B------:R-:W-:Y:S01]  /*0970*/  IMAD.SHL.U32 R0, R0, 0x80, RZ ;  /* 0x0000008000007824 */ /* 0x000fe200078e00ff */
[----:B------:R-:W-:Y:S01]  /*0980*/  IADD3 R19, R25, 0x9, RZ ;  /* 0x0000000919137810 */ /* 0x000fe20007ffe0ff */
[----:B------:R-:W-:-:S03]  /*0990*/  IMAD.HI.U32 R9, R7, R13, R6 ;  /* 0x0000000d07097227 */ /* 0x000fc600078e0006 */
[----:B--2---:R-:W-:Y:S01]  /*09a0*/  LOP3.LUT R2, R0, 0x1f, R15, 0xf8, !PT ;  /* 0x0000001f00027812 */ /* 0x004fe200078ef80f */
[----:B------:R-:W-:Y:S02]  /*09b0*/  IMAD.MOV.U32 R8, RZ, RZ, R3 ;  /* 0x000000ffff087224 */ /* 0x000fe400078e0003 */
[----:B------:R-:W-:Y:S02]  /*09c0*/  IMAD R11, R11, R168, RZ ;  /* 0x000000a80b0b7224 */ /* 0x000fe400078e02ff */
[----:B------:R-:W-:Y:S01]  /*09d0*/  IMAD.MOV.U32 R4, RZ, RZ, RZ ;  /* 0x000000ffff047224 */ /* 0x000fe200078e00ff */
[----:B------:R-:W-:Y:S01]  /*09e0*/  STL [R1+0xa8], R2 ;  /* 0x0000a80201007387 */ /* 0x000fe20000100800 */
[----:B------:R-:W-:-:S04]  /*09f0*/  IMAD.HI.U32 R3, R9, R8, RZ ;  /* 0x0000000809037227 */ /* 0x000fc800078e00ff */
[----:B------:R-:W-:Y:S01]  /*0a00*/  IMAD.HI.U32 R4, R5, R11, R4 ;  /* 0x0000000b05047227 */ /* 0x000fe200078e0004 */
[----:B------:R-:W-:Y:S02]  /*0a10*/  IABS R5, R2 ;  /* 0x0000000200057213 */ /* 0x000fe40000000000 */
[----:B------:R-:W-:Y:S01]  /*0a20*/  LOP3.LUT R11, R0, 0x20, R14, 0xfe, !PT ;  /* 0x00000020000b7812 */ /* 0x000fe200078efe0e */
[----:B------:R-:W-:Y:S02]  /*0a30*/  IMAD.MOV R0, RZ, RZ, -R3 ;  /* 0x000000ffff007224 */ /* 0x000fe400078e0a03 */
[----:B------:R-:W-:Y:S01]  /*0a40*/  IMAD.HI.U32 R3, R7, R13, R6 ;  /* 0x0000000d07037227 */ /* 0x000fe200078e0006 */
[----:B------:R-:W-:Y:S01]  /*0a50*/  MOV R7, R5 ;  /* 0x0000000500077202 */ /* 0x000fe20000000f00 */
[----:B------:R1:W-:Y:S01]  /*0a60*/  STL [R1+0xac], R11 ;  /* 0x0000ac0b01007387 */ /* 0x0003e20000100800 */
[----:B------:R-:W-:Y:S01]  /*0a70*/  IABS R237, R11 ;  /* 0x0000000b00ed7213 */ /* 0x000fe20000000000 */
[----:B------:R-:W-:-:S02]  /*0a80*/  VIADD R5, R25, 0x2 ;  /* 0x0000000219057836 */ /* 0x000fc40000000000 */
[----:B------:R-:W-:Y:S02]  /*0a90*/  IMAD R6, R229, R0, R8 ;  /* 0x00000000e5067224 */ /* 0x000fe400078e0208 */
[C---:B------:R-:W-:Y:S01]  /*0aa0*/  IMAD.HI.U32 R0, R4.reuse, R7, RZ ;  /* 0x0000000704007227 */ /* 0x040fe200078e00ff */
[----:B------:R-:W-:Y:S02]  /*0ab0*/  ISETP.GE.AND P4, PT, R5, RZ, PT ;  /* 0x000000ff0500720c */ /* 0x000fe40003f86270 */
[----:B------:R-:W-:Y:S01]  /*0ac0*/  IABS R10, R5 ;  /* 0x00000005000a7213 */ /* 0x000fe20000000000 */
[----:B------:R-:W-:Y:S01]  /*0ad0*/  IMAD.HI.U32 R5, R4, R237, RZ ;  /* 0x000000ed04057227 */ /* 0x000fe200078e00ff */
[C---:B-1----:R-:W-:Y:S02]  /*0ae0*/  LOP3.LUT R11, R2.reuse, 0x40, RZ, 0xfc, !PT ;  /* 0x00000040020b7812 */ /* 0x042fe400078efcff */
[----:B------:R-:W-:Y:S01]  /*0af0*/  LOP3.LUT R2, R2, 0x60, RZ, 0xfc, !PT ;  /* 0x0000006002027812 */ /* 0x000fe200078efcff */
[----:B------:R-:W-:Y:S01]  /*0b00*/  IMAD.MOV R5, RZ, RZ, -R5 ;  /* 0x000000ffff057224 */ /* 0x000fe200078e0a05 */
[----:B------:R-:W-:Y:S01]  /*0b10*/  ISETP.GT.U32.AND P2, PT, R229, R6, PT ;  /* 0x00000006e500720c */ /* 0x000fe20003f44070 */
[----:B------:R1:W-:Y:S01]  /*0b20*/  STL [R1+0x3190], R11 ;  /* 0x0031900b01007387 */ /* 0x0003e20000100800 */
[----:B------:R-:W-:Y:S01]  /*0b30*/  IMAD.MOV R0, RZ, RZ, -R0 ;  /* 0x000000ffff007224 */ /* 0x000fe200078e0a00 */
[----:B------:R-:W-:Y:S01]  /*0b40*/  IABS R231, R2 ;  /* 0x0000000200e77213 */ /* 0x000fe20000000000 */
[----:B------:R-:W-:Y:S01]  /*0b50*/  VIADD R8, R25, 0x3 ;  /* 0x0000000319087836 */ /* 0x000fe20000000000 */
[----:B------:R2:W-:Y:S01]  /*0b60*/  STL [R1+0x3194], R2 ;  /* 0x0031940201007387 */ /* 0x0005e20000100800 */
[----:B------:R-:W-:-:S02]  /*0b70*/  IMAD R237, R168, R5, R237 ;  /* 0x00000005a8ed7224 */ /* 0x000fc400078e02ed */
[C---:B------:R-:W-:Y:S01]  /*0b80*/  IMAD R0, R168.reuse, R0, R7 ;  /* 0x00000000a8007224 */ /* 0x040fe200078e0207 */
[----:B------:R-:W-:Y:S01]  /*0b90*/  IABS R12, R8 ;  /* 0x00000008000c7213 */ /* 0x000fe20000000000 */
[----:B------:R-:W-:Y:S01]  /*0ba0*/  IMAD.HI.U32 R7, R9, R10, RZ ;  /* 0x0000000a09077227 */ /* 0x000fe200078e00ff */
[----:B-1----:R-:W-:Y:S02]  /*0bb0*/  IABS R11, R11 ;  /* 0x0000000b000b7213 */ /* 0x002fe40000000000 */
[----:B------:R-:W-:Y:S01]  /*0bc0*/  ISETP.GT.U32.AND P5, PT, R168, R0, PT ;  /* 0x00000000a800720c */ /* 0x000fe20003fa4070 */
[----:B------:R-:W-:Y:S01]  /*0bd0*/  IMAD.MOV R7, RZ, RZ, -R7 ;  /* 0x000000ffff077224 */ /* 0x000fe200078e0a07 */
[----:B------:R-:W-:Y:S01]  /*0be0*/  ISETP.GE.AND P1, PT, R8, RZ, PT ;  /* 0x000000ff0800720c */ /* 0x000fe20003f26270 */
[----:B------:R-:W-:Y:S01]  /*0bf0*/  IMAD.HI.U32 R5, R4, R11, RZ ;  /* 0x0000000b04057227 */ /* 0x000fe200078e00ff */
[----:B------:R-:W-:-:S03]  /*0c00*/  ISETP.GT.U32.AND P0, PT, R168, R237, PT ;  /* 0x000000eda800720c */ /* 0x000fc60003f04070 */
[----:B------:R-:W-:Y:S02]  /*0c10*/  IMAD.MOV R5, RZ, RZ, -R5 ;  /* 0x000000ffff057224 */ /* 0x000fe400078e0a05 */
[----:B------:R-:W-:-:S04]  /*0c20*/  IMAD.HI.U32 R8, R9, R12, RZ ;  /* 0x0000000c09087227 */ /* 0x000fc800078e00ff */
[C---:B------:R-:W-:Y:S01]  /*0c30*/  IMAD R234, R168.reuse, R5, R11 ;  /* 0x00000005a8ea7224 */ /* 0x040fe200078e020b */
[----:B------:R-:W-:Y:S01]  /*0c40*/  IADD3 R5, R25, 0x4, RZ ;  /* 0x0000000419057810 */ /* 0x000fe20007ffe0ff */
[----:B------:R-:W-:Y:S01]  /*0c50*/  IMAD.MOV R13, RZ, RZ, -R8 ;  /* 0x000000ffff0d7224 */ /* 0x000fe200078e0a08 */
[----:B------:R-:W-:Y:S01]  /*0c60*/  IABS R11, R19 ;  /* 0x00000013000b7213 */ /* 0x000fe20000000000 */
[----:B------:R-:W-:Y:S01]  /*0c70*/  IMAD R8, R229, R7, R10 ;  /* 0x00000007e5087224 */ /* 0x000fe200078e020a */
[----:B------:R-:W-:Y:S01]  /*0c80*/  ISETP.GT.U32.AND P6, PT, R168, R234, PT ;  /* 0x000000eaa800720c */ /* 0x000fe20003fc4070 */
[----:B------:R-:W-:-:S04]  /*0c90*/  IMAD.HI.U32 R4, R4, R231, RZ ;  /* 0x000000e704047227 */ /* 0x000fc800078e00ff */
[C---:B------:R-:W-:Y:S01]  /*0ca0*/  IMAD R10, R229.reuse, R13, R12 ;  /* 0x0000000de50a7224 */ /* 0x040fe200078e020c */
[----:B------:R-:W-:Y:S01]  /*0cb0*/  IABS R12, R5 ;  /* 0x00000005000c7213 */ /* 0x000fe20000000000 */
[----:B------:R-:W-:Y:S02]  /*0cc0*/  IMAD.MOV R4, RZ, RZ, -R4 ;  /* 0x000000ffff047224 */ /* 0x000fe400078e0a04 */
[--C-:B------:R-:W-:Y:S01]  /*0cd0*/  @!P5 IMAD.IADD R0, R0, 0x1, -R168.reuse ;  /* 0x000000010000d824 */ /* 0x100fe200078e0aa8 */
[----:B------:R-:W-:Y:S01]  /*0ce0*/  ISETP.GT.U32.AND P5, PT, R229, R8, PT ;  /* 0x00000008e500720c */ /* 0x000fe20003fa4070 */
[----:B------:R-:W-:Y:S02]  /*0cf0*/  @!P2 IMAD.IADD R6, R6, 0x1, -R229 ;  /* 0x000000010606a824 */ /* 0x000fe400078e0ae5 */
[----:B------:R-:W-:Y:S01]  /*0d00*/  IMAD R231, R168, R4, R231 ;  /* 0x00000004a8e77224 */ /* 0x000fe200078e02e7 */
[----:B------:R1:W-:Y:S01]  /*0d10*/  STL [R1+0x5f7c], R0 ;  /* 0x005f7c0001007387 */ /* 0x0003e20000100800 */
[--C-:B------:R-:W-:Y:S01]  /*0d20*/  @!P0 IMAD.IADD R237, R237, 0x1, -R168.reuse ;  /* 0x00000001eded8824 */ /* 0x100fe200078e0aa8 */
[C---:B------:R-:W-:Y:S01]  /*0d30*/  ISETP.GT.U32.AND P0, PT, R229.reuse, R10, PT ;  /* 0x0000000ae500720c */ /* 0x040fe20003f04070 */
[----:B------:R-:W-:Y:S01]  /*0d40*/  @!P6 IMAD.IADD R234, R234, 0x1, -R168 ;  /* 0x00000001eaeae824 */ /* 0x000fe200078e0aa8 */
[----:B------:R-:W-:Y:S01]  /*0d50*/  ISETP.GT.U32.AND P2, PT, R229, R6, PT ;  /* 0x00000006e500720c */ /* 0x000fe20003f44070 */
[----:B------:R-:W-:Y:S01]  /*0d60*/  VIADD R7, R25, 0x5 ;  /* 0x0000000519077836 */ /* 0x000fe20000000000 */
[----:B------:R-:W-:Y:S01]  /*0d70*/  ISETP.GT.U32.AND P6, PT, R168, R231, PT ;  /* 0x000000e7a800720c */ /* 0x000fe20003fc4070 */
[----:B------:R-:W-:Y:S01]  /*0d80*/  IMAD.HI.U32 R4, R9, R12, RZ ;  /* 0x0000000c09047227 */ /* 0x000fe200078e00ff */
[----:B------:R-:W-:Y:S02]  /*0d90*/  STL [R1+0x5f80], R237 ;  /* 0x005f80ed01007387 */ /* 0x000fe40000100800 */
[----:B------:R-:W-:Y:S01]  /*0da0*/  IABS R14, R7 ;  /* 0x00000007000e7213 */ /* 0x000fe20000000000 */
[----:B------:R-:W-:Y:S01]  /*0db0*/  @!P5 IMAD.IADD R8, R8, 0x1, -R229 ;  /* 0x000000010808d824 */ /* 0x000fe200078e0ae5 */
[----:B------:R-:W-:Y:S01]  /*0dc0*/  STL [R1+0x5f84], R234 ;  /* 0x005f84ea01007387 */ /* 0x000fe20000100800 */
[----:B------:R-:W-:-:S02]  /*0dd0*/  IMAD.MOV R4, RZ, RZ, -R4 ;  /* 0x000000ffff047224 */ /* 0x000fc400078e0a04 */
[----:B------:R-:W-:Y:S01]  /*0de0*/  @!P0 IMAD.IADD R10, R10, 0x1, -R229 ;  /* 0x000000010a0a8824 */ /* 0x000fe200078e0ae5 */
[C---:B------:R-:W-:Y:S01]  /*0df0*/  ISETP.GT.U32.AND P5, PT, R229.reuse, R8, PT ;  /* 0x00000008e500720c */ /* 0x040fe20003fa4070 */
[----:B------:R-:W-:Y:S01]  /*0e00*/  IMAD R4, R229, R4, R12 ;  /* 0x00000004e5047224 */ /* 0x000fe200078e020c */
[----:B------:R-:W-:Y:S01]  /*0e10*/  @!P2 IADD3 R6, R6, -R229, RZ ;  /* 0x800000e50606a210 */ /* 0x000fe20007ffe0ff */
[----:B------:R-:W-:Y:S01]  /*0e20*/  @!P6 IMAD.IADD R231, R231, 0x1, -R168 ;  /* 0x00000001e7e7e824 */ /* 0x000fe200078e0aa8 */
[----:B------:R-:W-:Y:S01]  /*0e30*/  ISETP.GE.AND P2, PT, R5, RZ, PT ;  /* 0x000000ff0500720c */ /* 0x000fe20003f46270 */
[----:B------:R-:W-:Y:S01]  /*0e40*/  IMAD.HI.U32 R5, R9, R14, RZ ;  /* 0x0000000e09057227 */ /* 0x000fe200078e00ff */
[----:B------:R-:W-:Y:S02]  /*0e50*/  ISETP.GT.U32.AND P6, PT, R229, R10, PT ;  /* 0x0000000ae500720c */ /* 0x000fe40003fc4070 */
[----:B------:R-:W-:Y:S01]  /*0e60*/  STL [R1+0x5f8c], R231 ;  /* 0x005f8ce701007387 */ /* 0x000fe20000100800 */
[----:B------:R-:W-:Y:S01]  /*0e70*/  IMAD.MOV R5, RZ, RZ, -R5 ;  /* 0x000000ffff057224 */ /* 0x000fe200078e0a05 */
[----:B------:R-:W-:Y:S01]  /*0e80*/  ISETP.GE.AND P0, PT, R7, RZ, PT ;  /* 0x000000ff0700720c */ /* 0x000fe20003f06270 */
[----:B------:R-:W-:Y:S01]  /*0e90*/  VIADD R13, R25, 0x6 ;  /* 0x00000006190d7836 */ /* 0x000fe20000000000 */
[----:B------:R-:W-:Y:S01]  /*0ea0*/  STL [R1+0x5f88], R168 ;  /* 0x005f88a801007387 */ /* 0x000fe20000100800 */
[----:B------:R-:W-:-:S02]  /*0eb0*/  IMAD R12, R229, R5, R14 ;  /* 0x00000005e50c7224 */ /* 0x000fc400078e020e */
[--C-:B------:R-:W-:Y:S01]  /*0ec0*/  @!P5 IMAD.IADD R8, R8, 0x1, -R229.reuse ;  /* 0x000000010808d824 */ /* 0x100fe200078e0ae5 */
[----:B------:R-:W-:Y:S01]  /*0ed0*/  ISETP.GT.U32.AND P5, PT, R229, R4, PT ;  /* 0x00000004e500720c */ /* 0x000fe20003fa4070 */
[----:B------:R-:W-:Y:S01]  /*0ee0*/  VIADD R15, R25, 0x7 ;  /* 0x00000007190f7836 */ /* 0x000fe20000000000 */
[----:B------:R-:W-:Y:S01]  /*0ef0*/  IABS R16, R13 ;  /* 0x0000000d00107213 */ /* 0x000fe20000000000 */
[----:B------:R-:W-:Y:S01]  /*0f00*/  @!P6 IMAD.IADD R10, R10, 0x1, -R229 ;  /* 0x000000010a0ae824 */ /* 0x000fe200078e0ae5 */
[----:B------:R-:W-:Y:S01]  /*0f10*/  ISETP.GT.U32.AND P6, PT, R229, R12, PT ;  /* 0x0000000ce500720c */ /* 0x000fe20003fc4070 */
[----:B------:R-:W-:Y:S01]  /*0f20*/  VIADD R21, R25, 0xa ;  /* 0x0000000a19157836 */ /* 0x000fe20000000000 */
[----:B------:R-:W-:Y:S01]  /*0f30*/  IABS R18, R15 ;  /* 0x0000000f00127213 */ /* 0x000fe20000000000 */
[----:B------:R-:W-:-:S04]  /*0f40*/  IMAD.HI.U32 R5, R9, R16, RZ ;  /* 0x0000001009057227 */ /* 0x000fc800078e00ff */
[----:B------:R-:W-:Y:S02]  /*0f50*/  IMAD.MOV R5, RZ, RZ, -R5 ;  /* 0x000000ffff057224 */ /* 0x000fe400078e0a05 */
[--C-:B------:R-:W-:Y:S02]  /*0f60*/  @!P5 IMAD.IADD R4, R4, 0x1, -R229.reuse ;  /* 0x000000010404d824 */ /* 0x100fe400078e0ae5 */
[C---:B------:R-:W-:Y:S02]  /*0f70*/  IMAD R14, R229.reuse, R5, R16 ;  /* 0x00000005e50e7224 */ /* 0x040fe400078e0210 */
[----:B------:R-:W-:Y:S01]  /*0f80*/  @!P6 IMAD.IADD R12, R12, 0x1, -R229 ;  /* 0x000000010c0ce824 */ /* 0x000fe200078e0ae5 */
[----:B------:R-:W-:Y:S01]  /*0f90*/  ISETP.GT.U32.AND P6, PT, R229, R4, PT ;  /* 0x00000004e500720c */ /* 0x000fe20003fc4070 */
[----:B------:R-:W-:Y:S01]  /*0fa0*/  IMAD.HI.U32 R5, R9, R18, RZ ;  /* 0x0000001209057227 */ /* 0x000fe200078e00ff */
[----:B------:R-:W-:-:S03]  /*0fb0*/  ISETP.GT.U32.AND P5, PT, R229, R14, PT ;  /* 0x0000000ee500720c */ /* 0x000fc60003fa4070 */
[----:B------:R-:W-:Y:S02]  /*0fc0*/  IMAD.MOV R5, RZ, RZ, -R5 ;  /* 0x000000ffff057224 */ /* 0x000fe400078e0a05 */
[----:B--2---:R-:W-:Y:S02]  /*0fd0*/  IMAD.MOV.U32 R2, RZ, RZ, R6 ;  /* 0x000000ffff027224 */ /* 0x004fe400078e0006 */
[C---:B------:R-:W-:Y:S01]  /*0fe0*/  IMAD R6, R229.reuse, R5, R18 ;  /* 0x00000005e5067224 */ /* 0x040fe200078e0212 */
[----:B------:R-:W-:Y:S01]  /*0ff0*/  IABS R5, R21 ;  /* 0x0000001500057213 */ /* 0x000fe20000000000 */
[----:B------:R-:W-:Y:S02]  /*1000*/  IMAD.MOV.U32 R18, RZ, RZ, R11 ;  /* 0x000000ffff127224 */ /* 0x000fe400078e000b */
[----:B-1----:R-:W-:Y:S01]  /*1010*/  IMAD.MOV.U32 R0, RZ, RZ, R8 ;  /* 0x000000ffff007224 */ /* 0x002fe200078e0008 */
[----:B------:R-:W-:Y:S01]  /*1020*/  @!P6 IADD3 R4, R4, -R229, RZ ;  /* 0x800000e50404e210 */ /* 0x000fe20007ffe0ff */
[----:B------:R-:W-:Y:S01]  /*1030*/  IMAD.MOV.U32 R8, RZ, RZ, R5 ;  /* 0x000000ffff087224 */ /* 0x000fe200078e0005 */
[----:B------:R-:W-:Y:S01]  /*1040*/  ISETP.GT.U32.AND P6, PT, R229, R6, PT ;  /* 0x00000006e500720c */ /* 0x000fe20003fc4070 */
[----:B------:R-:W-:Y:S01]  /*1050*/  @!P3 IMAD.MOV R2, RZ, RZ, -R2 ;  /* 0x000000ffff02b224 */ /* 0x000fe200078e0a02 */
[----:B------:R-:W-:Y:S01]  /*1060*/  ISETP.GE.AND P3, PT, R13, RZ, PT ;  /* 0x000000ff0d00720c */ /* 0x000fe20003f66270 */
[----:B------:R-:W-:-:S03]  /*1070*/  IMAD.HI.U32 R5, R9, R18, RZ ;  /* 0x0000001209057227 */ /* 0x000fc600078e00ff */
[----:B------:R1:W-:Y:S01]  /*1080*/  STL [R1+0x164], R2 ;  /* 0x0001640201007387 */ /* 0x0003e20000100800 */
[----:B------:R-:W-:Y:S01]  /*1090*/  @!P4 IMAD.MOV R0, RZ, RZ, -R0 ;  /* 0x000000ffff00c224 */ /* 0x000fe200078e0a00 */
[----:B------:R-:W-:Y:S01]  /*10a0*/  ISETP.GT.U32.AND P4, PT, R229, R12, PT ;  /* 0x0000000ce500720c */ /* 0x000fe20003f84070 */
[----:B------:R-:W-:Y:S02]  /*10b0*/  IMAD.MOV R5, RZ, RZ, -R5 ;  /* 0x000000ffff057224 */ /* 0x000fe400078e0a05 */
[C---:B------:R-:W-:Y:S01]  /*10c0*/  VIADD R17, R25.reuse, 0x8 ;  /* 0x0000000819117836 */ /* 0x040fe20000000000 */
[----:B------:R2:W-:Y:S01]  /*10d0*/  STL [R1+0x160], R0 ;  /* 0x0001600001007387 */ /* 0x0005e20000100800 */
[----:B------:R-:W-:Y:S02]  /*10e0*/  @!P6 IMAD.IADD R6, R6, 0x1, -R229 ;  /* 0x000000010606e824 */ /* 0x000fe400078e0ae5 */
[----:B------:R-:W-:Y:S01]  /*10f0*/  VIADD R13, R25, 0xb ;  /* 0x0000000b190d7836 */ /* 0x000fe20000000000 */
[----:B------:R-:W-:Y:S01]  /*1100*/  IABS R20, R17 ;  /* 0x0000001100147213 */ /* 0x000fe20000000000 */
[----:B-1----:R-:W-:-:S02]  /*1110*/  IMAD.MOV.U32 R2, RZ, RZ, R10 ;  /* 0x000000ffff027224 */ /* 0x002fc400078e000a */
[----:B------:R-:W-:Y:S01]  /*1120*/  @!P5 IMAD.IADD R14, R14, 0x1, -R229 ;  /* 0x000000010e0ed824 */ /* 0x000fe200078e0ae5 */
[----:B------:R-:W-:Y:S01]  /*1130*/  IABS R10, R13 ;  /* 0x0000000d000a7213 */ /* 0x000fe20000000000 */
[----:B------:R-:W-:-:S03]  /*1140*/  IMAD.HI.U32 R7, R9, R20, RZ ;  /* 0x0000001409077227 */ /* 0x000fc600078e00ff */
[----:B------:R-:W-:Y:S01]  /*1150*/  ISETP.GT.U32.AND P5, PT, R229, R14, PT ;  /* 0x0000000ee500720c */ /* 0x000fe20003fa4070 */
[----:B--2---:R-:W-:Y:S01]  /*1160*/  IMAD.MOV.U32 R0, RZ, RZ, R4 ;  /* 0x000000ffff007224 */ /* 0x004fe200078e0004 */
[----:B------:R-:W-:Y:S01]  /*1170*/  IADD3 R7, -R7, RZ, RZ ;  /* 0x000000ff07077210 */ /* 0x000fe20007ffe1ff */
[----:B------:R-:W-:Y:S02]  /*1180*/  IMAD R4, R229, R5, R18 ;  /* 0x00000005e5047224 */ /* 0x000fe400078e0212 */
[----:B------:R-:W-:Y:S01]  /*1190*/  @!P1 IMAD.MOV R2, RZ, RZ, -R2 ;  /* 0x000000ffff029224 */ /* 0x000fe200078e0a02 */
[----:B------:R-:W-:Y:S01]  /*11a0*/  ISETP.GE.AND P1, PT, R15, RZ, PT ;  /* 0x000000ff0f00720c */ /* 0x000fe20003f26270 */
[----:B------:R-:W-:Y:S01]  /*11b0*/  @!P2 IMAD.MOV R0, RZ, RZ, -R0 ;  /* 0x000000ffff00a224 */ /* 0x000fe200078e0a00 */
[C---:B------:R-:W-:Y:S01]  /*11c0*/  ISETP.GT.U32.AND P6, PT, R229.reuse, R4, PT ;  /* 0x00000004e500720c */ /* 0x040fe20003fc4070 */
[----:B------:R-:W-:Y:S01]  /*11d0*/  @!P4 IMAD.IADD R12, R12, 0x1, -R229 ;  /* 0x000000010c0cc824 */ /* 0x000fe200078e0ae5 */
[----:B------:R-:W-:Y:S01]  /*11e0*/  STL [R1+0x15c], R2 ;  /* 0x00015c0201007387 */ /* 0x000fe20000100800 */
[----:B------:R-:W-:Y:S01]  /*11f0*/  IMAD R16, R229, R7, R20 ;  /* 0x00000007e5107224 */ /* 0x000fe200078e0214 */
[----:B------:R-:W-:Y:S01]  /*1200*/  ISETP.GE.AND P4, PT, R17, RZ, PT ;  /* 0x000000ff1100720c */ /* 0x000fe20003f86270 */
[----:B------:R-:W-:Y:S01]  /*1210*/  IMAD.HI.U32 R7, R9, R8, RZ ;  /* 0x0000000809077227 */ /* 0x000fe200078e00ff */
[----:B------:R1:W-:Y:S01]  /*1220*/  STL [R1+0x14c], R0 ;  /* 0x00014c0001007387 */ /* 0x0003e20000100800 */
[----:B------:R-:W-:-:S02]  /*1230*/  @!P5 IADD3 R14, R14, -R229, RZ ;  /* 0x800000e50e0ed210 */ /* 0x000fc40007ffe0ff */
[----:B------:R-:W-:Y:S01]  /*1240*/  ISETP.GT.U32.AND P2, PT, R229, R16, PT ;  /* 0x00000010e500720c */ /* 0x000fe20003f44070 */
[----:B------:R-:W-:Y:S01]  /*1250*/  IMAD.MOV R7, RZ, RZ, -R7 ;  /* 0x000000ffff077224 */ /* 0x000fe200078e0a07 */
[----:B------:R-:W-:Y:S01]  /*1260*/  ISETP.GE.AND P5, PT, R19, RZ, PT ;  /* 0x000000ff1300720c */ /* 0x000fe20003fa6270 */
[----:B------:R-:W-:Y:S01]  /*1270*/  IMAD.HI.U32 R5, R9, R10, RZ ;  /* 0x0000000a09057227 */ /* 0x000fe200078e00ff */
[----:B------:R-:W-:-:S03]  /*1280*/  IADD3 R19, R25, 0xe, RZ ;  /* 0x0000000e19137810 */ /* 0x000fc60007ffe0ff */
[----:B-1----:R-:W-:Y:S01]  /*1290*/  IMAD.MOV.U32 R0, RZ, RZ, R12 ;  /* 0x000000ffff007224 */ /* 0x002fe200078e000c */
[----:B------:R-:W-:Y:S01]  /*12a0*/  IABS R20, R19 ;  /* 0x0000001300147213 */ /* 0x000fe20000000000 */
[----:B------:R-:W-:Y:S02]  /*12b0*/  @!P6 IMAD.IADD R4, R4, 0x1, -R229 ;  /* 0x000000010404e824 */ /* 0x000fe400078e0ae5 */
[----:B------:R-:W-:Y:S01]  /*12c0*/  @!P0 IMAD.MOV R0, RZ, RZ, -R0 ;  /* 0x000000ffff008224 */ /* 0x000fe200078e0a00 */
[C---:B------:R-:W-:Y:S01]  /*12d0*/  ISETP.GT.U32.AND P0, PT, R229.reuse, R6, PT ;  /* 0x00000006e500720c */ /* 0x040fe20003f04070 */
[C---:B------:R-:W-:Y:S01]  /*12e0*/  IMAD R8, R229.reuse, R7, R8 ;  /* 0x00000007e5087224 */ /* 0x040fe200078e0208 */
[----:B------:R-:W-:Y:S01]  /*12f0*/  ISETP.GT.U32.AND P6, PT, R229, R4, PT ;  /* 0x00000004e500720c */ /* 0x000fe20003fc4070 */
[----:B------:R-:W-:Y:S01]  /*1300*/  IMAD.MOV R5, RZ, RZ, -R5 ;  /* 0x000000ffff057224 */ /* 0x000fe200078e0a05 */
[----:B------:R1:W-:Y:S01]  /*1310*/  STL [R1+0x148], R0 ;  /* 0x0001480001007387 */ /* 0x0003e20000100800 */
[----:B------:R-:W-:-:S02]  /*1320*/  @!P2 IMAD.IADD R16, R16, 0x1, -R229 ;  /* 0x000000011010a824 */ /* 0x000fc400078e0ae5 */
[----:B------:R-:W-:Y:S02]  /*1330*/  IMAD R10, R229, R5, R10 ;  /* 0x00000005e50a7224 */ /* 0x000fe400078e020a */
[----:B------:R-:W-:Y:S01]  /*1340*/  VIADD R15, R25, 0xc ;  /* 0x0000000c190f7836 */ /* 0x000fe20000000000 */
[----:B------:R-:W-:Y:S01]  /*1350*/  ISETP.GT.U32.AND P2, PT, R229, R16, PT ;  /* 0x00000010e500720c */ /* 0x000fe20003f44070 */
[----:B------:R-:W-:Y:S02]  /*1360*/  VIADD R17, R25, 0xd ;  /* 0x0000000d19117836 */ /* 0x000fe40000000000 */
[--C-:B------:R-:W-:Y:S01]  /*1370*/  @!P0 IMAD.IADD R6, R6, 0x1, -R229.reuse ;  /* 0x0000000106068824 */ /* 0x100fe200078e0ae5 */
[C---:B------:R-:W-:Y:S01]  /*1380*/  ISETP.GT.U32.AND P0, PT, R229.reuse, R8, PT ;  /* 0x00000008e500720c */ /* 0x040fe20003f04070 */
[----:B------:R-:W-:Y:S01]  /*1390*/  @!P6 IMAD.IADD R4, R4, 0x1, -R229 ;  /* 0x000000010404e824 */ /* 0x000fe200078e0ae5 */
[----:B------:R-:W-:Y:S01]  /*13a0*/  ISETP.GT.U32.AND P6, PT, R229, R10, PT ;  /* 0x0000000ae500720c */ /* 0x000fe20003fc4070 */
[----:B------:R-:W-:Y:S01]  /*13b0*/  IMAD.MOV.U32 R2, RZ, RZ, R14 ;  /* 0x000000ffff027224 */ /* 0x000fe200078e000e */
[----:B------:R-:W-:Y:S01]  /*13c0*/  IABS R12, R15 ;  /* 0x0000000f000c7213 */ /* 0x000fe20000000000 */
[----:B-1----:R-:W-:Y:S01]  /*13d0*/  IMAD.MOV.U32 R0, RZ, RZ, R6 ;  /* 0x000000ffff007224 */ /* 0x002fe200078e0006 */
[----:B------:R-:W-:Y:S01]  /*13e0*/  IABS R18, R17 ;  /* 0x0000001100127213 */ /* 0x000fe20000000000 */
[----:B------:R-:W-:-:S02]  /*13f0*/  @!P3 IMAD.MOV R2, RZ, RZ, -R2 ;  /* 0x000000ffff02b224 */ /* 0x000fc400078e0a02 */
[----:B------:R-:W-:-:S03]  /*1400*/  IMAD.HI.U32 R5, R9, R12, RZ ;  /* 0x0000000c09057227 */ /* 0x000fc600078e00ff */
[----:B------:R1:W-:Y:S01]  /*1410*/  STL [R1+0x144], R2 ;  /* 0x0001440201007387 */ /* 0x0003e20000100800 */
[----:B------:R-:W-:Y:S01]  /*1420*/  @!P0 IMAD.IADD R8, R8, 0x1, -R229 ;  /* 0x0000000108088824 */ /* 0x000fe200078e0ae5 */
[----:B------:R-:W-:Y:S01]  /*1430*/  ISETP.GE.AND P0, PT, R13, RZ, PT ;  /* 0x000000ff0d00720c */ /* 0x000fe20003f06270 */
[----:B------:R-:W-:-:S04]  /*1440*/  IMAD.HI.U32 R7, R9, R18, RZ ;  /* 0x0000001209077227 */ /* 0x000fc800078e00ff */
[----:B------:R-:W-:Y:S01]  /*1450*/  @!P6 IMAD.IADD R10, R10, 0x1, -R229 ;  /* 0x000000010a0ae824 */ /* 0x000fe200078e0ae5 */
[C---:B------:R-:W-:Y:S01]  /*1460*/  ISETP.GT.U32.AND P6, PT, R229.reuse, R8, PT ;  /* 0x00000008e500720c */ /* 0x040fe20003fc4070 */
[----:B------:R-:W-:Y:S02]  /*1470*/  IMAD.MOV R5, RZ, RZ, -R5 ;  /* 0x000000ffff057224 */ /* 0x000fe400078e0a05 */
[----:B------:R-:W-:Y:S02]  /*1480*/  IMAD.MOV R7, RZ, RZ, -R7 ;  /* 0x000000ffff077224 */ /* 0x000fe400078e0a07 */
[----:B------:R-:W-:Y:S01]  /*1490*/  @!P1 IMAD.MOV R0, RZ, RZ, -R0 ;  /* 0x000000ffff009224 */ /* 0x000fe200078e0a00 */
[----:B------:R-:W-:Y:S01]  /*14a0*/  ISETP.GT.U32.AND P1, PT, R229, R10, PT ;  /* 0x0000000ae500720c */ /* 0x000fe20003f24070 */
[----:B------:R-:W-:Y:S01]  /*14b0*/  @!P2 IMAD.IADD R16, R16, 0x1, -R229 ;  /* 0x000000011010a824 */ /* 0x000fe200078e0ae5 */
[----:B------:R-:W-:Y:S01]  /*14c0*/  ISETP.GE.AND P2, PT, R21, RZ, PT ;  /* 0x000000ff1500720c */ /* 0x000fe20003f46270 */
[----:B------:R-:W-:Y:S01]  /*14d0*/  IMAD.HI.U32 R11, R9, R20, RZ ;  /* 0x00000014090b7227 */ /* 0x000fe200078e00ff */
[----:B------:R2:W-:Y:S03]  /*14e0*/  STL [R1+0x140], R0 ;  /* 0x0001400001007387 */ /* 0x0005e60000100800 */
[----:B------:R-:W-:Y:S01]  /*14f0*/  IMAD R12, R229, R5, R12 ;  /* 0x00000005e50c7224 */ /* 0x000fe200078e020c */
[----:B------:R-:W-:Y:S01]  /*1500*/  IADD3 R11, -R11, RZ, RZ ;  /* 0x000000ff0b0b7210 */ /* 0x000fe20007ffe1ff */
[----:B------:R-:W-:-:S02]  /*1510*/  IMAD R18, R229, R7, R18 ;  /* 0x00000007e5127224 */ /* 0x000fc400078e0212 */
[----:B------:R-:W-:Y:S01]  /*1520*/  VIADD R7, R25, 0xf ;  /* 0x0000000f19077836 */ /* 0x000fe20000000000 */
[C---:B------:R-:W-:Y:S01]  /*1530*/  ISETP.GT.U32.AND P3, PT, R229.reuse, R12, PT ;  /* 0x0000000ce500720c */ /* 0x040fe20003f64070 */
[----:B-1----:R-:W-:Y:S01]  /*1540*/  IMAD.MOV.U32 R2, RZ, RZ, R16 ;  /* 0x000000ffff027224 */ /* 0x002fe200078e0010 */
[----:B------:R-:W-:Y:S01]  /*1550*/  @!P1 IADD3 R10, R10, -R229, RZ ;  /* 0x800000e50a0a9210 */ /* 0x000fe20007ffe0ff */
[----:B--2---:R-:W-:Y:S01]  /*1560*/  IMAD.MOV.U32 R0, RZ, RZ, R4 ;  /* 0x000000ffff007224 */ /* 0x004fe200078e0004 */
[----:B------:R-:W-:Y:S01]  /*1570*/  IABS R5, R7 ;  /* 0x0000000700057213 */ /* 0x000fe20000000000 */
[----:B------:R-:W-:Y:S01]  /*1580*/  @!P4 IMAD.MOV R2, RZ, RZ, -R2 ;  /* 0x000000ffff02c224 */ /* 0x000fe200078e0a02 */
[C---:B------:R-:W-:Y:S01]  /*1590*/  ISETP.GT.U32.AND P4, PT, R229.reuse, R18, PT ;  /* 0x00000012e500720c */ /* 0x040fe20003f84070 */
[----:B------:R-:W-:Y:S01]  /*15a0*/  @!P5 IMAD.MOV R0, RZ, RZ, -R0 ;  /* 0x000000ffff00d224 */ /* 0x000fe200078e0a00 */
[----:B------:R-:W-:Y:S01]  /*15b0*/  MOV R6, R5 ;  /* 0x0000000500067202 */ /* 0x000fe20000000f00 */
[----:B------:R-:W-:Y:S01]  /*15c0*/  IMAD R20, R229, R11, R20 ;  /* 0x0000000be5147224 */ /* 0x000fe200078e0214 */
[----:B------:R-:W-:Y:S01]  /*15d0*/  STL [R1+0x13c], R2 ;  /* 0x00013c0201007387 */ /* 0x000fe20000100800 */
[----:B------:R-:W-:Y:S01]  /*15e0*/  @!P6 IMAD.IADD R8, R8, 0x1, -R229 ;  /* 0x000000010808e824 */ /* 0x000fe200078e0ae5 */
[----:B------:R-:W-:Y:S01]  /*15f0*/  ISETP.GE.AND P5, PT, R15, RZ, PT ;  /* 0x000000ff0f00720c */ /* 0x000fe20003fa6270 */
[----:B------:R-:W-:Y:S01]  /*1600*/  IMAD.HI.U32 R4, R9, R6, RZ ;  /* 0x0000000609047227 */ /* 0x000fe200078e00ff */
[----:B------:R1:W-:Y:S01]  /*1610*/  STL [R1+0x138], R0 ;  /* 0x0001380001007387 */ /* 0x0003e20000100800 */
[----:B------:R-:W-:-:S02]  /*1620*/  ISETP.GT.U32.AND P6, PT, R229, R20, PT ;  /* 0x00000014e500720c */ /* 0x000fc40003fc4070 */
[--C-:B------:R-:W-:Y:S01]  /*1630*/  @!P3 IMAD.IADD R12, R12, 0x1, -R229.reuse ;  /* 0x000000010c0cb824 */ /* 0x100fe200078e0ae5 */
[----:B------:R-:W-:Y:S01]  /*1640*/  ISETP.GE.AND P1, PT, R17, RZ, PT ;  /* 0x000000ff1100720c */ /* 0x000fe20003f26270 */
[----:B------:R-:W-:Y:S01]  /*1650*/  IMAD.MOV R4, RZ, RZ, -R4 ;  /* 0x000000ffff047224 */ /* 0x000fe200078e0a04 */
[----:B------:R-:W-:Y:S01]  /*1660*/  ISETP.GE.AND P3, PT, R19, RZ, PT ;  /* 0x000000ff1300720c */ /* 0x000fe20003f66270 */
[----:B------:R-:W-:Y:S01]  /*1670*/  @!P4 IMAD.IADD R18, R18, 0x1, -R229 ;  /* 0x000000011212c824 */ /* 0x000fe200078e0ae5 */
[C---:B------:R-:W-:Y:S01]  /*1680*/  ISETP.GT.U32.AND P4, PT, R229.reuse, R12, PT ;  /* 0x0000000ce500720c */ /* 0x040fe20003f84070 */
[----:B------:R-:W-:Y:S02]  /*1690*/  IMAD R4, R229, R4, R6 ;  /* 0x00000004e5047224 */ /* 0x000fe400078e0206 */
[----:B-1----:R-:W-:Y:S02]  /*16a0*/  IMAD.MOV.U32 R0, RZ, RZ, R8 ;  /* 0x000000ffff007224 */ /* 0x002fe400078e0008 */
[----:B------:R-:W-:-:S02]  /*16b0*/  VIADD R11, R25, 0x10 ;  /* 0x00000010190b7836 */ /* 0x000fc40000000000 */
[----:B------:R-:W-:Y:S02]  /*16c0*/  @!P2 IMAD.MOV R0, RZ, RZ, -R0 ;  /* 0x000000ffff00a224 */ /* 0x000fe400078e0a00 */
[--C-:B------:R-:W-:Y:S01]  /*16d0*/  @!P6 IMAD.IADD R20, R20, 0x1, -R229.reuse ;  /* 0x000000011414e824 */ /* 0x100fe200078e0ae5 */
[----:B------:R-:W-:Y:S01]  /*16e0*/  IABS R14, R11 ;  /* 0x0000000b000e7213 */ /* 0x000fe20000000000 */
[----:B------:R-:W-:Y:S01]  /*16f0*/  VIADD R13, R25, 0x11 ;  /* 0x00000011190d7836 */ /* 0x000fe20000000000 */
[----:B------:R1:W-:Y:S01]  /*1700*/  STL [R1+0x134], R0 ;  /* 0x0001340001007387 */ /* 0x0003e20000100800 */
[C---:B------:R-:W-:Y:S01]  /*1710*/  ISETP.GT.U32.AND P6, PT, R229.reuse, R18, PT ;  /* 0x00000012e500720c */ /* 0x040fe20003fc4070 */
[----:B------:R-:W-:Y:S01]  /*1720*/  @!P4 IMAD.IADD R12, R12, 0x1, -R229 ;  /* 0x000000010c0cc824 */ /* 0x000fe200078e0ae5 */
[----:B------:R-:W-:Y:S01]  /*1730*/  ISETP.GT.U32.AND P2, PT, R229, R20, PT ;  /* 0x00000014e500720c */ /* 0x000fe20003f44070 */
[----:B------:R-:W-:Y:S01]  /*1740*/  IMAD.HI.U32 R5, R9, R14, RZ ;  /* 0x0000000e09057227 */ /* 0x000fe200078e00ff */
[----:B------:R-:W-:-:S02]  /*1750*/  IABS R8, R13 ;  /* 0x0000000d00087213 */ /* 0x000fc40000000000 */
[----:B------:R-:W-:Y:S01]  /*1760*/  ISETP.GE.AND P4, PT, R7, RZ, PT ;  /* 0x000000ff0700720c */ /* 0x000fe20003f86270 */
[----:B------:R-:W-:Y:S01]  /*1770*/  IMAD.MOV R5, RZ, RZ, -R5 ;  /* 0x000000ffff057224 */ /* 0x000fe200078e0a05 */
[----:B-1----:R-:W-:Y:S01]  /*1780*/  MOV R0, R10 ;  /* 0x0000000a00007202 */ /* 0x002fe20000000f00 */
[----:B------:R-:W-:Y:S02]  /*1790*/  VIADD R15, R25, 0x13 ;  /* 0x00000013190f7836 */ /* 0x000fe40000000000 */
[C---:B------:R-:W-:Y:S02]  /*17a0*/  IMAD R6, R229.reuse, R5, R14 ;  /* 0x00000005e5067224 */ /* 0x040fe400078e020e */
[----:B------:R-:W-:Y:S01]  /*17b0*/  @!P0 IMAD.MOV R0, RZ, RZ, -R0 ;  /* 0x000000ffff008224 */ /* 0x000fe200078e0a00 */
[----:B------:R-:W-:Y:S01]  /*17c0*/  ISETP.GT.U32.AND P0, PT, R229, R4, PT ;  /* 0x00000004e500720c */ /* 0x000fe20003f04070 */
[----:B------:R-:W-:Y:S01]  /*17d0*/  @!P2 IMAD.IADD R20, R20, 0x1, -R229 ;  /* 0x000000011414a824 */ /* 0x000fe200078e0ae5 */
[----:B------:R-:W-:Y:S01]  /*17e0*/  ISETP.GE.AND P2, PT, R11, RZ, PT ;  /* 0x000000ff0b00720c */ /* 0x000fe20003f46270 */
[----:B------:R-:W-:Y:S01]  /*17f0*/  IMAD.HI.U32 R5, R9, R8, RZ ;  /* 0x0000000809057227 */ /* 0x000fe200078e00ff */
[----:B------:R1:W-:Y:S01]  /*1800*/  STL [R1+0x130], R0 ;  /* 0x0001300001007387 */ /* 0x0003e20000100800 */
[----:B------:R-:W-:-:S02]  /*1810*/  IABS R11, R15 ;  /* 0x0000000f000b7213 */ /* 0x000fc40000000000 */
[----:B------:R-:W-:Y:S02]  /*1820*/  VIADD R14, R25, 0x12 ;  /* 0x00000012190e7836 */ /* 0x000fe40000000000 */
[----:B------:R-:W-:Y:S01]  /*1830*/  @!P6 IMAD.IADD R18, R18, 0x1, -R229 ;  /* 0x000000011212e824 */ /* 0x000fe200078e0ae5 */
[----:B------:R-:W-:Y:S01]  /*1840*/  ISETP.GT.U32.AND P6, PT, R229, R6, PT ;  /* 0x00000006e500720c */ /* 0x000fe20003fc4070 */
[----:B------:R-:W-:Y:S01]  /*1850*/  IMAD.MOV R5, RZ, RZ, -R5 ;  /* 0x000000ffff057224 */ /* 0x000fe200078e0a05 */
[----:B------:R-:W-:Y:S01]  /*1860*/  IABS R10, R14 ;  /* 0x0000000e000a7213 */ /* 0x000fe20000000000 */
[----:B------:R-:W-:Y:S01]  /*1870*/  @!P0 IMAD.IADD R4, R4, 0x1, -R229 ;  /* 0x0000000104048824 */ /* 0x000fe200078e0ae5 */
[----:B-1----:R-:W-:Y:S01]  /*1880*/  MOV R0, R12 ;  /* 0x0000000c00007202 */ /* 0x002fe20000000f00 */
[----:B------:R-:W-:Y:S01]  /*1890*/  IMAD.MOV.U32 R12, RZ, RZ, R11 ;  /* 0x000000ffff0c7224 */ /* 0x000fe200078e000b */
[----:B------:R-:W-:Y:S01]  /*18a0*/  ISETP.GE.AND P0, PT, R13, RZ, PT ;  /* 0x000000ff0d00720c */ /* 0x000fe20003f06270 */
[----:B------:R-:W-:-:S02]  /*18b0*/  IMAD.MOV.U32 R2, RZ, RZ, R18 ;  /* 0x000000ffff027224 */ /* 0x000fc400078e0012 */
[----:B------:R-:W-:Y:S01]  /*18c0*/  @!P5 IMAD.MOV R0, RZ, RZ, -R0 ;  /* 0x000000ffff00d224 */ /* 0x000fe200078e0a00 */
[C---:B------:R-:W-:Y:S01]  /*18d0*/  ISETP.GT.U32.AND P5, PT, R229.reuse, R4, PT ;  /* 0x00000004e500720c */ /* 0x040fe20003fa4070 */
[----:B------:R-:W-:Y:S01]  /*18e0*/  IMAD R8, R229, R5, R8 ;  /* 0x00000005e5087224 */ /* 0x000fe200078e0208 */
[----:B------:R-:W-:Y:S01]  /*18f0*/  @!P1 IADD3 R2, -R2, RZ, RZ ;  /* 0x000000ff02029210 */ /* 0x000fe20007ffe1ff */
[----:B------:R-:W-:Y:S01]  /*1900*/  IMAD.HI.U32 R5, R9, R12, RZ ;  /* 0x0000000c09057227 */ /* 0x000fe200078e00ff */
[----:B------:R-:W-:Y:S02]  /*1910*/  STL [R1+0x124], R0 ;  /* 0x0001240001007387 */ /* 0x000fe40000100800 */
[----:B------:R-:W-:Y:S01]  /*1920*/  ISETP.GT.U32.AND P1, PT, R229, R8, PT ;  /* 0x00000008e500720c */ /* 0x000fe20003f24070 */
[----:B------:R-:W-:Y:S01]  /*1930*/  IMAD.HI.U32 R7, R9, R10, RZ ;  /* 0x0000000a09077227 */ /* 0x000fe200078e00ff */
[----:B------:R1:W-:Y:S03]  /*1940*/  STL [R1+0x120], R2 ;  /* 0x0001200201007387 */ /* 0x0003e60000100800 */
[----:B------:R-:W-:-:S02]  /*1950*/  IMAD.MOV R5, RZ, RZ, -R5 ;  /* 0x000000ffff057224 */ /* 0x000fc400078e0a05 */
[----:B------:R-:W-:Y:S02]  /*1960*/  @!P5 IMAD.IADD R4, R4, 0x1, -R229 ;  /* 0x000000010404d824 */ /* 0x000fe400078e0ae5 */
[----:B------:R-:W-:Y:S02]  /*1970*/  IMAD.MOV R7, RZ, RZ, -R7 ;  /* 0x000000ffff077224 */ /* 0x000fe400078e0a07 */
[C---:B------:R-:W-:Y:S02]  /*1980*/  IMAD R12, R229.reuse, R5, R12 ;  /* 0x00000005e50c7224 */ /* 0x040fe400078e020c */
[----:B-1----:R-:W-:Y:S01]  /*1990*/  IMAD.MOV.U32 R2, RZ, RZ, R4 ;  /* 0x000000ffff027224 */ /* 0x002fe200078e0004 */
[----:B------:R-:W-:Y:S01]  /*19a0*/  @!P1 IADD3 R8, R8, -R229, RZ ;  /* 0x800000e508089210 */ /* 0x000fe20007ffe0ff */
[--C-:B------:R-:W-:Y:S02]  /*19b0*/  @!P6 IMAD.IADD R6, R6, 0x1, -R229.reuse ;  /* 0x000000010606e824 */ /* 0x100fe400078e0ae5 */
[C---:B------:R-:W-:Y:S01]  /*19c0*/  IMAD R10, R229.reuse, R7, R10 ;  /* 0x00000007e50a7224 */ /* 0x040fe200078e020a */
[C---:B------:R-:W-:Y:S01]  /*19d0*/  ISETP.GT.U32.AND P1, PT, R229.reuse, R8, PT ;  /* 0x00000008e500720c */ /* 0x040fe20003f24070 */
[----:B------:R-:W-:Y:S01]  /*19e0*/  @!P4 IMAD.MOV R2, RZ, RZ, -R2 ;  /* 0x000000ffff02c224 */ /* 0x000fe200078e0a02 */
[----:B------:R-:W-:Y:S01]  /*19f0*/  ISETP.GT.U32.AND P4, PT, R229, R12, PT ;  /* 0x0000000ce500720c */ /* 0x000fe20003f84070 */
[----:B------:R-:W-:Y:S01]  /*1a00*/  VIADD R11, R25, 0x15 ;  /* 0x00000015190b7836 */ /* 0x000fe20000000000 */
[C---:B------:R-:W-:Y:S01]  /*1a10*/  ISETP.GT.U32.AND P6, PT, R229.reuse, R6, PT ;  /* 0x00000006e500720c */ /* 0x040fe20003fc4070 */
[----:B------:R-:W-:Y:S01]  /*1a20*/  IMAD.MOV.U32 R0, RZ, RZ, R20 ;  /* 0x000000ffff007224 */ /* 0x000fe200078e0014 */
[----:B------:R-:W-:Y:S01]  /*1a30*/  ISETP.GT.U32.AND P5, PT, R229, R10, PT ;  /* 0x0000000ae500720c */ /* 0x000fe20003fa4070 */
[C---:B------:R-:W-:Y:S01]  /*1a40*/  VIADD R13, R25.reuse, 0x16 ;  /* 0x00000016190d7836 */ /* 0x040fe20000000000 */
[----:B------:R-:W-:Y:S01]  /*1a50*/  IABS R16, R11 ;  /* 0x0000000b00107213 */ /* 0x000fe20000000000 */
[----:B------:R-:W-:Y:S01]  /*1a60*/  @!P3 IMAD.MOV R0, RZ, RZ, -R0 ;  /* 0x000000ffff00b224 */ /* 0x000fe200078e0a00 */
[----:B------:R-:W-:Y:S01]  /*1a70*/  ISETP.GE.AND P3, PT, R14, RZ, PT ;  /* 0x000000ff0e00720c */ /* 0x000fe20003f66270 */
[----:B------:R-:W-:Y:S01]  /*1a80*/  VIADD R7, R25, 0x14 ;  /* 0x0000001419077836 */ /* 0x000fe20000000000 */
[----:B------:R-:W-:Y:S01]  /*1a90*/  IABS R18, R13 ;  /* 0x0000000d00127213 */ /* 0x000fe20000000000 */
[----:B------:R-:W-:Y:S01]  /*1aa0*/  IMAD.HI.U32 R5, R9, R16, RZ ;  /* 0x0000001009057227 */ /* 0x000fe200078e00ff */
[----:B------:R1:W-:Y:S02]  /*1ab0*/  STL [R1+0x118], R0 ;  /* 0x0001180001007387 */ /* 0x0003e40000100800 */
[----:B------:R-:W-:Y:S01]  /*1ac0*/  IABS R14, R7 ;  /* 0x00000007000e7213 */ /* 0x000fe20000000000 */
[--C-:B------:R-:W-:Y:S01]  /*1ad0*/  @!P4 IMAD.IADD R12, R12, 0x1, -R229.reuse ;  /* 0x000000010c0cc824 */ /* 0x100fe200078e0ae5 */
[----:B------:R-:W-:Y:S01]  /*1ae0*/  IADD3 R5, -R5, RZ, RZ ;  /* 0x000000ff05057210 */ /* 0x000fe20007ffe1ff */
[--C-:B------:R-:W-:Y:S01]  /*1af0*/  @!P6 IMAD.IADD R6, R6, 0x1, -R229.reuse ;  /* 0x000000010606e824 */ /* 0x100fe200078e0ae5 */
[----:B------:R2:W-:Y:S01]  /*1b00*/  STL [R1+0x114], R2 ;  /* 0x0001140201007387 */ /* 0x0005e20000100800 */
[----:B------:R-:W-:Y:S01]  /*1b10*/  @!P5 IMAD.IADD R10, R10, 0x1, -R229 ;  /* 0x000000010a0ad824 */ /* 0x000fe200078e0ae5 */
[----:B------:R-:W-:Y:S01]  /*1b20*/  ISETP.GT.U32.AND P4, PT, R229, R12, PT ;  /* 0x0000000ce500720c */ /* 0x000fe20003f84070 */
[----:B------:R-:W-:Y:S01]  /*1b30*/  IMAD.HI.U32 R4, R9, R14, RZ ;  /* 0x0000000e09047227 */ /* 0x000fe200078e00ff */
[----:B------:R-:W-:-:S02]  /*1b40*/  ISETP.GE.AND P6, PT, R15, RZ, PT ;  /* 0x000000ff0f00720c */ /* 0x000fc40003fc6270 */
[----:B------:R-:W-:Y:S01]  /*1b50*/  ISETP.GT.U32.AND P5, PT, R229, R10, PT ;  /* 0x0000000ae500720c */ /* 0x000fe20003fa4070 */
[----:B-1----:R-:W-:Y:S02]  /*1b60*/  IMAD.MOV.U32 R0, RZ, RZ, R6 ;  /* 0x000000ffff007224 */ /* 0x002fe400078e0006 */
[----:B------:R-:W-:-:S04]  /*1b70*/  IMAD.HI.U32 R6, R9, R18, RZ ;  /* 0x0000001209067227 */ /* 0x000fc800078e00ff */
[----:B------:R-:W-:Y:S01]  /*1b80*/  @!P2 IMAD.MOV R0, RZ, RZ, -R0 ;  /* 0x000000ffff00a224 */ /* 0x000fe200078e0a00 */
[----:B------:R-:W-:Y:S01]  /*1b90*/  ISETP.GE.AND P2, PT, R7, RZ, PT ;  /* 0x000000ff0700720c */ /* 0x000fe20003f46270 */
[----:B------:R-:W-:Y:S02]  /*1ba0*/  IMAD.MOV R7, RZ, RZ, -R6 ;  /* 0x000000ffff077224 */ /* 0x000fe400078e0a06 */
[----:B------:R-:W-:Y:S01]  /*1bb0*/  IMAD R6, R229, R5, R16 ;  /* 0x00000005e5067224 */ /* 0x000fe200078e0210 */
[----:B------:R1:W-:Y:S01]  /*1bc0*/  STL [R1+0x110], R0 ;  /* 0x0001100001007387 */ /* 0x0003e20000100800 */
[--C-:B------:R-:W-:Y:S01]  /*1bd0*/  @!P1 IMAD.IADD R8, R8, 0x1, -R229.reuse ;  /* 0x0000000108089824 */ /* 0x100fe200078e0ae5 */
[----:B------:R-:W-:Y:S01]  /*1be0*/  ISETP.GE.AND P1, PT, R11, RZ, PT ;  /* 0x000000ff0b00720c */ /* 0x000fe20003f26270 */
[----:B------:R-:W-:Y:S01]  /*1bf0*/  @!P4 IMAD.IADD R12, R12, 0x1, -R229 ;  /* 0x000000010c0cc824 */ /* 0x000fe200078e0ae5 */
[----:B------:R-:W-:Y:S01]  /*1c00*/  ISETP.GT.U32.AND P4, PT, R229, R6, PT ;  /* 0x00000006e500720c */ /* 0x000fe20003f84070 */
[----:B------:R-:W-:-:S02]  /*1c10*/  IMAD.MOV R4, RZ, RZ, -R4 ;  /* 0x000000ffff047224 */ /* 0x000fc400078e0a04 */
[----:B------:R-:W-:Y:S01]  /*1c20*/  @!P5 IMAD.IADD R10, R10, 0x1, -R229 ;  /* 0x000000010a0ad824 */ /* 0x000fe200078e0ae5 */
[----:B------:R-:W-:Y:S01]  /*1c30*/  ISETP.GE.AND P5, PT, R13, RZ, PT ;  /* 0x000000ff0d00720c */ /* 0x000fe20003fa6270 */
[----:B--2---:R-:W-:Y:S02]  /*1c40*/  IMAD.MOV.U32 R2, RZ, RZ, R8 ;  /* 0x000000ffff027224 */ /* 0x004fe400078e0008 */
[----:B------:R-:W-:Y:S02]  /*1c50*/  IMAD R4, R229, R4, R14 ;  /* 0x00000004e5047224 */ /* 0x000fe400078e020e */
[----:B-1----:R-:W-:Y:S01]  /*1c60*/  IMAD.MOV.U32 R0, RZ, RZ, R10 ;  /* 0x000000ffff007224 */ /* 0x002fe200078e000a */
[----:B------:R-:W-:Y:S01]  /*1c70*/  @!P0 IADD3 R2, -R2, RZ, RZ ;  /* 0x000000ff02028210 */ /* 0x000fe20007ffe1ff */
[----:B------:R-:W-:Y:S01]  /*1c80*/  VIADD R5, R25, 0x17 ;  /* 0x0000001719057836 */ /* 0x000fe20000000000 */
[----:B------:R-:W-:Y:S01]  /*1c90*/  ISETP.GT.U32.AND P0, PT, R229, R4, PT ;  /* 0x00000004e500720c */ /* 0x000fe20003f04070 */
[----:B------:R-:W-:-:S02]  /*1ca0*/  VIADD R13, R25, 0x18 ;  /* 0x00000018190d7836 */ /* 0x000fc40000000000 */
[----:B------:R-:W-:Y:S01]  /*1cb0*/  @!P3 IMAD.MOV R0, RZ, RZ, -R0 ;  /* 0x000000ffff00b224 */ /* 0x000fe200078e0a00 */
[----:B------:R-:W-:Y:S01]  /*1cc0*/  STL [R1+0x10c], R2 ;  /* 0x00010c0201007387 */ /* 0x000fe20000100800 */
[----:B------:R-:W-:Y:S01]  /*1cd0*/  VIADD R15, R25, 0x19 ;  /* 0x00000019190f7836 */ /* 0x000fe20000000000 */
[----:B------:R-:W-:Y:S01]  /*1ce0*/  IABS R16, R5 ;  /* 0x0000000500107213 */ /* 0x000fe20000000000 */
[--C-:B------:R-:W-:Y:S01]  /*1cf0*/  @!P4 IMAD.IADD R6, R6, 0x1, -R229.reuse ;  /* 0x000000010606c824 */ /* 0x100fe200078e0ae5 */
[----:B------:R1:W-:Y:S01]  /*1d00*/  STL [R1+0x108], R0 ;  /* 0x0001080001007387 */ /* 0x0003e20000100800 */
[----:B------:R-:W-:Y:S01]  /*1d10*/  IMAD R14, R229, R7, R18 ;  /* 0x00000007e50e7224 */ /* 0x000fe200078e0212 */
[----:B------:R-:W-:Y:S01]  /*1d20*/  IABS R18, R13 ;  /* 0x0000000d00127213 */ /* 0x000fe20000000000 */
[----:B------:R-:W-:Y:S01]  /*1d30*/  VIADD R17, R25, 0x1a ;  /* 0x0000001a19117836 */ /* 0x000fe20000000000 */
[----:B------:R-:W-:Y:S01]  /*1d40*/  IABS R20, R15 ;  /* 0x0000000f00147213 */ /* 0x000fe20000000000 */
[----:B------:R-:W-:Y:S01]  /*1d50*/  @!P0 IMAD.IADD R4, R4, 0x1, -R229 ;  /* 0x0000000104048824 */ /* 0x000fe200078e0ae5 */
[----:B------:R-:W-:Y:S01]  /*1d60*/  ISETP.GE.AND P3, PT, R5, RZ, PT ;  /* 0x000000ff0500720c */ /* 0x000fe20003f66270 */
[----:B------:R-:W-:Y:S01]  /*1d70*/  IMAD.HI.U32 R5, R9, R16, RZ ;  /* 0x0000001009057227 */ /* 0x000fe200078e00ff */
[----:B------:R-:W-:-:S02]  /*1d80*/  ISETP.GT.U32.AND P4, PT, R229, R6, PT ;  /* 0x00000006e500720c */ /* 0x000fc40003f84070 */
[----:B------:R-:W-:Y:S01]  /*1d90*/  IABS R22, R17 ;  /* 0x0000001100167213 */ /* 0x000fe20000000000 */
[----:B-1----:R-:W-:Y:S01]  /*1da0*/  IMAD.MOV.U32 R0, RZ, RZ, R12 ;  /* 0x000000ffff007224 */ /* 0x002fe200078e000c */
[----:B------:R-:W-:Y:S01]  /*1db0*/  ISETP.GT.U32.AND P0, PT, R229, R4, PT ;  /* 0x00000004e500720c */ /* 0x000fe20003f04070 */
[----:B------:R-:W-:-:S04]  /*1dc0*/  IMAD.HI.U32 R7, R9, R18, RZ ;  /* 0x0000001209077227 */ /* 0x000fc800078e00ff */
[----:B------:R-:W-:Y:S01]  /*1dd0*/  @!P6 IMAD.MOV R0, RZ, RZ, -R0 ;  /* 0x000000ffff00e224 */ /* 0x000fe200078e0a00 */
[----:B------:R-:W-:Y:S01]  /*1de0*/  ISETP.GT.U32.AND P6, PT, R229, R14, PT ;  /* 0x0000000ee500720c */ /* 0x000fe20003fc4070 */
[----:B------:R-:W-:Y:S01]  /*1df0*/  IMAD.HI.U32 R8, R9, R20, RZ ;  /* 0x0000001409087227 */ /* 0x000fe200078e00ff */
[----:B------:R-:W-:Y:S02]  /*1e00*/  IADD3 R7, -R7, RZ, RZ ;  /* 0x000000ff07077210 */ /* 0x000fe40007ffe1ff */
[----:B------:R-:W-:Y:S01]  /*1e10*/  @!P4 IADD3 R6, R6, -R229, RZ ;  /* 0x800000e50606c210 */ /* 0x000fe20007ffe0ff */
[----:B------:R-:W-:Y:S01]  /*1e20*/  IMAD.MOV R5, RZ, RZ, -R5 ;  /* 0x000000ffff057224 */ /* 0x000fe200078e0a05 */
[----:B------:R1:W-:Y:S01]  /*1e30*/  STL [R1+0x100], R0 ;  /* 0x0001000001007387 */ /* 0x0003e20000100800 */
[----:B------:R-:W-:-:S04]  /*1e40*/  IMAD.HI.U32 R10, R9, R22, RZ ;  /* 0x00000016090a7227 */ /* 0x000fc800078e00ff */
[----:B------:R-:W-:Y:S02]  /*1e50*/  IMAD.MOV R12, RZ, RZ, -R8 ;  /* 0x000000ffff0c7224 */ /* 0x000fe400078e0a08 */
[C---:B------:R-:W-:Y:S02]  /*1e60*/  IMAD R8, R229.reuse, R5, R16 ;  /* 0x00000005e5087224 */ /* 0x040fe400078e0210 */
[----:B------:R-:W-:Y:S02]  /*1e70*/  IMAD.MOV R11, RZ, RZ, -R10 ;  /* 0x000000ffff0b7224 */ /* 0x000fe400078e0a0a */
[C---:B------:R-:W-:Y:S01]  /*1e80*/  IMAD R10, R229.reuse, R7, R18 ;  /* 0x00000007e50a7224 */ /* 0x040fe200078e0212 */
[C---:B------:R-:W-:Y:S01]  /*1e90*/  ISETP.GT.U32.AND P4, PT, R229.reuse, R8, PT ;  /* 0x00000008e500720c */ /* 0x040fe20003f84070 */
[--C-:B------:R-:W-:Y:S02]  /*1ea0*/  @!P6 IMAD.IADD R14, R14, 0x1, -R229.reuse ;  /* 0x000000010e0ee824 */ /* 0x100fe400078e0ae5 */
[----:B------:R-:W-:Y:S01]  /*1eb0*/  @!P0 IMAD.IADD R4, R4, 0x1, -R229 ;  /* 0x0000000104048824 */ /* 0x000fe200078e0ae5 */
[C---:B------:R-:W-:Y:S01]  /*1ec0*/  ISETP.GT.U32.AND P6, PT, R229.reuse, R10, PT ;  /* 0x0000000ae500720c */ /* 0x040fe20003fc4070 */
[----:B------:R-:W-:Y:S01]  /*1ed0*/  IMAD R16, R229, R11, R22 ;  /* 0x0000000be5107224 */ /* 0x000fe200078e0216 */
[----:B------:R-:W-:Y:S01]  /*1ee0*/  ISETP.GE.AND P0, PT, R13, RZ, PT ;  /* 0x000000ff0d00720c */ /* 0x000fe20003f06270 */
[----:B------:R-:W-:-:S02]  /*1ef0*/  VIADD R11, R25, 0x1b ;  /* 0x0000001b190b7836 */ /* 0x000fc40000000000 */
[----:B------:R-:W-:Y:S02]  /*1f00*/  VIADD R13, R25, 0x1c ;  /* 0x0000001c190d7836 */ /* 0x000fe40000000000 */
[----:B-1----:R-:W-:Y:S01]  /*1f10*/  IMAD.MOV.U32 R0, RZ, RZ, R4 ;  /* 0x000000ffff007224 */ /* 0x002fe200078e0004 */
[----:B------:R-:W-:Y:S01]  /*1f20*/  IABS R18, R11 ;  /* 0x0000000b00127213 */ /* 0x000fe20000000000 */
[--C-:B------:R-:W-:Y:S01]  /*1f30*/  @!P4 IMAD.IADD R8, R8, 0x1, -R229.reuse ;  /* 0x000000010808c824 */ /* 0x100fe200078e0ae5 */
[C---:B------:R-:W-:Y:S01]  /*1f40*/  ISETP.GT.U32.AND P4, PT, R229.reuse, R14, PT ;  /* 0x0000000ee500720c */ /* 0x040fe20003f84070 */
[C---:B------:R-:W-:Y:S01]  /*1f50*/  IMAD R12, R229.reuse, R12, R20 ;  /* 0x0000000ce50c7224 */ /* 0x040fe200078e0214 */
[----:B------:R-:W-:Y:S01]  /*1f60*/  IABS R20, R13 ;  /* 0x0000000d00147213 */ /* 0x000fe20000000000 */
[----:B------:R-:W-:Y:S02]  /*1f70*/  @!P6 IMAD.IADD R10, R10, 0x1, -R229 ;  /* 0x000000010a0ae824 */ /* 0x000fe400078e0ae5 */
[----:B------:R-:W-:Y:S01]  /*1f80*/  @!P2 IMAD.MOV R0, RZ, RZ, -R0 ;  /* 0x000000ffff00a224 */ /* 0x000fe200078e0a00 */
[----:B------:R-:W-:Y:S01]  /*1f90*/  ISETP.GT.U32.AND P2, PT, R229, R8, PT ;  /* 0x00000008e500720c */ /* 0x000fe20003f44070 */
[----:B------:R-:W-:Y:S01]  /*1fa0*/  IMAD.HI.U32 R4, R9, R18, RZ ;  /* 0x0000001209047227 */ /* 0x000fe200078e00ff */
[----:B------:R-:W-:-:S02]  /*1fb0*/  ISETP.GT.U32.AND P6, PT, R229, R10, PT ;  /* 0x0000000ae500720c */ /* 0x000fc40003fc4070 */
[----:B------:R1:W-:Y:S01]  /*1fc0*/  STL [R1+0xfc], R0 ;  /* 0x0000fc0001007387 */ /* 0x0003e20000100800 */
[----:B------:R-:W-:-:S04]  /*1fd0*/  IMAD.HI.U32 R5, R9, R20, RZ ;  /* 0x0000001409057227 */ /* 0x000fc800078e00ff */
[----:B------:R-:W-:Y:S02]  /*1fe0*/  IMAD.MOV R4, RZ, RZ, -R4 ;  /* 0x000000ffff047224 */ /* 0x000fe400078e0a04 */
[----:B------:R-:W-:Y:S01]  /*1ff0*/  @!P4 IMAD.IADD R14, R14, 0x1, -R229 ;  /* 0x000000010e0ec824 */ /* 0x000fe200078e0ae5 */
[C---:B------:R-:W-:Y:S01]  /*2000*/  ISETP.GT.U32.AND P4, PT, R229.reuse, R16, PT ;  /* 0x00000010e500720c */ /* 0x040fe20003f84070 */
[C---:B------:R-:W-:Y:S01]  /*2010*/  IMAD R4, R229.reuse, R4, R18 ;  /* 0x00000004e5047224 */ /* 0x040fe200078e0212 */
[----:B-1----:R-:W-:Y:S01]  /*2020*/  MOV R0, R6 ;  /* 0x0000000600007202 */ /* 0x002fe20000000f00 */
[----:B------:R-:W-:Y:S01]  /*2030*/  IMAD.MOV R6, RZ, RZ, -R5 ;  /* 0x000000ffff067224 */ /* 0x000fe200078e0a05 */
[----:B------:R-:W-:Y:S01]  /*2040*/  @!P6 IADD3 R10, R10, -R229, RZ ;  /* 0x800000e50a0ae210 */ /* 0x000fe20007ffe0ff */
[----:B------:R-:W-:Y:S01]  /*2050*/  @!P2 IMAD.IADD R8, R8, 0x1, -R229 ;  /* 0x000000010808a824 */ /* 0x000fe200078e0ae5 */
[C---:B------:R-:W-:Y:S01]  /*2060*/  ISETP.GT.U32.AND P2, PT, R229.reuse, R4, PT ;  /* 0x00000004e500720c */ /* 0x040fe20003f44070 */
[----:B------:R-:W-:Y:S01]  /*2070*/  @!P1 IMAD.MOV R0, RZ, RZ, -R0 ;  /* 0x000000ffff009224 */ /* 0x000fe200078e0a00 */
[C---:B------:R-:W-:Y:S01]  /*2080*/  ISETP.GT.U32.AND P1, PT, R229.reuse, R12, PT ;  /* 0x0000000ce500720c */ /* 0x040fe20003f24070 */
[----:B------:R-:W-:-:S02]  /*2090*/  IMAD R6, R229, R6, R20 ;  /* 0x00000006e5067224 */ /* 0x000fc400078e0214 */
[C---:B------:R-:W-:Y:S01]  /*20a0*/  VIADD R21, R25.reuse, 0x1e ;  /* 0x0000001e19157836 */ /* 0x040fe20000000000 */
[----:B------:R1:W-:Y:S01]  /*20b0*/  STL [R1+0xf8], R0 ;  /* 0x0000f80001007387 */ /* 0x0003e20000100800 */
[----:B------:R-:W-:Y:S01]  /*20c0*/  VIADD R19, R25, 0x1d ;  /* 0x0000001d19137836 */ /* 0x000fe20000000000 */
[----:B------:R-:W-:Y:S01]  /*20d0*/  ISETP.GT.U32.AND P6, PT, R229, R6, PT ;  /* 0x00000006e500720c */ /* 0x000fe20003fc4070 */
[--C-:B------:R-:W-:Y:S01]  /*20e0*/  @!P4 IMAD.IADD R16, R16, 0x1, -R229.reuse ;  /* 0x000000011010c824 */ /* 0x100fe200078e0ae5 */
[----:B------:R-:W-:Y:S01]  /*20f0*/  IABS R24, R21 ;  /* 0x0000001500187213 */ /* 0x000fe20000000000 */
[----:B------:R-:W-:Y:S01]  /*2100*/  IMAD.MOV.U32 R2, RZ, RZ, R14 ;  /* 0x000000ffff027224 */ /* 0x000fe200078e000e */
[----:B------:R-:W-:Y:S01]  /*2110*/  IABS R22, R19 ;  /* 0x0000001300167213 */ /* 0x000fe20000000000 */
[--C-:B------:R-:W-:Y:S01]  /*2120*/  @!P2 IMAD.IADD R4, R4, 0x1, -R229.reuse ;  /* 0x000000010404a824 */ /* 0x100fe200078e0ae5 */
[----:B------:R-:W-:Y:S01]  /*2130*/  ISETP.GE.AND P4, PT, R17, RZ, PT ;  /* 0x000000ff1100720c */ /* 0x000fe20003f86270 */
[----:B------:R-:W-:Y:S01]  /*2140*/  @!P1 IMAD.IADD R12, R12, 0x1, -R229 ;  /* 0x000000010c0c9824 */ /* 0x000fe200078e0ae5 */
[----:B------:R-:W-:Y:S01]  /*2150*/  ISETP.GE.AND P1, PT, R15, RZ, PT ;  /* 0x000000ff0f00720c */ /* 0x000fe20003f26270 */
[----:B-1----:R-:W-:-:S02]  /*2160*/  IMAD.MOV.U32 R0, RZ, RZ, R8 ;  /* 0x000000ffff007224 */ /* 0x002fc400078e0008 */
[----:B------:R-:W-:Y:S01]  /*2170*/  @!P5 IMAD.MOV R2, RZ, RZ, -R2 ;  /* 0x000000ffff02d224 */ /* 0x000fe200078e0a02 */
[----:B------:R-:W-:Y:S01]  /*2180*/  ISETP.GT.U32.AND P2, PT, R229, R12, PT ;  /* 0x0000000ce500720c */ /* 0x000fe20003f44070 */
[----:B------:R-:W-:Y:S01]  /*2190*/  @!P3 IMAD.MOV R0, RZ, RZ, -R0 ;  /* 0x000000ffff00b224 */ /* 0x000fe200078e0a00 */
[----:B------:R-:W-:Y:S01]  /*21a0*/  @!P6 IADD3 R6, R6, -R229, RZ ;  /* 0x800000e50606e210 */ /* 0x000fe20007ffe0ff */
[----:B------:R-:W-:Y:S01]  /*21b0*/  IMAD.HI.U32 R7, R9, R24, RZ ;  /* 0x0000001809077227 */ /* 0x000fe200078e00ff */
[C---:B------:R-:W-:Y:S01]  /*21c0*/  ISETP.GT.U32.AND P6, PT, R229.reuse, R16, PT ;  /* 0x00000010e500720c */ /* 0x040fe20003fc4070 */
[----:B------:R-:W-:Y:S01]  /*21d0*/  STL [R1+0xf4], R2 ;  /* 0x0000f40201007387 */ /* 0x000fe20000100800 */
[----:B------:R-:W-:Y:S01]  /*21e0*/  ISETP.GT.U32.AND P5, PT, R229, R4, PT ;  /* 0x00000004e500720c */ /* 0x000fe20003fa4070 */
[----:B------:R-:W-:Y:S01]  /*21f0*/  IMAD.HI.U32 R5, R9, R22, RZ ;  /* 0x0000001609057227 */ /* 0x000fe200078e00ff */
[----:B------:R-:W-:Y:S01]  /*2200*/  ISETP.GT.U32.AND P3, PT, R229, R6, PT ;  /* 0x00000006e500720c */ /* 0x000fe20003f64070 */
[----:B------:R1:W-:Y:S02]  /*2210*/  STL [R1+0xf0], R0 ;  /* 0x0000f00001007387 */ /* 0x0003e40000100800 */
[----:B------:R-:W-:-:S02]  /*2220*/  IMAD.MOV R7, RZ, RZ, -R7 ;  /* 0x000000ffff077224 */ /* 0x000fc400078e0a07 */
[----:B------:R-:W-:Y:S02]  /*2230*/  VIADD R15, R25, 0x1f ;  /* 0x0000001f190f7836 */ /* 0x000fe40000000000 */
[----:B------:R-:W-:Y:S02]  /*2240*/  IMAD.MOV R5, RZ, RZ, -R5 ;  /* 0x000000ffff057224 */ /* 0x000fe400078e0a05 */
[----:B------:R-:W-:Y:S01]  /*2250*/  IMAD R20, R229, R7, R24 ;  /* 0x00000007e5147224 */ /* 0x000fe200078e0218 */
[----:B------:R-:W-:Y:S01]  /*2260*/  IABS R8, R15 ;  /* 0x0000000f00087213 */ /* 0x000fe20000000000 */
[----:B-1----:R-:W-:Y:S02]  /*2270*/  IMAD.MOV.U32 R0, RZ, RZ, R10 ;  /* 0x000000ffff007224 */ /* 0x002fe400078e000a */
[----:B------:R-:W-:Y:S01]  /*2280*/  VIADD R17, R25, 0x20 ;  /* 0x0000002019117836 */ /* 0x000fe20000000000 */
[----:B------:R-:W-:Y:S01]  /*2290*/  @!P3 IADD3 R6, R6, -R229, RZ ;  /* 0x800000e50606b210 */ /* 0x000fe20007ffe0ff */
[--C-:B------:R-:W-:Y:S01]  /*22a0*/  @!P2 IMAD.IADD R12, R12, 0x1, -R229.reuse ;  /* 0x000000010c0ca824 */ /* 0x100fe200078e0ae5 */
[----:B------:R-:W-:Y:S01]  /*22b0*/  ISETP.GE.AND P2, PT, R11, RZ, PT ;  /* 0x000000ff0b00720c */ /* 0x000fe20003f46270 */
[----:B------:R-:W-:Y:S01]  /*22c0*/  IMAD R18, R229, R5, R22 ;  /* 0x00000005e5127224 */ /* 0x000fe200078e0216 */
[----:B------:R-:W-:Y:S01]  /*22d0*/  IABS R10, R17 ;  /* 0x00000011000a7213 */ /* 0x000fe20000000000 */
[----:B------:R-:W-:Y:S01]  /*22e0*/  @!P0 IMAD.MOV R0, RZ, RZ, -R0 ;  /* 0x000000ffff008224 */ /* 0x000fe200078e0a00 */
[----:B------:R-:W-:Y:S01]  /*22f0*/  ISETP.GE.AND P3, PT, R19, RZ, PT ;  /* 0x000000ff1300720c */ /* 0x000fe20003f66270 */
[----:B------:R-:W-:Y:S01]  /*2300*/  @!P6 IMAD.IADD R16, R16, 0x1, -R229 ;  /* 0x000000011010e824 */ /* 0x000fe200078e0ae5 */
[C---:B------:R-:W-:Y:S01]  /*2310*/  ISETP.GT.U32.AND P6, PT, R229.reuse, R20, PT ;  /* 0x00000014e500720c */ /* 0x040fe20003fc4070 */
[----:B------:R-:W-:Y:S01]  /*2320*/  IMAD.MOV.U32 R2, RZ, RZ, R12 ;  /* 0x000000ffff027224 */ /* 0x000fe200078e000c */
[----:B------:R-:W-:Y:S01]  /*2330*/  ISETP.GT.U32.AND P0, PT, R229, R18, PT ;  /* 0x00000012e500720c */ /* 0x000fe20003f04070 */
[----:B------:R1:W-:Y:S01]  /*2340*/  STL [R1+0xec], R0 ;  /* 0x0000ec0001007387 */ /* 0x0003e20000100800 */
[----:B------:R-:W-:-:S04]  /*2350*/  IMAD.HI.U32 R5, R9, R8, RZ ;  /* 0x0000000809057227 */ /* 0x000fc800078e00ff */
[----:B------:R-:W-:Y:S01]  /*2360*/  @!P5 IMAD.IADD R4, R4, 0x1, -R229 ;  /* 0x000000010404d824 */ /* 0x000fe200078e0ae5 */
[----:B------:R-:W-:Y:S01]  /*2370*/  ISETP.GE.AND P5, PT, R13, RZ, PT ;  /* 0x000000ff0d00720c */ /* 0x000fe20003fa6270 */
[----:B------:R-:W-:Y:S02]  /*2380*/  @!P1 IMAD.MOV R2, RZ, RZ, -R2 ;  /* 0x000000ffff029224 */ /* 0x000fe400078e0a02 */
[----:B------:R-:W-:-:S03]  /*2390*/  IMAD.HI.U32 R7, R9, R10, RZ ;  /* 0x0000000a09077227 */ /* 0x000fc600078e00ff */
[----:B------:R2:W-:Y:S01]  /*23a0*/  STL [R1+0xe8], R2 ;  /* 0x0000e80201007387 */ /* 0x0005e20000100800 */
[----:B-1----:R-:W-:Y:S02]  /*23b0*/  IMAD.MOV.U32 R0, RZ, RZ, R16 ;  /* 0x000000ffff007224 */ /* 0x002fe400078e0010 */
[----:B------:R-:W-:Y:S02]  /*23c0*/  IMAD.MOV R5, RZ, RZ, -R5 ;  /* 0x000000ffff057224 */ /* 0x000fe400078e0a05 */
[----:B------:R-:W-:Y:S01]  /*23d0*/  IMAD.MOV R7, RZ, RZ, -R7 ;  /* 0x000000ffff077224 */ /* 0x000fe200078e0a07 */
[----:B------:R-:W-:Y:S01]  /*23e0*/  @!P4 IADD3 R0, -R0, RZ, RZ ;  /* 0x000000ff0000c210 */ /* 0x000fe20007ffe1ff */
[----:B------:R-:W-:Y:S02]  /*23f0*/  IMAD R8, R229, R5, R8 ;  /* 0x00000005e5087224 */ /* 0x000fe400078e0208 */
[--C-:B------:R-:W-:Y:S01]  /*2400*/  @!P6 IMAD.IADD R20, R20, 0x1, -R229.reuse ;  /* 0x000000011414e824 */ /* 0x100fe200078e0ae5 */
[----:B------:R-:W-:Y:S01]  /*2410*/  ISETP.GE.AND P6, PT, R15, RZ, PT ;  /* 0x000000ff0f00720c */ /* 0x000fe20003fc6270 */
[----:B--2---:R-:W-:Y:S01]  /*2420*/  IMAD.MOV.U32 R2, RZ, RZ, R4 ;  /* 0x000000ffff027224 */ /* 0x004fe200078e0004 */
[----:B------:R1:W-:Y:S01]  /*2430*/  STL [R1+0xe4], R0 ;  /* 0x0000e40001007387 */ /* 0x0003e20000100800 */
[C---:B------:R-:W-:Y:S01]  /*2440*/  IMAD R4, R229.reuse, R7, R10 ;  /* 0x00000007e5047224 */ /* 0x040fe200078e020a */
[C---:B------:R-:W-:Y:S01]  /*2450*/  ISETP.GT.U32.AND P4, PT, R229.reuse, R20, PT ;  /* 0x00000014e500720c */ /* 0x040fe20003f84070 */
[----:B------:R-:W-:Y:S01]  /*2460*/  @!P2 IMAD.MOV R2, RZ, RZ, -R2 ;  /* 0x000000ffff02a224 */ /* 0x000fe200078e0a02 */
[----:B------:R-:W-:Y:S01]  /*2470*/  ISETP.GT.U32.AND P2, PT, R229, R8, PT ;  /* 0x00000008e500720c */ /* 0x000fe20003f44070 */
[----:B------:R-:W-:Y:S01]  /*2480*/  @!P0 IMAD.IADD R18, R18, 0x1, -R229 ;  /* 0x0000000112128824 */ /* 0x000fe200078e0ae5 */
[----:B------:R-:W-:Y:S01]  /*2490*/  ISETP.GE.AND P0, PT, R21, RZ, PT ;  /* 0x000000ff1500720c */ /* 0x000fe20003f06270 */
[C---:B------:R-:W-:Y:S01]  /*24a0*/  VIADD R5, R25.reuse, 0x21 ;  /* 0x0000002119057836 */ /* 0x040fe20000000000 */
[----:B------:R-:W-:Y:S01]  /*24b0*/  STL [R1+0xe0], R2 ;  /* 0x0000e00201007387 */ /* 0x000fe20000100800 */
[----:B------:R-:W-:Y:S01]  /*24c0*/  VIADD R11, R25, 0x23 ;  /* 0x00000023190b7836 */ /* 0x000fe20000000000 */
[----:B------:R-:W-:Y:S01]  /*24d0*/  ISETP.GT.U32.AND P1, PT, R229, R18, PT ;  /* 0x00000012e500720c */ /* 0x000fe20003f24070 */
[----:B-1----:R-:W-:Y:S01]  /*24e0*/  IMAD.MOV.U32 R0, RZ, RZ, R6 ;  /* 0x000000ffff007224 */ /* 0x002fe200078e0006 */
[----:B------:R-:W-:Y:S01]  /*24f0*/  IABS R10, R5 ;  /* 0x00000005000a7213 */ /* 0x000fe20000000000 */
[----:B------:R-:W-:-:S02]  /*2500*/  VIADD R6, R25, 0x22 ;  /* 0x0000002219067836 */ /* 0x000fc40000000000 */
[----:B------:R-:W-:Y:S01]  /*2510*/  @!P5 IMAD.MOV R0, RZ, RZ, -R0 ;  /* 0x000000ffff00d224 */ /* 0x000fe200078e0a00 */
[----:B------:R-:W-:Y:S01]  /*2520*/  ISETP.GT.U32.AND P5, PT, R229, R4, PT ;  /* 0x00000004e500720c */ /* 0x000fe20003fa4070 */
[--C-:B------:R-:W-:Y:S01]  /*2530*/  @!P2 IMAD.IADD R8, R8, 0x1, -R229.reuse ;  /* 0x000000010808a824 */ /* 0x100fe200078e0ae5 */
[----:B------:R-:W-:Y:S01]  /*2540*/  IABS R12, R6 ;  /* 0x00000006000c7213 */ /* 0x000fe20000000000 */
[----:B------:R-:W-:Y:S01]  /*2550*/  VIADD R13, R25, 0x26 ;  /* 0x00000026190d7836 */ /* 0x000fe20000000000 */
[----:B------:R-:W-:Y:S01]  /*2560*/  @!P4 IADD3 R20, R20, -R229, RZ ;  /* 0x800000e51414c210 */ /* 0x000fe20007ffe0ff */
[----:B------:R1:W-:Y:S01]  /*2570*/  STL [R1+0xdc], R0 ;  /* 0x0000dc0001007387 */ /* 0x0003e20000100800 */
[----:B------:R-:W-:Y:S01]  /*2580*/  ISETP.GE.AND P4, PT, R5, RZ, PT ;  /* 0x000000ff0500720c */ /* 0x000fe20003f86270 */
[----:B------:R-:W-:Y:S01]  /*2590*/  @!P1 IMAD.IADD R18, R18, 0x1, -R229 ;  /* 0x0000000112129824 */ /* 0x000fe200078e0ae5 */
[----:B------:R-:W-:Y:S01]  /*25a0*/  ISETP.GE.AND P2, PT, R6, RZ, PT ;  /* 0x000000ff0600720c */ /* 0x000fe20003f46270 */
[----:B------:R-:W-:Y:S01]  /*25b0*/  IMAD.HI.U32 R5, R9, R10, RZ ;  /* 0x0000000a09057227 */ /* 0x000fe200078e00ff */
[----:B------:R-:W-:-:S02]  /*25c0*/  ISETP.GE.AND P1, PT, R17, RZ, PT ;  /* 0x000000ff1100720c */ /* 0x000fc40003f26270 */
[----:B------:R-:W-:Y:S01]  /*25d0*/  IABS R14, R13 ;  /* 0x0000000d000e7213 */ /* 0x000fe20000000000 */
[----:B------:R-:W-:Y:S01]  /*25e0*/  @!P5 IMAD.IADD R4, R4, 0x1, -R229 ;  /* 0x000000010404d824 */ /* 0x000fe200078e0ae5 */
[----:B------:R-:W-:Y:S01]  /*25f0*/  ISETP.GT.U32.AND P5, PT, R229, R8, PT ;  /* 0x00000008e500720c */ /* 0x000fe20003fa4070 */
[----:B------:R-:W-:-:S04]  /*2600*/  IMAD.HI.U32 R6, R9, R12, RZ ;  /* 0x0000000c09067227 */ /* 0x000fc800078e00ff */
[----:B-1----:R-:W-:Y:S01]  /*2610*/  IMAD.MOV.U32 R0, RZ, RZ, R18 ;  /* 0x000000ffff007224 */ /* 0x002fe200078e0012 */
[----:B------:R-:W-:Y:S01]  /*2620*/  IADD3 R7, -R6, RZ, RZ ;  /* 0x000000ff06077210 */ /* 0x000fe20007ffe1ff */
[----:B------:R-:W-:Y:S02]  /*2630*/  IMAD.MOV R5, RZ, RZ, -R5 ;  /* 0x000000ffff057224 */ /* 0x000fe400078e0a05 */
[----:B------:R-:W-:Y:S01]  /*2640*/  @!P3 IMAD.MOV R0, RZ, RZ, -R0 ;  /* 0x000000ffff00b224 */ /* 0x000fe200078e0a00 */
[C---:B------:R-:W-:Y:S01]  /*2650*/  ISETP.GT.U32.AND P3, PT, R229.reuse, R4, PT ;  /* 0x00000004e500720c */ /* 0x040fe20003f64070 */
[C---:B------:R-:W-:Y:S02]  /*2660*/  IMAD R6, R229.reuse, R5, R10 ;  /* 0x00000005e5067224 */ /* 0x040fe400078e020a */
[----:B------:R-:W-:Y:S01]  /*2670*/  @!P5 IMAD.IADD R8, R8, 0x1, -R229 ;  /* 0x000000010808d824 */ /* 0x000fe200078e0ae5 */
[----:B------:R1:W-:Y:S01]  /*2680*/  STL [R1+0xcc], R0 ;  /* 0x0000cc0001007387 */ /* 0x0003e20000100800 */
[C---:B------:R-:W-:Y:S01]  /*2690*/  IMAD R10, R229.reuse, R7, R12 ;  /* 0x00000007e50a7224 */ /* 0x040fe200078e020c */
[----:B------:R-:W-:Y:S01]  /*26a0*/  ISETP.GT.U32.AND P5, PT, R229, R6, PT ;  /* 0x00000006e500720c */ /* 0x000fe20003fa4070 */
[C---:B------:R-:W-:Y:S01]  /*26b0*/  VIADD R5, R25.reuse, 0x24 ;  /* 0x0000002419057836 */ /* 0x040fe20000000000 */
[----:B------:R-:W-:Y:S01]  /*26c0*/  MOV R2, R8 ;  /* 0x0000000800027202 */ /* 0x000fe20000000f00 */
[----:B------:R-:W-:-:S02]  /*26d0*/  VIADD R15, R25, 0x28 ;  /* 0x00000028190f7836 */ /* 0x000fc40000000000 */
[----:B------:R-:W-:Y:S01]  /*26e0*/  VIADD R17, R25, 0x29 ;  /* 0x0000002919117836 */ /* 0x000fe20000000000 */
[----:B------:R-:W-:Y:S01]  /*26f0*/  IABS R7, R5 ;  /* 0x0000000500077213 */ /* 0x000fe20000000000 */
[----:B------:R-:W-:Y:S01]  /*2700*/  @!P6 IMAD.MOV R2, RZ, RZ, -R2 ;  /* 0x000000ffff02e224 */ /* 0x000fe200078e0a02 */
[----:B------:R-:W-:Y:S01]  /*2710*/  ISETP.GT.U32.AND P6, PT, R229, R10, PT ;  /* 0x0000000ae500720c */ /* 0x000fe20003fc4070 */
[----:B-1----:R-:W-:Y:S01]  /*2720*/  IMAD.MOV.U32 R0, RZ, RZ, R20 ;  /* 0x000000ffff007224 */ /* 0x002fe200078e0014 */
[----:B------:R-:W-:Y:S01]  /*2730*/  IABS R18, R17 ;  /* 0x0000001100127213 */ /* 0x000fe20000000000 */
[--C-:B------:R-:W-:Y:S01]  /*2740*/  @!P3 IMAD.IADD R4, R4, 0x1, -R229.reuse ;  /* 0x000000010404b824 */ /* 0x100fe200078e0ae5 */
[----:B------:R-:W-:Y:S01]  /*2750*/  ISETP.GE.AND P3, PT, R5, RZ, PT ;  /* 0x000000ff0500720c */ /* 0x000fe20003f66270 */
[----:B------:R-:W-:Y:S01]  /*2760*/  @!P0 IMAD.MOV R0, RZ, RZ, -R0 ;  /* 0x000000ffff008224 */ /* 0x000fe200078e0a00 */
[----:B------:R-:W-:Y:S01]  /*2770*/  ISETP.GE.AND P0, PT, R11, RZ, PT ;  /* 0x000000ff0b00720c */ /* 0x000fe20003f06270 */
[----:B------:R-:W-:Y:S01]  /*2780*/  @!P5 IMAD.IADD R6, R6, 0x1, -R229 ;  /* 0x000000010606d824 */ /* 0x000fe200078e0ae5 */
[----:B------:R-:W-:Y:S01]  /*2790*/  IABS R11, R11 ;  /* 0x0000000b000b7213 */ /* 0x000fe20000000000 */
[----:B------:R-:W-:Y:S01]  /*27a0*/  IMAD.MOV.U32 R8, RZ, RZ, R7 ;  /* 0x000000ffff087224 */ /* 0x000fe200078e0007 */
[----:B------:R1:W-:Y:S01]  /*27b0*/  STL [R1+0xc8], R0 ;  /* 0x0000c80001007387 */ /* 0x0003e20000100800 */
[----:B------:R-:W-:Y:S01]  /*27c0*/  VIADD R19, R25, 0x2a ;  /* 0x0000002a19137836 */ /* 0x000fe20000000000 */
[----:B------:R-:W-:Y:S01]  /*27d0*/  ISETP.GT.U32.AND P5, PT, R229, R6, PT ;  /* 0x00000006e500720c */ /* 0x000fe20003fa4070 */
[----:B------:R-:W-:Y:S01]  /*27e0*/  IMAD.MOV.U32 R12, RZ, RZ, R11 ;  /* 0x000000ffff0c7224 */ /* 0x000fe200078e000b */
[----:B------:R-:W-:Y:S01]  /*27f0*/  STL [R1+0xc4], R2 ;  /* 0x0000c40201007387 */ /* 0x000fe20000100800 */
[----:B------:R-:W-:Y:S01]  /*2800*/  VIADD R11, R25, 0x25 ;  /* 0x00000025190b7836 */ /* 0x000fe20000000000 */
[----:B------:R-:W-:Y:S01]  /*2810*/  IABS R20, R19 ;  /* 0x0000001300147213 */ /* 0x000fe20000000000 */
[----:B------:R-:W-:-:S04]  /*2820*/  IMAD.HI.U32 R5, R9, R12, RZ ;  /* 0x0000000c09057227 */ /* 0x000fc800078e00ff */
[----:B-1----:R-:W-:Y:S02]  /*2830*/  IMAD.MOV.U32 R0, RZ, RZ, R4 ;  /* 0x000000ffff007224 */ /* 0x002fe400078e0004 */
[----:B------:R-:W-:Y:S02]  /*2840*/  IMAD.MOV R7, RZ, RZ, -R5 ;  /* 0x000000ffff077224 */ /* 0x000fe400078e0a05 */
[----:B------:R-:W-:Y:S01]  /*2850*/  @!P1 IMAD.MOV R0, RZ, RZ, -R0 ;  /* 0x000000ffff009224 */ /* 0x000fe200078e0a00 */
[----:B------:R-:W-:Y:S01]  /*2860*/  ISETP.GE.AND P1, PT, R11, RZ, PT ;  /* 0x000000ff0b00720c */ /* 0x000fe20003f26270 */
[----:B------:R-:W-:Y:S01]  /*2870*/  IMAD.HI.U32 R5, R9, R8, RZ ;  /* 0x0000000809057227 */ /* 0x000fe200078e00ff */
[----:B------:R-:W-:Y:S02]  /*2880*/  IABS R11, R11 ;  /* 0x0000000b000b7213 */ /* 0x000fe40000000000 */
[----:B------:R1:W-:Y:S01]  /*2890*/  STL [R1+0xc0], R0 ;  /* 0x0000c00001007387 */ /* 0x0003e20000100800 */
[----:B------:R-:W-:Y:S01]  /*28a0*/  IMAD R4, R229, R7, R12 ;  /* 0x00000007e5047224 */ /* 0x000fe200078e020c */
[----:B------:R-:W-:Y:S01]  /*28b0*/  MOV R12, R11 ;  /* 0x0000000b000c7202 */ /* 0x000fe20000000f00 */
[----:B------:R-:W-:-:S02]  /*28c0*/  @!P6 IMAD.IADD R10, R10, 0x1, -R229 ;  /* 0x000000010a0ae824 */ /* 0x000fc400078e0ae5 */
[----:B------:R-:W-:Y:S02]  /*28d0*/  IMAD.MOV R5, RZ, RZ, -R5 ;  /* 0x000000ffff057224 */ /* 0x000fe400078e0a05 */
[----:B------:R-:W-:Y:S01]  /*28e0*/  @!P5 IMAD.IADD R6, R6, 0x1, -R229 ;  /* 0x000000010606d824 */ /* 0x000fe200078e0ae5 */
[C---:B------:R-:W-:Y:S01]  /*28f0*/  ISETP.GT.U32.AND P6, PT, R229.reuse, R10, PT ;  /* 0x0000000ae500720c */ /* 0x040fe20003fc4070 */
[C---:B------:R-:W-:Y:S01]  /*2900*/  IMAD R8, R229.reuse, R5, R8 ;  /* 0x00000005e5087224 */ /* 0x040fe200078e0208 */
[----:B------:R-:W-:Y:S01]  /*2910*/  ISETP.GT.U32.AND P5, PT, R229, R4, PT ;  /* 0x00000004e500720c */ /* 0x000fe20003fa4070 */
[----:B------:R-:W-:-:S04]  /*2920*/  IMAD.HI.U32 R5, R9, R12, RZ ;  /* 0x0000000c09057227 */ /* 0x000fc800078e00ff */
[----:B------:R-:W-:-:S04]  /*2930*/  IMAD.HI.U32 R7, R9, R14, RZ ;  /* 0x0000000e09077227 */ /* 0x000fc800078e00ff */
[----:B------:R-:W-:Y:S02]  /*2940*/  IMAD.MOV R5, RZ, RZ, -R5 ;  /* 0x000000ffff057224 */ /* 0x000fe400078e0a05 */
[----:B-1----:R-:W-:Y:S01]  /*2950*/  IMAD.MOV.U32 R0, RZ, RZ, R6 ;  /* 0x000000ffff007224 */ /* 0x002fe200078e0006 */
[----:B------:R-:W-:Y:S01]  /*2960*/  @!P6 IADD3 R10, R10, -R229, RZ ;  /* 0x800000e50a0ae210 */ /* 0x000fe20007ffe0ff */
[----:B------:R-:W-:Y:S02]  /*2970*/  VIADD R11, R25, 0x27 ;  /* 0x00000027190b7836 */ /* 0x000fe40000000000 */
[----:B------:R-:W-:Y:S02]  /*2980*/  IMAD.MOV R7, RZ, RZ, -R7 ;  /* 0x000000ffff077224 */ /* 0x000fe400078e0a07 */
[C---:B------:R-:W-:Y:S01]  /*2990*/  IMAD R6, R229.reuse, R5, R12 ;  /* 0x00000005e5067224 */ /* 0x040fe200078e020c */
[----:B------:R-:W-:Y:S01]  /*29a0*/  IABS R16, R11 ;  /* 0x0000000b00107213 */ /* 0x000fe20000000000 */
[----:B------:R-:W-:-:S02]  /*29b0*/  IMAD R12, R229, R7, R14 ;  /* 0x00000007e50c7224 */ /* 0x000fc400078e020e */
[----:B------:R-:W-:Y:S01]  /*29c0*/  @!P5 IMAD.IADD R4, R4, 0x1, -R229 ;  /* 0x000000010404d824 */ /* 0x000fe200078e0ae5 */
[----:B------:R-:W-:Y:S01]  /*29d0*/  ISETP.GT.U32.AND P6, PT, R229, R6, PT ;  /* 0x00000006e500720c */ /* 0x000fe20003fc4070 */
[----:B------:R-:W-:Y:S01]  /*29e0*/  IMAD.HI.U32 R5, R9, R16, RZ ;  /* 0x0000001009057227 */ /* 0x000fe200078e00ff */
[----:B------:R-:W-:-:S03]  /*29f0*/  ISETP.GT.U32.AND P5, PT, R229, R12, PT ;  /* 0x0000000ce500720c */ /* 0x000fc60003fa4070 */
[----:B------:R-:W-:Y:S01]  /*2a00*/  @!P4 IMAD.MOV R0, RZ, RZ, -R0 ;  /* 0x000000ffff00c224 */ /* 0x000fe200078e0a00 */
[----:B------:R-:W-:Y:S01]  /*2a10*/  ISETP.GT.U32.AND P4, PT, R229, R8, PT ;  /* 0x00000008e500720c */ /* 0x000fe20003f84070 */
[----:B------:R-:W-:Y:S02]  /*2a20*/  IMAD.MOV R5, RZ, RZ, -R5 ;  /* 0x000000ffff057224 */ /* 0x000fe400078e0a05 */
[----:B------:R-:W-:Y:S01]  /*2a30*/  IMAD.HI.U32 R7, R9, R20, RZ ;  /* 0x0000001409077227 */ /* 0x000fe200078e00ff */
[----:B------:R1:W-:Y:S03]  /*2a40*/  STL [R1+0xbc], R0 ;  /* 0x0000bc0001007387 */ /* 0x0003e60000100800 */
[----:B------:R-:W-:Y:S01]  /*2a50*/  IMAD R14, R229, R5, R16 ;  /* 0x00000005e50e7224 */ /* 0x000fe200078e0210 */
[----:B------:R-:W-:Y:S01]  /*2a60*/  IABS R16, R15 ;  /* 0x0000000f00107213 */ /* 0x000fe20000000000 */
[----:B------:R-:W-:-:S02]  /*2a70*/  @!P6 IMAD.IADD R6, R6, 0x1, -R229 ;  /* 0x000000010606e824 */ /* 0x000fc400078e0ae5 */
[--C-:B------:R-:W-:Y:S02]  /*2a80*/  @!P5 IMAD.IADD R12, R12, 0x1, -R229.reuse ;  /* 0x000000010c0cd824 */ /* 0x100fe400078e0ae5 */
[----:B------:R-:W-:Y:S01]  /*2a90*/  IMAD.HI.U32 R5, R9, R16, RZ ;  /* 0x0000001009057227 */ /* 0x000fe200078e00ff */
[C---:B------:R-:W-:Y:S02]  /*2aa0*/  ISETP.GT.U32.AND P5, PT, R229.reuse, R6, PT ;  /* 0x00000006e500720c */ /* 0x040fe40003fa4070 */
[----:B-1----:R-:W-:Y:S01]  /*2ab0*/  MOV R0, R10 ;  /* 0x0000000a00007202 */ /* 0x002fe20000000f00 */
[----:B------:R-:W-:Y:S01]  /*2ac0*/  @!P4 IMAD.IADD R8, R8, 0x1, -R229 ;  /* 0x000000010808c824 */ /* 0x000fe200078e0ae5 */
[C---:B------:R-:W-:Y:S01]  /*2ad0*/  ISETP.GT.U32.AND P4, PT, R229.reuse, R4, PT ;  /* 0x00000004e500720c */ /* 0x040fe20003f84070 */
[----:B------:R-:W-:Y:S02]  /*2ae0*/  IMAD.MOV R5, RZ, RZ, -R5 ;  /* 0x000000ffff057224 */ /* 0x000fe400078e0a05 */
[----:B------:R-:W-:Y:S01]  /*2af0*/  @!P2 IMAD.MOV R0, RZ, RZ, -R0 ;  /* 0x000000ffff00a224 */ /* 0x000fe200078e0a00 */
[C---:B------:R-:W-:Y:S01]  /*2b00*/  ISETP.GT.U32.AND P6, PT, R229.reuse, R8, PT ;  /* 0x00000008e500720c */ /* 0x040fe20003fc4070 */
[C---:B------:R-:W-:Y:S01]  /*2b10*/  IMAD R10, R229.reuse, R5, R16 ;  /* 0x00000005e50a7224 */ /* 0x040fe200078e0210 */
[----:B------:R-:W-:Y:S01]  /*2b20*/  ISETP.GT.U32.AND P2, PT, R229, R12, PT ;  /* 0x0000000ce500720c */ /* 0x000fe20003f44070 */
[----:B------:R-:W-:Y:S01]  /*2b30*/  IMAD.HI.U32 R5, R9, R18, RZ ;  /* 0x0000001209057227 */ /* 0x000fe200078e00ff */
[----:B------:R1:W-:Y:S03]  /*2b40*/  STL [R1+0xb8], R0 ;  /* 0x0000b80001007387 */ /* 0x0003e60000100800 */
[--C-:B------:R-:W-:Y:S01]  /*2b50*/  @!P5 IMAD.IADD R6, R6, 0x1, -R229.reuse ;  /* 0x000000010606d824 */ /* 0x100fe200078e0ae5 */
[C---:B------:R-:W-:Y:S01]  /*2b60*/  ISETP.GT.U32.AND P5, PT, R229.reuse, R10, PT ;  /* 0x0000000ae500720c */ /* 0x040fe20003fa4070 */
[----:B------:R-:W-:Y:S01]  /*2b70*/  @!P4 IMAD.IADD R4, R4, 0x1, -R229 ;  /* 0x000000010404c824 */ /* 0x000fe200078e0ae5 */
[----:B------:R-:W-:Y:S01]  /*2b80*/  ISETP.GT.U32.AND P4, PT, R229, R14, PT ;  /* 0x0000000ee500720c */ /* 0x000fe20003f84070 */
[----:B------:R-:W-:-:S02]  /*2b90*/  IMAD.MOV R5, RZ, RZ, -R5 ;  /* 0x000000ffff057224 */ /* 0x000fc400078e0a05 */
[--C-:B------:R-:W-:Y:S01]  /*2ba0*/  @!P6 IMAD.IADD R8, R8, 0x1, -R229.reuse ;  /* 0x000000010808e824 */ /* 0x100fe200078e0ae5 */
[----:B------:R-:W-:Y:S01]  /*2bb0*/  ISETP.GE.AND P6, PT, R13, RZ, PT ;  /* 0x000000ff0d00720c */ /* 0x000fe20003fc6270 */
[----:B------:R-:W-:Y:S01]  /*2bc0*/  VIADD R13, R25, 0x2b ;  /* 0x0000002b190d7836 */ /* 0x000fe20000000000 */
[----:B------:R-:W-:Y:S01]  /*2bd0*/  @!P2 IADD3 R12, R12, -R229, RZ ;  /* 0x800000e50c0ca210 */ /* 0x000fe20007ffe0ff */
[----:B------:R-:W-:Y:S01]  /*2be0*/  IMAD.MOV.U32 R2, RZ, RZ, R4 ;  /* 0x000000ffff027224 */ /* 0x000fe200078e0004 */
[----:B------:R-:W-:Y:S01]  /*2bf0*/  ISETP.GE.AND P2, PT, R11, RZ, PT ;  /* 0x000000ff0b00720c */ /* 0x000fe20003f46270 */
[----:B-1----:R-:W-:Y:S01]  /*2c00*/  IMAD.MOV.U32 R0, RZ, RZ, R8 ;  /* 0x000000ffff007224 */ /* 0x002fe200078e0008 */
[----:B------:R-:W-:Y:S01]  /*2c10*/  IABS R22, R13 ;  /* 0x0000000d00167213 */ /* 0x000fe20000000000 */
[----:B------:R-:W-:Y:S01]  /*2c20*/  @!P5 IMAD.IADD R10, R10, 0x1, -R229 ;  /* 0x000000010a0ad824 */ /* 0x000fe200078e0ae5 */
[----:B------:R-:W-:Y:S01]  /*2c30*/  @!P0 IADD3 R2, -R2, RZ, RZ ;  /* 0x000000ff02028210 */ /* 0x000fe20007ffe1ff */
[----:B------:R-:W-:-:S02]  /*2c40*/  @!P3 IMAD.MOV R0, RZ, RZ, -R0 ;  /* 0x000000ffff00b224 */ /* 0x000fc400078e0a00 */
[----:B------:R-:W-:Y:S01]  /*2c50*/  IMAD.HI.U32 R4, R9, R22, RZ ;  /* 0x0000001609047227 */ /* 0x000fe200078e00ff */
[C---:B------:R-:W-:Y:S01]  /*2c60*/  ISETP.GT.U32.AND P5, PT, R229.reuse, R10, PT ;  /* 0x0000000ae500720c */ /* 0x040fe20003fa4070 */
[----:B------:R-:W-:Y:S02]  /*2c70*/  STL [R1+0xb4], R2 ;  /* 0x0000b40201007387 */ /* 0x000fe40000100800 */
[----:B------:R-:W-:Y:S02]  /*2c80*/  IMAD.MOV R4, RZ, RZ, -R4 ;  /* 0x000000ffff047224 */ /* 0x000fe400078e0a04 */
[----:B------:R-:W-:Y:S01]  /*2c90*/  IMAD.MOV R7, RZ, RZ, -R7 ;  /* 0x000000ffff077224 */ /* 0x000fe200078e0a07 */
[----:B------:R1:W-:Y:S01]  /*2ca0*/  STL [R1+0xb0], R0 ;  /* 0x0000b00001007387 */ /* 0x0003e20000100800 */
[----:B------:R-:W-:Y:S02]  /*2cb0*/  IMAD R4, R229, R4, R22 ;  /* 0x00000004e5047224 */ /* 0x000fe400078e0216 */
[--C-:B------:R-:W-:Y:S01]  /*2cc0*/  @!P4 IMAD.IADD R14, R14, 0x1, -R229.reuse ;  /* 0x000000010e0ec824 */ /* 0x100fe200078e0ae5 */
[----:B------:R-:W-:Y:S01]  /*2cd0*/  ISETP.GE.AND P4, PT, R15, RZ, PT ;  /* 0x000000ff0f00720c */ /* 0x000fe20003f86270 */
[----:B------:R-:W-:Y:S01]  /*2ce0*/  IMAD R16, R229, R5, R18 ;  /* 0x00000005e5107224 */ /* 0x000fe200078e0212 */
[----:B------:R-:W-:Y:S01]  /*2cf0*/  IADD3 R15, R25, 0x2d, RZ ;  /* 0x0000002d190f7810 */ /* 0x000fe20007ffe0ff */
[----:B------:R-:W-:Y:S01]  /*2d00*/  @!P5 IMAD.IADD R10, R10, 0x1, -R229 ;  /* 0x000000010a0ad824 */ /* 0x000fe200078e0ae5 */
[C---:B------:R-:W-:Y:S01]  /*2d10*/  ISETP.GT.U32.AND P5, PT, R229.reuse, R4, PT ;  /* 0x00000004e500720c */ /* 0x040fe20003fa4070 */
[C---:B------:R-:W-:Y:S01]  /*2d20*/  IMAD R18, R229.reuse, R7, R20 ;  /* 0x00000007e5127224 */ /* 0x040fe200078e0214 */
[C---:B------:R-:W-:Y:S01]  /*2d30*/  ISETP.GT.U32.AND P0, PT, R229.reuse, R14, PT ;  /* 0x0000000ee500720c */ /* 0x040fe20003f04070 */
[----:B-1----:R-:W-:Y:S01]  /*2d40*/  IMAD.MOV.U32 R0, RZ, RZ, R12 ;  /* 0x000000ffff007224 */ /* 0x002fe200078e000c */
[----:B------:R-:W-:Y:S01]  /*2d50*/  ISETP.GT.U32.AND P3, PT, R229, R16, PT ;  /* 0x00000010e500720c */ /* 0x000fe20003f64070 */
[----:B------:R-:W-:Y:S01]  /*2d60*/  VIADD R11, R25, 0x2c ;  /* 0x0000002c190b7836 */ /* 0x000fe20000000000 */
[----:B------:R-:W-:Y:S01]  /*2d70*/  IABS R8, R15 ;  /* 0x0000000f00087213 */ /* 0x000fe20000000000 */
[----:B------:R-:W-:Y:S01]  /*2d80*/  @!P6 IMAD.MOV R0, RZ, RZ, -R0 ;  /* 0x000000ffff00e224 */ /* 0x000fe200078e0a00 */
[----:B------:R-:W-:Y:S01]  /*2d90*/  ISETP.GT.U32.AND P6, PT, R229, R18, PT ;  /* 0x00000012e500720c */ /* 0x000fe20003fc4070 */
[----:B------:R-:W-:Y:S01]  /*2da0*/  IMAD.MOV.U32 R2, RZ, RZ, R6 ;  /* 0x000000ffff027224 */ /* 0x000fe200078e0006 */
[----:B------:R-:W-:Y:S01]  /*2db0*/  IABS R6, R11 ;  /* 0x0000000b00067213 */ /* 0x000fe20000000000 */
[----:B------:R-:W-:-:S02]  /*2dc0*/  VIADD R21, R25, 0x47 ;  /* 0x0000004719157836 */ /* 0x000fc40000000000 */
[--C-:B------:R-:W-:Y:S02]  /*2dd0*/  @!P5 IMAD.IADD R4, R4, 0x1, -R229.reuse ;  /* 0x000000010404d824 */ /* 0x100fe400078e0ae5 */
[----:B------:R-:W-:Y:S01]  /*2de0*/  @!P1 IMAD.MOV R2, RZ, RZ, -R2 ;  /* 0x000000ffff029224 */ /* 0x000fe200078e0a02 */
[----:B------:R-:W-:Y:S01]  /*2df0*/  ISETP.GE.AND P1, PT, R17, RZ, PT ;  /* 0x000000ff1100720c */ /* 0x000fe20003f26270 */
[----:B------:R-:W-:Y:S01]  /*2e00*/  IMAD.HI.U32 R5, R9, R6, RZ ;  /* 0x0000000609057227 */ /* 0x000fe200078e00ff */
[----:B------:R-:W-:Y:S02]  /*2e10*/  ISETP.GT.U32.AND P5, PT, R229, R4, PT ;  /* 0x00000004e500720c */ /* 0x000fe40003fa4070 */
[----:B------:R-:W-:Y:S01]  /*2e20*/  STL [R1+0xa0], R2 ;  /* 0x0000a00201007387 */ /* 0x000fe20000100800 */
[----:B------:R-:W-:Y:S01]  /*2e30*/  @!P0 IMAD.IADD R14, R14, 0x1, -R229 ;  /* 0x000000010e0e8824 */ /* 0x000fe200078e0ae5 */
[----:B------:R-:W-:Y:S01]  /*2e40*/  IADD3 R17, R25, 0x2f, RZ ;  /* 0x0000002f19117810 */ /* 0x000fe20007ffe0ff */
[----:B------:R-:W-:Y:S01]  /*2e50*/  IMAD.MOV R7, RZ, RZ, -R5 ;  /* 0x000000ffff077224 */ /* 0x000fe200078e0a05 */
[----:B------:R1:W-:Y:S01]  /*2e60*/  STL [R1+0x9c], R0 ;  /* 0x00009c0001007387 */ /* 0x0003e20000100800 */
[----:B------:R-:W-:Y:S01]  /*2e70*/  IMAD.HI.U32 R5, R9, R8, RZ ;  /* 0x0000000809057227 */ /* 0x000fe200078e00ff */
[----:B------:R-:W-:-:S03]  /*2e80*/  ISETP.GE.AND P0, PT, R19, RZ, PT ;  /* 0x000000ff1300720c */ /* 0x000fc60003f06270 */
[----:B------:R-:W-:Y:S02]  /*2e90*/  @!P6 IMAD.IADD R18, R18, 0x1, -R229 ;  /* 0x000000011212e824 */ /* 0x000fe400078e0ae5 */
[----:B------:R-:W-:Y:S02]  /*2ea0*/  IMAD.MOV R5, RZ, RZ, -R5 ;  /* 0x000000ffff057224 */ /* 0x000fe400078e0a05 */
[--C-:B------:R-:W-:Y:S01]  /*2eb0*/  @!P3 IMAD.IADD R16, R16, 0x1, -R229.reuse ;  /* 0x000000011010b824 */ /* 0x100fe200078e0ae5 */
[----:B------:R-:W-:Y:S01]  /*2ec0*/  ISETP.GE.AND P3, PT, R13, RZ, PT ;  /* 0x000000ff0d00720c */ /* 0x000fe20003f66270 */
[----:B-1----:R-:W-:Y:S01]  /*2ed0*/  IMAD.MOV.U32 R0, RZ, RZ, R14 ;  /* 0x000000ffff007224 */ /* 0x002fe200078e000e */
[----:B------:R-:W-:Y:S01]  /*2ee0*/  IABS R14, R17 ;  /* 0x00000011000e7213 */ /* 0x000fe20000000000 */
[C---:B------:R-:W-:Y:S01]  /*2ef0*/  IMAD R8, R229.reuse, R5, R8 ;  /* 0x00000005e5087224 */ /* 0x040fe200078e0208 */
[C---:B------:R-:W-:Y:S01]  /*2f00*/  ISETP.GT.U32.AND P6, PT, R229.reuse, R16, PT ;  /* 0x00000010e500720c */ /* 0x040fe20003fc4070 */
[----:B------:R-:W-:Y:S01]  /*2f10*/  @!P2 IMAD.MOV R0, RZ, RZ, -R0 ;  /* 0x000000ffff00a224 */ /* 0x000fe200078e0a00 */
[C---:B------:R-:W-:Y:S01]  /*2f20*/  ISETP.GT.U32.AND P2, PT, R229.reuse, R18, PT ;  /* 0x00000012e500720c */ /* 0x040fe20003f44070 */
[----:B------:R-:W-:Y:S01]  /*2f30*/  @!P5 IMAD.IADD R4, R4, 0x1, -R229 ;  /* 0x000000010404d824 */ /* 0x000fe200078e0ae5 */
[----:B------:R-:W-:Y:S01]  /*2f40*/  ISETP.GT.U32.AND P5, PT, R229, R8, PT ;  /* 0x00000008e500720c */ /* 0x000fe20003fa4070 */
[----:B------:R-:W-:Y:S01]  /*2f50*/  VIADD R13, R25, 0x2e ;  /* 0x0000002e190d7836 */ /* 0x000fe20000000000 */
[----:B------:R1:W-:Y:S01]  /*2f60*/  STL [R1+0x98], R0 ;  /* 0x0000980001007387 */ /* 0x0003e20000100800 */
[----:B------:R-:W-:-:S02]  /*2f70*/  IMAD R6, R229, R7, R6 ;  /* 0x00000007e5067224 */ /* 0x000fc400078e0206 */
[----:B------:R-:W-:Y:S01]  /*2f80*/  IMAD.MOV.U32 R2, RZ, RZ, R10 ;  /* 0x000000ffff027224 */ /* 0x000fe200078e000a */
[----:B------:R-:W-:Y:S01]  /*2f90*/  IABS R12, R13 ;  /* 0x0000000d000c7213 */ /* 0x000fe20000000000 */
[----:B------:R-:W-:-:S04]  /*2fa0*/  IMAD.HI.U32 R7, R9, R14, RZ ;  /* 0x0000000e09077227 */ /* 0x000fc800078e00ff */
[----:B------:R-:W-:Y:S01]  /*2fb0*/  @!P2 IMAD.IADD R18, R18, 0x1, -R229 ;  /* 0x000000011212a824 */ /* 0x000fe200078e0ae5 */
[----:B------:R-:W-:Y:S01]  /*2fc0*/  ISETP.GE.AND P2, PT, R11, RZ, PT ;  /* 0x000000ff0b00720c */ /* 0x000fe20003f46270 */
[----:B------:R-:W-:Y:S01]  /*2fd0*/  VIADD R11, R25, 0x30 ;  /* 0x00000030190b7836 */ /* 0x000fe20000000000 */
[----:B------:R-:W-:Y:S01]  /*2fe0*/  IADD3 R7, -R7, RZ, RZ ;  /* 0x000000ff07077210 */ /* 0x000fe20007ffe1ff */
[----:B------:R-:W-:-:S03]  /*2ff0*/  IMAD.HI.U32 R5, R9, R12, RZ ;  /* 0x0000000c09057227 */ /* 0x000fc600078e00ff */
[----:B------:R-:W-:Y:S01]  /*3000*/  IABS R20, R11 ;  /* 0x0000000b00147213 */ /* 0x000fe20000000000 */
[--C-:B------:R-:W-:Y:S01]  /*3010*/  @!P6 IMAD.IADD R16, R16, 0x1, -R229.reuse ;  /* 0x000000011010e824 */ /* 0x100fe200078e0ae5 */
[C---:B------:R-:W-:Y:S01]  /*3020*/  ISETP.GT.U32.AND P6, PT, R229.reuse, R6, PT ;  /* 0x00000006e500720c */ /* 0x040fe20003fc4070 */
[----:B------:R-:W-:Y:S02]  /*3030*/  @!P5 IMAD.IADD R8, R8, 0x1, -R229 ;  /* 0x000000010808d824 */ /* 0x000fe400078e0ae5 */
[----:B------:R-:W-:Y:S02]  /*3040*/  IMAD.MOV R5, RZ, RZ, -R5 ;  /* 0x000000ffff057224 */ /* 0x000fe400078e0a05 */
[----:B-1----:R-:W-:Y:S01]  /*3050*/  IMAD.MOV.U32 R0, RZ, RZ, R16 ;  /* 0x000000ffff007224 */ /* 0x002fe200078e0010 */
[C---:B------:R-:W-:Y:S01]  /*3060*/  ISETP.GT.U32.AND P5, PT, R229.reuse, R8, PT ;  /* 0x00000008e500720c */ /* 0x040fe20003fa4070 */
[----:B------:R-:W-:Y:S02]  /*3070*/  IMAD R12, R229, R5, R12 ;  /* 0x00000005e50c7224 */ /* 0x000fe400078e020c */
[----:B------:R-:W-:-:S04]  /*3080*/  IMAD.HI.U32 R5, R9, R20, RZ ;  /* 0x0000001409057227 */ /* 0x000fc800078e00ff */
[----:B------:R-:W-:Y:S02]  /*3090*/  @!P4 IMAD.MOV R2, RZ, RZ, -R2 ;  /* 0x000000ffff02c224 */ /* 0x000fe400078e0a02 */
[----:B------:R-:W-:Y:S01]  /*30a0*/  @!P1 IMAD.MOV R0, RZ, RZ, -R0 ;  /* 0x000000ffff009224 */ /* 0x000fe200078e0a00 */
[----:B------:R-:W-:Y:S01]  /*30b0*/  ISETP.GT.U32.AND P1, PT, R229, R12, PT ;  /* 0x0000000ce500720c */ /* 0x000fe20003f24070 */
[----:B------:R-:W-:Y:S01]  /*30c0*/  IMAD.MOV R5, RZ, RZ, -R5 ;  /* 0x000000ffff057224 */ /* 0x000fe200078e0a05 */
[----:B------:R1:W-:Y:S01]  /*30d0*/  STL [R1+0x94], R2 ;  /* 0x0000940201007387 */ /* 0x0003e20000100800 */
[--C-:B------:R-:W-:Y:S01]  /*30e0*/  @!P6 IMAD.IADD R6, R6, 0x1, -R229.reuse ;  /* 0x000000010606e824 */ /* 0x100fe200078e0ae5 */
[----:B------:R-:W-:Y:S01]  /*30f0*/  ISETP.GE.AND P6, PT, R15, RZ, PT ;  /* 0x000000ff0f00720c */ /* 0x000fe20003fc6270 */
[----:B------:R-:W-:Y:S01]  /*3100*/  VIADD R15, R25, 0x31 ;  /* 0x00000031190f7836 */ /* 0x000fe20000000000 */
[----:B------:R2:W-:Y:S01]  /*3110*/  STL [R1+0x90], R0 ;  /* 0x0000900001007387 */ /* 0x0005e20000100800 */
[----:B------:R-:W-:Y:S01]  /*3120*/  @!P5 IADD3 R8, R8, -R229, RZ ;  /* 0x800000e50808d210 */ /* 0x000fe20007ffe0ff */
[C---:B------:R-:W-:Y:S01]  /*3130*/  IMAD R14, R229.reuse, R7, R14 ;  /* 0x00000007e50e7224 */ /* 0x040fe200078e020e */
[----:B------:R-:W-:Y:S01]  /*3140*/  ISETP.GT.U32.AND P4, PT, R229, R6, PT ;  /* 0x00000006e500720c */ /* 0x000fe20003f84070 */
[C---:B------:R-:W-:Y:S01]  /*3150*/  VIADD R19, R25.reuse, 0x46 ;  /* 0x0000004619137836 */ /* 0x040fe20000000000 */
[----:B------:R-:W-:Y:S01]  /*3160*/  IABS R7, R15 ;  /* 0x0000000f00077213 */ /* 0x000fe20000000000 */
[----:B------:R-:W-:Y:S01]  /*3170*/  VIADD R23, R25, 0x48 ;  /* 0x0000004819177836 */ /* 0x000fe20000000000 */
[----:B-1----:R-:W-:Y:S01]  /*3180*/  MOV R2, R18 ;  /* 0x0000001200027202 */ /* 0x002fe20000000f00 */
[----:B------:R-:W-:Y:S01]  /*3190*/  @!P1 IMAD.IADD R12, R12, 0x1, -R229 ;  /* 0x000000010c0c9824 */ /* 0x000fe200078e0ae5 */
[----:B------:R-:W-:Y:S01]  /*31a0*/  ISETP.GE.AND P1, PT, R11, RZ, PT ;  /* 0x000000ff0b00720c */ /* 0x000fe20003f26270 */
[----:B--2---:R-:W-:Y:S01]  /*31b0*/  IMAD.MOV.U32 R0, RZ, RZ, R4 ;  /* 0x000000ffff007224 */ /* 0x004fe200078e0004 */
[----:B------:R-:W-:Y:S01]  /*31c0*/  IABS R22, R23 ;  /* 0x0000001700167213 */ /* 0x000fe20000000000 */
[----:B------:R-:W-:-:S02]  /*31d0*/  IMAD R4, R229, R5, R20 ;  /* 0x00000005e5047224 */ /* 0x000fc400078e0214 */
[----:B------:R-:W-:Y:S02]  /*31e0*/  IMAD.MOV.U32 R10, RZ, RZ, R7 ;  /* 0x000000ffff0a7224 */ /* 0x000fe400078e0007 */
[----:B------:R-:W-:Y:S01]  /*31f0*/  @!P3 IMAD.MOV R0, RZ, RZ, -R0 ;  /* 0x000000ffff00b224 */ /* 0x000fe200078e0a00 */
[C---:B------:R-:W-:Y:S01]  /*3200*/  ISETP.GT.U32.AND P5, PT, R229.reuse, R4, PT ;  /* 0x00000004e500720c */ /* 0x040fe20003fa4070 */
[----:B------:R-:W-:Y:S01]  /*3210*/  @!P0 IMAD.MOV R2, RZ, RZ, -R2 ;  /* 0x000000ffff028224 */ /* 0x000fe200078e0a02 */
[----:B------:R-:W-:Y:S01]  /*3220*/  ISETP.GT.U32.AND P3, PT, R229, R14, PT ;  /* 0x0000000ee500720c */ /* 0x000fe20003f64070 */
[----:B------:R-:W-:Y:S01]  /*3230*/  VIADD R7, R25, 0x32 ;  /* 0x0000003219077836 */ /* 0x000fe20000000000 */
[----:B------:R-:W-:Y:S01]  /*3240*/  ISETP.GE.AND P0, PT, R13, RZ, PT ;  /* 0x000000ff0d00720c */ /* 0x000fe20003f06270 */
[----:B------:R-:W-:Y:S01]  /*3250*/  IMAD.HI.U32 R5, R9, R10, RZ ;  /* 0x0000000a09057227 */ /* 0x000fe200078e00ff */
[----:B------:R-:W-:Y:S02]  /*3260*/  STL [R1+0x8c], R2 ;  /* 0x00008c0201007387 */ /* 0x000fe40000100800 */
[----:B------:R-:W-:Y:S01]  /*3270*/  IABS R16, R7 ;  /* 0x0000000700107213 */ /* 0x000fe20000000000 */
[----:B------:R-:W-:Y:S01]  /*3280*/  @!P4 IMAD.IADD R6, R6, 0x1, -R229 ;  /* 0x000000010606c824 */ /* 0x000fe200078e0ae5 */
[----:B------:R1:W-:Y:S01]  /*3290*/  STL [R1+0x88], R0 ;  /* 0x0000880001007387 */ /* 0x0003e20000100800 */
[----:B------:R-:W-:Y:S01]  /*32a0*/  IMAD.MOV R5, RZ, RZ, -R5 ;  /* 0x000000ffff057224 */ /* 0x000fe200078e0a05 */
[----:B------:R-:W-:Y:S01]  /*32b0*/  ISETP.GE.AND P4, PT, R17, RZ, PT ;  /* 0x000000ff1100720c */ /* 0x000fe20003f86270 */
[----:B------:R-:W-:-:S02]  /*32c0*/  @!P5 IMAD.IADD R4, R4, 0x1, -R229 ;  /* 0x000000010404d824 */ /* 0x000fc400078e0ae5 */
[----:B------:R-:W-:Y:S01]  /*32d0*/  @!P3 IMAD.IADD R14, R14, 0x1, -R229 ;  /* 0x000000010e0eb824 */ /* 0x000fe200078e0ae5 */
[----:B------:R-:W-:Y:S01]  /*32e0*/  ISETP.GT.U32.AND P3, PT, R229, R12, PT ;  /* 0x0000000ce500720c */ /* 0x000fe20003f64070 */
[----:B------:R-:W-:Y:S01]  /*32f0*/  VIADD R11, R25, 0x33 ;  /* 0x00000033190b7836 */ /* 0x000fe20000000000 */
[----:B------:R-:W-:Y:S01]  /*3300*/  ISETP.GT.U32.AND P5, PT, R229, R4, PT ;  /* 0x00000004e500720c */ /* 0x000fe20003fa4070 */
[----:B------:R-:W-:Y:S02]  /*3310*/  VIADD R13, R25, 0x34 ;  /* 0x00000034190d7836 */ /* 0x000fe40000000000 */
[----:B-1----:R-:W-:Y:S02]  /*3320*/  IMAD.MOV.U32 R0, RZ, RZ, R6 ;  /* 0x000000ffff007224 */ /* 0x002fe400078e0006 */
[----:B------:R-:W-:Y:S01]  /*3330*/  IMAD R6, R229, R5, R10 ;  /* 0x00000005e5067224 */ /* 0x000fe200078e020a */
[----:B------:R-:W-:Y:S01]  /*3340*/  IABS R10, R11 ;  /* 0x0000000b000a7213 */ /* 0x000fe20000000000 */
[----:B------:R-:W-:-:S04]  /*3350*/  IMAD.HI.U32 R5, R9, R16, RZ ;  /* 0x0000001009057227 */ /* 0x000fc800078e00ff */
[----:B------:R-:W-:Y:S01]  /*3360*/  @!P2 IMAD.MOV R0, RZ, RZ, -R0 ;  /* 0x000000ffff00a224 */ /* 0x000fe200078e0a00 */
[C---:B------:R-:W-:Y:S01]  /*3370*/  ISETP.GT.U32.AND P2, PT, R229.reuse, R14, PT ;  /* 0x0000000ee500720c */ /* 0x040fe20003f44070 */
[----:B------:R-:W-:Y:S02]  /*3380*/  IMAD.MOV R5, RZ, RZ, -R5 ;  /* 0x000000ffff057224 */ /* 0x000fe400078e0a05 */
[--C-:B------:R-:W-:Y:S01]  /*3390*/  @!P5 IMAD.IADD R4, R4, 0x1, -R229.reuse ;  /* 0x000000010404d824 */ /* 0x100fe200078e0ae5 */
[----:B------:R1:W-:Y:S01]  /*33a0*/  STL [R1+0x84], R0 ;  /* 0x0000840001007387 */ /* 0x0003e20000100800 */
[----:B------:R-:W-:Y:S01]  /*33b0*/  @!P3 IMAD.IADD R12, R12, 0x1, -R229 ;  /* 0x000000010c0cb824 */ /* 0x000fe200078e0ae5 */
[----:B------:R-:W-:Y:S01]  /*33c0*/  ISETP.GT.U32.AND P3, PT, R229, R6, PT ;  /* 0x00000006e500720c */ /* 0x000fe20003f64070 */
[----:B------:R-:W-:-:S06]  /*33d0*/  VIADD R17, R25, 0x3f ;  /* 0x0000003f19117836 */ /* 0x000fcc0000000000 */
[----:B------:R-:W-:Y:S01]  /*33e0*/  @!P2 IMAD.IADD R14, R14, 0x1, -R229 ;  /* 0x000000010e0ea824 */ /* 0x000fe200078e0ae5 */
[----:B-1----:R-:W-:Y:S01]  /*33f0*/  MOV R0, R8 ;  /* 0x0000000800007202 */ /* 0x002fe20000000f00 */
[----:B------:R-:W-:Y:S01]  /*3400*/  IMAD R8, R229, R5, R16 ;  /* 0x00000005e5087224 */ /* 0x000fe200078e0210 */
[----:B------:R-:W-:Y:S01]  /*3410*/  ISETP.GE.AND P2, PT, R7, RZ, PT ;  /* 0x000000ff0700720c */ /* 0x000fe20003f46270 */
[----:B------:R-:W-:Y:S01]  /*3420*/  IMAD.HI.U32 R5, R9, R10, RZ ;  /* 0x0000000a09057227 */ /* 0x000fe200078e00ff */
[----:B------:R-:W-:Y:S02]  /*3430*/  IABS R7, R13 ;  /* 0x0000000d00077213 */ /* 0x000fe40000000000 */
[----:B------:R-:W-:Y:S01]  /*3440*/  ISETP.GT.U32.AND P5, PT, R229, R8, PT ;  /* 0x00000008e500720c */ /* 0x000fe20003fa4070 */
[----:B------:R-:W-:Y:S01]  /*3450*/  @!P6 IMAD.MOV R0, RZ, RZ, -R0 ;  /* 0x000000ffff00e224 */ /* 0x000fe200078e0a00 */
[----:B------:R-:W-:Y:S01]  /*3460*/  ISETP.GE.AND P6, PT, R15, RZ, PT ;  /* 0x000000ff0f00720c */ /* 0x000fe20003fc6270 */
[----:B------:R-:W-:-:S02]  /*3470*/  IMAD.MOV R5, RZ, RZ, -R5 ;  /* 0x000000ffff057224 */ /* 0x000fc400078e0a05 */
[--C-:B------:R-:W-:Y:S01]  /*3480*/  @!P3 IMAD.IADD R6, R6, 0x1, -R229.reuse ;  /* 0x000000010606b824 */ /* 0x100fe200078e0ae5 */
[----:B------:R1:W-:Y:S01]  /*3490*/  STL [R1+0x78], R0 ;  /* 0x0000780001007387 */ /* 0x0003e20000100800 */
[----:B------:R-:W-:Y:S01]  /*34a0*/  IMAD R10, R229, R5, R10 ;  /* 0x00000005e50a7224 */ /* 0x000fe200078e020a */
[----:B------:R-:W-:Y:S01]  /*34b0*/  ISETP.GE.AND P3, PT, R11, RZ, PT ;  /* 0x000000ff0b00720c */ /* 0x000fe20003f66270 */
[----:B------:R-:W-:Y:S02]  /*34c0*/  IMAD.MOV.U32 R2, RZ, RZ, R14 ;  /* 0x000000ffff027224 */ /* 0x000fe400078e000e */
[C---:B------:R-:W-:Y:S02]  /*34d0*/  VIADD R15, R25.reuse, 0x35 ;  /* 0x00000035190f7836 */ /* 0x040fe40000000000 */
[----:B------:R-:W-:Y:S01]  /*34e0*/  @!P5 IMAD.IADD R8, R8, 0x1, -R229 ;  /* 0x000000010808d824 */ /* 0x000fe200078e0ae5 */
[----:B------:R-:W-:Y:S01]  /*34f0*/  @!P4 IADD3 R2, -R2, RZ, RZ ;  /* 0x000000ff0202c210 */ /* 0x000fe20007ffe1ff */
[----:B------:R-:W-:Y:S01]  /*3500*/  VIADD R11, R25, 0x36 ;  /* 0x00000036190b7836 */ /* 0x000fe20000000000 */
[----:B-1----:R-:W-:Y:S01]  /*3510*/  MOV R0, R12 ;  /* 0x0000000c00007202 */ /* 0x002fe20000000f00 */
[----:B------:R-:W-:Y:S01]  /*3520*/  IMAD.MOV.U32 R12, RZ, RZ, R7 ;  /* 0x000000ffff0c7224 */ /* 0x000fe200078e0007 */
[----:B------:R-:W-:-:S02]  /*3530*/  ISETP.GT.U32.AND P5, PT, R229, R8, PT ;  /* 0x00000008e500720c */ /* 0x000fc40003fa4070 */
[----:B------:R-:W-:Y:S01]  /*3540*/  ISETP.GT.U32.AND P4, PT, R229, R10, PT ;  /* 0x0000000ae500720c */ /* 0x000fe20003f84070 */
[----:B------:R-:W-:Y:S01]  /*3550*/  IMAD.HI.U32 R5, R9, R12, RZ ;  /* 0x0000000c09057227 */ /* 0x000fe200078e00ff */
[----:B------:R-:W-:Y:S02]  /*3560*/  IABS R16, R15 ;  /* 0x0000000f00107213 */ /* 0x000fe40000000000 */
[----:B------:R-:W-:Y:S01]  /*3570*/  IABS R14, R11 ;  /* 0x0000000b000e7213 */ /* 0x000fe20000000000 */
[----:B------:R-:W-:Y:S01]  /*3580*/  @!P0 IMAD.MOV R0, RZ, RZ, -R0 ;  /* 0x000000ffff008224 */ /* 0x000fe200078e0a00 */
[----:B------:R-:W-:Y:S01]  /*3590*/  ISETP.GT.U32.AND P0, PT, R229, R6, PT ;  /* 0x00000006e500720c */ /* 0x000fe20003f04070 */
[----:B------:R-:W-:Y:S02]  /*35a0*/  IMAD.MOV R5, RZ, RZ, -R5 ;  /* 0x000000ffff057224 */ /* 0x000fe400078e0a05 */
[----:B------:R-:W-:Y:S01]  /*35b0*/  IMAD.HI.U32 R7, R9, R16, RZ ;  /* 0x0000001009077227 */ /* 0x000fe200078e00ff */
[----:B------:R1:W-:Y:S03]  /*35c0*/  STL [R1+0x74], R0 ;  /* 0x0000740001007387 */ /* 0x0003e60000100800 */
[----:B------:R-:W-:Y:S01]  /*35d0*/  @!P5 IMAD.IADD R8, R8, 0x1, -R229 ;  /* 0x000000010808d824 */ /* 0x000fe200078e0ae5 */
[----:B------:R-:W-:Y:S01]  /*35e0*/  @!P4 IADD3 R10, R10, -R229, RZ ;  /* 0x800000e50a0ac210 */ /* 0x000fe20007ffe0ff */
[----:B------:R-:W-:Y:S01]  /*35f0*/  IMAD.MOV R7, RZ, RZ, -R7 ;  /* 0x000000ffff077224 */ /* 0x000fe200078e0a07 */
[----:B------:R2:W-:Y:S02]  /*3600*/  STL [R1+0x70], R2 ;  /* 0x0000700201007387 */ /* 0x0005e40000100800 */
[----:B------:R-:W-:Y:S01]  /*3610*/  ISETP.GT.U32.AND P4, PT, R229, R10, PT ;  /* 0x0000000ae500720c */ /* 0x000fe20003f84070 */
[----:B------:R-:W-:Y:S01]  /*3620*/  @!P0 IMAD.IADD R6, R6, 0x1, -R229 ;  /* 0x0000000106068824 */ /* 0x000fe200078e0ae5 */
[----:B------:R-:W-:Y:S01]  /*3630*/  ISETP.GE.AND P0, PT, R15, RZ, PT ;  /* 0x000000ff0f00720c */ /* 0x000fe20003f06270 */
[----:B-1----:R-:W-:-:S02]  /*3640*/  IMAD.MOV.U32 R0, RZ, RZ, R4 ;  /* 0x000000ffff007224 */ /* 0x002fc400078e0004 */
[C---:B------:R-:W-:Y:S02]  /*3650*/  IMAD R4, R229.reuse, R5, R12 ;  /* 0x00000005e5047224 */ /* 0x040fe400078e020c */
[C---:B------:R-:W-:Y:S02]  /*3660*/  IMAD R12, R229.reuse, R7, R16 ;  /* 0x00000007e50c7224 */ /* 0x040fe400078e0210 */
[----:B--2---:R-:W-:Y:S01]  /*3670*/  IMAD.MOV.U32 R2, RZ, RZ, R6 ;  /* 0x000000ffff027224 */ /* 0x004fe200078e0006 */
[----:B------:R-:W-:Y:S01]  /*3680*/  ISETP.GT.U32.AND P5, PT, R229, R4, PT ;  /* 0x00000004e500720c */ /* 0x000fe20003fa4070 */
[----:B------:R-:W-:Y:S01]  /*3690*/  @!P1 IMAD.MOV R0, RZ, RZ, -R0 ;  /* 0x000000ffff009224 */ /* 0x000fe200078e0a00 */
[----:B------:R-:W-:Y:S01]  /*36a0*/  ISETP.GE.AND P1, PT, R13, RZ, PT ;  /* 0x000000ff0d00720c */ /* 0x000fe20003f26270 */
[----:B------:R-:W-:Y:S01]  /*36b0*/  @!P6 IMAD.MOV R2, RZ, RZ, -R2 ;  /* 0x000000ffff02e224 */ /* 0x000fe200078e0a02 */
[----:B------:R-:W-:Y:S01]  /*36c0*/  ISETP.GT.U32.AND P6, PT, R229, R12, PT ;  /* 0x0000000ce500720c */ /* 0x000fe20003fc4070 */
[----:B------:R-:W-:Y:S01]  /*36d0*/  VIADD R13, R25, 0x37 ;  /* 0x00000037190d7836 */ /* 0x000fe20000000000 */
[----:B------:R1:W-:Y:S01]  /*36e0*/  STL [R1+0x6c], R0 ;  /* 0x00006c0001007387 */ /* 0x0003e20000100800 */
[----:B------:R-:W-:-:S02]  /*36f0*/  @!P4 IMAD.IADD R10, R10, 0x1, -R229 ;  /* 0x000000010a0ac824 */ /* 0x000fc400078e0ae5 */
[----:B------:R-:W-:Y:S01]  /*3700*/  IMAD.HI.U32 R5, R9, R14, RZ ;  /* 0x0000000e09057227 */ /* 0x000fe200078e00ff */
[----:B------:R-:W-:Y:S01]  /*3710*/  IABS R7, R13 ;  /* 0x0000000d00077213 */ /* 0x000fe20000000000 */
[----:B------:R-:W-:Y:S01]  /*3720*/  STL [R1+0x68], R2 ;  /* 0x0000680201007387 */ /* 0x000fe20000100800 */
[----:B------:R-:W-:Y:S01]  /*3730*/  ISETP.GE.AND P4, PT, R13, RZ, PT ;  /* 0x000000ff0d00720c */ /* 0x000fe20003f86270 */
[----:B------:R-:W-:Y:S01]  /*3740*/  @!P5 IMAD.IADD R4, R4, 0x1, -R229 ;  /* 0x000000010404d824 */ /* 0x000fe200078e0ae5 */
[----:B------:R-:W-:Y:S01]  /*3750*/  IADD3 R6, -R5, RZ, RZ ;  /* 0x000000ff05067210 */ /* 0x000fe20007ffe1ff */
[----:B------:R-:W-:Y:S02]  /*3760*/  VIADD R15, R25, 0x38 ;  /* 0x00000038190f7836 */ /* 0x000fe40000000000 */
[----:B-1----:R-:W-:Y:S01]  /*3770*/  IMAD.MOV.U32 R0, RZ, RZ, R8 ;  /* 0x000000ffff007224 */ /* 0x002fe200078e0008 */
[----:B------:R-:W-:Y:S01]  /*3780*/  ISETP.GT.U32.AND P5, PT, R229, R4, PT ;  /* 0x00000004e500720c */ /* 0x000fe20003fa4070 */
[----:B------:R-:W-:Y:S01]  /*3790*/  IMAD.MOV.U32 R8, RZ, RZ, R7 ;  /* 0x000000ffff087224 */ /* 0x000fe200078e0007 */
[----:B------:R-:W-:Y:S01]  /*37a0*/  IABS R16, R15 ;  /* 0x0000000f00107213 */ /* 0x000fe20000000000 */
[----:B------:R-:W-:Y:S01]  /*37b0*/  @!P2 IMAD.MOV R0, RZ, RZ, -R0 ;  /* 0x000000ffff00a224 */ /* 0x000fe200078e0a00 */
[----:B------:R-:W-:Y:S01]  /*37c0*/  ISETP.GE.AND P2, PT, R11, RZ, PT ;  /* 0x000000ff0b00720c */ /* 0x000fe20003f46270 */
[----:B------:R-:W-:-:S02]  /*37d0*/  @!P6 IMAD.IADD R12, R12, 0x1, -R229 ;  /* 0x000000010c0ce824 */ /* 0x000fc400078e0ae5 */
[----:B------:R-:W-:Y:S01]  /*37e0*/  IMAD.HI.U32 R5, R9, R8, RZ ;  /* 0x0000000809057227 */ /* 0x000fe200078e00ff */
[----:B------:R1:W-:Y:S02]  /*37f0*/  STL [R1+0x64], R0 ;  /* 0x0000640001007387 */ /* 0x0003e40000100800 */
[C---:B------:R-:W-:Y:S01]  /*3800*/  ISETP.GT.U32.AND P6, PT, R229.reuse, R12, PT ;  /* 0x0000000ce500720c */ /* 0x040fe20003fc4070 */
[----:B------:R-:W-:Y:S02]  /*3810*/  IMAD.MOV R5, RZ, RZ, -R5 ;  /* 0x000000ffff057224 */ /* 0x000fe400078e0a05 */
[----:B------:R-:W-:Y:S02]  /*3820*/  @!P5 IMAD.IADD R4, R4, 0x1, -R229 ;  /* 0x000000010404d824 */ /* 0x000fe400078e0ae5 */
[C---:B------:R-:W-:Y:S02]  /*3830*/  IMAD R6, R229.reuse, R6, R14 ;  /* 0x00000006e5067224 */ /* 0x040fe400078e020e */
[----:B------:R-:W-:-:S02]  /*3840*/  IMAD R8, R229, R5, R8 ;  /* 0x00000005e5087224 */ /* 0x000fc400078e0208 */
[----:B-1----:R-:W-:Y:S01]  /*3850*/  IMAD.MOV.U32 R0, RZ, RZ, R10 ;  /* 0x000000ffff007224 */ /* 0x002fe200078e000a */
[----:B------:R-:W-:Y:S01]  /*3860*/  ISETP.GT.U32.AND P5, PT, R229, R6, PT ;  /* 0x00000006e500720c */ /* 0x000fe20003fa4070 */
[----:B------:R-:W-:-:S04]  /*3870*/  IMAD.HI.U32 R7, R9, R16, RZ ;  /* 0x0000001009077227 */ /* 0x000fc800078e00ff */
[----:B------:R-:W-:Y:S01]  /*3880*/  @!P3 IMAD.MOV R0, RZ, RZ, -R0 ;  /* 0x000000ffff00b224 */ /* 0x000fe200078e0a00 */
[----:B------:R-:W-:Y:S01]  /*3890*/  ISETP.GE.AND P3, PT, R15, RZ, PT ;  /* 0x000000ff0f00720c */ /* 0x000fe20003f66270 */
[----:B------:R-:W-:Y:S01]  /*38a0*/  IMAD.MOV R7, RZ, RZ, -R7 ;  /* 0x000000ffff077224 */ /* 0x000fe200078e0a07 */
[----:B------:R-:W-:Y:S01]  /*38b0*/  IADD3 R15, R25, 0x3e, RZ ;  /* 0x0000003e190f7810 */ /* 0x000fe20007ffe0ff */
[--C-:B------:R-:W-:Y:S01]  /*38c0*/  @!P6 IMAD.IADD R12, R12, 0x1, -R229.reuse ;  /* 0x000000010c0ce824 */ /* 0x100fe200078e0ae5 */
[----:B------:R1:W-:Y:S01]  /*38d0*/  STL [R1+0x60], R0 ;  /* 0x0000600001007387 */ /* 0x0003e20000100800 */
[----:B------:R-:W-:Y:S02]  /*38e0*/  IMAD R10, R229, R7, R16 ;  /* 0x00000007e50a7224 */ /* 0x000fe400078e0210 */
[----:B------:R-:W-:Y:S02]  /*38f0*/  @!P5 IMAD.IADD R6, R6, 0x1, -R229 ;  /* 0x000000010606d824 */ /* 0x000fe400078e0ae5 */
[----:B------:R-:W-:-:S02]  /*3900*/  VIADD R7, R25, 0x3a ;  /* 0x0000003a19077836 */ /* 0x000fc40000000000 */
[----:B------:R-:W-:Y:S01]  /*3910*/  VIADD R13, R25, 0x3c ;  /* 0x0000003c190d7836 */ /* 0x000fe20000000000 */
[----:B------:R-:W-:Y:S01]  /*3920*/  ISETP.GT.U32.AND P5, PT, R229, R6, PT ;  /* 0x00000006e500720c */ /* 0x000fe20003fa4070 */
[C---:B------:R-:W-:Y:S01]  /*3930*/  VIADD R11, R25.reuse, 0x3b ;  /* 0x0000003b190b7836 */ /* 0x040fe20000000000 */
[----:B-1----:R-:W-:Y:S01]  /*3940*/  MOV R0, R4 ;  /* 0x0000000400007202 */ /* 0x002fe20000000f00 */
[----:B------:R-:W-:Y:S01]  /*3950*/  VIADD R4, R25, 0x39 ;  /* 0x0000003919047836 */ /* 0x000fe20000000000 */
[----:B------:R-:W-:Y:S02]  /*3960*/  IABS R16, R7 ;  /* 0x0000000700107213 */ /* 0x000fe40000000000 */
[----:B------:R-:W-:Y:S01]  /*3970*/  IABS R20, R13 ;  /* 0x0000000d00147213 */ /* 0x000fe20000000000 */
[----:B------:R-:W-:Y:S01]  /*3980*/  @!P1 IMAD.MOV R0, RZ, RZ, -R0 ;  /* 0x000000ffff009224 */ /* 0x000fe200078e0a00 */
[----:B------:R-:W-:Y:S01]  /*3990*/  ISETP.GT.U32.AND P1, PT, R229, R8, PT ;  /* 0x00000008e500720c */ /* 0x000fe20003f24070 */
[----:B------:R-:W-:Y:S01]  /*39a0*/  IMAD.HI.U32 R5, R9, R16, RZ ;  /* 0x0000001009057227 */ /* 0x000fe200078e00ff */
[----:B------:R-:W-:-:S02]  /*39b0*/  IABS R14, R4 ;  /* 0x00000004000e7213 */ /* 0x000fc40000000000 */
[----:B------:R1:W-:Y:S01]  /*39c0*/  STL [R1+0x5c], R0 ;  /* 0x00005c0001007387 */ /* 0x0003e20000100800 */
[----:B------:R-:W-:Y:S01]  /*39d0*/  ISETP.GE.AND P6, PT, R4, RZ, PT ;  /* 0x000000ff0400720c */ /* 0x000fe20003fc6270 */
[----:B------:R-:W-:Y:S01]  /*39e0*/  @!P5 IMAD.IADD R6, R6, 0x1, -R229 ;  /* 0x000000010606d824 */ /* 0x000fe200078e0ae5 */
[----:B------:R-:W-:Y:S01]  /*39f0*/  ISETP.GE.AND P5, PT, R7, RZ, PT ;  /* 0x000000ff0700720c */ /* 0x000fe20003fa6270 */
[----:B------:R-:W-:Y:S01]  /*3a00*/  IMAD.HI.U32 R4, R9, R14, RZ ;  /* 0x0000000e09047227 */ /* 0x000fe200078e00ff */
[----:B------:R-:W-:-:S03]  /*3a10*/  IABS R18, R11 ;  /* 0x0000000b00127213 */ /* 0x000fc60000000000 */
[----:B------:R-:W-:Y:S01]  /*3a20*/  IMAD.MOV R4, RZ, RZ, -R4 ;  /* 0x000000ffff047224 */ /* 0x000fe200078e0a04 */
[----:B------:R-:W-:Y:S01]  /*3a30*/  @!P1 IADD3 R8, R8, -R229, RZ ;  /* 0x800000e508089210 */ /* 0x000fe20007ffe0ff */
[----:B-1----:R-:W-:Y:S02]  /*3a40*/  IMAD.MOV.U32 R0, RZ, RZ, R12 ;  /* 0x000000ffff007224 */ /* 0x002fe400078e000c */
[----:B------:R-:W-:Y:S01]  /*3a50*/  IMAD.MOV R12, RZ, RZ, -R5 ;  /* 0x000000ffff0c7224 */ /* 0x000fe200078e0a05 */
[C---:B------:R-:W-:Y:S01]  /*3a60*/  ISETP.GT.U32.AND P1, PT, R229.reuse, R8, PT ;  /* 0x00000008e500720c */ /* 0x040fe20003f24070 */
[----:B------:R-:W-:Y:S01]  /*3a70*/  @!P0 IMAD.MOV R0, RZ, RZ, -R0 ;  /* 0x000000ffff008224 */ /* 0x000fe200078e0a00 */
[C---:B------:R-:W-:Y:S01]  /*3a80*/  ISETP.GT.U32.AND P0, PT, R229.reuse, R10, PT ;  /* 0x0000000ae500720c */ /* 0x040fe20003f04070 */
[C---:B------:R-:W-:Y:S02]  /*3a90*/  IMAD R4, R229.reuse, R4, R14 ;  /* 0x00000004e5047224 */ /* 0x040fe400078e020e */
[----:B------:R-:W-:Y:S01]  /*3aa0*/  IMAD.MOV.U32 R2, RZ, RZ, R6 ;  /* 0x000000ffff027224 */ /* 0x000fe200078e0006 */
[----:B------:R1:W-:Y:S01]  /*3ab0*/  STL [R1+0x58], R0 ;  /* 0x0000580001007387 */ /* 0x0003e20000100800 */
[----:B------:R-:W-:Y:S01]  /*3ac0*/  IMAD R12, R229, R12, R16 ;  /* 0x0000000ce50c7224 */ /* 0x000fe200078e0210 */
[----:B------:R-:W-:Y:S01]  /*3ad0*/  IABS R16, R15 ;  /* 0x0000000f00107213 */ /* 0x000fe20000000000 */
[----:B------:R-:W-:-:S04]  /*3ae0*/  IMAD.HI.U32 R7, R9, R20, RZ ;  /* 0x0000001409077227 */ /* 0x000fc800078e00ff */
[----:B------:R-:W-:Y:S01]  /*3af0*/  @!P1 IMAD.IADD R8, R8, 0x1, -R229 ;  /* 0x0000000108089824 */ /* 0x000fe200078e0ae5 */
[C---:B------:R-:W-:Y:S01]  /*3b00*/  ISETP.GT.U32.AND P1, PT, R229.reuse, R4, PT ;  /* 0x00000004e500720c */ /* 0x040fe20003f24070 */
[----:B------:R-:W-:Y:S01]  /*3b10*/  @!P2 IMAD.MOV R2, RZ, RZ, -R2 ;  /* 0x000000ffff02a224 */ /* 0x000fe200078e0a02 */
[----:B------:R-:W-:Y:S01]  /*3b20*/  @!P0 IADD3 R10, R10, -R229, RZ ;  /* 0x800000e50a0a8210 */ /* 0x000fe20007ffe0ff */
[----:B-1----:R-:W-:Y:S01]  /*3b30*/  IMAD.MOV.U32 R0, RZ, RZ, R8 ;  /* 0x000000ffff007224 */ /* 0x002fe200078e0008 */
[C---:B------:R-:W-:Y:S01]  /*3b40*/  ISETP.GT.U32.AND P2, PT, R229.reuse, R12, PT ;  /* 0x0000000ce500720c */ /* 0x040fe20003f44070 */
[----:B------:R-:W-:Y:S01]  /*3b50*/  IMAD.MOV R7, RZ, RZ, -R7 ;  /* 0x000000ffff077224 */ /* 0x000fe200078e0a07 */
[----:B------:R-:W-:Y:S01]  /*3b60*/  ISETP.GT.U32.AND P0, PT, R229, R10, PT ;  /* 0x0000000ae500720c */ /* 0x000fe20003f04070 */
[----:B------:R-:W-:Y:S01]  /*3b70*/  @!P4 IMAD.MOV R0, RZ, RZ, -R0 ;  /* 0x000000ffff00c224 */ /* 0x000fe200078e0a00 */
[----:B------:R-:W-:Y:S01]  /*3b80*/  STL [R1+0x54], R2 ;  /* 0x0000540201007387 */ /* 0x000fe20000100800 */
[----:B------:R-:W-:Y:S01]  /*3b90*/  IMAD.HI.U32 R5, R9, R18, RZ ;  /* 0x0000001209057227 */ /* 0x000fe200078e00ff */
[----:B------:R-:W-:-:S02]  /*3ba0*/  ISETP.GE.AND P4, PT, R11, RZ, PT ;  /* 0x000000ff0b00720c */ /* 0x000fc40003f86270 */
[----:B------:R1:W-:Y:S01]  /*3bb0*/  STL [R1+0x50], R0 ;  /* 0x0000500001007387 */ /* 0x0003e20000100800 */
[----:B------:R-:W-:Y:S01]  /*3bc0*/  IMAD R8, R229, R7, R20 ;  /* 0x00000007e5087224 */ /* 0x000fe200078e0214 */
[----:B------:R-:W-:Y:S01]  /*3bd0*/  IABS R7, R17 ;  /* 0x0000001100077213 */ /* 0x000fe20000000000 */
[----:B------:R-:W-:Y:S01]  /*3be0*/  VIADD R11, R25, 0x3d ;  /* 0x0000003d190b7836 */ /* 0x000fe20000000000 */
[----:B------:R-:W-:Y:S01]  /*3bf0*/  IABS R20, R21 ;  /* 0x0000001500147213 */ /* 0x000fe20000000000 */
[----:B------:R-:W-:Y:S02]  /*3c00*/  IMAD.MOV R5, RZ, RZ, -R5 ;  /* 0x000000ffff057224 */ /* 0x000fe400078e0a05 */
[--C-:B------:R-:W-:Y:S01]  /*3c10*/  @!P0 IMAD.IADD R10, R10, 0x1, -R229.reuse ;  /* 0x000000010a0a8824 */ /* 0x100fe200078e0ae5 */
[----:B------:R-:W-:Y:S01]  /*3c20*/  IABS R14, R11 ;  /* 0x0000000b000e7213 */ /* 0x000fe20000000000 */
[----:B------:R-:W-:Y:S02]  /*3c30*/  @!P1 IMAD.IADD R4, R4, 0x1, -R229 ;  /* 0x0000000104049824 */ /* 0x000fe400078e0ae5 */
[----:B-1----:R-:W-:-:S02]  /*3c40*/  IMAD.MOV.U32 R0, RZ, RZ, R10 ;  /* 0x000000ffff007224 */ /* 0x002fc400078e000a */
[C---:B------:R-:W-:Y:S01]  /*3c50*/  IMAD R6, R229.reuse, R5, R18 ;  /* 0x00000005e5067224 */ /* 0x040fe200078e0212 */
[C---:B------:R-:W-:Y:S01]  /*3c60*/  ISETP.GT.U32.AND P1, PT, R229.reuse, R4, PT ;  /* 0x00000004e500720c */ /* 0x040fe20003f24070 */
[----:B------:R-:W-:Y:S01]  /*3c70*/  @!P3 IMAD.MOV R0, RZ, RZ, -R0 ;  /* 0x000000ffff00b224 */ /* 0x000fe200078e0a00 */
[C---:B------:R-:W-:Y:S01]  /*3c80*/  ISETP.GT.U32.AND P3, PT, R229.reuse, R8, PT ;  /* 0x00000008e500720c */ /* 0x040fe20003f64070 */
[----:B------:R-:W-:Y:S01]  /*3c90*/  @!P2 IMAD.IADD R12, R12, 0x1, -R229 ;  /* 0x000000010c0ca824 */ /* 0x000fe200078e0ae5 */
[----:B------:R-:W-:Y:S01]  /*3ca0*/  ISETP.GT.U32.AND P0, PT, R229, R6, PT ;  /* 0x00000006e500720c */ /* 0x000fe20003f04070 */
[----:B------:R-:W-:Y:S01]  /*3cb0*/  IMAD.HI.U32 R5, R9, R14, RZ ;  /* 0x0000000e09057227 */ /* 0x000fe200078e00ff */
[----:B------:R1:W-:Y:S02]  /*3cc0*/  STL [R1+0x4c], R0 ;  /* 0x00004c0001007387 */ /* 0x0003e40000100800 */
[----:B------:R-:W-:Y:S01]  /*3cd0*/  ISETP.GT.U32.AND P2, PT, R229, R12, PT ;  /* 0x0000000ce500720c */ /* 0x000fe20003f44070 */
[----:B------:R-:W-:-:S04]  /*3ce0*/  IMAD.MOV R5, RZ, RZ, -R5 ;  /* 0x000000ffff057224 */ /* 0x000fc800078e0a05 */
[----:B------:R-:W-:Y:S02]  /*3cf0*/  IMAD R10, R229, R5, R14 ;  /* 0x00000005e50a7224 */ /* 0x000fe400078e020e */
[--C-:B------:R-:W-:Y:S02]  /*3d00*/  @!P3 IMAD.IADD R8, R8, 0x1, -R229.reuse ;  /* 0x000000010808b824 */ /* 0x100fe400078e0ae5 */
[----:B------:R-:W-:Y:S01]  /*3d10*/  @!P1 IMAD.IADD R4, R4, 0x1, -R229 ;  /* 0x0000000104049824 */ /* 0x000fe200078e0ae5 */
[----:B------:R-:W-:Y:S01]  /*3d20*/  @!P0 IADD3 R6, R6, -R229, RZ ;  /* 0x800000e506068210 */ /* 0x000fe20007ffe0ff */
[----:B------:R-:W-:Y:S01]  /*3d30*/  IMAD.HI.U32 R5, R9, R16, RZ ;  /* 0x0000001009057227 */ /* 0x000fe200078e00ff */
[C---:B------:R-:W-:Y:S02]  /*3d40*/  ISETP.GT.U32.AND P3, PT, R229.reuse, R8, PT ;  /* 0x00000008e500720c */ /* 0x040fe40003f64070 */
[----:B------:R-:W-:Y:S01]  /*3d50*/  ISETP.GT.U32.AND P0, PT, R229, R6, PT ;  /* 0x00000006e500720c */ /* 0x000fe20003f04070 */
[----:B------:R-:W-:Y:S01]  /*3d60*/  IMAD.MOV.U32 R14, RZ, RZ, R7 ;  /* 0x000000ffff0e7224 */ /* 0x000fe200078e0007 */
[----:B------:R-:W-:Y:S01]  /*3d70*/  IADD3 R5, -R5, RZ, RZ ;  /* 0x000000ff05057210 */ /* 0x000fe20007ffe1ff */
[----:B------:R-:W-:Y:S01]  /*3d80*/  @!P2 IMAD.IADD R12, R12, 0x1, -R229 ;  /* 0x000000010c0ca824 */ /* 0x000fe200078e0ae5 */
[----:B------:R-:W-:Y:S01]  /*3d90*/  ISETP.GT.U32.AND P2, PT, R229, R10, PT ;  /* 0x0000000ae500720c */ /* 0x000fe20003f44070 */
[----:B------:R-:W-:Y:S01]  /*3da0*/  IMAD.MOV.U32 R2, RZ, RZ, R4 ;  /* 0x000000ffff027224 */ /* 0x000fe200078e0004 */
[----:B------:R-:W-:Y:S01]  /*3db0*/  ISETP.GE.AND P1, PT, R13, RZ, PT ;  /* 0x000000ff0d00720c */ /* 0x000fe20003f26270 */
[----:B------:R-:W-:-:S04]  /*3dc0*/  IMAD.HI.U32 R4, R9, R14, RZ ;  /* 0x0000000e09047227 */ /* 0x000fc800078e00ff */
[----:B-1----:R-:W-:Y:S02]  /*3dd0*/  IMAD.MOV.U32 R0, RZ, RZ, R12 ;  /* 0x000000ffff007224 */ /* 0x002fe400078e000c */
[----:B------:R-:W-:Y:S02]  /*3de0*/  IMAD.MOV R12, RZ, RZ, -R4 ;  /* 0x000000ffff0c7224 */ /* 0x000fe400078e0a04 */
[C---:B------:R-:W-:Y:S02]  /*3df0*/  IMAD R4, R229.reuse, R5, R16 ;  /* 0x00000005e5047224 */ /* 0x040fe400078e0210 */
[--C-:B------:R-:W-:Y:S02]  /*3e00*/  @!P3 IMAD.IADD R8, R8, 0x1, -R229.reuse ;  /* 0x000000010808b824 */ /* 0x100fe400078e0ae5 */
[----:B------:R-:W-:Y:S01]  /*3e10*/  @!P6 IMAD.MOV R2, RZ, RZ, -R2 ;  /* 0x000000ffff02e224 */ /* 0x000fe200078e0a02 */
[----:B------:R-:W-:Y:S01]  /*3e20*/  ISETP.GT.U32.AND P3, PT, R229, R4, PT ;  /* 0x00000004e500720c */ /* 0x000fe20003f64070 */
[--C-:B------:R-:W-:Y:S01]  /*3e30*/  @!P0 IMAD.IADD R6, R6, 0x1, -R229.reuse ;  /* 0x0000000106068824 */ /* 0x100fe200078e0ae5 */
[----:B------:R-:W-:Y:S01]  /*3e40*/  ISETP.GE.AND P6, PT, R11, RZ, PT ;  /* 0x000000ff0b00720c */ /* 0x000fe20003fc6270 */
[----:B------:R-:W-:Y:S01]  /*3e50*/  @!P5 IMAD.MOV R0, RZ, RZ, -R0 ;  /* 0x000000ffff00d224 */ /* 0x000fe200078e0a00 */
[----:B------:R1:W-:Y:S01]  /*3e60*/  STL [R1+0x48], R2 ;  /* 0x0000480201007387 */ /* 0x0003e20000100800 */
[----:B------:R-:W-:Y:S01]  /*3e70*/  VIADD R5, R25, 0x40 ;  /* 0x0000004019057836 */ /* 0x000fe20000000000 */
[----:B------:R-:W-:Y:S01]  /*3e80*/  ISETP.GE.AND P5, PT, R15, RZ, PT ;  /* 0x000000ff0f00720c */ /* 0x000fe20003fa6270 */
[----:B------:R-:W-:Y:S01]  /*3e90*/  IMAD R12, R229, R12, R14 ;  /* 0x0000000ce50c7224 */ /* 0x000fe200078e020e */
[----:B------:R2:W-:Y:S01]  /*3ea0*/  STL [R1+0x44], R0 ;  /* 0x0000440001007387 */ /* 0x0005e20000100800 */
[----:B------:R-:W-:Y:S01]  /*3eb0*/  @!P2 IMAD.IADD R10, R10, 0x1, -R229 ;  /* 0x000000010a0aa824 */ /* 0x000fe200078e0ae5 */
[----:B------:R-:W-:Y:S01]  /*3ec0*/  ISETP.GE.AND P0, PT, R17, RZ, PT ;  /* 0x000000ff1100720c */ /* 0x000fe20003f06270 */
[----:B------:R-:W-:-:S02]  /*3ed0*/  VIADD R11, R25, 0x42 ;  /* 0x00000042190b7836 */ /* 0x000fc40000000000 */
[----:B------:R-:W-:Y:S01]  /*3ee0*/  @!P3 IMAD.IADD R4, R4, 0x1, -R229 ;  /* 0x000000010404b824 */ /* 0x000fe200078e0ae5 */
[----:B------:R-:W-:Y:S01]  /*3ef0*/  ISETP.GT.U32.AND P2, PT, R229, R10, PT ;  /* 0x0000000ae500720c */ /* 0x000fe20003f44070 */
[----:B-1----:R-:W-:Y:S01]  /*3f00*/  IMAD.MOV.U32 R2, RZ, RZ, R6 ;  /* 0x000000ffff027224 */ /* 0x002fe200078e0006 */
[----:B------:R-:W-:Y:S01]  /*3f10*/  IABS R16, R11 ;  /* 0x0000000b00107213 */ /* 0x000fe20000000000 */
[C---:B------:R-:W-:Y:S01]  /*3f20*/  VIADD R6, R25.reuse, 0x41 ;  /* 0x0000004119067836 */ /* 0x040fe20000000000 */
[----:B--2---:R-:W-:Y:S01]  /*3f30*/  MOV R0, R8 ;  /* 0x0000000800007202 */ /* 0x004fe20000000f00 */
[----:B------:R-:W-:Y:S01]  /*3f40*/  @!P4 IMAD.MOV R2, RZ, RZ, -R2 ;  /* 0x000000ffff02c224 */ /* 0x000fe200078e0a02 */
[----:B------:R-:W-:Y:S01]  /*3f50*/  IABS R8, R5 ;  /* 0x0000000500087213 */ /* 0x000fe20000000000 */
[----:B------:R-:W-:Y:S01]  /*3f60*/  VIADD R13, R25, 0x43 ;  /* 0x00000043190d7836 */ /* 0x000fe20000000000 */
[----:B------:R-:W-:Y:S01]  /*3f70*/  IABS R14, R6 ;  /* 0x00000006000e7213 */ /* 0x000fe20000000000 */
[----:B------:R-:W-:Y:S01]  /*3f80*/  @!P1 IMAD.MOV R0, RZ, RZ, -R0 ;  /* 0x000000ffff009224 */ /* 0x000fe200078e0a00 */
[----:B------:R-:W-:Y:S01]  /*3f90*/  ISETP.GE.AND P4, PT, R5, RZ, PT ;  /* 0x000000ff0500720c */ /* 0x000fe20003f86270 */
[----:B------:R-:W-:Y:S01]  /*3fa0*/  IMAD.HI.U32 R5, R9, R8, RZ ;  /* 0x0000000809057227 */ /* 0x000fe200078e00ff */
[----:B------:R-:W-:Y:S01]  /*3fb0*/  ISETP.GT.U32.AND P3, PT, R229, R4, PT ;  /* 0x00000004e500720c */ /* 0x000fe20003f64070 */
[----:B------:R1:W-:Y:S01]  /*3fc0*/  STL [R1+0x40], R2 ;  /* 0x0000400201007387 */ /* 0x0003e20000100800 */
[----:B------:R-:W-:Y:S01]  /*3fd0*/  ISETP.GE.AND P1, PT, R6, RZ, PT ;  /* 0x000000ff0600720c */ /* 0x000fe20003f26270 */
[----:B------:R-:W-:Y:S01]  /*3fe0*/  IMAD.HI.U32 R6, R9, R14, RZ ;  /* 0x0000000e09067227 */ /* 0x000fe200078e00ff */
[----:B------:R-:W-:Y:S01]  /*3ff0*/  IABS R18, R13 ;  /* 0x0000000d00127213 */ /* 0x000fe20000000000 */
[----:B------:R2:W-:Y:S02]  /*4000*/  STL [R1+0x3c], R0 ;  /* 0x00003c0001007387 */ /* 0x0005e40000100800 */
[----:B------:R-:W-:Y:S01]  /*4010*/  IMAD.MOV R5, RZ, RZ, -R5 ;  /* 0x000000ffff057224 */ /* 0x000fe200078e0a05 */
[----:B------:R-:W-:Y:S01]  /*4020*/  IADD3 R7, -R6, RZ, RZ ;  /* 0x000000ff06077210 */ /* 0x000fe20007ffe1ff */
[----:B------:R-:W-:Y:S01]  /*4030*/  @!P2 IMAD.IADD R10, R10, 0x1, -R229 ;  /* 0x000000010a0aa824 */ /* 0x000fe200078e0ae5 */
[C---:B------:R-:W-:Y:S01]  /*4040*/  ISETP.GT.U32.AND P2, PT, R229.reuse, R12, PT ;  /* 0x0000000ce500720c */ /* 0x040fe20003f44070 */
[----:B------:R-:W-:-:S02]  /*4050*/  IMAD R6, R229, R5, R8 ;  /* 0x00000005e5067224 */ /* 0x000fc400078e0208 */
[----:B------:R-:W-:Y:S02]  /*4060*/  @!P3 IMAD.IADD R4, R4, 0x1, -R229 ;  /* 0x000000010404b824 */ /* 0x000fe400078e0ae5 */
[C---:B------:R-:W-:Y:S01]  /*4070*/  IMAD R8, R229.reuse, R7, R14 ;  /* 0x00000007e5087224 */ /* 0x040fe200078e020e */
[----:B------:R-:W-:Y:S01]  /*4080*/  ISETP.GT.U32.AND P3, PT, R229, R6, PT ;  /* 0x00000006e500720c */ /* 0x000fe20003f64070 */
[----:B-1----:R-:W-:Y:S02]  /*4090*/  IMAD.MOV.U32 R2, RZ, RZ, R10 ;  /* 0x000000ffff027224 */ /* 0x002fe400078e000a */
[----:B------:R-:W-:-:S04]  /*40a0*/  IMAD.HI.U32 R5, R9, R16, RZ ;  /* 0x0000001009057227 */ /* 0x000fc800078e00ff */
[----:B------:R-:W-:Y:S01]  /*40b0*/  @!P6 IMAD.MOV R2, RZ, RZ, -R2 ;  /* 0x000000ffff02e224 */ /* 0x000fe200078e0a02 */
[----:B------:R-:W-:Y:S01]  /*40c0*/  ISETP.GT.U32.AND P6, PT, R229, R8, PT ;  /* 0x00000008e500720c */ /* 0x000fe20003fc4070 */
[----:B------:R-:W-:Y:S02]  /*40d0*/  IMAD.MOV R5, RZ, RZ, -R5 ;  /* 0x000000ffff057224 */ /* 0x000fe400078e0a05 */
[----:B------:R-:W-:Y:S01]  /*40e0*/  VIADD R15, R25, 0x44 ;  /* 0x00000044190f7836 */ /* 0x000fe20000000000 */
[----:B------:R-:W-:Y:S01]  /*40f0*/  STL [R1+0x38], R2 ;  /* 0x0000380201007387 */ /* 0x000fe20000100800 */
[--C-:B------:R-:W-:Y:S02]  /*4100*/  @!P3 IMAD.IADD R6, R6, 0x1, -R229.reuse ;  /* 0x000000010606b824 */ /* 0x100fe400078e0ae5 */
[----:B------:R-:W-:Y:S01]  /*4110*/  @!P2 IMAD.IADD R12, R12, 0x1, -R229 ;  /* 0x000000010c0ca824 */ /* 0x000fe200078e0ae5 */
[----:B------:R-:W-:Y:S01]  /*4120*/  IABS R14, R15 ;  /* 0x0000000f000e7213 */ /* 0x000fe20000000000 */
[----:B--2---:R-:W-:Y:S01]  /*4130*/  IMAD.MOV.U32 R0, RZ, RZ, R4 ;  /* 0x000000ffff007224 */ /* 0x004fe200078e0004 */
[C---:B------:R-:W-:Y:S01]  /*4140*/  ISETP.GT.U32.AND P3, PT, R229.reuse, R6, PT ;  /* 0x00000006e500720c */ /* 0x040fe20003f64070 */
[C---:B------:R-:W-:Y:S01]  /*4150*/  IMAD R4, R229.reuse, R5, R16 ;  /* 0x00000005e5047224 */ /* 0x040fe200078e0210 */
[----:B------:R-:W-:Y:S01]  /*4160*/  ISETP.GT.U32.AND P2, PT, R229, R12, PT ;  /* 0x0000000ce500720c */ /* 0x000fe20003f44070 */
[----:B------:R-:W-:Y:S01]  /*4170*/  IMAD.HI.U32 R7, R9, R18, RZ ;  /* 0x0000001209077227 */ /* 0x000fe200078e00ff */
[----:B------:R-:W-:-:S02]  /*4180*/  @!P6 IADD3 R8, R8, -R229, RZ ;  /* 0x800000e50808e210 */ /* 0x000fc40007ffe0ff */
[----:B------:R-:W-:Y:S01]  /*4190*/  @!P5 IADD3 R0, -R0, RZ, RZ ;  /* 0x000000ff0000d210 */ /* 0x000fe20007ffe1ff */
[----:B------:R-:W-:Y:S01]  /*41a0*/  IMAD.HI.U32 R5, R9, R14, RZ ;  /* 0x0000000e09057227 */ /* 0x000fe200078e00ff */
[----:B------:R-:W-:Y:S02]  /*41b0*/  ISETP.GT.U32.AND P6, PT, R229, R8, PT ;  /* 0x00000008e500720c */ /* 0x000fe40003fc4070 */
[----:B------:R-:W-:Y:S01]  /*41c0*/  ISETP.GE.AND P5, PT, R11, RZ, PT ;  /* 0x000000ff0b00720c */ /* 0x000fe20003fa6270 */
[----:B------:R-:W-:Y:S01]  /*41d0*/  IMAD.MOV R7, RZ, RZ, -R7 ;  /* 0x000000ffff077224 */ /* 0x000fe200078e0a07 */
[----:B------:R1:W-:Y:S01]  /*41e0*/  STL [R1+0x34], R0 ;  /* 0x0000340001007387 */ /* 0x0003e20000100800 */
[----:B------:R-:W-:Y:S01]  /*41f0*/  @!P3 IMAD.IADD R6, R6, 0x1, -R229 ;  /* 0x000000010606b824 */ /* 0x000fe200078e0ae5 */
[----:B------:R-:W-:Y:S01]  /*4200*/  ISETP.GT.U32.AND P3, PT, R229, R4, PT ;  /* 0x00000004e500720c */ /* 0x000fe20003f64070 */
[----:B------:R-:W-:Y:S02]  /*4210*/  VIADD R17, R25, 0x45 ;  /* 0x0000004519117836 */ /* 0x000fe40000000000 */
[----:B------:R-:W-:-:S02]  /*4220*/  IMAD.MOV R11, RZ, RZ, -R5 ;  /* 0x000000ffff0b7224 */ /* 0x000fc400078e0a05 */
[C---:B------:R-:W-:Y:S01]  /*4230*/  IMAD R10, R229.reuse, R7, R18 ;  /* 0x00000007e50a7224 */ /* 0x040fe200078e0212 */
[----:B------:R-:W-:Y:S01]  /*4240*/  IABS R16, R17 ;  /* 0x0000001100107213 */ /* 0x000fe20000000000 */
[----:B------:R-:W-:Y:S01]  /*4250*/  IMAD R14, R229, R11, R14 ;  /* 0x0000000be50e7224 */ /* 0x000fe200078e020e */
[----:B------:R-:W-:Y:S01]  /*4260*/  IABS R18, R19 ;  /* 0x0000001300127213 */ /* 0x000fe20000000000 */
[--C-:B------:R-:W-:Y:S01]  /*4270*/  @!P2 IMAD.IADD R12, R12, 0x1, -R229.reuse ;  /* 0x000000010c0ca824 */ /* 0x100fe200078e0ae5 */
[----:B------:R-:W-:Y:S01]  /*4280*/  ISETP.GE.AND P2, PT, R13, RZ, PT ;  /* 0x000000ff0d00720c */ /* 0x000fe20003f46270 */
[----:B------:R-:W-:Y:S01]  /*4290*/  @!P6 IMAD.IADD R8, R8, 0x1, -R229 ;  /* 0x000000010808e824 */ /* 0x000fe200078e0ae5 */
[----:B------:R-:W-:Y:S01]  /*42a0*/  ISETP.GT.U32.AND P6, PT, R229, R10, PT ;  /* 0x0000000ae500720c */ /* 0x000fe20003fc4070 */
[----:B------:R-:W-:-:S04]  /*42b0*/  IMAD.HI.U32 R5, R9, R16, RZ ;  /* 0x0000001009057227 */ /* 0x000fc800078e00ff */
[----:B------:R-:W-:Y:S01]  /*42c0*/  @!P3 IMAD.IADD R4, R4, 0x1, -R229 ;  /* 0x000000010404b824 */ /* 0x000fe200078e0ae5 */
[C---:B------:R-:W-:Y:S01]  /*42d0*/  ISETP.GT.U32.AND P3, PT, R229.reuse, R14, PT ;  /* 0x0000000ee500720c */ /* 0x040fe20003f64070 */
[----:B-1----:R-:W-:Y:S02]  /*42e0*/  IMAD.MOV.U32 R0, RZ, RZ, R12 ;  /* 0x000000ffff007224 */ /* 0x002fe400078e000c */
[----:B------:R-:W-:Y:S02]  /*42f0*/  IMAD.MOV R13, RZ, RZ, -R5 ;  /* 0x000000ffff0d7224 */ /* 0x000fe400078e0a05 */
[----:B------:R-:W-:Y:S02]  /*4300*/  @!P0 IMAD.MOV R0, RZ, RZ, -R0 ;  /* 0x000000ffff008224 */ /* 0x000fe400078e0a00 */
[----:B------:R-:W-:Y:S02]  /*4310*/  IMAD R16, R229, R13, R16 ;  /* 0x0000000de5107224 */ /* 0x000fe400078e0210 */
[----:B------:R-:W-:Y:S01]  /*4320*/  @!P6 IMAD.IADD R10, R10, 0x1, -R229 ;  /* 0x000000010a0ae824 */ /* 0x000fe200078e0ae5 */
[----:B------:R1:W-:Y:S01]  /*4330*/  STL [R1+0x30], R0 ;  /* 0x0000300001007387 */ /* 0x0003e20000100800 */
[----:B------:R-:W-:Y:S01]  /*4340*/  IMAD.HI.U32 R7, R9, R18, RZ ;  /* 0x0000001209077227 */ /* 0x000fe200078e00ff */
[----:B------:R-:W-:-:S02]  /*4350*/  ISETP.GT.U32.AND P6, PT, R229, R16, PT ;  /* 0x00000010e500720c */ /* 0x000fc40003fc4070 */
[C---:B------:R-:W-:Y:S01]  /*4360*/  ISETP.GT.U32.AND P0, PT, R229.reuse, R10, PT ;  /* 0x0000000ae500720c */ /* 0x040fe20003f04070 */
[----:B------:R-:W-:Y:S01]  /*4370*/  @!P3 IMAD.IADD R14, R14, 0x1, -R229 ;  /* 0x000000010e0eb824 */ /* 0x000fe200078e0ae5 */
[----:B------:R-:W-:Y:S01]  /*4380*/  ISETP.GT.U32.AND P3, PT, R229, R4, PT ;  /* 0x00000004e500720c */ /* 0x000fe20003f64070 */
[----:B------:R-:W-:-:S04]  /*4390*/  IMAD.HI.U32 R11, R9, R20, RZ ;  /* 0x00000014090b7227 */ /* 0x000fc800078e00ff */
[----:B-1----:R-:W-:Y:S02]  /*43a0*/  IMAD.MOV.U32 R0, RZ, RZ, R6 ;  /* 0x000000ffff007224 */ /* 0x002fe400078e0006 */
[----:B------:R-:W-:Y:S02]  /*43b0*/  IMAD.MOV R7, RZ, RZ, -R7 ;  /* 0x000000ffff077224 */ /* 0x000fe400078e0a07 */
[----:B------:R-:W-:Y:S01]  /*43c0*/  @!P4 IMAD.MOV R0, RZ, RZ, -R0 ;  /* 0x000000ffff00c224 */ /* 0x000fe200078e0a00 */
[----:B------:R-:W-:Y:S01]  /*43d0*/  @!P6 IADD3 R16, R16, -R229, RZ ;  /* 0x800000e51010e210 */ /* 0x000fe20007ffe0ff */
[----:B------:R-:W-:Y:S01]  /*43e0*/  IMAD.MOV R11, RZ, RZ, -R11 ;  /* 0x000000ffff0b7224 */ /* 0x000fe200078e0a0b */
[C---:B------:R-:W-:Y:S01]  /*43f0*/  ISETP.GT.U32.AND P6, PT, R229.reuse, R14, PT ;  /* 0x0000000ee500720c */ /* 0x040fe20003fc4070 */
[C---:B------:R-:W-:Y:S01]  /*4400*/  IMAD R18, R229.reuse, R7, R18 ;  /* 0x00000007e5127224 */ /* 0x040fe200078e0212 */
[----:B------:R1:W-:Y:S01]  /*4410*/  STL [R1+0x2c], R0 ;  /* 0x00002c0001007387 */ /* 0x0003e20000100800 */
[C---:B------:R-:W-:Y:S01]  /*4420*/  IMAD R20, R229.reuse, R11, R20 ;  /* 0x0000000be5147224 */ /* 0x040fe200078e0214 */
[----:B------:R-:W-:Y:S01]  /*4430*/  ISETP.GT.U32.AND P4, PT, R229, R16, PT ;  /* 0x00000010e500720c */ /* 0x000fe20003f84070 */
[----:B------:R-:W-:-:S04]  /*4440*/  IMAD.HI.U32 R5, R9, R22, RZ ;  /* 0x0000001609057227 */ /* 0x000fc800078e00ff */
[--C-:B------:R-:W-:Y:S01]  /*4450*/  @!P3 IMAD.IADD R4, R4, 0x1, -R229.reuse ;  /* 0x000000010404b824 */ /* 0x100fe200078e0ae5 */
[----:B------:R-:W-:Y:S01]  /*4460*/  ISETP.GT.U32.AND P3, PT, R229, R20, PT ;  /* 0x00000014e500720c */ /* 0x000fe20003f64070 */
[----:B------:R-:W-:Y:S01]  /*4470*/  VIADD R11, R25, 0x49 ;  /* 0x00000049190b7836 */ /* 0x000fe20000000000 */
[----:B------:R-:W-:Y:S01]  /*4480*/  IADD3 R5, -R5, RZ, RZ ;  /* 0x000000ff05057210 */ /* 0x000fe20007ffe1ff */
[----:B-1----:R-:W-:Y:S02]  /*4490*/  IMAD.MOV.U32 R0, RZ, RZ, R8 ;  /* 0x000000ffff007224 */ /* 0x002fe400078e0008 */
[----:B------:R-:W-:Y:S02]  /*44a0*/  VIADD R13, R25, 0x4a ;  /* 0x0000004a190d7836 */ /* 0x000fe40000000000 */
[----:B------:R-:W-:Y:S01]  /*44b0*/  @!P1 IMAD.MOV R0, RZ, RZ, -R0 ;  /* 0x000000ffff009224 */ /* 0x000fe200078e0a00 */
[C---:B------:R-:W-:Y:S01]  /*44c0*/  ISETP.GT.U32.AND P1, PT, R229.reuse, R18, PT ;  /* 0x00000012e500720c */ /* 0x040fe20003f24070 */
[C---:B------:R-:W-:Y:S01]  /*44d0*/  IMAD R22, R229.reuse, R5, R22 ;  /* 0x00000005e5167224 */ /* 0x040fe200078e0216 */
[----:B------:R-:W-:Y:S01]  /*44e0*/  IABS R5, R11 ;  /* 0x0000000b00057213 */ /* 0x000fe20000000000 */
[--C-:B------:R-:W-:Y:S01]  /*44f0*/  @!P0 IMAD.IADD R10, R10, 0x1, -R229.reuse ;  /* 0x000000010a0a8824 */ /* 0x100fe200078e0ae5 */
[----:B------:R1:W-:Y:S01]  /*4500*/  STL [R1+0x28], R0 ;  /* 0x0000280001007387 */ /* 0x0003e20000100800 */
[----:B------:R-:W-:Y:S01]  /*4510*/  @!P6 IMAD.IADD R14, R14, 0x1, -R229 ;  /* 0x000000010e0ee824 */ /* 0x000fe200078e0ae5 */
[----:B------:R-:W-:Y:S01]  /*4520*/  ISETP.GT.U32.AND P6, PT, R229, R22, PT ;  /* 0x00000016e500720c */ /* 0x000fe20003fc4070 */
[----:B------:R-:W-:Y:S01]  /*4530*/  IMAD.MOV.U32 R2, RZ, RZ, R4 ;  /* 0x000000ffff027224 */ /* 0x000fe200078e0004 */
[----:B------:R-:W-:Y:S01]  /*4540*/  IABS R12, R13 ;  /* 0x0000000d000c7213 */ /* 0x000fe20000000000 */
[----:B------:R-:W-:Y:S01]  /*4550*/  IMAD.MOV.U32 R8, RZ, RZ, R5 ;  /* 0x000000ffff087224 */ /* 0x000fe200078e0005 */
[----:B------:R-:W-:Y:S01]  /*4560*/  ISETP.GE.AND P0, PT, R15, RZ, PT ;  /* 0x000000ff0f00720c */ /* 0x000fe20003f06270 */
[--C-:B------:R-:W-:Y:S01]  /*4570*/  @!P3 IMAD.IADD R20, R20, 0x1, -R229.reuse ;  /* 0x000000011414b824 */ /* 0x100fe200078e0ae5 */
[-C--:B------:R-:W-:Y:S01]  /*4580*/  @!P4 IADD3 R16, R16, -R229.reuse, RZ ;  /* 0x800000e51010c210 */ /* 0x080fe20007ffe0ff */
[----:B------:R-:W-:Y:S01]  /*4590*/  @!P1 IMAD.IADD R18, R18, 0x1, -R229 ;  /* 0x0000000112129824 */ /* 0x000fe200078e0ae5 */
[----:B------:R-:W-:Y:S01]  /*45a0*/  ISETP.GE.AND P4, PT, R17, RZ, PT ;  /* 0x000000ff1100720c */ /* 0x000fe20003f86270 */
[----:B-1----:R-:W-:Y:S01]  /*45b0*/  IMAD.MOV.U32 R0, RZ, RZ, R10 ;  /* 0x000000ffff007224 */ /* 0x002fe200078e000a */
[----:B------:R-:W-:Y:S01]  /*45c0*/  ISETP.GE.AND P1, PT, R19, RZ, PT ;  /* 0x000000ff1300720c */ /* 0x000fe20003f26270 */
[----:B------:R-:W-:Y:S01]  /*45d0*/  @!P5 IMAD.MOV R2, RZ, RZ, -R2 ;  /* 0x000000ffff02d224 */ /* 0x000fe200078e0a02 */
[----:B------:R-:W-:Y:S01]  /*45e0*/  ISETP.GT.U32.AND P5, PT, R229, R18, PT ;  /* 0x00000012e500720c */ /* 0x000fe20003fa4070 */
[----:B------:R-:W-:Y:S01]  /*45f0*/  IMAD.HI.U32 R5, R9, R8, RZ ;  /* 0x0000000809057227 */ /* 0x000fe200078e00ff */
[----:B------:R-:W-:-:S02]  /*4600*/  @!P6 IADD3 R22, R22, -R229, RZ ;  /* 0x800000e51616e210 */ /* 0x000fc40007ffe0ff */
[----:B------:R1:W-:Y:S01]  /*4610*/  STL [R1+0x24], R2 ;  /* 0x0000240201007387 */ /* 0x0003e20000100800 */
[----:B------:R-:W-:Y:S01]  /*4620*/  @!P2 IMAD.MOV R0, RZ, RZ, -R0 ;  /* 0x000000ffff00a224 */ /* 0x000fe200078e0a00 */
[----:B------:R-:W-:Y:S01]  /*4630*/  ISETP.GT.U32.AND P2, PT, R229, R20, PT ;  /* 0x00000014e500720c */ /* 0x000fe20003f44070 */
[----:B------:R-:W-:Y:S01]  /*4640*/  IMAD.HI.U32 R6, R9, R12, RZ ;  /* 0x0000000c09067227 */ /* 0x000fe200078e00ff */
[----:B------:R-:W-:Y:S02]  /*4650*/  ISETP.GE.AND P3, PT, R21, RZ, PT ;  /* 0x000000ff1500720c */ /* 0x000fe40003f66270 */
[----:B------:R2:W-:Y:S01]  /*4660*/  STL [R1+0x20], R0 ;  /* 0x0000200001007387 */ /* 0x0005e20000100800 */
[----:B------:R-:W-:Y:S01]  /*4670*/  IMAD.MOV R5, RZ, RZ, -R5 ;  /* 0x000000ffff057224 */ /* 0x000fe200078e0a05 */
[----:B------:R-:W-:Y:S01]  /*4680*/  ISETP.GT.U32.AND P6, PT, R229, R22, PT ;  /* 0x00000016e500720c */ /* 0x000fe20003fc4070 */
[----:B------:R-:W-:Y:S01]  /*4690*/  IMAD.MOV R7, RZ, RZ, -R6 ;  /* 0x000000ffff077224 */ /* 0x000fe200078e0a06 */
[----:B------:R-:W-:Y:S01]  /*46a0*/  @!P5 IADD3 R18, R18, -R229, RZ ;  /* 0x800000e51212d210 */ /* 0x000fe20007ffe0ff */
[----:B-1----:R-:W-:Y:S01]  /*46b0*/  IMAD.MOV.U32 R2, RZ, RZ, R14 ;  /* 0x000000ffff027224 */ /* 0x002fe200078e000e */
[----:B------:R-:W-:Y:S01]  /*46c0*/  IADD3 R14, R25, 0x64, RZ ;  /* 0x00000064190e7810 */ /* 0x000fe20007ffe0ff */
[----:B------:R-:W-:-:S02]  /*46d0*/  IMAD R6, R229, R5, R8 ;  /* 0x00000005e5067224 */ /* 0x000fc400078e0208 */
[----:B------:R-:W-:Y:S02]  /*46e0*/  VIADD R5, R25, 0x4b ;  /* 0x0000004b19057836 */ /* 0x000fe40000000000 */
[----:B--2---:R-:W-:Y:S02]  /*46f0*/  IMAD.MOV.U32 R0, RZ, RZ, R16 ;  /* 0x000000ffff007224 */ /* 0x004fe400078e0010 */
[----:B------:R-:W-:Y:S01]  /*4700*/  @!P0 IMAD.MOV R2, RZ, RZ, -R2 ;  /* 0x000000ffff028224 */ /* 0x000fe200078e0a02 */
[C---:B------:R-:W-:Y:S01]  /*4710*/  ISETP.GT.U32.AND P0, PT, R229.reuse, R6, PT ;  /* 0x00000006e500720c */ /* 0x040fe20003f04070 */
[C---:B------:R-:W-:Y:S01]  /*4720*/  IMAD R8, R229.reuse, R7, R12 ;  /* 0x00000007e5087224 */ /* 0x040fe200078e020c */
[----:B------:R-:W-:Y:S01]  /*4730*/  IABS R10, R5 ;  /* 0x00000005000a7213 */ /* 0x000fe20000000000 */
[----:B------:R-:W-:Y:S01]  /*4740*/  @!P4 IMAD.MOV R0, RZ, RZ, -R0 ;  /* 0x000000ffff00c224 */ /* 0x000fe200078e0a00 */
[----:B------:R1:W-:Y:S01]  /*4750*/  STL [R1+0x1c], R2 ;  /* 0x00001c0201007387 */ /* 0x0003e20000100800 */
[----:B------:R-:W-:Y:S01]  /*4760*/  @!P2 IMAD.IADD R20, R20, 0x1, -R229 ;  /* 0x000000011414a824 */ /* 0x000fe200078e0ae5 */
[----:B------:R-:W-:Y:S01]  /*4770*/  ISETP.GT.U32.AND P5, PT, R229, R8, PT ;  /* 0x00000008e500720c */ /* 0x000fe20003fa4070 */
[----:B------:R-:W-:Y:S01]  /*4780*/  IMAD.HI.U32 R4, R9, R10, RZ ;  /* 0x0000000a09047227 */ /* 0x000fe200078e00ff */
[----:B------:R2:W-:Y:S01]  /*4790*/  STL [R1+0x18], R0 ;  /* 0x0000180001007387 */ /* 0x0005e20000100800 */
[----:B------:R-:W-:-:S02]  /*47a0*/  ISETP.GE.AND P4, PT, R23, RZ, PT ;  /* 0x000000ff1700720c */ /* 0x000fc40003f86270 */
[--C-:B------:R-:W-:Y:S01]  /*47b0*/  @!P6 IMAD.IADD R22, R22, 0x1, -R229.reuse ;  /* 0x000000011616e824 */ /* 0x100fe200078e0ae5 */
[----:B------:R-:W-:Y:S01]  /*47c0*/  ISETP.GE.AND P2, PT, R11, RZ, PT ;  /* 0x000000ff0b00720c */ /* 0x000fe20003f46270 */
[----:B------:R-:W-:Y:S01]  /*47d0*/  IMAD.MOV R4, RZ, RZ, -R4 ;  /* 0x000000ffff047224 */ /* 0x000fe200078e0a04 */
[----:B------:R-:W-:Y:S01]  /*47e0*/  ISETP.GE.AND P6, PT, R13, RZ, PT ;  /* 0x000000ff0d00720c */ /* 0x000fe20003fc6270 */
[----:B-1----:R-:W-:Y:S02]  /*47f0*/  IMAD.MOV.U32 R2, RZ, RZ, R18 ;  /* 0x000000ffff027224 */ /* 0x002fe400078e0012 */
[----:B------:R-:W-:Y:S01]  /*4800*/  @!P0 IMAD.IADD R6, R6, 0x1, -R229 ;  /* 0x0000000106068824 */ /* 0x000fe200078e0ae5 */
[----:B------:R-:W-:Y:S01]  /*4810*/  ISETP.GE.AND P0, PT, R5, RZ, PT ;  /* 0x000000ff0500720c */ /* 0x000fe20003f06270 */
[----:B--2---:R-:W-:Y:S01]  /*4820*/  IMAD.MOV.U32 R0, RZ, RZ, R20 ;  /* 0x000000ffff007224 */ /* 0x004fe200078e0014 */
[----:B------:R-:W-:Y:S01]  /*4830*/  @!P1 IADD3 R2, -R2, RZ, RZ ;  /* 0x000000ff02029210 */ /* 0x000fe20007ffe1ff */
[----:B------:R-:W-:Y:S01]  /*4840*/  VIADD R7, R25, 0x4c ;  /* 0x0000004c19077836 */ /* 0x000fe20000000000 */
[----:B------:R-:W-:Y:S01]  /*4850*/  ISETP.GT.U32.AND P1, PT, R229, R6, PT ;  /* 0x00000006e500720c */ /* 0x000fe20003f24070 */
[----:B------:R-:W-:-:S02]  /*4860*/  @!P3 IMAD.MOV R0, RZ, RZ, -R0 ;  /* 0x000000ffff00b224 */ /* 0x000fc400078e0a00 */
[----:B------:R-:W-:Y:S01]  /*4870*/  STL [R1+0x14], R2 ;  /* 0x0000140201007387 */ /* 0x000fe20000100800 */
[----:B------:R-:W-:Y:S01]  /*4880*/  IMAD R4, R229, R4, R10 ;  /* 0x00000004e5047224 */ /* 0x000fe200078e020a */
[----:B------:R-:W-:Y:S01]  /*4890*/  IABS R252, R7 ;  /* 0x0000000700fc7213 */ /* 0x000fe20000000000 */
[----:B------:R-:W-:Y:S01]  /*48a0*/  @!P5 IMAD.IADD R8, R8, 0x1, -R229 ;  /* 0x000000010808d824 */ /* 0x000fe200078e0ae5 */
[----:B------:R1:W-:Y:S01]  /*48b0*/  STL [R1+0x10], R0 ;  /* 0x0000100001007387 */ /* 0x0003e20000100800 */
[----:B------:R-:W-:Y:S01]  /*48c0*/  VIADD R11, R25, 0x4f ;  /* 0x0000004f190b7836 */ /* 0x000fe20000000000 */
[----:B------:R-:W-:Y:S01]  /*48d0*/  ISETP.GE.AND P3, PT, R7, RZ, PT ;  /* 0x000000ff0700720c */ /* 0x000fe20003f66270 */
[----:B------:R-:W-:Y:S01]  /*48e0*/  IMAD.HI.U32 R5, R9, R252, RZ ;  /* 0x000000fc09057227 */ /* 0x000fe200078e00ff */
[----:B------:R-:W-:Y:S02]  /*48f0*/  ISETP.GT.U32.AND P5, PT, R229, R8, PT ;  /* 0x00000008e500720c */ /* 0x000fe40003fa4070 */
[----:B------:R-:W-:Y:S01]  /*4900*/  @!P1 IADD3 R6, R6, -R229, RZ ;  /* 0x800000e506069210 */ /* 0x000fe20007ffe0ff */
[----:B------:R-:W-:Y:S01]  /*4910*/  IMAD.MOV R5, RZ, RZ, -R5 ;  /* 0x000000ffff057224 */ /* 0x000fe200078e0a05 */
[----:B------:R-:W-:Y:S01]  /*4920*/  IABS R12, R11 ;  /* 0x0000000b000c7213 */ /* 0x000fe20000000000 */
[----:B------:R-:W-:-:S02]  /*4930*/  VIADD R7, R25, 0x4e ;  /* 0x0000004e19077836 */ /* 0x000fc40000000000 */
[----:B-1----:R-:W-:Y:S02]  /*4940*/  IMAD.MOV.U32 R0, RZ, RZ, R22 ;  /* 0x000000ffff007224 */ /* 0x002fe400078e0016 */
[C---:B------:R-:W-:Y:S01]  /*4950*/  IMAD R252, R229.reuse, R5, R252 ;  /* 0x00000005e5fc7224 */ /* 0x040fe200078e02fc */
[----:B------:R-:W-:Y:S01]  /*4960*/  IABS R250, R7 ;  /* 0x0000000700fa7213 */ /* 0x000fe20000000000 */
[----:B------:R-:W-:Y:S01]  /*4970*/  @!P4 IMAD.MOV R0, RZ, RZ, -R0 ;  /* 0x000000ffff00c224 */ /* 0x000fe200078e0a00 */
[C---:B------:R-:W-:Y:S01]  /*4980*/  ISETP.GT.U32.AND P4, PT, R229.reuse, R4, PT ;  /* 0x00000004e500720c */ /* 0x040fe20003f84070 */
[----:B------:R-:W-:Y:S01]  /*4990*/  @!P5 IMAD.IADD R8, R8, 0x1, -R229 ;  /* 0x000000010808d824 */ /* 0x000fe200078e0ae5 */
[----:B------:R-:W-:Y:S01]  /*49a0*/  ISETP.GT.U32.AND P5, PT, R229, R252, PT ;  /* 0x000000fce500720c */ /* 0x000fe20003fa4070 */
[C---:B------:R-:W-:Y:S01]  /*49b0*/  VIADD R5, R25.reuse, 0x4d ;  /* 0x0000004d19057836 */ /* 0x040fe20000000000 */
[----:B------:R1:W-:Y:S01]  /*49c0*/  STL [R1+0xc], R0 ;  /* 0x00000c0001007387 */ /* 0x0003e20000100800 */
[----:B------:R-:W-:-:S02]  /*49d0*/  VIADD R13, R25, 0x63 ;  /* 0x00000063190d7836 */ /* 0x000fc40000000000 */
[----:B------:R-:W-:Y:S01]  /*49e0*/  VIADD R15, R25, 0x65 ;  /* 0x00000065190f7836 */ /* 0x000fe20000000000 */
[----:B------:R-:W-:Y:S02]  /*49f0*/  IABS R10, R5 ;  /* 0x00000005000a7213 */ /* 0x000fe40000000000 */
[----:B------:R-:W-:-:S03]  /*4a00*/  ISETP.GE.AND P1, PT, R5, RZ, PT ;  /* 0x000000ff0500720c */ /* 0x000fc60003f26270 */
[----:B------:R-:W-:Y:S02]  /*4a10*/  @!P4 IMAD.IADD R4, R4, 0x1, -R229 ;  /* 0x000000010404c824 */ /* 0x000fe400078e0ae5 */
[----:B-1----:R-:W-:Y:S02]  /*4a20*/  IMAD.MOV.U32 R0, RZ, RZ, R6 ;  /* 0x000000ffff007224 */ /* 0x002fe400078e0006 */
[----:B------:R-:W-:Y:S01]  /*4a30*/  IMAD.HI.U32 R5, R9, R10, RZ ;  /* 0x0000000a09057227 */ /* 0x000fe200078e00ff */
[----:B------:R-:W-:-:S03]  /*4a40*/  ISETP.GT.U32.AND P4, PT, R229, R4, PT ;  /* 0x00000004e500720c */ /* 0x000fc60003f84070 */
[----:B------:R-:W-:Y:S01]  /*4a50*/  @!P2 IMAD.MOV R0, RZ, RZ, -R0 ;  /* 0x000000ffff00a224 */ /* 0x000fe200078e0a00 */
[----:B------:R-:W-:Y:S01]  /*4a60*/  ISETP.GE.AND P2, PT, R7, RZ, PT ;  /* 0x000000ff0700720c */ /* 0x000fe20003f46270 */
[----:B------:R-:W-:-:S03]  /*4a70*/  IMAD.HI.U32 R7, R9, R12, RZ ;  /* 0x0000000c09077227 */ /* 0x000fc600078e00ff */
[----:B------:R1:W-:Y:S01]  /*4a80*/  STL [R1+0x8], R0 ;  /* 0x0000080001007387 */ /* 0x0003e20000100800 */
[----:B------:R-:W-:Y:S02]  /*4a90*/  @!P5 IMAD.IADD R252, R252, 0x1, -R229 ;  /* 0x00000001fcfcd824 */ /* 0x000fe400078e0ae5 */
[----:B------:R-:W-:Y:S02]  /*4aa0*/  IMAD.MOV R5, RZ, RZ, -R5 ;  /* 0x000000ffff057224 */ /* 0x000fe400078e0a05 */
[----:B------:R-:W-:Y:S01]  /*4ab0*/  IMAD.MOV R7, RZ, RZ, -R7 ;  /* 0x000000ffff077224 */ /* 0x000fe200078e0a07 */
[----:B------:R-:W-:Y:S01]  /*4ac0*/  ISETP.GT.U32.AND P5, PT, R229, R252, PT ;  /* 0x000000fce500720c */ /* 0x000fe20003fa4070 */
[----:B------:R-:W-:Y:S02]  /*4ad0*/  @!P4 IMAD.IADD R4, R4, 0x1, -R229 ;  /* 0x000000010404c824 */ /* 0x000fe400078e0ae5 */
[----:B------:R-:W-:-:S04]  /*4ae0*/  IMAD.HI.U32 R6, R9, R250, RZ ;  /* 0x000000fa09067227 */ /* 0x000fc800078e00ff */
[----:B-1----:R-:W-:Y:S01]  /*4af0*/  IMAD.MOV.U32 R0, RZ, RZ, R8 ;  /* 0x000000ffff007224 */ /* 0x002fe200078e0008 */
[----:B------:R-:W-:Y:S01]  /*4b00*/  IADD3 R6, -R6, RZ, RZ ;  /* 0x000000ff06067210 */ /* 0x000fe20007ffe1ff */
[----:B------:R-:W-:Y:S02]  /*4b10*/  IMAD R251, R229, R5, R10 ;  /* 0x00000005e5fb7224 */ /* 0x000fe400078e020a */
[----:B------:R-:W-:Y:S01]  /*4b20*/  @!P6 IMAD.MOV R0, RZ, RZ, -R0 ;  /* 0x000000ffff00e224 */ /* 0x000fe200078e0a00 */
[----:B------:R-:W-:Y:S01]  /*4b30*/  ISETP.GE.AND P6, PT, R11, RZ, PT ;  /* 0x000000ff0b00720c */ /* 0x000fe20003fc6270 */
[C---:B------:R-:W-:Y:S01]  /*4b40*/  IMAD R249, R229.reuse, R7, R12 ;  /* 0x00000007e5f97224 */ /* 0x040fe200078e020c */
[C---:B------:R-:W-:Y:S01]  /*4b50*/  ISETP.GT.U32.AND P4, PT, R229.reuse, R251, PT ;  /* 0x000000fbe500720c */ /* 0x040fe20003f84070 */
[----:B------:R-:W-:Y:S01]  /*4b60*/  IMAD R250, R229, R6, R250 ;  /* 0x00000006e5fa7224 */ /* 0x000fe200078e02fa */
[----:B------:R1:W-:Y:S01]  /*4b70*/  STL [R1+0x4], R0 ;  /* 0x0000040001007387 */ /* 0x0003e20000100800 */
[C---:B------:R-:W-:Y:S01]  /*4b80*/  VIADD R5, R25.reuse, 0x50 ;  /* 0x0000005019057836 */ /* 0x040fe20000000000 */
[----:B------:R-:W-:Y:S01]  /*4b90*/  IADD3 R12, R25, 0x53, RZ ;  /* 0x00000053190c7810 */ /* 0x000fe20007ffe0ff */
[--C-:B------:R-:W-:Y:S01]  /*4ba0*/  @!P5 IMAD.IADD R252, R252, 0x1, -R229.reuse ;  /* 0x00000001fcfcd824 */ /* 0x100fe200078e0ae5 */
[----:B------:R-:W-:Y:S01]  /*4bb0*/  ISETP.GT.U32.AND P5, PT, R229, R250, PT ;  /* 0x000000fae500720c */ /* 0x000fe20003fa4070 */
[C---:B------:R-:W-:Y:S01]  /*4bc0*/  VIADD R11, R25.reuse, 0x52 ;  /* 0x00000052190b7836 */ /* 0x040fe20000000000 */
[----:B------:R-:W-:Y:S01]  /*4bd0*/  IABS R6, R5 ;  /* 0x0000000500067213 */ /* 0x000fe20000000000 */
[----:B------:R-:W-:Y:S01]  /*4be0*/  VIADD R7, R25, 0x51 ;  /* 0x0000005119077836 */ /* 0x000fe20000000000 */
[----:B------:R-:W-:Y:S01]  /*4bf0*/  IABS R10, R12 ;  /* 0x0000000c000a7213 */ /* 0x000fe20000000000 */
[----:B------:R-:W-:Y:S01]  /*4c00*/  @!P3 IMAD.MOV R252, RZ, RZ, -R252 ;  /* 0x000000fffffcb224 */ /* 0x000fe200078e0afc */
[----:B------:R-:W-:Y:S01]  /*4c10*/  IABS R72, R11 ;  /* 0x0000000b00487213 */ /* 0x000fe20000000000 */
[----:B-1----:R-:W-:Y:S01]  /*4c20*/  IMAD.MOV.U32 R0, RZ, RZ, R4 ;  /* 0x000000ffff007224 */ /* 0x002fe200078e0004 */
[----:B------:R-:W-:Y:S01]  /*4c30*/  IABS R8, R7 ;  /* 0x0000000700087213 */ /* 0x000fe20000000000 */
[----:B------:R-:W-:Y:S01]  /*4c40*/  @!P4 IMAD.IADD R251, R251, 0x1, -R229 ;  /* 0x00000001fbfbc824 */ /* 0x000fe200078e0ae5 */
[----:B------:R-:W-:Y:S01]  /*4c50*/  ISETP.GE.AND P3, PT, R5, RZ, PT ;  /* 0x000000ff0500720c */ /* 0x000fe20003f66270 */
[----:B------:R-:W-:Y:S01]  /*4c60*/  @!P0 IMAD.MOV R0, RZ, RZ, -R0 ;  /* 0x000000ffff008224 */ /* 0x000fe200078e0a00 */
[----:B------:R-:W-:Y:S01]  /*4c70*/  ISETP.GT.U32.AND P0, PT, R229, R249, PT ;  /* 0x000000f9e500720c */ /* 0x000fe20003f04070 */
[----:B------:R-:W-:Y:S01]  /*4c80*/  IMAD.HI.U32 R4, R9, R6, RZ ;  /* 0x0000000609047227 */ /* 0x000fe200078e00ff */
[----:B------:R-:W-:-:S02]  /*4c90*/  ISETP.GT.U32.AND P4, PT, R229, R251, PT ;  /* 0x000000fbe500720c */ /* 0x000fc40003f84070 */
[----:B------:R-:W-:Y:S01]  /*4ca0*/  STL [R1], R0 ;  /* 0x0000000001007387 */ /* 0x000fe20000100800 */
[----:B------:R-:W-:Y:S02]  /*4cb0*/  IMAD.MOV R4, RZ, RZ, -R4 ;  /* 0x000000ffff047224 */ /* 0x000fe400078e0a04 */
[----:B------:R-:W-:Y:S01]  /*4cc0*/  IMAD.HI.U32 R5, R9, R72, RZ ;  /* 0x0000004809057227 */ /* 0x000fe200078e00ff */
[----:B------:R-:W-:Y:S03]  /*4cd0*/  STL [R1+0x5f04], R252 ;  /* 0x005f04fc01007387 */ /* 0x000fe60000100800 */
[----:B------:R-:W-:Y:S02]  /*4ce0*/  @!P5 IMAD.IADD R250, R250, 0x1, -R229 ;  /* 0x00000001fafad824 */ /* 0x000fe400078e0ae5 */
[----:B------:R-:W-:Y:S01]  /*4cf0*/  @!P0 IADD3 R249, R249, -R229, RZ ;  /* 0x800000e5f9f98210 */ /* 0x000fe20007ffe0ff */
[----:B------:R-:W-:-:S02]  /*4d00*/  IMAD R169, R229, R4, R6 ;  /* 0x00000004e5a97224 */ /* 0x000fc400078e0206 */
[----:B------:R-:W-:Y:S01]  /*4d10*/  IMAD.HI.U32 R4, R9, R8, RZ ;  /* 0x0000000809047227 */ /* 0x000fe200078e00ff */
[C---:B------:R-:W-:Y:S02]  /*4d20*/  ISETP.GT.U32.AND P0, PT, R229.reuse, R249, PT ;  /* 0x000000f9e500720c */ /* 0x040fe40003f04070 */
[----:B------:R-:W-:Y:S01]  /*4d30*/  ISETP.GT.U32.AND P5, PT, R229, R250, PT ;  /* 0x000000fae500720c */ /* 0x000fe20003fa4070 */
[----:B------:R-:W-:-:S04]  /*4d40*/  IMAD.HI.U32 R6, R9, R10, RZ ;  /* 0x0000000a09067227 */ /* 0x000fc800078e00ff */
[----:B------:R-:W-:Y:S02]  /*4d50*/  IMAD.MOV R5, RZ, RZ, -R5 ;  /* 0x000000ffff057224 */ /* 0x000fe400078e0a05 */
[----:B------:R-:W-:Y:S02]  /*4d60*/  IMAD.MOV R4, RZ, RZ, -R4 ;  /* 0x000000ffff047224 */ /* 0x000fe400078e0a04 */
[----:B------:R-:W-:Y:S02]  /*4d70*/  IMAD.MOV R6, RZ, RZ, -R6 ;  /* 0x000000ffff067224 */ /* 0x000fe400078e0a06 */
[----:B------:R-:W-:Y:S01]  /*4d80*/  IMAD R72, R229, R5, R72 ;  /* 0x00000005e5487224 */ /* 0x000fe200078e0248 */
[----:B------:R-:W-:Y:S01]  /*4d90*/  @!P0 IADD3 R249, R249, -R229, RZ ;  /* 0x800000e5f9f98210 */ /* 0x000fe20007ffe0ff */
[----:B------:R-:W-:Y:S01]  /*4da0*/  @!P4 IMAD.IADD R251, R251, 0x1, -R229 ;  /* 0x00000001fbfbc824 */ /* 0x000fe200078e0ae5 */
[C---:B------:R-:W-:Y:S01]  /*4db0*/  ISETP.GT.U32.AND P4, PT, R229.reuse, R169, PT ;  /* 0x000000a9e500720c */ /* 0x040fe20003f84070 */
[C---:B------:R-:W-:Y:S01]  /*4dc0*/  IMAD R199, R229.reuse, R4, R8 ;  /* 0x00000004e5c77224 */ /* 0x040fe200078e0208 */
[C---:B------:R-:W-:Y:S01]  /*4dd0*/  ISETP.GT.U32.AND P0, PT, R229.reuse, R72, PT ;  /* 0x00000048e500720c */ /* 0x040fe20003f04070 */
[----:B------:R-:W-:-:S02]  /*4de0*/  IMAD R39, R229, R6, R10 ;  /* 0x00000006e5277224 */ /* 0x000fc400078e020a */
[----:B------:R-:W-:Y:S02]  /*4df0*/  VIADD R5, R25, 0x54 ;  /* 0x0000005419057836 */ /* 0x000fe40000000000 */
[----:B------:R-:W-:Y:S01]  /*4e00*/  @!P1 IMAD.MOV R251, RZ, RZ, -R251 ;  /* 0x000000fffffb9224 */ /* 0x000fe200078e0afb */
[C---:B------:R-:W-:Y:S01]  /*4e10*/  ISETP.GT.U32.AND P1, PT, R229.reuse, R199, PT ;  /* 0x000000c7e500720c */ /* 0x040fe20003f24070 */
[----:B------:R-:W-:Y:S01]  /*4e20*/  @!P6 IMAD.MOV R249, RZ, RZ, -R249 ;  /* 0x000000fffff9e224 */ /* 0x000fe200078e0af9 */
[----:B------:R-:W-:Y:S01]  /*4e30*/  ISETP.GT.U32.AND P6, PT, R229, R39, PT ;  /* 0x00000027e500720c */ /* 0x000fe20003fc4070 */
[--C-:B------:R-:W-:Y:S01]  /*4e40*/  @!P5 IMAD.IADD R250, R250, 0x1, -R229.reuse ;  /* 0x00000001fafad824 */ /* 0x100fe200078e0ae5 */
[----:B------:R-:W-:Y:S01]  /*4e50*/  IABS R6, R5 ;  /* 0x0000000500067213 */ /* 0x000fe20000000000 */
[----:B------:R-:W-:Y:S01]  /*4e60*/  @!P4 IMAD.IADD R169, R169, 0x1, -R229 ;  /* 0x00000001a9a9c824 */ /* 0x000fe200078e0ae5 */
[----:B------:R-:W-:Y:S01]  /*4e70*/  ISETP.GE.AND P5, PT, R7, RZ, PT ;  /* 0x000000ff0700720c */ /* 0x000fe20003fa6270 */
[----:B------:R-:W-:Y:S01]  /*4e80*/  VIADD R7, R25, 0x55 ;  /* 0x0000005519077836 */ /* 0x000fe20000000000 */
[----:B------:R-:W-:Y:S01]  /*4e90*/  STL [R1+0x5f08], R251 ;  /* 0x005f08fb01007387 */ /* 0x000fe20000100800 */
[----:B------:R-:W-:Y:S01]  /*4ea0*/  IMAD.HI.U32 R4, R9, R6, RZ ;  /* 0x0000000609047227 */ /* 0x000fe200078e00ff */
[----:B------:R-:W-:-:S02]  /*4eb0*/  ISETP.GT.U32.AND P4, PT, R229, R169, PT ;  /* 0x000000a9e500720c */ /* 0x000fc40003f84070 */
[----:B------:R-:W-:Y:S01]  /*4ec0*/  IABS R8, R7 ;  /* 0x0000000700087213 */ /* 0x000fe20000000000 */
[--C-:B------:R-:W-:Y:S02]  /*4ed0*/  @!P0 IMAD.IADD R72, R72, 0x1, -R229.reuse ;  /* 0x0000000148488824 */ /* 0x100fe400078e0ae5 */
[----:B------:R-:W-:Y:S01]  /*4ee0*/  IMAD.MOV R4, RZ, RZ, -R4 ;  /* 0x000000ffff047224 */ /* 0x000fe200078e0a04 */
[----:B------:R-:W-:Y:S01]  /*4ef0*/  @!P6 IADD3 R39, R39, -R229, RZ ;  /* 0x800000e52727e210 */ /* 0x000fe20007ffe0ff */
[----:B------:R-:W-:Y:S01]  /*4f00*/  @!P1 IMAD.IADD R199, R199, 0x1, -R229 ;  /* 0x00000001c7c79824 */ /* 0x000fe200078e0ae5 */
[C---:B------:R-:W-:Y:S01]  /*4f10*/  ISETP.GT.U32.AND P6, PT, R229.reuse, R72, PT ;  /* 0x00000048e500720c */ /* 0x040fe20003fc4070 */
[----:B------:R-:W-:Y:S01]  /*4f20*/  IMAD R101, R229, R4, R6 ;  /* 0x00000004e5657224 */ /* 0x000fe200078e0206 */
[----:B------:R-:W-:Y:S01]  /*4f30*/  ISETP.GE.AND P1, PT, R5, RZ, PT ;  /* 0x000000ff0500720c */ /* 0x000fe20003f26270 */
[----:B------:R-:W-:Y:S01]  /*4f40*/  IMAD.HI.U32 R4, R9, R8, RZ ;  /* 0x0000000809047227 */ /* 0x000fe200078e00ff */
[----:B------:R-:W-:-:S03]  /*4f50*/  ISETP.GT.U32.AND P0, PT, R229, R199, PT ;  /* 0x000000c7e500720c */ /* 0x000fc60003f04070 */
[----:B------:R-:W-:Y:S02]  /*4f60*/  IMAD.MOV R4, RZ, RZ, -R4 ;  /* 0x000000ffff047224 */ /* 0x000fe400078e0a04 */
[----:B------:R-:W-:Y:S02]  /*4f70*/  VIADD R6, R25, 0x56 ;  /* 0x0000005619067836 */ /* 0x000fe40000000000 */
[----:B------:R-:W-:Y:S02]  /*4f80*/  IMAD R113, R229, R4, R8 ;  /* 0x00000004e5717224 */ /* 0x000fe400078e0208 */
[----:B------:R-:W-:Y:S01]  /*4f90*/  @!P6 IADD3 R72, R72, -R229, RZ ;  /* 0x800000e54848e210 */ /* 0x000fe20007ffe0ff */
[----:B------:R-:W-:Y:S01]  /*4fa0*/  @!P2 IMAD.MOV R250, RZ, RZ, -R250 ;  /* 0x000000fffffaa224 */ /* 0x000fe200078e0afa */
[----:B------:R-:W-:Y:S01]  /*4fb0*/  IABS R5, R6 ;  /* 0x0000000600057213 */ /* 0x000fe20000000000 */
[--C-:B------:R-:W-:Y:S01]  /*4fc0*/  @!P4 IMAD.IADD R169, R169, 0x1, -R229.reuse ;  /* 0x00000001a9a9c824 */ /* 0x100fe200078e0ae5 */
[----:B------:R-:W-:Y:S01]  /*4fd0*/  ISETP.GT.U32.AND P6, PT, R229, R113, PT ;  /* 0x00000071e500720c */ /* 0x000fe20003fc4070 */
[----:B------:R-:W-:Y:S01]  /*4fe0*/  @!P0 IMAD.IADD R199, R199, 0x1, -R229 ;  /* 0x00000001c7c78824 */ /* 0x000fe200078e0ae5 */
[----:B------:R-:W-:Y:S01]  /*4ff0*/  ISETP.GE.AND P2, PT, R11, RZ, PT ;  /* 0x000000ff0b00720c */ /* 0x000fe20003f46270 */
[----:B------:R-:W-:Y:S01]  /*5000*/  VIADD R11, R25, 0x57 ;  /* 0x00000057190b7836 */ /* 0x000fe20000000000 */
[C---:B------:R-:W-:Y:S01]  /*5010*/  ISETP.GT.U32.AND P0, PT, R229.reuse, R101, PT ;  /* 0x00000065e500720c */ /* 0x040fe20003f04070 */
[----:B------:R-:W-:Y:S01]  /*5020*/  IMAD.MOV.U32 R8, RZ, RZ, R5 ;  /* 0x000000ffff087224 */ /* 0x000fe200078e0005 */
[----:B------:R-:W-:Y:S01]  /*5030*/  ISETP.GE.AND P4, PT, R12, RZ, PT ;  /* 0x000000ff0c00720c */ /* 0x000fe20003f86270 */
[----:B------:R-:W-:Y:S01]  /*5040*/  @!P3 IMAD.MOV R169, RZ, RZ, -R169 ;  /* 0x000000ffffa9b224 */ /* 0x000fe200078e0aa9 */
[----:B------:R-:W-:Y:S01]  /*5050*/  ISETP.GT.U32.AND P3, PT, R229, R39, PT ;  /* 0x00000027e500720c */ /* 0x000fe20003f64070 */
[----:B------:R-:W-:Y:S01]  /*5060*/  VIADD R12, R25, 0x58 ;  /* 0x00000058190c7836 */ /* 0x000fe20000000000 */
[----:B------:R-:W-:Y:S01]  /*5070*/  IABS R10, R11 ;  /* 0x0000000b000a7213 */ /* 0x000fe20000000000 */
[----:B------:R-:W-:Y:S01]  /*5080*/  IMAD.HI.U32 R4, R9, R8, RZ ;  /* 0x0000000809047227 */ /* 0x000fe200078e00ff */
[----:B------:R-:W-:Y:S02]  /*5090*/  STL [R1+0x5f0c], R250 ;  /* 0x005f0cfa01007387 */ /* 0x000fe40000100800 */
[----:B------:R-:W-:Y:S01]  /*50a0*/  IABS R170, R12 ;  /* 0x0000000c00aa7213 */ /* 0x000fe20000000000 */
[--C-:B------:R-:W-:Y:S01]  /*50b0*/  @!P6 IMAD.IADD R113, R113, 0x1, -R229.reuse ;  /* 0x000000017171e824 */ /* 0x100fe200078e0ae5 */
[----:B------:R-:W-:Y:S01]  /*50c0*/  @!P2 IADD3 R72, -R72, RZ, RZ ;  /* 0x000000ff4848a210 */ /* 0x000fe20007ffe1ff */
[----:B------:R-:W-:Y:S01]  /*50d0*/  IMAD.HI.U32 R5, R9, R10, RZ ;  /* 0x0000000a09057227 */ /* 0x000fe200078e00ff */
[----:B------:R-:W-:Y:S02]  /*50e0*/  STL [R1+0x5f10], R249 ;  /* 0x005f10f901007387 */ /* 0x000fe40000100800 */
[----:B------:R-:W-:Y:S01]  /*50f0*/  ISETP.GT.U32.AND P6, PT, R229, R113, PT ;  /* 0x00000071e500720c */ /* 0x000fe20003fc4070 */
[----:B------:R-:W-:Y:S01]  /*5100*/  IMAD.MOV R4, RZ, RZ, -R4 ;  /* 0x000000ffff047224 */ /* 0x000fe200078e0a04 */
[----:B------:R-:W-:Y:S01]  /*5110*/  STL [R1+0x5f14], R169 ;  /* 0x005f14a901007387 */ /* 0x000fe20000100800 */
[----:B------:R-:W-:Y:S01]  /*5120*/  @!P0 IMAD.IADD R101, R101, 0x1, -R229 ;  /* 0x0000000165658824 */ /* 0x000fe200078e0ae5 */
[----:B------:R-:W-:Y:S01]  /*5130*/  ISETP.GE.AND P0, PT, R6, RZ, PT ;  /* 0x000000ff0600720c */ /* 0x000fe20003f06270 */
[----:B------:R-:W-:-:S04]  /*5140*/  IMAD.HI.U32 R6, R9, R170, RZ ;  /* 0x000000aa09067227 */ /* 0x000fc800078e00ff */
[----:B------:R-:W-:Y:S02]  /*5150*/  IMAD.MOV R5, RZ, RZ, -R5 ;  /* 0x000000ffff057224 */ /* 0x000fe400078e0a05 */
[----:B------:R-:W-:Y:S02]  /*5160*/  IMAD R51, R229, R4, R8 ;  /* 0x00000004e5337224 */ /* 0x000fe400078e0208 */
[----:B------:R-:W-:Y:S01]  /*5170*/  @!P3 IMAD.IADD R39, R39, 0x1, -R229 ;  /* 0x000000012727b824 */ /* 0x000fe200078e0ae5 */
[----:B------:R-:W-:Y:S01]  /*5180*/  ISETP.GE.AND P3, PT, R7, RZ, PT ;  /* 0x000000ff0700720c */ /* 0x000fe20003f66270 */
[----:B------:R-:W-:Y:S01]  /*5190*/  IMAD.MOV R6, RZ, RZ, -R6 ;  /* 0x000000ffff067224 */ /* 0x000fe200078e0a06 */
[C---:B------:R-:W-:Y:S01]  /*51a0*/  ISETP.GT.U32.AND P2, PT, R229.reuse, R51, PT ;  /* 0x00000033e500720c */ /* 0x040fe20003f44070 */
[C---:B------:R-:W-:Y:S02]  /*51b0*/  IMAD R139, R229.reuse, R5, R10 ;  /* 0x00000005e58b7224 */ /* 0x040fe400078e020a */
[----:B------:R-:W-:-:S02]  /*51c0*/  IMAD R170, R229, R6, R170 ;  /* 0x00000006e5aa7224 */ /* 0x000fc400078e02aa */
[----:B------:R-:W-:Y:S01]  /*51d0*/  @!P4 IMAD.MOV R39, RZ, RZ, -R39 ;  /* 0x000000ffff27c224 */ /* 0x000fe200078e0a27 */
[----:B------:R-:W-:Y:S01]  /*51e0*/  ISETP.GT.U32.AND P4, PT, R229, R139, PT ;  /* 0x0000008be500720c */ /* 0x000fe20003f84070 */
[--C-:B------:R-:W-:Y:S01]  /*51f0*/  @!P6 IMAD.IADD R113, R113, 0x1, -R229.reuse ;  /* 0x000000017171e824 */ /* 0x100fe200078e0ae5 */
[----:B------:R-:W-:Y:S01]  /*5200*/  ISETP.GT.U32.AND P6, PT, R229, R170, PT ;  /* 0x000000aae500720c */ /* 0x000fe20003fc4070 */
[C---:B------:R-:W-:Y:S02]  /*5210*/  VIADD R7, R25.reuse, 0x59 ;  /* 0x0000005919077836 */ /* 0x040fe40000000000 */
[----:B------:R-:W-:Y:S02]  /*5220*/  VIADD R8, R25, 0x5a ;  /* 0x0000005a19087836 */ /* 0x000fe40000000000 */
[----:B------:R-:W-:Y:S01]  /*5230*/  @!P2 IMAD.IADD R51, R51, 0x1, -R229 ;  /* 0x000000013333a824 */ /* 0x000fe200078e0ae5 */
[----:B------:R-:W-:Y:S01]  /*5240*/  IABS R52, R7 ;  /* 0x0000000700347213 */ /* 0x000fe20000000000 */
[----:B------:R-:W-:Y:S01]  /*5250*/  @!P5 IMAD.MOV R199, RZ, RZ, -R199 ;  /* 0x000000ffffc7d224 */ /* 0x000fe200078e0ac7 */
[----:B------:R-:W-:Y:S01]  /*5260*/  IABS R6, R8 ;  /* 0x0000000800067213 */ /* 0x000fe20000000000 */
[----:B------:R-:W-:Y:S01]  /*5270*/  VIADD R10, R25, 0x5b ;  /* 0x0000005b190a7836 */ /* 0x000fe20000000000 */
[----:B------:R-:W-:Y:S01]  /*5280*/  ISETP.GT.U32.AND P5, PT, R229, R101, PT ;  /* 0x00000065e500720c */ /* 0x000fe20003fa4070 */
[----:B------:R-:W-:Y:S01]  /*5290*/  IMAD.HI.U32 R4, R9, R52, RZ ;  /* 0x0000003409047227 */ /* 0x000fe200078e00ff */
[----:B------:R-:W-:Y:S01]  /*52a0*/  @!P4 IADD3 R139, R139, -R229, RZ ;  /* 0x800000e58b8bc210 */ /* 0x000fe20007ffe0ff */
[----:B------:R-:W-:Y:S01]  /*52b0*/  STL [R1+0x5f18], R199 ;  /* 0x005f18c701007387 */ /* 0x000fe20000100800 */
[C---:B------:R-:W-:Y:S01]  /*52c0*/  ISETP.GT.U32.AND P4, PT, R229.reuse, R51, PT ;  /* 0x00000033e500720c */ /* 0x040fe20003f84070 */
[----:B------:R-:W-:Y:S01]  /*52d0*/  @!P6 IMAD.IADD R170, R170, 0x1, -R229 ;  /* 0x00000001aaaae824 */ /* 0x000fe200078e0ae5 */
[----:B------:R-:W-:Y:S01]  /*52e0*/  ISETP.GT.U32.AND P6, PT, R229, R139, PT ;  /* 0x0000008be500720c */ /* 0x000fe20003fc4070 */
[----:B------:R-:W-:Y:S01]  /*52f0*/  IMAD.MOV R5, RZ, RZ, -R4 ;  /* 0x000000ffff057224 */ /* 0x000fe200078e0a04 */
[----:B------:R-:W-:Y:S01]  /*5300*/  IABS R38, R10 ;  /* 0x0000000a00267213 */ /* 0x000fe20000000000 */
[----:B------:R-:W-:Y:S01]  /*5310*/  IMAD.HI.U32 R4, R9, R6, RZ ;  /* 0x0000000609047227 */ /* 0x000fe200078e00ff */
[----:B------:R-:W-:Y:S01]  /*5320*/  ISETP.GE.AND P2, PT, R12, RZ, PT ;  /* 0x000000ff0c00720c */ /* 0x000fe20003f46270 */
[----:B------:R-:W-:Y:S01]  /*5330*/  STL [R1+0x5f1c], R72 ;  /* 0x005f1c4801007387 */ /* 0x000fe20000100800 */
[----:B------:R-:W-:Y:S01]  /*5340*/  IABS R12, R15 ;  /* 0x0000000f000c7213 */ /* 0x000fe20000000000 */
[----:B------:R-:W-:-:S02]  /*5350*/  IMAD R52, R229, R5, R52 ;  /* 0x00000005e5347224 */ /* 0x000fc400078e0234 */
[----:B------:R-:W-:Y:S01]  /*5360*/  IMAD.MOV R4, RZ, RZ, -R4 ;  /* 0x000000ffff047224 */ /* 0x000fe200078e0a04 */
[----:B------:R-:W-:Y:S01]  /*5370*/  STL [R1+0x5f20], R39 ;  /* 0x005f202701007387 */ /* 0x000fe20000100800 */
[--C-:B------:R-:W-:Y:S01]  /*5380*/  @!P4 IMAD.IADD R51, R51, 0x1, -R229.reuse ;  /* 0x000000013333c824 */ /* 0x100fe200078e0ae5 */
[C---:B------:R-:W-:Y:S01]  /*5390*/  ISETP.GT.U32.AND P4, PT, R229.reuse, R52, PT ;  /* 0x00000034e500720c */ /* 0x040fe20003f84070 */
[----:B------:R-:W-:Y:S01]  /*53a0*/  IMAD R73, R229, R4, R6 ;  /* 0x00000004e5497224 */ /* 0x000fe200078e0206 */
[----:B------:R-:W-:Y:S01]  /*53b0*/  @!P6 IADD3 R139, R139, -R229, RZ ;  /* 0x800000e58b8be210 */ /* 0x000fe20007ffe0ff */
[----:B------:R-:W-:Y:S01]  /*53c0*/  @!P5 IMAD.IADD R101, R101, 0x1, -R229 ;  /* 0x000000016565d824 */ /* 0x000fe200078e0ae5 */
[----:B------:R-:W-:Y:S01]  /*53d0*/  ISETP.GE.AND P5, PT, R11, RZ, PT ;  /* 0x000000ff0b00720c */ /* 0x000fe20003fa6270 */
[----:B------:R-:W-:Y:S01]  /*53e0*/  VIADD R11, R25, 0x5c ;  /* 0x0000005c190b7836 */ /* 0x000fe20000000000 */
[----:B------:R-:W-:Y:S01]  /*53f0*/  ISETP.GT.U32.AND P6, PT, R229, R73, PT ;  /* 0x00000049e500720c */ /* 0x000fe20003fc4070 */
[----:B------:R-:W-:-:S03]  /*5400*/  IMAD.HI.U32 R4, R9, R38, RZ ;  /* 0x0000002609047227 */ /* 0x000fc600078e00ff */
[----:B------:R-:W-:Y:S01]  /*5410*/  IABS R102, R11 ;  /* 0x0000000b00667213 */ /* 0x000fe20000000000 */
[----:B------:R-:W-:Y:S02]  /*5420*/  IMAD.MOV R5, RZ, RZ, -R4 ;  /* 0x000000ffff057224 */ /* 0x000fe400078e0a04 */
[--C-:B------:R-:W-:Y:S01]  /*5430*/  @!P4 IMAD.IADD R52, R52, 0x1, -R229.reuse ;  /* 0x000000013434c824 */ /* 0x100fe200078e0ae5 */
[----:B------:R-:W-:Y:S01]  /*5440*/  ISETP.GE.AND P4, PT, R8, RZ, PT ;  /* 0x000000ff0800720c */ /* 0x000fe20003f86270 */
[----:B------:R-:W-:Y:S02]  /*5450*/  IMAD.HI.U32 R4, R9, R102, RZ ;  /* 0x0000006609047227 */ /* 0x000fe400078e00ff */
[----:B------:R-:W-:Y:S02]  /*5460*/  @!P5 IADD3 R139, -R139, RZ, RZ ;  /* 0x000000ff8b8bd210 */ /* 0x000fe40007ffe1ff */
[----:B------:R-:W-:Y:S01]  /*5470*/  @!P6 IMAD.IADD R73, R73, 0x1, -R229 ;  /* 0x000000014949e824 */ /* 0x000fe200078e0ae5 */
[C---:B------:R-:W-:Y:S01]  /*5480*/  ISETP.GT.U32.AND P6, PT, R229.reuse, R52, PT ;  /* 0x00000034e500720c */ /* 0x040fe20003fc4070 */
[----:B------:R-:W-:Y:S01]  /*5490*/  @!P1 IMAD.MOV R101, RZ, RZ, -R101 ;  /* 0x000000ffff659224 */ /* 0x000fe200078e0a65 */
[C---:B------:R-:W-:Y:S01]  /*54a0*/  ISETP.GT.U32.AND P1, PT, R229.reuse, R170, PT ;  /* 0x000000aae500720c */ /* 0x040fe20003f24070 */
[----:B------:R-:W-:Y:S01]  /*54b0*/  IMAD R38, R229, R5, R38 ;  /* 0x00000005e5267224 */ /* 0x000fe200078e0226 */
[----:B------:R-:W-:Y:S01]  /*54c0*/  ISETP.GE.AND P5, PT, R10, RZ, PT ;  /* 0x000000ff0a00720c */ /* 0x000fe20003fa6270 */
[----:B------:R-:W-:Y:S01]  /*54d0*/  IMAD.MOV R5, RZ, RZ, -R4 ;  /* 0x000000ffff057224 */ /* 0x000fe200078e0a04 */
[----:B------:R-:W-:Y:S01]  /*54e0*/  STL [R1+0x5f24], R101 ;  /* 0x005f246501007387 */ /* 0x000fe20000100800 */
[----:B------:R-:W-:-:S02]  /*54f0*/  VIADD R6, R25, 0x5d ;  /* 0x0000005d19067836 */ /* 0x000fc40000000000 */
[----:B------:R-:W-:Y:S01]  /*5500*/  @!P3 IMAD.MOV R113, RZ, RZ, -R113 ;  /* 0x000000ffff71b224 */ /* 0x000fe200078e0a71 */
[C---:B------:R-:W-:Y:S01]  /*5510*/  ISETP.GT.U32.AND P3, PT, R229.reuse, R38, PT ;  /* 0x00000026e500720c */ /* 0x040fe20003f64070 */
[C---:B------:R-:W-:Y:S01]  /*5520*/  IMAD R102, R229.reuse, R5, R102 ;  /* 0x00000005e5667224 */ /* 0x040fe200078e0266 */
[----:B------:R-:W-:Y:S01]  /*5530*/  IABS R114, R6 ;  /* 0x0000000600727213 */ /* 0x000fe20000000000 */
[----:B------:R-:W-:Y:S01]  /*5540*/  @!P0 IMAD.MOV R51, RZ, RZ, -R51 ;  /* 0x000000ffff338224 */ /* 0x000fe200078e0a33 */
[C---:B------:R-:W-:Y:S01]  /*5550*/  ISETP.GT.U32.AND P0, PT, R229.reuse, R73, PT ;  /* 0x00000049e500720c */ /* 0x040fe20003f04070 */
[--C-:B------:R-:W-:Y:S01]  /*5560*/  @!P6 IMAD.IADD R52, R52, 0x1, -R229.reuse ;  /* 0x000000013434e824 */ /* 0x100fe200078e0ae5 */
[----:B------:R-:W-:Y:S01]  /*5570*/  ISETP.GT.U32.AND P6, PT, R229, R102, PT ;  /* 0x00000066e500720c */ /* 0x000fe20003fc4070 */
[----:B------:R-:W-:Y:S01]  /*5580*/  IMAD.HI.U32 R4, R9, R114, RZ ;  /* 0x0000007209047227 */ /* 0x000fe200078e00ff */
[----:B------:R-:W-:Y:S03]  /*5590*/  STL [R1+0x5f28], R113 ;  /* 0x005f287101007387 */ /* 0x000fe60000100800 */
[--C-:B------:R-:W-:Y:S01]  /*55a0*/  @!P1 IMAD.IADD R170, R170, 0x1, -R229.reuse ;  /* 0x00000001aaaa9824 */ /* 0x100fe200078e0ae5 */
[----:B------:R-:W-:Y:S01]  /*55b0*/  ISETP.GE.AND P1, PT, R7, RZ, PT ;  /* 0x000000ff0700720c */ /* 0x000fe20003f26270 */
[C---:B------:R-:W-:Y:S01]  /*55c0*/  VIADD R5, R25.reuse, 0x5e ;  /* 0x0000005e19057836 */ /* 0x040fe20000000000 */
[----:B------:R-:W-:Y:S01]  /*55d0*/  IADD3 R7, R25, 0x60, RZ ;  /* 0x0000006019077810 */ /* 0x000fe20007ffe0ff */
[----:B------:R-:W-:Y:S01]  /*55e0*/  IMAD.MOV R4, RZ, RZ, -R4 ;  /* 0x000000ffff047224 */ /* 0x000fe200078e0a04 */
[----:B------:R-:W-:Y:S01]  /*55f0*/  STL [R1+0x5f2c], R51 ;  /* 0x005f2c3301007387 */ /* 0x000fe20000100800 */
[--C-:B------:R-:W-:Y:S01]  /*5600*/  @!P3 IMAD.IADD R38, R38, 0x1, -R229.reuse ;  /* 0x000000012626b824 */ /* 0x100fe200078e0ae5 */
[----:B------:R-:W-:Y:S01]  /*5610*/  IABS R200, R5 ;  /* 0x0000000500c87213 */ /* 0x000fe20000000000 */
[--C-:B------:R-:W-:Y:S01]  /*5620*/  @!P0 IMAD.IADD R73, R73, 0x1, -R229.reuse ;  /* 0x0000000149498824 */ /* 0x100fe200078e0ae5 */
[----:B------:R-:W-:Y:S01]  /*5630*/  ISETP.GE.AND P0, PT, R6, RZ, PT ;  /* 0x000000ff0600720c */ /* 0x000fe20003f06270 */
[C---:B------:R-:W-:Y:S01]  /*5640*/  IMAD R114, R229.reuse, R4, R114 ;  /* 0x00000004e5727224 */ /* 0x040fe200078e0272 */
[----:B------:R-:W-:Y:S01]  /*5650*/  IABS R8, R7 ;  /* 0x0000000700087213 */ /* 0x000fe20000000000 */
[----:B------:R-:W-:Y:S01]  /*5660*/  @!P6 IMAD.IADD R102, R102, 0x1, -R229 ;  /* 0x000000016666e824 */ /* 0x000fe200078e0ae5 */
[C---:B------:R-:W-:Y:S01]  /*5670*/  ISETP.GT.U32.AND P6, PT, R229.reuse, R38, PT ;  /* 0x00000026e500720c */ /* 0x040fe20003fc4070 */
[----:B------:R-:W-:Y:S01]  /*5680*/  @!P4 IMAD.MOV R73, RZ, RZ, -R73 ;  /* 0x000000ffff49c224 */ /* 0x000fe200078e0a49 */
[----:B------:R-:W-:Y:S01]  /*5690*/  ISETP.GT.U32.AND P4, PT, R229, R114, PT ;  /* 0x00000072e500720c */ /* 0x000fe20003f84070 */
[----:B------:R-:W-:Y:S01]  /*56a0*/  IMAD.HI.U32 R4, R9, R200, RZ ;  /* 0x000000c809047227 */ /* 0x000fe200078e00ff */
[----:B------:R-:W-:Y:S01]  /*56b0*/  ISETP.GE.AND P3, PT, R5, RZ, PT ;  /* 0x000000ff0500720c */ /* 0x000fe20003f66270 */
[----:B------:R-:W-:Y:S02]  /*56c0*/  STL [R1+0x5f30], R139 ;  /* 0x005f308b01007387 */ /* 0x000fe40000100800 */
[----:B------:R-:W-:Y:S01]  /*56d0*/  @!P1 IMAD.MOV R52, RZ, RZ, -R52 ;  /* 0x000000ffff349224 */ /* 0x000fe200078e0a34 */
[----:B------:R-:W-:Y:S01]  /*56e0*/  ISETP.GT.U32.AND P1, PT, R229, R102, PT ;  /* 0x00000066e500720c */ /* 0x000fe20003f24070 */
[----:B------:R-:W-:-:S02]  /*56f0*/  VIADD R6, R25, 0x5f ;  /* 0x0000005f19067836 */ /* 0x000fc40000000000 */
[----:B------:R-:W-:Y:S02]  /*5700*/  IMAD.MOV R4, RZ, RZ, -R4 ;  /* 0x000000ffff047224 */ /* 0x000fe400078e0a04 */
[--C-:B------:R-:W-:Y:S01]  /*5710*/  @!P6 IMAD.IADD R38, R38, 0x1, -R229.reuse ;  /* 0x000000012626e824 */ /* 0x100fe200078e0ae5 */
[----:B------:R-:W-:Y:S01]  /*5720*/  IABS R140, R6 ;  /* 0x00000006008c7213 */ /* 0x000fe20000000000 */
[----:B------:R-:W-:Y:S02]  /*5730*/  IMAD R200, R229, R4, R200 ;  /* 0x00000004e5c87224 */ /* 0x000fe400078e02c8 */
[----:B------:R-:W-:Y:S01]  /*5740*/  @!P2 IMAD.MOV R170, RZ, RZ, -R170 ;  /* 0x000000ffffaaa224 */ /* 0x000fe200078e0aaa */
[----:B------:R-:W-:Y:S01]  /*5750*/  ISETP.GE.AND P2, PT, R11, RZ, PT ;  /* 0x000000ff0b00720c */ /* 0x000fe20003f46270 */
[----:B------:R-:W-:Y:S01]  /*5760*/  IMAD.HI.U32 R4, R9, R140, RZ ;  /* 0x0000008c09047227 */ /* 0x000fe200078e00ff */
[----:B------:R-:W-:Y:S02]  /*5770*/  ISETP.GT.U32.AND P6, PT, R229, R200, PT ;  /* 0x000000c8e500720c */ /* 0x000fe40003fc4070 */
[----:B------:R-:W-:Y:S01]  /*5780*/  STL [R1+0x5f34], R170 ;  /* 0x005f34aa01007387 */ /* 0x000fe20000100800 */
[--C-:B------:R-:W-:Y:S01]  /*5790*/  @!P4 IMAD.IADD R114, R114, 0x1, -R229.reuse ;  /* 0x000000017272c824 */ /* 0x100fe200078e0ae5 */
[----:B------:R-:W-:Y:S01]  /*57a0*/  ISETP.GE.AND P4, PT, R7, RZ, PT ;  /* 0x000000ff0700720c */ /* 0x000fe20003f86270 */
[----:B------:R-:W-:Y:S01]  /*57b0*/  @!P1 IMAD.IADD R102, R102, 0x1, -R229 ;  /* 0x0000000166669824 */ /* 0x000fe200078e0ae5 */
[----:B------:R-:W-:Y:S01]  /*57c0*/  ISETP.GE.AND P1, PT, R6, RZ, PT ;  /* 0x000000ff0600720c */ /* 0x000fe20003f26270 */
[----:B------:R-:W-:Y:S01]  /*57d0*/  @!P5 IMAD.MOV R38, RZ, RZ, -R38 ;  /* 0x000000ffff26d224 */ /* 0x000fe200078e0a26 */
[----:B------:R-:W-:Y:S01]  /*57e0*/  IADD3 R6, -R4, RZ, RZ ;  /* 0x000000ff04067210 */ /* 0x000fe20007ffe1ff */
[----:B------:R-:W-:Y:S01]  /*57f0*/  IMAD.HI.U32 R5, R9, R8, RZ ;  /* 0x0000000809057227 */ /* 0x000fe200078e00ff */
[----:B------:R-:W-:Y:S01]  /*5800*/  ISETP.GT.U32.AND P5, PT, R229, R114, PT ;  /* 0x00000072e500720c */ /* 0x000fe20003fa4070 */
[----:B------:R-:W-:Y:S02]  /*5810*/  STL [R1+0x5f38], R52 ;  /* 0x005f383401007387 */ /* 0x000fe40000100800 */
[----:B------:R-:W-:-:S02]  /*5820*/  VIADD R11, R25, 0x61 ;  /* 0x00000061190b7836 */ /* 0x000fc40000000000 */
[----:B------:R-:W-:Y:S01]  /*5830*/  IMAD.MOV R5, RZ, RZ, -R5 ;  /* 0x000000ffff057224 */ /* 0x000fe200078e0a05 */
[----:B------:R-:W-:Y:S01]  /*5840*/  STL [R1+0x5f3c], R73 ;  /* 0x005f3c4901007387 */ /* 0x000fe20000100800 */
[C---:B------:R-:W-:Y:S01]  /*5850*/  IMAD R140, R229.reuse, R6, R140 ;  /* 0x00000006e58c7224 */ /* 0x040fe200078e028c */
[----:B------:R-:W-:Y:S01]  /*5860*/  IABS R10, R11 ;  /* 0x0000000b000a7213 */ /* 0x000fe20000000000 */
[--C-:B------:R-:W-:Y:S01]  /*5870*/  @!P6 IMAD.IADD R200, R200, 0x1, -R229.reuse ;  /* 0x00000001c8c8e824 */ /* 0x100fe200078e0ae5 */
[----:B------:R-:W-:Y:S01]  /*5880*/  STL [R1+0x5f40], R38 ;  /* 0x005f402601007387 */ /* 0x000fe20000100800 */
[C---:B------:R-:W-:Y:S01]  /*5890*/  IMAD R171, R229.reuse, R5, R8 ;  /* 0x00000005e5ab7224 */ /* 0x040fe200078e0208 */
[----:B------:R-:W-:Y:S01]  /*58a0*/  IABS R8, R13 ;  /* 0x0000000d00087213 */ /* 0x000fe20000000000 */
[----:B------:R-:W-:Y:S01]  /*58b0*/  @!P2 IMAD.MOV R102, RZ, RZ, -R102 ;  /* 0x000000ffff66a224 */ /* 0x000fe200078e0a66 */
[C---:B------:R-:W-:Y:S01]  /*58c0*/  ISETP.GT.U32.AND P2, PT, R229.reuse, R140, PT ;  /* 0x0000008ce500720c */ /* 0x040fe20003f44070 */
[----:B------:R-:W-:Y:S01]  /*58d0*/  @!P5 IMAD.IADD R114, R114, 0x1, -R229 ;  /* 0x000000017272d824 */ /* 0x000fe200078e0ae5 */
[----:B------:R-:W-:Y:S01]  /*58e0*/  ISETP.GT.U32.AND P6, PT, R229, R200, PT ;  /* 0x000000c8e500720c */ /* 0x000fe20003fc4070 */
[----:B------:R-:W-:Y:S01]  /*58f0*/  IMAD.HI.U32 R4, R9, R10, RZ ;  /* 0x0000000a09047227 */ /* 0x000fe200078e00ff */
[----:B------:R-:W-:Y:S01]  /*5900*/  ISETP.GT.U32.AND P5, PT, R229, R171, PT ;  /* 0x000000abe500720c */ /* 0x000fe20003fa4070 */
[----:B------:R-:W-:Y:S02]  /*5910*/  STL [R1+0x5f44], R102 ;  /* 0x005f446601007387 */ /* 0x000fe40000100800 */
[----:B------:R-:W-:-:S02]  /*5920*/  IMAD.MOV R4, RZ, RZ, -R4 ;  /* 0x000000ffff047224 */ /* 0x000fc400078e0a04 */
[----:B------:R-:W-:Y:S02]  /*5930*/  VIADD R7, R25, 0x62 ;  /* 0x0000006219077836 */ /* 0x000fe40000000000 */
[C---:B------:R-:W-:Y:S01]  /*5940*/  IMAD R53, R229.reuse, R4, R10 ;  /* 0x00000004e5357224 */ /* 0x040fe200078e020a */
[----:B------:R-:W-:Y:S01]  /*5950*/  IABS R10, R14 ;  /* 0x0000000e000a7213 */ /* 0x000fe20000000000 */
[--C-:B------:R-:W-:Y:S01]  /*5960*/  @!P2 IMAD.IADD R140, R140, 0x1, -R229.reuse ;  /* 0x000000018c8ca824 */ /* 0x100fe200078e0ae5 */
[----:B------:R-:W-:Y:S01]  /*5970*/  IABS R6, R7 ;  /* 0x0000000700067213 */ /* 0x000fe20000000000 */
[--C-:B------:R-:W-:Y:S01]  /*5980*/  @!P6 IMAD.IADD R200, R200, 0x1, -R229.reuse ;  /* 0x00000001c8c8e824 */ /* 0x100fe200078e0ae5 */
[----:B------:R-:W-:Y:S01]  /*5990*/  ISETP.GT.U32.AND P6, PT, R229, R53, PT ;  /* 0x00000035e500720c */ /* 0x000fe20003fc4070 */
[----:B------:R-:W-:Y:S01]  /*59a0*/  @!P5 IMAD.IADD R171, R171, 0x1, -R229 ;  /* 0x00000001ababd824 */ /* 0x000fe200078e0ae5 */
[----:B------:R-:W-:Y:S01]  /*59b0*/  ISETP.GT.U32.AND P5, PT, R229, R140, PT ;  /* 0x0000008ce500720c */ /* 0x000fe20003fa4070 */
[----:B------:R-:W-:Y:S01]  /*59c0*/  IMAD.HI.U32 R4, R9, R6, RZ ;  /* 0x0000000609047227 */ /* 0x000fe200078e00ff */
[----:B------:R-:W-:-:S03]  /*59d0*/  ISETP.GE.AND P2, PT, R11, RZ, PT ;  /* 0x000000ff0b00720c */ /* 0x000fc60003f46270 */
[----:B------:R-:W-:Y:S02]  /*59e0*/  IMAD.MOV R4, RZ, RZ, -R4 ;  /* 0x000000ffff047224 */ /* 0x000fe400078e0a04 */
[----:B------:R-:W-:-:S04]  /*59f0*/  IMAD.HI.U32 R5, R9, R8, RZ ;  /* 0x0000000809057227 */ /* 0x000fc800078e00ff */
[----:B------:R-:W-:Y:S01]  /*5a00*/  IMAD R47, R229, R4, R6 ;  /* 0x00000004e52f7224 */ /* 0x000fe200078e0206 */
[----:B------:R-:W-:Y:S01]  /*5a10*/  IADD3 R5, -R5, RZ, RZ ;  /* 0x000000ff05057210 */ /* 0x000fe20007ffe1ff */
[--C-:B------:R-:W-:Y:S01]  /*5a20*/  @!P6 IMAD.IADD R53, R53, 0x1, -R229.reuse ;  /* 0x000000013535e824 */ /* 0x100fe200078e0ae5 */
[C---:B------:R-:W-:Y:S01]  /*5a30*/  ISETP.GT.U32.AND P6, PT, R229.reuse, R171, PT ;  /* 0x000000abe500720c */ /* 0x040fe20003fc4070 */
[----:B------:R-:W-:Y:S01]  /*5a40*/  @!P5 IMAD.IADD R140, R140, 0x1, -R229 ;  /* 0x000000018c8cd824 */ /* 0x000fe200078e0ae5 */
[C---:B------:R-:W-:Y:S01]  /*5a50*/  ISETP.GT.U32.AND P5, PT, R229.reuse, R47, PT ;  /* 0x0000002fe500720c */ /* 0x040fe20003fa4070 */
[----:B------:R-:W-:Y:S02]  /*5a60*/  IMAD R37, R229, R5, R8 ;  /* 0x00000005e5257224 */ /* 0x000fe400078e0208 */
[----:B------:R-:W-:-:S04]  /*5a70*/  IMAD.HI.U32 R5, R9, R12, RZ ;  /* 0x0000000c09057227 */ /* 0x000fc800078e00ff */
[----:B------:R-:W-:Y:S02]  /*5a80*/  IMAD.MOV R5, RZ, RZ, -R5 ;  /* 0x000000ffff057224 */ /* 0x000fe400078e0a05 */
[----:B------:R-:W-:Y:S01]  /*5a90*/  @!P3 IMAD.MOV R200, RZ, RZ, -R200 ;  /* 0x000000ffffc8b224 */ /* 0x000fe200078e0ac8 */
[----:B------:R-:W-:Y:S01]  /*5aa0*/  ISETP.GE.AND P3, PT, R7, RZ, PT ;  /* 0x000000ff0700720c */ /* 0x000fe20003f66270 */
[----:B------:R-:W-:Y:S01]  /*5ab0*/  IMAD R115, R229, R5, R12 ;  /* 0x00000005e5737224 */ /* 0x000fe200078e020c */
[----:B------:R-:W-:Y:S01]  /*5ac0*/  @!P6 IADD3 R171, R171, -R229, RZ ;  /* 0x800000e5ababe210 */ /* 0x000fe20007ffe0ff */
[----:B------:R-:W-:Y:S01]  /*5ad0*/  @!P5 IMAD.IADD R47, R47, 0x1, -R229 ;  /* 0x000000012f2fd824 */ /* 0x000fe200078e0ae5 */
[C---:B------:R-:W-:Y:S01]  /*5ae0*/  ISETP.GT.U32.AND P6, PT, R229.reuse, R37, PT ;  /* 0x00000025e500720c */ /* 0x040fe20003fc4070 */
[----:B------:R-:W-:Y:S02]  /*5af0*/  @!P1 IMAD.MOV R140, RZ, RZ, -R140 ;  /* 0x000000ffff8c9224 */ /* 0x000fe400078e0a8c */
[----:B------:R-:W-:Y:S01]  /*5b00*/  @!P4 IMAD.MOV R171, RZ, RZ, -R171 ;  /* 0x000000ffffabc224 */ /* 0x000fe200078e0aab */
[----:B------:R-:W-:Y:S01]  /*5b10*/  ISETP.GT.U32.AND P1, PT, R229, R47, PT ;  /* 0x0000002fe500720c */ /* 0x000fe20003f24070 */
[----:B------:R-:W-:Y:S01]  /*5b20*/  VIADD R7, R25, 0x66 ;  /* 0x0000006619077836 */ /* 0x000fe20000000000 */
[----:B------:R-:W-:Y:S01]  /*5b30*/  ISETP.GT.U32.AND P4, PT, R229, R115, PT ;  /* 0x00000073e500720c */ /* 0x000fe20003f84070 */
[----:B------:R-:W-:-:S03]  /*5b40*/  IMAD.HI.U32 R4, R9, R10, RZ ;  /* 0x0000000a09047227 */ /* 0x000fc600078e00ff */
[----:B------:R-:W-:Y:S01]  /*5b50*/  IABS R6, R7 ;  /* 0x0000000700067213 */ /* 0x000fe20000000000 */
[----:B------:R-:W-:Y:S02]  /*5b60*/  IMAD.MOV R4, RZ, RZ, -R4 ;  /* 0x000000ffff047224 */ /* 0x000fe400078e0a04 */
[----:B------:R-:W-:Y:S02]  /*5b70*/  VIADD R5, R25, 0x67 ;  /* 0x0000006719057836 */ /* 0x000fe40000000000 */
[----:B------:R-:W-:Y:S02]  /*5b80*/  IMAD R31, R229, R4, R10 ;  /* 0x00000004e51f7224 */ /* 0x000fe400078e020a */
[----:B------:R-:W-:Y:S01]  /*5b90*/  IMAD.HI.U32 R4, R9, R6, RZ ;  /* 0x0000000609047227 */ /* 0x000fe200078e00ff */
[----:B------:R-:W-:Y:S02]  /*5ba0*/  IABS R8, R5 ;  /* 0x0000000500087213 */ /* 0x000fe40000000000 */
[----:B------:R-:W-:Y:S01]  /*5bb0*/  ISETP.GT.U32.AND P5, PT, R229, R31, PT ;  /* 0x0000001fe500720c */ /* 0x000fe20003fa4070 */
[----:B------:R-:W-:-:S02]  /*5bc0*/  @!P6 IMAD.IADD R37, R37, 0x1, -R229 ;  /* 0x000000012525e824 */ /* 0x000fc400078e0ae5 */
[--C-:B------:R-:W-:Y:S01]  /*5bd0*/  @!P1 IMAD.IADD R47, R47, 0x1, -R229.reuse ;  /* 0x000000012f2f9824 */ /* 0x100fe200078e0ae5 */
[----:B------:R-:W-:Y:S01]  /*5be0*/  ISETP.GE.AND P1, PT, R15, RZ, PT ;  /* 0x000000ff0f00720c */ /* 0x000fe20003f26270 */
[----:B------:R-:W-:Y:S01]  /*5bf0*/  @!P4 IMAD.IADD R115, R115, 0x1, -R229 ;  /* 0x000000017373c824 */ /* 0x000fe200078e0ae5 */
[----:B------:R-:W-:Y:S01]  /*5c00*/  ISETP.GT.U32.AND P6, PT, R229, R37, PT ;  /* 0x00000025e500720c */ /* 0x000fe20003fc4070 */
[----:B------:R-:W-:Y:S01]  /*5c10*/  IMAD.MOV R4, RZ, RZ, -R4 ;  /* 0x000000ffff047224 */ /* 0x000fe200078e0a04 */
[----:B------:R-:W-:Y:S01]  /*5c20*/  ISETP.GE.AND P4, PT, R7, RZ, PT ;  /* 0x000000ff0700720c */ /* 0x000fe20003f86270 */
[----:B------:R-:W-:Y:S01]  /*5c30*/  @!P3 IMAD.MOV R47, RZ, RZ, -R47 ;  /* 0x000000ffff2fb224 */ /* 0x000fe200078e0a2f */
[C---:B------:R-:W-:Y:S01]  /*5c40*/  ISETP.GT.U32.AND P3, PT, R229.reuse, R115, PT ;  /* 0x00000073e500720c */ /* 0x040fe20003f64070 */
[----:B------:R-:W-:Y:S02]  /*5c50*/  IMAD R201, R229, R4, R6 ;  /* 0x00000004e5c97224 */ /* 0x000fe400078e0206 */
[----:B------:R-:W-:Y:S01]  /*5c60*/  IMAD.HI.U32 R4, R9, R8, RZ ;  /* 0x0000000809047227 */ /* 0x000fe200078e00ff */
[----:B------:R-:W-:-:S03]  /*5c70*/  @!P5 IADD3 R31, R31, -R229, RZ ;  /* 0x800000e51f1fd210 */ /* 0x000fc60007ffe0ff */
[----:B------:R-:W-:Y:S01]  /*5c80*/  @!P0 IMAD.MOV R114, RZ, RZ, -R114 ;  /* 0x000000ffff728224 */ /* 0x000fe200078e0a72 */
[C---:B------:R-:W-:Y:S01]  /*5c90*/  ISETP.GT.U32.AND P0, PT, R229.reuse, R53, PT ;  /* 0x00000035e500720c */ /* 0x040fe20003f04070 */
[----:B------:R-:W-:Y:S01]  /*5ca0*/  IMAD.MOV R4, RZ, RZ, -R4 ;  /* 0x000000ffff047224 */ /* 0x000fe200078e0a04 */
[----:B------:R-:W-:Y:S01]  /*5cb0*/  ISETP.GT.U32.AND P5, PT, R229, R31, PT ;  /* 0x0000001fe500720c */ /* 0x000fe20003fa4070 */
[--C-:B------:R-:W-:Y:S01]  /*5cc0*/  @!P6 IMAD.IADD R37, R37, 0x1, -R229.reuse ;  /* 0x000000012525e824 */ /* 0x100fe200078e0ae5 */
[C---:B------:R-:W-:Y:S01]  /*5cd0*/  ISETP.GT.U32.AND P6, PT, R229.reuse, R201, PT ;  /* 0x000000c9e500720c */ /* 0x040fe20003fc4070 */
[----:B------:R-:W-:Y:S01]  /*5ce0*/  IMAD R141, R229, R4, R8 ;  /* 0x00000004e58d7224 */ /* 0x000fe200078e0208 */
[----:B------:R-:W-:Y:S01]  /*5cf0*/  IADD3 R4, R25, 0x68, RZ ;  /* 0x0000006819047810 */ /* 0x000fe20007ffe0ff */
[----:B------:R-:W-:Y:S01]  /*5d00*/  @!P3 IMAD.IADD R115, R115, 0x1, -R229 ;  /* 0x000000017373b824 */ /* 0x000fe200078e0ae5 */
[----:B------:R-:W-:Y:S01]  /*5d10*/  STL [R1+0x5f48], R114 ;  /* 0x005f487201007387 */ /* 0x000fe20000100800 */
[----:B------:R-:W-:Y:S01]  /*5d20*/  VIADD R6, R25, 0x6a ;  /* 0x0000006a19067836 */ /* 0x000fe20000000000 */
[----:B------:R-:W-:Y:S01]  /*5d30*/  ISETP.GT.U32.AND P3, PT, R229, R141, PT ;  /* 0x0000008de500720c */ /* 0x000fe20003f64070 */
[----:B------:R-:W-:Y:S01]  /*5d40*/  @!P1 IMAD.MOV R115, RZ, RZ, -R115 ;  /* 0x000000ffff739224 */ /* 0x000fe200078e0a73 */
[----:B------:R-:W-:Y:S01]  /*5d50*/  IABS R172, R4 ;  /* 0x0000000400ac7213 */ /* 0x000fe20000000000 */
[--C-:B------:R-:W-:Y:S01]  /*5d60*/  @!P0 IMAD.IADD R53, R53, 0x1, -R229.reuse ;  /* 0x0000000135358824 */ /* 0x100fe200078e0ae5 */
[----:B------:R-:W-:Y:S01]  /*5d70*/  ISETP.GE.AND P0, PT, R13, RZ, PT ;  /* 0x000000ff0d00720c */ /* 0x000fe20003f06270 */
[----:B------:R-:W-:Y:S01]  /*5d80*/  @!P5 IMAD.IADD R31, R31, 0x1, -R229 ;  /* 0x000000011f1fd824 */ /* 0x000fe200078e0ae5 */
[----:B------:R-:W-:Y:S01]  /*5d90*/  ISETP.GE.AND P5, PT, R5, RZ, PT ;  /* 0x000000ff0500720c */ /* 0x000fe20003fa6270 */
[----:B------:R-:W-:Y:S01]  /*5da0*/  @!P2 IMAD.MOV R53, RZ, RZ, -R53 ;  /* 0x000000ffff35a224 */ /* 0x000fe200078e0a35 */
[----:B------:R-:W-:Y:S01]  /*5db0*/  ISETP.GE.AND P2, PT, R14, RZ, PT ;  /* 0x000000ff0e00720c */ /* 0x000fe20003f46270 */
[--C-:B------:R-:W-:Y:S01]  /*5dc0*/  @!P6 IMAD.IADD R201, R201, 0x1, -R229.reuse ;  /* 0x00000001c9c9e824 */ /* 0x100fe200078e0ae5 */
[----:B------:R-:W-:Y:S01]  /*5dd0*/  IABS R46, R6 ;  /* 0x00000006002e7213 */ /* 0x000fe20000000000 */
[----:B------:R-:W-:Y:S01]  /*5de0*/  VIADD R5, R25, 0x69 ;  /* 0x0000006919057836 */ /* 0x000fe20000000000 */
[----:B------:R-:W-:Y:S01]  /*5df0*/  ISETP.GE.AND P1, PT, R6, RZ, PT ;  /* 0x000000ff0600720c */ /* 0x000fe20003f26270 */
[----:B------:R-:W-:Y:S01]  /*5e00*/  @!P3 IMAD.IADD R141, R141, 0x1, -R229 ;  /* 0x000000018d8db824 */ /* 0x000fe200078e0ae5 */
[C---:B------:R-:W-:Y:S01]  /*5e10*/  ISETP.GT.U32.AND P6, PT, R229.reuse, R201, PT ;  /* 0x000000c9e500720c */ /* 0x040fe20003fc4070 */
[----:B------:R-:W-:Y:S01]  /*5e20*/  STL [R1+0x5f4c], R200 ;  /* 0x005f4cc801007387 */ /* 0x000fe20000100800 */
[----:B------:R-:W-:Y:S01]  /*5e30*/  IABS R54, R5 ;  /* 0x0000000500367213 */ /* 0x000fe20000000000 */
[----:B------:R-:W-:Y:S01]  /*5e40*/  @!P0 IMAD.MOV R37, RZ, RZ, -R37 ;  /* 0x000000ffff258224 */ /* 0x000fe200078e0a25 */
[----:B------:R-:W-:Y:S01]  /*5e50*/  ISETP.GT.U32.AND P3, PT, R229, R141, PT ;  /* 0x0000008de500720c */ /* 0x000fe20003f64070 */
[----:B------:R-:W-:Y:S01]  /*5e60*/  STL [R1+0x5f50], R140 ;  /* 0x005f508c01007387 */ /* 0x000fe20000100800 */
[----:B------:R-:W-:Y:S01]  /*5e70*/  ISETP.GE.AND P0, PT, R4, RZ, PT ;  /* 0x000000ff0400720c */ /* 0x000fe20003f06270 */
[----:B------:R-:W-:Y:S01]  /*5e80*/  IMAD.HI.U32 R4, R9, R172, RZ ;  /* 0x000000ac09047227 */ /* 0x000fe200078e00ff */
[----:B------:R-:W-:Y:S01]  /*5e90*/  @!P2 IADD3 R31, -R31, RZ, RZ ;  /* 0x000000ff1f1fa210 */ /* 0x000fe20007ffe1ff */
[----:B------:R-:W-:Y:S01]  /*5ea0*/  STL [R1+0x5f54], R171 ;  /* 0x005f54ab01007387 */ /* 0x000fe20000100800 */
[----:B------:R-:W-:Y:S01]  /*5eb0*/  ISETP.GE.AND P2, PT, R5, RZ, PT ;  /* 0x000000ff0500720c */ /* 0x000fe20003f46270 */
[----:B------:R-:W-:-:S02]  /*5ec0*/  IMAD.HI.U32 R5, R9, R46, RZ ;  /* 0x0000002e09057227 */ /* 0x000fc400078e00ff */
[----:B------:R-:W-:Y:S02]  /*5ed0*/  STL [R1+0x5f58], R53 ;  /* 0x005f583501007387 */ /* 0x000fe40000100800 */
[----:B------:R-:W-:Y:S02]  /*5ee0*/  IMAD.MOV R6, RZ, RZ, -R4 ;  /* 0x000000ffff067224 */ /* 0x000fe400078e0a04 */
[----:B------:R-:W-:Y:S01]  /*5ef0*/  IMAD.MOV R5, RZ, RZ, -R5 ;  /* 0x000000ffff057224 */ /* 0x000fe200078e0a05 */
[----:B------:R-:W-:Y:S01]  /*5f00*/  STL [R1+0x5f5c], R47 ;  /* 0x005f5c2f01007387 */ /* 0x000fe20000100800 */
[--C-:B------:R-:W-:Y:S02]  /*5f10*/  @!P6 IMAD.IADD R201, R201, 0x1, -R229.reuse ;  /* 0x00000001c9c9e824 */ /* 0x100fe400078e0ae5 */
[----:B------:R-:W-:Y:S01]  /*5f20*/  IMAD R172, R229, R6, R172 ;  /* 0x00000006e5ac7224 */ /* 0x000fe200078e02ac */
[----:B------:R1:W-:Y:S01]  /*5f30*/  STL [R1+0x5f60], R37 ;  /* 0x005f602501007387 */ /* 0x0003e20000100800 */
[----:B------:R-:W-:-:S02]  /*5f40*/  @!P3 IMAD.IADD R141, R141, 0x1, -R229 ;  /* 0x000000018d8db824 */ /* 0x000fc400078e0ae5 */
[C---:B------:R-:W-:Y:S01]  /*5f50*/  IMAD R46, R229.reuse, R5, R46 ;  /* 0x00000005e52e7224 */ /* 0x040fe200078e022e */
[----:B------:R-:W-:Y:S01]  /*5f60*/  STL [R1+0x5f64], R31 ;  /* 0x005f641f01007387 */ /* 0x000fe20000100800 */
[----:B------:R-:W-:Y:S01]  /*5f70*/  @!P4 IMAD.MOV R201, RZ, RZ, -R201 ;  /* 0x000000ffffc9c224 */ /* 0x000fe200078e0ac9 */
[C---:B------:R-:W-:Y:S01]  /*5f80*/  ISETP.GT.U32.AND P4, PT, R229.reuse, R172, PT ;  /* 0x000000ace500720c */ /* 0x040fe20003f84070 */
[----:B------:R-:W-:Y:S01]  /*5f90*/  @!P5 IMAD.MOV R141, RZ, RZ, -R141 ;  /* 0x000000ffff8dd224 */ /* 0x000fe200078e0a8d */
[----:B------:R-:W-:Y:S01]  /*5fa0*/  ISETP.GT.U32.AND P5, PT, R229, R46, PT ;  /* 0x0000002ee500720c */ /* 0x000fe20003fa4070 */
[----:B------:R-:W-:Y:S01]  /*5fb0*/  IMAD.HI.U32 R4, R9, R54, RZ ;  /* 0x0000003609047227 */ /* 0x000fe200078e00ff */
[----:B------:R-:W-:Y:S03]  /*5fc0*/  STL [R1+0x5f68], R115 ;  /* 0x005f687301007387 */ /* 0x000fe60000100800 */
[----:B------:R-:W-:Y:S01]  /*5fd0*/  VIADD R7, R25, 0x6b ;  /* 0x0000006b19077836 */ /* 0x000fe20000000000 */
[----:B------:R-:W-:Y:S01]  /*5fe0*/  STL [R1+0x5f6c], R201 ;  /* 0x005f6cc901007387 */ /* 0x000fe20000100800 */
[----:B-1----:R-:W-:-:S02]  /*5ff0*/  IMAD.MOV.U32 R37, RZ, RZ, R25 ;  /* 0x000000ffff257224 */ /* 0x002fc400078e0019 */
[----:B------:R-:W-:Y:S01]  /*6000*/  IMAD.MOV R6, RZ, RZ, -R4 ;  /* 0x000000ffff067224 */ /* 0x000fe200078e0a04 */
[----:B------:R-:W-:Y:S01]  /*6010*/  IABS R202, R7 ;  /* 0x0000000700ca7213 */ /* 0x000fe20000000000 */
[----:B------:R-:W-:Y:S01]  /*6020*/  VIADD R10, R37, 0x6d ;  /* 0x0000006d250a7836 */ /* 0x000fe20000000000 */
[----:B------:R-:W-:Y:S01]  /*6030*/  ISETP.GE.AND P6, PT, R7, RZ, PT ;  /* 0x000000ff0700720c */ /* 0x000fe20003fc6270 */
[C---:B------:R-:W-:Y:S01]  /*6040*/  IMAD R54, R229.reuse, R6, R54 ;  /* 0x00000006e5367224 */ /* 0x040fe200078e0236 */
[----:B------:R-:W-:Y:S01]  /*6050*/  STL [R1+0x5f70], R141 ;  /* 0x005f708d01007387 */ /* 0x000fe20000100800 */
[--C-:B------:R-:W-:Y:S01]  /*6060*/  @!P4 IMAD.IADD R172, R172, 0x1, -R229.reuse ;  /* 0x00000001acacc824 */ /* 0x100fe200078e0ae5 */
[----:B------:R-:W-:Y:S01]  /*6070*/  IABS R116, R10 ;  /* 0x0000000a00747213 */ /* 0x000fe20000000000 */
[----:B------:R-:W-:Y:S01]  /*6080*/  @!P5 IMAD.IADD R46, R46, 0x1, -R229 ;  /* 0x000000012e2ed824 */ /* 0x000fe200078e0ae5 */
[----:B------:R-:W-:Y:S01]  /*6090*/  ISETP.GT.U32.AND P3, PT, R229, R54, PT ;  /* 0x00000036e500720c */ /* 0x000fe20003f64070 */
[----:B------:R-:W-:Y:S01]  /*60a0*/  IMAD.HI.U32 R4, R9, R202, RZ ;  /* 0x000000ca09047227 */ /* 0x000fe200078e00ff */
[----:B------:R-:W-:-:S02]  /*60b0*/  ISETP.GT.U32.AND P4, PT, R229, R172, PT ;  /* 0x000000ace500720c */ /* 0x000fc40003f84070 */
[----:B------:R-:W-:Y:S01]  /*60c0*/  ISETP.GT.U32.AND P5, PT, R229, R46, PT ;  /* 0x0000002ee500720c */ /* 0x000fe20003fa4070 */
[----:B------:R-:W-:Y:S01]  /*60d0*/  IMAD.HI.U32 R5, R9, R116, RZ ;  /* 0x0000007409057227 */ /* 0x000fe200078e00ff */
[----:B------:R-:W-:Y:S02]  /*60e0*/  IADD3 R4, -R4, RZ, RZ ;  /* 0x000000ff04047210 */ /* 0x000fe40007ffe1ff */
[C---:B------:R-:W-:Y:S01]  /*60f0*/  IADD3 R69, R37.reuse, 0x176, RZ ;  /* 0x0000017625457810 */ /* 0x040fe20007ffe0ff */
[----:B------:R-:W-:Y:S02]  /*6100*/  VIADD R7, R37, 0x6c ;  /* 0x0000006c25077836 */ /* 0x000fe40000000000 */
[----:B------:R-:W-:Y:S02]  /*6110*/  IMAD.MOV R5, RZ, RZ, -R5 ;  /* 0x000000ffff057224 */ /* 0x000fe400078e0a05 */
[C---:B------:R-:W-:Y:S01]  /*6120*/  IMAD R202, R229.reuse, R4, R202 ;  /* 0x00000004e5ca7224 */ /* 0x040fe200078e02ca */
[----:B------:R-:W-:Y:S01]  /*6130*/  IABS R30, R7 ;  /* 0x00000007001e7213 */ /* 0x000fe20000000000 */
[C---:B------:R-:W-:Y:S01]  /*6140*/  IMAD R116, R229.reuse, R5, R116 ;  /* 0x00000005e5747224 */ /* 0x040fe200078e0274 */
[----:B------:R-:W-:Y:S01]  /*6150*/  @!P3 IADD3 R54, R54, -R229, RZ ;  /* 0x800000e53636b210 */ /* 0x000fe20007ffe0ff */
[----:B------:R-:W-:Y:S01]  /*6160*/  @!P4 IMAD.IADD R172, R172, 0x1, -R229 ;  /* 0x00000001acacc824 */ /* 0x000fe200078e0ae5 */
[----:B------:R-:W-:Y:S01]  /*6170*/  ISETP.GT.U32.AND P4, PT, R229, R202, PT ;  /* 0x000000cae500720c */ /* 0x000fe20003f84070 */
[----:B------:R-:W-:Y:S01]  /*6180*/  VIADD R11, R37, 0x6e ;  /* 0x0000006e250b7836 */ /* 0x000fe20000000000 */
[----:B------:R-:W-:Y:S01]  /*6190*/  ISETP.GT.U32.AND P3, PT, R229, R54, PT ;  /* 0x00000036e500720c */ /* 0x000fe20003f64070 */
[----:B------:R-:W-:-:S03]  /*61a0*/  IMAD.HI.U32 R4, R9, R30, RZ ;  /* 0x0000001e09047227 */ /* 0x000fc600078e00ff */
[----:B------:R-:W-:Y:S01]  /*61b0*/  IABS R6, R11 ;  /* 0x0000000b00067213 */ /* 0x000fe20000000000 */
[----:B------:R-:W-:Y:S01]  /*61c0*/  @!P5 IMAD.IADD R46, R46, 0x1, -R229 ;  /* 0x000000012e2ed824 */ /* 0x000fe200078e0ae5 */
[----:B------:R-:W-:Y:S01]  /*61d0*/  ISETP.GT.U32.AND P5, PT, R229, R116, PT ;  /* 0x00000074e500720c */ /* 0x000fe20003fa4070 */
[----:B------:R-:W-:Y:S02]  /*61e0*/  IMAD.MOV R4, RZ, RZ, -R4 ;  /* 0x000000ffff047224 */ /* 0x000fe400078e0a04 */
[----:B------:R-:W-:Y:S02]  /*61f0*/  VIADD R13, R37, 0x70 ;  /* 0x00000070250d7836 */ /* 0x000fe40000000000 */
[----:B------:R-:W-:Y:S01]  /*6200*/  IMAD R30, R229, R4, R30 ;  /* 0x00000004e51e7224 */ /* 0x000fe200078e021e */
[----:B------:R-:W-:Y:S01]  /*6210*/  @!P4 IADD3 R202, R202, -R229, RZ ;  /* 0x800000e5cacac210 */ /* 0x000fe20007ffe0ff */
[----:B------:R-:W-:Y:S01]  /*6220*/  IMAD.HI.U32 R4, R9, R6, RZ ;  /* 0x0000000609047227 */ /* 0x000fe200078e00ff */
[----:B------:R-:W-:-:S02]  /*6230*/  IABS R8, R13 ;  /* 0x0000000d00087213 */ /* 0x000fc40000000000 */
[----:B------:R-:W-:Y:S01]  /*6240*/  ISETP.GE.AND P4, PT, R7, RZ, PT ;  /* 0x000000ff0700720c */ /* 0x000fe20003f86270 */
[----:B------:R-:W-:Y:S02]  /*6250*/  VIADD R12, R37, 0x6f ;  /* 0x0000006f250c7836 */ /* 0x000fe40000000000 */
[----:B------:R-:W-:Y:S02]  /*6260*/  IMAD.MOV R4, RZ, RZ, -R4 ;  /* 0x000000ffff047224 */ /* 0x000fe400078e0a04 */
[--C-:B------:R-:W-:Y:S01]  /*6270*/  @!P3 IMAD.IADD R54, R54, 0x1, -R229.reuse ;  /* 0x000000013636b824 */ /* 0x100fe200078e0ae5 */
[----:B------:R-:W-:Y:S01]  /*6280*/  IABS R142, R12 ;  /* 0x0000000c008e7213 */ /* 0x000fe20000000000 */
[----:B------:R-:W-:Y:S01]  /*6290*/  @!P0 IMAD.MOV R172, RZ, RZ, -R172 ;  /* 0x000000ffffac8224 */ /* 0x000fe200078e0aac */
[C---:B------:R-:W-:Y:S01]  /*62a0*/  ISETP.GT.U32.AND P3, PT, R229.reuse, R30, PT ;  /* 0x0000001ee500720c */ /* 0x040fe20003f64070 */
[----:B------:R-:W-:Y:S01]  /*62b0*/  @!P5 IMAD.IADD R116, R116, 0x1, -R229 ;  /* 0x000000017474d824 */ /* 0x000fe200078e0ae5 */
[C---:B------:R-:W-:Y:S01]  /*62c0*/  ISETP.GT.U32.AND P0, PT, R229.reuse, R202, PT ;  /* 0x000000cae500720c */ /* 0x040fe20003f04070 */
[----:B------:R-:W-:Y:S01]  /*62d0*/  IMAD R87, R229, R4, R6 ;  /* 0x00000004e5577224 */ /* 0x000fe200078e0206 */
[----:B------:R-:W-:Y:S01]  /*62e0*/  STL [R1+0x5f74], R172 ;  /* 0x005f74ac01007387 */ /* 0x000fe20000100800 */
[----:B------:R-:W-:Y:S01]  /*62f0*/  IMAD.HI.U32 R4, R9, R8, RZ ;  /* 0x0000000809047227 */ /* 0x000fe200078e00ff */
[----:B------:R-:W-:-:S03]  /*6300*/  ISETP.GT.U32.AND P5, PT, R229, R116, PT ;  /* 0x00000074e500720c */ /* 0x000fc60003fa4070 */
[----:B------:R-:W-:Y:S01]  /*6310*/  IMAD.HI.U32 R5, R9, R142, RZ ;  /* 0x0000008e09057227 */ /* 0x000fe200078e00ff */
[----:B------:R-:W-:-:S03]  /*6320*/  IADD3 R4, -R4, RZ, RZ ;  /* 0x000000ff04047210 */ /* 0x000fc60007ffe1ff */
[----:B------:R-:W-:Y:S02]  /*6330*/  IMAD.MOV R5, RZ, RZ, -R5 ;  /* 0x000000ffff057224 */ /* 0x000fe400078e0a05 */
[--C-:B------:R-:W-:Y:S01]  /*6340*/  @!P3 IMAD.IADD R30, R30, 0x1, -R229.reuse ;  /* 0x000000011e1eb824 */ /* 0x100fe200078e0ae5 */
[----:B------:R-:W-:Y:S01]  /*6350*/  ISETP.GE.AND P3, PT, R10, RZ, PT ;  /* 0x000000ff0a00720c */ /* 0x000fe20003f66270 */
[----:B------:R-:W-:Y:S01]  /*6360*/  IMAD R142, R229, R5, R142 ;  /* 0x00000005e58e7224 */ /* 0x000fe200078e028e */
[----:B------:R-:W-:Y:S01]  /*6370*/  IADD3 R10, R37, 0x73, RZ ;  /* 0x00000073250a7810 */ /* 0x000fe20007ffe0ff */
[--C-:B------:R-:W-:Y:S01]  /*6380*/  @!P0 IMAD.IADD R202, R202, 0x1, -R229.reuse ;  /* 0x00000001caca8824 */ /* 0x100fe200078e0ae5 */
[C---:B------:R-:W-:Y:S01]  /*6390*/  ISETP.GT.U32.AND P0, PT, R229.reuse, R87, PT ;  /* 0x00000057e500720c */ /* 0x040fe20003f04070 */
[C---:B------:R-:W-:Y:S01]  /*63a0*/  IMAD R173, R229.reuse, R4, R8 ;  /* 0x00000004e5ad7224 */ /* 0x040fe200078e0208 */
[----:B------:R-:W-:Y:S01]  /*63b0*/  IABS R36, R10 ;  /* 0x0000000a00247213 */ /* 0x000fe20000000000 */
[----:B------:R-:W-:Y:S01]  /*63c0*/  @!P2 IMAD.MOV R54, RZ, RZ, -R54 ;  /* 0x000000ffff36a224 */ /* 0x000fe200078e0a36 */
[C---:B------:R-:W-:Y:S01]  /*63d0*/  ISETP.GT.U32.AND P2, PT, R229.reuse, R30, PT ;  /* 0x0000001ee500720c */ /* 0x040fe20003f44070 */
[----:B------:R-:W-:Y:S01]  /*63e0*/  @!P6 IMAD.MOV R202, RZ, RZ, -R202 ;  /* 0x000000ffffcae224 */ /* 0x000fe200078e0aca */
[C---:B------:R-:W-:Y:S01]  /*63f0*/  ISETP.GT.U32.AND P6, PT, R229.reuse, R142, PT ;  /* 0x0000008ee500720c */ /* 0x040fe20003fc4070 */
[----:B------:R-:W-:Y:S01]  /*6400*/  @!P5 IMAD.IADD R116, R116, 0x1, -R229 ;  /* 0x000000017474d824 */ /* 0x000fe200078e0ae5 */
[----:B------:R-:W-:Y:S01]  /*6410*/  ISETP.GT.U32.AND P5, PT, R229, R173, PT ;  /* 0x000000ade500720c */ /* 0x000fe20003fa4070 */
[C---:B------:R-:W-:Y:S01]  /*6420*/  VIADD R5, R37.reuse, 0x71 ;  /* 0x0000007125057836 */ /* 0x040fe20000000000 */
[----:B------:R-:W-:Y:S01]  /*6430*/  STL [R1+0x5f78], R54 ;  /* 0x005f783601007387 */ /* 0x000fe20000100800 */
[----:B------:R-:W-:-:S02]  /*6440*/  VIADD R7, R37, 0x72 ;  /* 0x0000007225077836 */ /* 0x000fc40000000000 */
[--C-:B------:R-:W-:Y:S01]  /*6450*/  @!P0 IMAD.IADD R87, R87, 0x1, -R229.reuse ;  /* 0x0000000157578824 */ /* 0x100fe200078e0ae5 */
[----:B------:R-:W-:Y:S01]  /*6460*/  IABS R6, R5 ;  /* 0x0000000500067213 */ /* 0x000fe20000000000 */
[----:B------:R-:W-:Y:S01]  /*6470*/  @!P1 IMAD.MOV R46, RZ, RZ, -R46 ;  /* 0x000000ffff2e9224 */ /* 0x000fe200078e0a2e */
[----:B------:R-:W-:Y:S01]  /*6480*/  IABS R8, R7 ;  /* 0x0000000700087213 */ /* 0x000fe20000000000 */
[--C-:B------:R-:W-:Y:S01]  /*6490*/  @!P2 IMAD.IADD R30, R30, 0x1, -R229.reuse ;  /* 0x000000011e1ea824 */ /* 0x100fe200078e0ae5 */
[----:B------:R-:W-:Y:S01]  /*64a0*/  ISETP.GE.AND P1, PT, R11, RZ, PT ;  /* 0x000000ff0b00720c */ /* 0x000fe20003f26270 */
[--C-:B------:R-:W-:Y:S01]  /*64b0*/  @!P6 IMAD.IADD R142, R142, 0x1, -R229.reuse ;  /* 0x000000018e8ee824 */ /* 0x100fe200078e0ae5 */
[----:B------:R-:W-:Y:S01]  /*64c0*/  ISETP.GT.U32.AND P6, PT, R229, R87, PT ;  /* 0x00000057e500720c */ /* 0x000fe20003fc4070 */
[----:B------:R-:W-:Y:S01]  /*64d0*/  @!P5 IMAD.IADD R173, R173, 0x1, -R229 ;  /* 0x00000001adadd824 */ /* 0x000fe200078e0ae5 */
[----:B------:R-:W-:Y:S01]  /*64e0*/  ISETP.GE.AND P2, PT, R12, RZ, PT ;  /* 0x000000ff0c00720c */ /* 0x000fe20003f46270 */
[----:B------:R-:W-:Y:S01]  /*64f0*/  IMAD.HI.U32 R4, R9, R6, RZ ;  /* 0x0000000609047227 */ /* 0x000fe200078e00ff */
[----:B------:R-:W-:Y:S01]  /*6500*/  ISETP.GT.U32.AND P5, PT, R229, R142, PT ;  /* 0x0000008ee500720c */ /* 0x000fe20003fa4070 */
[----:B------:R-:W-:Y:S01]  /*6510*/  STL [R1+0x5f90], R46 ;  /* 0x005f902e01007387 */ /* 0x000fe20000100800 */
[----:B------:R-:W-:Y:S01]  /*6520*/  ISETP.GE.AND P0, PT, R13, RZ, PT ;  /* 0x000000ff0d00720c */ /* 0x000fe20003f06270 */
[----:B------:R-:W-:Y:S01]  /*6530*/  @!P4 IMAD.MOV R30, RZ, RZ, -R30 ;  /* 0x000000ffff1ec224 */ /* 0x000fe200078e0a1e */
[----:B------:R-:W-:Y:S01]  /*6540*/  ISETP.GT.U32.AND P4, PT, R229, R173, PT ;  /* 0x000000ade500720c */ /* 0x000fe20003f84070 */
[----:B------:R-:W-:Y:S01]  /*6550*/  IMAD.MOV R55, RZ, RZ, -R4 ;  /* 0x000000ffff377224 */ /* 0x000fe200078e0a04 */
[----:B------:R-:W-:Y:S01]  /*6560*/  STL [R1+0x5f94], R202 ;  /* 0x005f94ca01007387 */ /* 0x000fe20000100800 */
[----:B------:R-:W-:-:S03]  /*6570*/  IMAD.HI.U32 R4, R9, R8, RZ ;  /* 0x0000000809047227 */ /* 0x000fc600078e00ff */
[----:B------:R-:W-:Y:S01]  /*6580*/  STL [R1+0x5f98], R30 ;  /* 0x005f981e01007387 */ /* 0x000fe20000100800 */
[----:B------:R-:W-:Y:S02]  /*6590*/  IMAD R55, R229, R55, R6 ;  /* 0x00000037e5377224 */ /* 0x000fe400078e0206 */
[----:B------:R-:W-:Y:S01]  /*65a0*/  IMAD.MOV R4, RZ, RZ, -R4 ;  /* 0x000000ffff047224 */ /* 0x000fe200078e0a04 */
[----:B------:R-:W-:Y:S01]  /*65b0*/  @!P5 IADD3 R142, R142, -R229, RZ ;  /* 0x800000e58e8ed210 */ /* 0x000fe20007ffe0ff */
[--C-:B------:R-:W-:Y:S01]  /*65c0*/  @!P6 IMAD.IADD R87, R87, 0x1, -R229.reuse ;  /* 0x000000015757e824 */ /* 0x100fe200078e0ae5 */
[C---:B------:R-:W-:Y:S01]  /*65d0*/  ISETP.GT.U32.AND P6, PT, R229.reuse, R55, PT ;  /* 0x00000037e500720c */ /* 0x040fe20003fc4070 */
[----:B------:R-:W-:Y:S01]  /*65e0*/  IMAD R45, R229, R4, R8 ;  /* 0x00000004e52d7224 */ /* 0x000fe200078e0208 */
[----:B------:R-:W-:Y:S01]  /*65f0*/  ISETP.GE.AND P5, PT, R5, RZ, PT ;  /* 0x000000ff0500720c */ /* 0x000fe20003fa6270 */
[----:B------:R-:W-:Y:S02]  /*6600*/  VIADD R11, R37, 0x74 ;  /* 0x00000074250b7836 */ /* 0x000fe40000000000 */
[----:B------:R-:W-:Y:S01]  /*6610*/  @!P4 IMAD.IADD R173, R173, 0x1, -R229 ;  /* 0x00000001adadc824 */ /* 0x000fe200078e0ae5 */
[----:B------:R-:W-:Y:S01]  /*6620*/  ISETP.GT.U32.AND P4, PT, R229, R45, PT ;  /* 0x0000002de500720c */ /* 0x000fe20003f84070 */
[----:B------:R-:W-:Y:S01]  /*6630*/  IMAD.HI.U32 R4, R9, R36, RZ ;  /* 0x0000002409047227 */ /* 0x000fe200078e00ff */
[----:B------:R-:W-:-:S03]  /*6640*/  IABS R6, R11 ;  /* 0x0000000b00067213 */ /* 0x000fc60000000000 */
[----:B------:R-:W-:Y:S02]  /*6650*/  VIADD R12, R37, 0x75 ;  /* 0x00000075250c7836 */ /* 0x000fe40000000000 */
[----:B------:R-:W-:Y:S02]  /*6660*/  IMAD.MOV R4, RZ, RZ, -R4 ;  /* 0x000000ffff047224 */ /* 0x000fe400078e0a04 */
[----:B------:R-:W-:-:S04]  /*6670*/  IMAD.HI.U32 R5, R9, R6, RZ ;  /* 0x0000000609057227 */ /* 0x000fc800078e00ff */
[----:B------:R-:W-:Y:S01]  /*6680*/  @!P6 IMAD.IADD R55, R55, 0x1, -R229 ;  /* 0x000000013737e824 */ /* 0x000fe200078e0ae5 */
[----:B------:R-:W-:Y:S01]  /*6690*/  ISETP.GE.AND P6, PT, R7, RZ, PT ;  /* 0x000000ff0700720c */ /* 0x000fe20003fc6270 */
[----:B------:R-:W-:Y:S01]  /*66a0*/  IMAD R36, R229, R4, R36 ;  /* 0x00000004e5247224 */ /* 0x000fe200078e0224 */
[----:B------:R-:W-:Y:S01]  /*66b0*/  IABS R4, R12 ;  /* 0x0000000c00047213 */ /* 0x000fe20000000000 */
[----:B------:R-:W-:Y:S01]  /*66c0*/  IMAD.MOV R5, RZ, RZ, -R5 ;  /* 0x000000ffff057224 */ /* 0x000fe200078e0a05 */
[----:B------:R-:W-:Y:S01]  /*66d0*/  @!P4 IADD3 R45, R45, -R229, RZ ;  /* 0x800000e52d2dc210 */ /* 0x000fe20007ffe0ff */
[----:B------:R-:W-:Y:S01]  /*66e0*/  VIADD R7, R37, 0x76 ;  /* 0x0000007625077836 */ /* 0x000fe20000000000 */
[C---:B------:R-:W-:Y:S01]  /*66f0*/  ISETP.GT.U32.AND P4, PT, R229.reuse, R55, PT ;  /* 0x00000037e500720c */ /* 0x040fe20003f84070 */
[C---:B------:R-:W-:Y:S02]  /*6700*/  IMAD R29, R229.reuse, R5, R6 ;  /* 0x00000005e51d7224 */ /* 0x040fe400078e0206 */
[----:B------:R-:W-:Y:S01]  /*6710*/  IMAD.MOV.U32 R6, RZ, RZ, R4 ;  /* 0x000000ffff067224 */ /* 0x000fe200078e0004 */
[----:B------:R-:W-:Y:S01]  /*6720*/  IABS R8, R7 ;  /* 0x0000000700087213 */ /* 0x000fe20000000000 */
[----:B------:R-:W-:Y:S01]  /*6730*/  @!P3 IMAD.MOV R116, RZ, RZ, -R116 ;  /* 0x000000ffff74b224 */ /* 0x000fe200078e0a74 */
[----:B------:R-:W-:Y:S01]  /*6740*/  ISETP.GT.U32.AND P3, PT, R229, R45, PT ;  /* 0x0000002de500720c */ /* 0x000fe20003f64070 */
[----:B------:R-:W-:-:S03]  /*6750*/  IMAD.HI.U32 R4, R9, R6, RZ ;  /* 0x0000000609047227 */ /* 0x000fc600078e00ff */
[----:B------:R-:W-:Y:S01]  /*6760*/  STL [R1+0x5f9c], R116 ;  /* 0x005f9c7401007387 */ /* 0x000fe20000100800 */
[----:B------:R-:W-:Y:S01]  /*6770*/  @!P2 IMAD.MOV R142, RZ, RZ, -R142 ;  /* 0x000000ffff8ea224 */ /* 0x000fe200078e0a8e */
[----:B------:R-:W-:Y:S01]  /*6780*/  ISETP.GT.U32.AND P2, PT, R229, R29, PT ;  /* 0x0000001de500720c */ /* 0x000fe20003f44070 */
[----:B------:R-:W-:-:S04]  /*6790*/  IMAD.HI.U32 R5, R9, R8, RZ ;  /* 0x0000000809057227 */ /* 0x000fc800078e00ff */
[----:B------:R-:W-:Y:S02]  /*67a0*/  IMAD.MOV R4, RZ, RZ, -R4 ;  /* 0x000000ffff047224 */ /* 0x000fe400078e0a04 */
[----:B------:R-:W-:Y:S01]  /*67b0*/  @!P4 IMAD.IADD R55, R55, 0x1, -R229 ;  /* 0x000000013737c824 */ /* 0x000fe200078e0ae5 */
[----:B------:R-:W-:Y:S01]  /*67c0*/  @!P3 IADD3 R45, R45, -R229, RZ ;  /* 0x800000e52d2db210 */ /* 0x000fe20007ffe0ff */
[----:B------:R-:W-:Y:S01]  /*67d0*/  IMAD.MOV R5, RZ, RZ, -R5 ;  /* 0x000000ffff057224 */ /* 0x000fe200078e0a05 */
[----:B------:R-:W-:Y:S01]  /*67e0*/  ISETP.GE.AND P4, PT, R11, RZ, PT ;  /* 0x000000ff0b00720c */ /* 0x000fe20003f86270 */
[C---:B------:R-:W-:Y:S01]  /*67f0*/  IMAD R117, R229.reuse, R4, R6 ;  /* 0x00000004e5757224 */ /* 0x040fe200078e0206 */
[----:B------:R-:W-:Y:S01]  /*6800*/  ISETP.GE.AND P3, PT, R12, RZ, PT ;  /* 0x000000ff0c00720c */ /* 0x000fe20003f66270 */
[----:B------:R-:W-:Y:S01]  /*6810*/  @!P1 IMAD.MOV R87, RZ, RZ, -R87 ;  /* 0x000000ffff579224 */ /* 0x000fe200078e0a57 */
[C---:B------:R-:W-:Y:S01]  /*6820*/  ISETP.GT.U32.AND P1, PT, R229.reuse, R36, PT ;  /* 0x00000024e500720c */ /* 0x040fe20003f24070 */
[----:B------:R-:W-:-:S02]  /*6830*/  IMAD R203, R229, R5, R8 ;  /* 0x00000005e5cb7224 */ /* 0x000fc400078e0208 */
[----:B------:R-:W-:Y:S01]  /*6840*/  @!P5 IMAD.MOV R55, RZ, RZ, -R55 ;  /* 0x000000ffff37d224 */ /* 0x000fe200078e0a37 */
[----:B------:R-:W-:Y:S01]  /*6850*/  ISETP.GT.U32.AND P5, PT, R229, R117, PT ;  /* 0x00000075e500720c */ /* 0x000fe20003fa4070 */
[----:B------:R-:W-:Y:S01]  /*6860*/  @!P2 IMAD.IADD R29, R29, 0x1, -R229 ;  /* 0x000000011d1da824 */ /* 0x000fe200078e0ae5 */
[----:B------:R-:W-:Y:S01]  /*6870*/  STL [R1+0x5fa0], R87 ;  /* 0x005fa05701007387 */ /* 0x000fe20000100800 */
[----:B------:R-:W-:Y:S01]  /*6880*/  @!P6 IMAD.MOV R45, RZ, RZ, -R45 ;  /* 0x000000ffff2de224 */ /* 0x000fe200078e0a2d */
[----:B------:R-:W-:Y:S01]  /*6890*/  ISETP.GT.U32.AND P6, PT, R229, R203, PT ;  /* 0x000000cbe500720c */ /* 0x000fe20003fc4070 */
[----:B------:R-:W-:Y:S01]  /*68a0*/  VIADD R5, R37, 0x77 ;  /* 0x0000007725057836 */ /* 0x000fe20000000000 */
[----:B------:R-:W-:Y:S01]  /*68b0*/  ISETP.GT.U32.AND P2, PT, R229, R29, PT ;  /* 0x0000001de500720c */ /* 0x000fe20003f44070 */
[----:B------:R-:W-:Y:S01]  /*68c0*/  VIADD R8, R37, 0x78 ;  /* 0x0000007825087836 */ /* 0x000fe20000000000 */
[----:B------:R-:W-:Y:S01]  /*68d0*/  STL [R1+0x5fa4], R142 ;  /* 0x005fa48e01007387 */ /* 0x000fe20000100800 */
[----:B------:R-:W-:Y:S01]  /*68e0*/  @!P1 IMAD.IADD R36, R36, 0x1, -R229 ;  /* 0x0000000124249824 */ /* 0x000fe200078e0ae5 */
[----:B------:R-:W-:Y:S01]  /*68f0*/  IABS R6, R5 ;  /* 0x0000000500067213 */ /* 0x000fe20000000000 */
[----:B------:R-:W-:Y:S01]  /*6900*/  @!P0 IMAD.MOV R173, RZ, RZ, -R173 ;  /* 0x000000ffffad8224 */ /* 0x000fe200078e0aad */
[----:B------:R-:W-:Y:S01]  /*6910*/  IABS R174, R8 ;  /* 0x0000000800ae7213 */ /* 0x000fe20000000000 */
[--C-:B------:R-:W-:Y:S01]  /*6920*/  @!P5 IMAD.IADD R117, R117, 0x1, -R229.reuse ;  /* 0x000000017575d824 */ /* 0x100fe200078e0ae5 */
[----:B------:R-:W-:Y:S01]  /*6930*/  ISETP.GT.U32.AND P1, PT, R229, R36, PT ;  /* 0x00000024e500720c */ /* 0x000fe20003f24070 */
[----:B------:R-:W-:Y:S01]  /*6940*/  IMAD.HI.U32 R4, R9, R6, RZ ;  /* 0x0000000609047227 */ /* 0x000fe200078e00ff */
[----:B------:R-:W-:Y:S01]  /*6950*/  ISETP.GE.AND P0, PT, R10, RZ, PT ;  /* 0x000000ff0a00720c */ /* 0x000fe20003f06270 */
[----:B------:R-:W-:Y:S01]  /*6960*/  STL [R1+0x5fa8], R173 ;  /* 0x005fa8ad01007387 */ /* 0x000fe20000100800 */
[----:B------:R-:W-:Y:S01]  /*6970*/  ISETP.GT.U32.AND P5, PT, R229, R117, PT ;  /* 0x00000075e500720c */ /* 0x000fe20003fa4070 */
[--C-:B------:R-:W-:Y:S01]  /*6980*/  @!P6 IMAD.IADD R203, R203, 0x1, -R229.reuse ;  /* 0x00000001cbcbe824 */ /* 0x100fe200078e0ae5 */
[----:B------:R-:W-:Y:S01]  /*6990*/  IADD3 R10, R37, 0x7b, RZ ;  /* 0x0000007b250a7810 */ /* 0x000fe20007ffe0ff */
[----:B------:R-:W-:Y:S01]  /*69a0*/  @!P2 IMAD.IADD R29, R29, 0x1, -R229 ;  /* 0x000000011d1da824 */ /* 0x000fe200078e0ae5 */
[----:B------:R-:W-:Y:S01]  /*69b0*/  ISETP.GE.AND P2, PT, R5, RZ, PT ;  /* 0x000000ff0500720c */ /* 0x000fe20003f46270 */
[----:B------:R-:W-:Y:S01]  /*69c0*/  IMAD.HI.U32 R5, R9, R174, RZ ;  /* 0x000000ae09057227 */ /* 0x000fe200078e00ff */
[----:B------:R-:W-:Y:S01]  /*69d0*/  ISETP.GT.U32.AND P6, PT, R229, R203, PT ;  /* 0x000000cbe500720c */ /* 0x000fe20003fc4070 */
[----:B------:R-:W-:Y:S02]  /*69e0*/  STL [R1+0x5fac], R55 ;  /* 0x005fac3701007387 */ /* 0x000fe40000100800 */
[----:B------:R-:W-:-:S02]  /*69f0*/  IMAD.MOV R4, RZ, RZ, -R4 ;  /* 0x000000ffff047224 */ /* 0x000fc400078e0a04 */
[----:B------:R-:W-:Y:S01]  /*6a00*/  IMAD.MOV R5, RZ, RZ, -R5 ;  /* 0x000000ffff057224 */ /* 0x000fe200078e0a05 */
[----:B------:R-:W-:Y:S01]  /*6a10*/  STL [R1+0x5fb0], R45 ;  /* 0x005fb02d01007387 */ /* 0x000fe20000100800 */
[----:B------:R-:W-:Y:S01]  /*6a20*/  IMAD R143, R229, R4, R6 ;  /* 0x00000004e58f7224 */ /* 0x000fe200078e0206 */
[----:B------:R-:W-:Y:S01]  /*6a30*/  IABS R6, R10 ;  /* 0x0000000a00067213 */ /* 0x000fe20000000000 */
[--C-:B------:R-:W-:Y:S01]  /*6a40*/  @!P1 IMAD.IADD R36, R36, 0x1, -R229.reuse ;  /* 0x0000000124249824 */ /* 0x100fe200078e0ae5 */
[----:B------:R-:W-:Y:S01]  /*6a50*/  ISETP.GE.AND P1, PT, R7, RZ, PT ;  /* 0x000000ff0700720c */ /* 0x000fe20003f26270 */
[----:B------:R-:W-:Y:S01]  /*6a60*/  IMAD R174, R229, R5, R174 ;  /* 0x00000005e5ae7224 */ /* 0x000fe200078e02ae */
[----:B------:R-:W-:Y:S01]  /*6a70*/  IADD3 R7, R37, 0x79, RZ ;  /* 0x0000007925077810 */ /* 0x000fe20007ffe0ff */
[--C-:B------:R-:W-:Y:S01]  /*6a80*/  @!P5 IMAD.IADD R117, R117, 0x1, -R229.reuse ;  /* 0x000000017575d824 */ /* 0x100fe200078e0ae5 */
[----:B------:R-:W-:Y:S01]  /*6a90*/  ISETP.GT.U32.AND P5, PT, R229, R143, PT ;  /* 0x0000008fe500720c */ /* 0x000fe20003fa4070 */
[----:B------:R-:W-:Y:S01]  /*6aa0*/  @!P6 IMAD.IADD R203, R203, 0x1, -R229 ;  /* 0x00000001cbcbe824 */ /* 0x000fe200078e0ae5 */
[----:B------:R-:W-:Y:S01]  /*6ab0*/  ISETP.GT.U32.AND P6, PT, R229, R174, PT ;  /* 0x000000aee500720c */ /* 0x000fe20003fc4070 */
[----:B------:R-:W-:Y:S01]  /*6ac0*/  @!P0 IMAD.MOV R36, RZ, RZ, -R36 ;  /* 0x000000ffff248224 */ /* 0x000fe200078e0a24 */
[----:B------:R-:W-:Y:S01]  /*6ad0*/  IABS R56, R7 ;  /* 0x0000000700387213 */ /* 0x000fe20000000000 */
[C---:B------:R-:W-:Y:S01]  /*6ae0*/  VIADD R11, R37.reuse, 0x7c ;  /* 0x0000007c250b7836 */ /* 0x040fe20000000000 */
[----:B------:R-:W-:Y:S01]  /*6af0*/  ISETP.GE.AND P0, PT, R8, RZ, PT ;  /* 0x000000ff0800720c */ /* 0x000fe20003f06270 */
[----:B------:R-:W-:Y:S01]  /*6b00*/  VIADD R8, R37, 0x7a ;  /* 0x0000007a25087836 */ /* 0x000fe20000000000 */
[----:B------:R-:W-:Y:S01]  /*6b10*/  STL [R1+0x5fb4], R36 ;  /* 0x005fb42401007387 */ /* 0x000fe20000100800 */
[----:B------:R-:W-:Y:S01]  /*6b20*/  IMAD.HI.U32 R4, R9, R56, RZ ;  /* 0x0000003809047227 */ /* 0x000fe200078e00ff */
[----:B------:R-:W-:-:S02]  /*6b30*/  IABS R28, R11 ;  /* 0x0000000b001c7213 */ /* 0x000fc40000000000 */
[----:B------:R-:W-:Y:S01]  /*6b40*/  IABS R44, R8 ;  /* 0x00000008002c7213 */ /* 0x000fe20000000000 */
[--C-:B------:R-:W-:Y:S02]  /*6b50*/  @!P5 IMAD.IADD R143, R143, 0x1, -R229.reuse ;  /* 0x000000018f8fd824 */ /* 0x100fe400078e0ae5 */
[----:B------:R-:W-:Y:S02]  /*6b60*/  IMAD.MOV R4, RZ, RZ, -R4 ;  /* 0x000000ffff047224 */ /* 0x000fe400078e0a04 */
[----:B------:R-:W-:Y:S01]  /*6b70*/  @!P6 IMAD.IADD R174, R174, 0x1, -R229 ;  /* 0x00000001aeaee824 */ /* 0x000fe200078e0ae5 */
[C---:B------:R-:W-:Y:S01]  /*6b80*/  ISETP.GT.U32.AND P6, PT, R229.reuse, R143, PT ;  /* 0x0000008fe500720c */ /* 0x040fe20003fc4070 */
[----:B------:R-:W-:Y:S02]  /*6b90*/  IMAD R56, R229, R4, R56 ;  /* 0x00000004e5387224 */ /* 0x000fe400078e0238 */
[----:B------:R-:W-:-:S03]  /*6ba0*/  IMAD.HI.U32 R4, R9, R44, RZ ;  /* 0x0000002c09047227 */ /* 0x000fc600078e00ff */
[C---:B------:R-:W-:Y:S01]  /*6bb0*/  ISETP.GT.U32.AND P5, PT, R229.reuse, R56, PT ;  /* 0x00000038e500720c */ /* 0x040fe20003fa4070 */
[----:B------:R-:W-:Y:S02]  /*6bc0*/  IMAD.MOV R4, RZ, RZ, -R4 ;  /* 0x000000ffff047224 */ /* 0x000fe400078e0a04 */
[----:B------:R-:W-:Y:S01]  /*6bd0*/  @!P3 IMAD.MOV R117, RZ, RZ, -R117 ;  /* 0x000000ffff75b224 */ /* 0x000fe200078e0a75 */
[C---:B------:R-:W-:Y:S01]  /*6be0*/  ISETP.GT.U32.AND P3, PT, R229.reuse, R174, PT ;  /* 0x000000aee500720c */ /* 0x040fe20003f64070 */
[----:B------:R-:W-:Y:S02]  /*6bf0*/  IMAD R44, R229, R4, R44 ;  /* 0x00000004e52c7224 */ /* 0x000fe400078e022c */
[----:B------:R-:W-:Y:S02]  /*6c00*/  @!P6 IMAD.IADD R143, R143, 0x1, -R229 ;  /* 0x000000018f8fe824 */ /* 0x000fe400078e0ae5 */
[----:B------:R-:W-:Y:S01]  /*6c10*/  IMAD.HI.U32 R4, R9, R28, RZ ;  /* 0x0000001c09047227 */ /* 0x000fe200078e00ff */
[----:B------:R-:W-:-:S03]  /*6c20*/  ISETP.GT.U32.AND P6, PT, R229, R44, PT ;  /* 0x0000002ce500720c */ /* 0x000fc60003fc4070 */
[----:B------:R-:W-:Y:S02]  /*6c30*/  IMAD.MOV R4, RZ, RZ, -R4 ;  /* 0x000000ffff047224 */ /* 0x000fe400078e0a04 */
[----:B------:R-:W-:-:S04]  /*6c40*/  IMAD.HI.U32 R5, R9, R6, RZ ;  /* 0x0000000609057227 */ /* 0x000fc800078e00ff */
[----:B------:R-:W-:Y:S01]  /*6c50*/  IMAD R28, R229, R4, R28 ;  /* 0x00000004e51c7224 */ /* 0x000fe200078e021c */
[----:B------:R-:W-:Y:S01]  /*6c60*/  IADD3 R5, -R5, RZ, RZ ;  /* 0x000000ff05057210 */ /* 0x000fe20007ffe1ff */
[----:B------:R-:W-:Y:S02]  /*6c70*/  VIADD R12, R37, 0x7d ;  /* 0x0000007d250c7836 */ /* 0x000fe40000000000 */
[----:B------:R-:W-:Y:S01]  /*6c80*/  @!P6 IMAD.IADD R44, R44, 0x1, -R229 ;  /* 0x000000012c2ce824 */ /* 0x000fe200078e0ae5 */
[----:B------:R-:W-:Y:S01]  /*6c90*/  ISETP.GT.U32.AND P6, PT, R229, R28, PT ;  /* 0x0000001ce500720c */ /* 0x000fe20003fc4070 */
[----:B------:R-:W-:Y:S01]  /*6ca0*/  @!P4 IMAD.MOV R29, RZ, RZ, -R29 ;  /* 0x000000ffff1dc224 */ /* 0x000fe200078e0a1d */
[----:B------:R-:W-:Y:S01]  /*6cb0*/  ISETP.GE.AND P4, PT, R7, RZ, PT ;  /* 0x000000ff0700720c */ /* 0x000fe20003f86270 */
[--C-:B------:R-:W-:Y:S01]  /*6cc0*/  @!P3 IMAD.IADD R174, R174, 0x1, -R229.reuse ;  /* 0x00000001aeaeb824 */ /* 0x100fe200078e0ae5 */
[----:B------:R-:W-:Y:S01]  /*6cd0*/  IABS R118, R12 ;  /* 0x0000000c00767213 */ /* 0x000fe20000000000 */
[----:B------:R-:W-:Y:S01]  /*6ce0*/  VIADD R7, R37, 0x7e ;  /* 0x0000007e25077836 */ /* 0x000fe20000000000 */
[----:B------:R-:W-:Y:S01]  /*6cf0*/  ISETP.GE.AND P3, PT, R10, RZ, PT ;  /* 0x000000ff0a00720c */ /* 0x000fe20003f66270 */
[----:B------:R-:W-:Y:S01]  /*6d00*/  IMAD R35, R229, R5, R6 ;  /* 0x00000005e5237224 */ /* 0x000fe200078e0206 */
[----:B------:R-:W-:Y:S01]  /*6d10*/  STL [R1+0x5fb8], R29 ;  /* 0x005fb81d01007387 */ /* 0x000fe20000100800 */
[--C-:B------:R-:W-:Y:S01]  /*6d20*/  @!P5 IMAD.IADD R56, R56, 0x1, -R229.reuse ;  /* 0x000000013838d824 */ /* 0x100fe200078e0ae5 */
[----:B------:R-:W-:Y:S01]  /*6d30*/  IABS R204, R7 ;  /* 0x0000000700cc7213 */ /* 0x000fe20000000000 */
[----:B------:R-:W-:Y:S01]  /*6d40*/  IMAD.HI.U32 R5, R9, R118, RZ ;  /* 0x0000007609057227 */ /* 0x000fe200078e00ff */
[----:B------:R-:W-:Y:S02]  /*6d50*/  STL [R1+0x5fbc], R117 ;  /* 0x005fbc7501007387 */ /* 0x000fe40000100800 */
[C---:B------:R-:W-:Y:S01]  /*6d60*/  ISETP.GT.U32.AND P5, PT, R229.reuse, R56, PT ;  /* 0x00000038e500720c */ /* 0x040fe20003fa4070 */
[----:B------:R-:W-:Y:S01]  /*6d70*/  @!P0 IMAD.MOV R174, RZ, RZ, -R174 ;  /* 0x000000ffffae8224 */ /* 0x000fe200078e0aae */
[----:B------:R-:W-:Y:S01]  /*6d80*/  ISETP.GT.U32.AND P0, PT, R229, R44, PT ;  /* 0x0000002ce500720c */ /* 0x000fe20003f04070 */
[----:B------:R-:W-:Y:S01]  /*6d90*/  @!P6 IMAD.IADD R28, R28, 0x1, -R229 ;  /* 0x000000011c1ce824 */ /* 0x000fe200078e0ae5 */
[----:B------:R-:W-:Y:S01]  /*6da0*/  IADD3 R5, -R5, RZ, RZ ;  /* 0x000000ff05057210 */ /* 0x000fe20007ffe1ff */
[----:B------:R-:W-:-:S03]  /*6db0*/  IMAD.HI.U32 R4, R9, R204, RZ ;  /* 0x000000cc09047227 */ /* 0x000fc600078e00ff */
[C---:B------:R-:W-:Y:S01]  /*6dc0*/  ISETP.GT.U32.AND P6, PT, R229.reuse, R28, PT ;  /* 0x0000001ce500720c */ /* 0x040fe20003fc4070 */
[----:B------:R-:W-:Y:S01]  /*6dd0*/  @!P2 IMAD.MOV R143, RZ, RZ, -R143 ;  /* 0x000000ffff8fa224 */ /* 0x000fe200078e0a8f */
[C---:B------:R-:W-:Y:S01]  /*6de0*/  ISETP.GT.U32.AND P2, PT, R229.reuse, R35, PT ;  /* 0x00000023e500720c */ /* 0x040fe20003f44070 */
[C---:B------:R-:W-:Y:S02]  /*6df0*/  IMAD R118, R229.reuse, R5, R118 ;  /* 0x00000005e5767224 */ /* 0x040fe400078e0276 */
[----:B------:R-:W-:Y:S02]  /*6e00*/  IMAD.MOV R4, RZ, RZ, -R4 ;  /* 0x000000ffff047224 */ /* 0x000fe400078e0a04 */
[--C-:B------:R-:W-:Y:S01]  /*6e10*/  @!P0 IMAD.IADD R44, R44, 0x1, -R229.reuse ;  /* 0x000000012c2c8824 */ /* 0x100fe200078e0ae5 */
[C---:B------:R-:W-:Y:S01]  /*6e20*/  ISETP.GT.U32.AND P0, PT, R229.reuse, R118, PT ;  /* 0x00000076e500720c */ /* 0x040fe20003f04070 */
[----:B------:R-:W-:Y:S02]  /*6e30*/  IMAD R204, R229, R4, R204 ;  /* 0x00000004e5cc7224 */ /* 0x000fe400078e02cc */
[--C-:B------:R-:W-:Y:S01]  /*6e40*/  @!P5 IMAD.IADD R56, R56, 0x1, -R229.reuse ;  /* 0x000000013838d824 */ /* 0x100fe200078e0ae5 */
[----:B------:R-:W-:Y:S01]  /*6e50*/  ISETP.GE.AND P5, PT, R11, RZ, PT ;  /* 0x000000ff0b00720c */ /* 0x000fe20003fa6270 */
[----:B------:R-:W-:Y:S01]  /*6e60*/  @!P6 IMAD.IADD R28, R28, 0x1, -R229 ;  /* 0x000000011c1ce824 */ /* 0x000fe200078e0ae5 */
[----:B------:R-:W-:Y:S01]  /*6e70*/  ISETP.GT.U32.AND P6, PT, R229, R204, PT ;  /* 0x000000cce500720c */ /* 0x000fe20003fc4070 */
[----:B------:R-:W-:Y:S01]  /*6e80*/  VIADD R10, R37, 0x7f ;  /* 0x0000007f250a7836 */ /* 0x000fe20000000000 */
[----:B------:R-:W-:Y:S01]  /*6e90*/  @!P2 IADD3 R35, R35, -R229, RZ ;  /* 0x800000e52323a210 */ /* 0x000fe20007ffe0ff */
[----:B------:R-:W-:-:S02]  /*6ea0*/  VIADD R11, R37, 0x80 ;  /* 0x00000080250b7836 */ /* 0x000fc40000000000 */
[----:B------:R-:W-:Y:S01]  /*6eb0*/  @!P1 IMAD.MOV R203, RZ, RZ, -R203 ;  /* 0x000000ffffcb9224 */ /* 0x000fe200078e0acb */
[----:B------:R-:W-:Y:S01]  /*6ec0*/  ISETP.GE.AND P1, PT, R8, RZ, PT ;  /* 0x000000ff0800720c */ /* 0x000fe20003f26270 */
[----:B------:R-:W-:Y:S01]  /*6ed0*/  VIADD R13, R37, 0x81 ;  /* 0x00000081250d7836 */ /* 0x000fe20000000000 */
[----:B------:R-:W-:Y:S01]  /*6ee0*/  IABS R144, R10 ;  /* 0x0000000a00907213 */ /* 0x000fe20000000000 */
[--C-:B------:R-:W-:Y:S01]  /*6ef0*/  @!P0 IMAD.IADD R118, R118, 0x1, -R229.reuse ;  /* 0x0000000176768824 */ /* 0x100fe200078e0ae5 */
[----:B------:R-:W-:Y:S01]  /*6f00*/  ISETP.GT.U32.AND P2, PT, R229, R35, PT ;  /* 0x00000023e500720c */ /* 0x000fe20003f44070 */
[----:B------:R-:W-:Y:S01]  /*6f10*/  @!P4 IMAD.MOV R56, RZ, RZ, -R56 ;  /* 0x000000ffff38c224 */ /* 0x000fe200078e0a38 */
[----:B------:R-:W-:Y:S01]  /*6f20*/  IABS R8, R11 ;  /* 0x0000000b00087213 */ /* 0x000fe20000000000 */
[----:B------:R-:W-:Y:S01]  /*6f30*/  IMAD.HI.U32 R4, R9, R144, RZ ;  /* 0x0000009009047227 */ /* 0x000fe200078e00ff */
[----:B------:R-:W-:Y:S01]  /*6f40*/  IABS R58, R13 ;  /* 0x0000000d003a7213 */ /* 0x000fe20000000000 */
[----:B------:R-:W-:Y:S01]  /*6f50*/  STL [R1+0x5fc0], R203 ;  /* 0x005fc0cb01007387 */ /* 0x000fe20000100800 */
[----:B------:R-:W-:Y:S01]  /*6f60*/  ISETP.GE.AND P0, PT, R7, RZ, PT ;  /* 0x000000ff0700720c */ /* 0x000fe20003f06270 */
[----:B------:R-:W-:Y:S01]  /*6f70*/  IMAD.HI.U32 R5, R9, R8, RZ ;  /* 0x0000000809057227 */ /* 0x000fe200078e00ff */
[----:B------:R-:W-:Y:S01]  /*6f80*/  IADD3 R4, -R4, RZ, RZ ;  /* 0x000000ff04047210 */ /* 0x000fe20007ffe1ff */
[----:B------:R-:W-:Y:S01]  /*6f90*/  STL [R1+0x5fc4], R143 ;  /* 0x005fc48f01007387 */ /* 0x000fe20000100800 */
[----:B------:R-:W-:Y:S01]  /*6fa0*/  @!P1 IADD3 R44, -R44, RZ, RZ ;  /* 0x000000ff2c2c9210 */ /* 0x000fe20007ffe1ff */
[----:B------:R-:W-:Y:S01]  /*6fb0*/  @!P6 IMAD.IADD R204, R204, 0x1, -R229 ;  /* 0x00000001cccce824 */ /* 0x000fe200078e0ae5 */
[----:B------:R-:W-:Y:S01]  /*6fc0*/  ISETP.GT.U32.AND P6, PT, R229, R118, PT ;  /* 0x00000076e500720c */ /* 0x000fe20003fc4070 */
[----:B------:R-:W-:Y:S01]  /*6fd0*/  IMAD.HI.U32 R6, R9, R58, RZ ;  /* 0x0000003a09067227 */ /* 0x000fe200078e00ff */
[----:B------:R-:W-:Y:S02]  /*6fe0*/  STL [R1+0x5fc8], R174 ;  /* 0x005fc8ae01007387 */ /* 0x000fe40000100800 */
[----:B------:R-:W-:Y:S01]  /*6ff0*/  ISETP.GT.U32.AND P1, PT, R229, R204, PT ;  /* 0x000000cce500720c */ /* 0x000fe20003f24070 */
[----:B------:R-:W-:Y:S01]  /*7000*/  IMAD.MOV R5, RZ, RZ, -R5 ;  /* 0x000000ffff057224 */ /* 0x000fe200078e0a05 */
[----:B------:R-:W-:Y:S01]  /*7010*/  STL [R1+0x5fcc], R56 ;  /* 0x005fcc3801007387 */ /* 0x000fe20000100800 */
[----:B------:R-:W-:Y:S01]  /*7020*/  @!P2 IMAD.IADD R35, R35, 0x1, -R229 ;  /* 0x000000012323a824 */ /* 0x000fe200078e0ae5 */
[----:B------:R-:W-:Y:S01]  /*7030*/  ISETP.GE.AND P2, PT, R12, RZ, PT ;  /* 0x000000ff0c00720c */ /* 0x000fe20003f46270 */
[----:B------:R-:W-:Y:S01]  /*7040*/  IMAD.MOV R6, RZ, RZ, -R6 ;  /* 0x000000ffff067224 */ /* 0x000fe200078e0a06 */
[----:B------:R-:W-:Y:S01]  /*7050*/  STL [R1+0x5fd0], R44 ;  /* 0x005fd02c01007387 */ /* 0x000fe20000100800 */
[----:B------:R-:W-:-:S02]  /*7060*/  IMAD R175, R229, R5, R8 ;  /* 0x00000005e5af7224 */ /* 0x000fc400078e0208 */
[----:B------:R-:W-:Y:S02]  /*7070*/  IMAD R144, R229, R4, R144 ;  /* 0x00000004e5907224 */ /* 0x000fe400078e0290 */
[----:B------:R-:W-:Y:S02]  /*7080*/  VIADD R7, R37, 0x82 ;  /* 0x0000008225077836 */ /* 0x000fe40000000000 */
[C---:B------:R-:W-:Y:S01]  /*7090*/  IMAD R58, R229.reuse, R6, R58 ;  /* 0x00000006e53a7224 */ /* 0x040fe200078e023a */
[C---:B------:R-:W-:Y:S01]  /*70a0*/  ISETP.GT.U32.AND P4, PT, R229.reuse, R144, PT ;  /* 0x00000090e500720c */ /* 0x040fe20003f84070 */
[----:B------:R-:W-:Y:S01]  /*70b0*/  @!P3 IMAD.MOV R35, RZ, RZ, -R35 ;  /* 0x000000ffff23b224 */ /* 0x000fe200078e0a23 */
[----:B------:R-:W-:Y:S01]  /*70c0*/  ISETP.GT.U32.AND P3, PT, R229, R175, PT ;  /* 0x000000afe500720c */ /* 0x000fe20003f64070 */
[--C-:B------:R-:W-:Y:S01]  /*70d0*/  @!P6 IMAD.IADD R118, R118, 0x1, -R229.reuse ;  /* 0x000000017676e824 */ /* 0x100fe200078e0ae5 */
[----:B------:R-:W-:Y:S01]  /*70e0*/  IABS R76, R7 ;  /* 0x00000007004c7213 */ /* 0x000fe20000000000 */
[----:B------:R-:W-:Y:S01]  /*70f0*/  VIADD R6, R37, 0x83 ;  /* 0x0000008325067836 */ /* 0x000fe20000000000 */
[----:B------:R-:W-:Y:S01]  /*7100*/  ISETP.GT.U32.AND P6, PT, R229, R58, PT ;  /* 0x0000003ae500720c */ /* 0x000fe20003fc4070 */
[----:B------:R-:W-:Y:S01]  /*7110*/  @!P1 IMAD.IADD R204, R204, 0x1, -R229 ;  /* 0x00000001cccc9824 */ /* 0x000fe200078e0ae5 */
[----:B------:R-:W-:Y:S01]  /*7120*/  ISETP.GE.AND P1, PT, R11, RZ, PT ;  /* 0x000000ff0b00720c */ /* 0x000fe20003f26270 */
[----:B------:R-:W-:Y:S01]  /*7130*/  IMAD.HI.U32 R4, R9, R76, RZ ;  /* 0x0000004c09047227 */ /* 0x000fe200078e00ff */
[----:B------:R-:W-:Y:S01]  /*7140*/  IABS R34, R6 ;  /* 0x0000000600227213 */ /* 0x000fe20000000000 */
[----:B------:R-:W-:Y:S02]  /*7150*/  STL [R1+0x5fd4], R35 ;  /* 0x005fd42301007387 */ /* 0x000fe40000100800 */
[----:B------:R-:W-:-:S02]  /*7160*/  IMAD.MOV R5, RZ, RZ, -R4 ;  /* 0x000000ffff057224 */ /* 0x000fc400078e0a04 */
[--C-:B------:R-:W-:Y:S02]  /*7170*/  @!P3 IMAD.IADD R175, R175, 0x1, -R229.reuse ;  /* 0x00000001afafb824 */ /* 0x100fe400078e0ae5 */
[----:B------:R-:W-:Y:S01]  /*7180*/  @!P4 IMAD.IADD R144, R144, 0x1, -R229 ;  /* 0x000000019090c824 */ /* 0x000fe200078e0ae5 */
[----:B------:R-:W-:Y:S01]  /*7190*/  ISETP.GE.AND P4, PT, R13, RZ, PT ;  /* 0x000000ff0d00720c */ /* 0x000fe20003f86270 */
[----:B------:R-:W-:Y:S02]  /*71a0*/  IMAD R76, R229, R5, R76 ;  /* 0x00000005e54c7224 */ /* 0x000fe400078e024c */
[----:B------:R-:W-:Y:S01]  /*71b0*/  IMAD.HI.U32 R4, R9, R34, RZ ;  /* 0x0000002209047227 */ /* 0x000fe200078e00ff */
[----:B------:R-:W-:-:S03]  /*71c0*/  ISETP.GT.U32.AND P3, PT, R229, R144, PT ;  /* 0x00000090e500720c */ /* 0x000fc60003f64070 */
[--C-:B------:R-:W-:Y:S01]  /*71d0*/  @!P6 IMAD.IADD R58, R58, 0x1, -R229.reuse ;  /* 0x000000013a3ae824 */ /* 0x100fe200078e0ae5 */
[C---:B------:R-:W-:Y:S01]  /*71e0*/  ISETP.GT.U32.AND P6, PT, R229.reuse, R175, PT ;  /* 0x000000afe500720c */ /* 0x040fe20003fc4070 */
[----:B------:R-:W-:Y:S01]  /*71f0*/  @!P0 IMAD.MOV R204, RZ, RZ, -R204 ;  /* 0x000000ffffcc8224 */ /* 0x000fe200078e0acc */
[C---:B------:R-:W-:Y:S01]  /*7200*/  ISETP.GT.U32.AND P0, PT, R229.reuse, R76, PT ;  /* 0x0000004ce500720c */ /* 0x040fe20003f04070 */
[----:B------:R-:W-:Y:S01]  /*7210*/  @!P2 IMAD.MOV R118, RZ, RZ, -R118 ;  /* 0x000000ffff76a224 */ /* 0x000fe200078e0a76 */
[----:B------:R-:W-:Y:S01]  /*7220*/  IADD3 R4, -R4, RZ, RZ ;  /* 0x000000ff04047210 */ /* 0x000fe20007ffe1ff */
[----:B------:R-:W-:Y:S01]  /*7230*/  @!P5 IMAD.MOV R28, RZ, RZ, -R28 ;  /* 0x000000ffff1cd224 */ /* 0x000fe200078e0a1c */
[----:B------:R-:W-:Y:S01]  /*7240*/  ISETP.GT.U32.AND P2, PT, R229, R58, PT ;  /* 0x0000003ae500720c */ /* 0x000fe20003f44070 */
[----:B------:R-:W-:Y:S01]  /*7250*/  VIADD R8, R37, 0x84 ;  /* 0x0000008425087836 */ /* 0x000fe20000000000 */
[----:B------:R-:W-:Y:S01]  /*7260*/  ISETP.GE.AND P5, PT, R10, RZ, PT ;  /* 0x000000ff0a00720c */ /* 0x000fe20003fa6270 */
[----:B------:R-:W-:Y:S01]  /*7270*/  IMAD R34, R229, R4, R34 ;  /* 0x00000004e5227224 */ /* 0x000fe200078e0222 */
[----:B------:R-:W-:Y:S01]  /*7280*/  STL [R1+0x5fd8], R28 ;  /* 0x005fd81c01007387 */ /* 0x000fe20000100800 */
[--C-:B------:R-:W-:Y:S01]  /*7290*/  @!P3 IMAD.IADD R144, R144, 0x1, -R229.reuse ;  /* 0x000000019090b824 */ /* 0x100fe200078e0ae5 */
[----:B------:R-:W-:Y:S01]  /*72a0*/  IABS R104, R8 ;  /* 0x0000000800687213 */ /* 0x000fe20000000000 */
[--C-:B------:R-:W-:Y:S01]  /*72b0*/  @!P6 IMAD.IADD R175, R175, 0x1, -R229.reuse ;  /* 0x00000001afafe824 */ /* 0x100fe200078e0ae5 */
[----:B------:R-:W-:Y:S01]  /*72c0*/  ISETP.GT.U32.AND P6, PT, R229, R34, PT ;  /* 0x00000022e500720c */ /* 0x000fe20003fc4070 */
[--C-:B------:R-:W-:Y:S01]  /*72d0*/  @!P0 IMAD.IADD R76, R76, 0x1, -R229.reuse ;  /* 0x000000014c4c8824 */ /* 0x100fe200078e0ae5 */
[----:B------:R-:W-:Y:S01]  /*72e0*/  ISETP.GE.AND P3, PT, R7, RZ, PT ;  /* 0x000000ff0700720c */ /* 0x000fe20003f66270 */
[----:B------:R-:W-:Y:S01]  /*72f0*/  VIADD R7, R37, 0x86 ;  /* 0x0000008625077836 */ /* 0x000fe20000000000 */
[----:B------:R-:W-:Y:S01]  /*7300*/  ISETP.GE.AND P0, PT, R8, RZ, PT ;  /* 0x000000ff0800720c */ /* 0x000fe20003f06270 */
[----:B------:R-:W-:Y:S01]  /*7310*/  IMAD.HI.U32 R4, R9, R104, RZ ;  /* 0x0000006809047227 */ /* 0x000fe200078e00ff */
[----:B------:R-:W-:Y:S01]  /*7320*/  @!P2 IADD3 R58, R58, -R229, RZ ;  /* 0x800000e53a3aa210 */ /* 0x000fe20007ffe0ff */
[----:B------:R-:W-:Y:S01]  /*7330*/  STL [R1+0x5fdc], R118 ;  /* 0x005fdc7601007387 */ /* 0x000fe20000100800 */
[----:B------:R-:W-:Y:S01]  /*7340*/  ISETP.GE.AND P2, PT, R6, RZ, PT ;  /* 0x000000ff0600720c */ /* 0x000fe20003f46270 */
[----:B------:R-:W-:Y:S01]  /*7350*/  @!P5 IMAD.MOV R144, RZ, RZ, -R144 ;  /* 0x000000ffff90d224 */ /* 0x000fe200078e0a90 */
[----:B------:R-:W-:Y:S01]  /*7360*/  IABS R6, R7 ;  /* 0x0000000700067213 */ /* 0x000fe20000000000 */
[----:B------:R-:W-:Y:S01]  /*7370*/  IMAD.MOV R4, RZ, RZ, -R4 ;  /* 0x000000ffff047224 */ /* 0x000fe200078e0a04 */
[C---:B------:R-:W-:Y:S01]  /*7380*/  ISETP.GT.U32.AND P5, PT, R229.reuse, R76, PT ;  /* 0x0000004ce500720c */ /* 0x040fe20003fa4070 */
[----:B------:R-:W-:Y:S01]  /*7390*/  @!P6 IMAD.IADD R34, R34, 0x1, -R229 ;  /* 0x000000012222e824 */ /* 0x000fe200078e0ae5 */
[----:B------:R-:W-:Y:S01]  /*73a0*/  @!P4 IADD3 R58, -R58, RZ, RZ ;  /* 0x000000ff3a3ac210 */ /* 0x000fe20007ffe1ff */
[----:B------:R-:W-:Y:S01]  /*73b0*/  IMAD R104, R229, R4, R104 ;  /* 0x00000004e5687224 */ /* 0x000fe200078e0268 */
[----:B------:R-:W-:Y:S01]  /*73c0*/  STL [R1+0x5fe0], R204 ;  /* 0x005fe0cc01007387 */ /* 0x000fe20000100800 */
[----:B------:R-:W-:Y:S01]  /*73d0*/  IMAD.HI.U32 R4, R9, R6, RZ ;  /* 0x0000000609047227 */ /* 0x000fe200078e00ff */
[----:B------:R-:W-:-:S02]  /*73e0*/  ISETP.GT.U32.AND P6, PT, R229, R34, PT ;  /* 0x00000022e500720c */ /* 0x000fc40003fc4070 */
[----:B------:R-:W-:Y:S01]  /*73f0*/  STL [R1+0x5fe4], R144 ;  /* 0x005fe49001007387 */ /* 0x000fe20000100800 */
[----:B------:R-:W-:Y:S02]  /*7400*/  VIADD R10, R37, 0x85 ;  /* 0x00000085250a7836 */ /* 0x000fe40000000000 */
[----:B------:R-:W-:Y:S02]  /*7410*/  IMAD.MOV R4, RZ, RZ, -R4 ;  /* 0x000000ffff047224 */ /* 0x000fe400078e0a04 */
[----:B------:R-:W-:Y:S01]  /*7420*/  @!P5 IMAD.IADD R76, R76, 0x1, -R229 ;  /* 0x000000014c4cd824 */ /* 0x000fe200078e0ae5 */
[----:B------:R-:W-:Y:S01]  /*7430*/  IABS R16, R10 ;  /* 0x0000000a00107213 */ /* 0x000fe20000000000 */
[----:B------:R-:W-:Y:S01]  /*7440*/  IMAD R205, R229, R4, R6 ;  /* 0x00000004e5cd7224 */ /* 0x000fe200078e0206 */
[----:B------:R-:W-:Y:S01]  /*7450*/  ISETP.GE.AND P4, PT, R10, RZ, PT ;  /* 0x000000ff0a00720c */ /* 0x000fe20003f86270 */
[----:B------:R-:W-:Y:S02]  /*7460*/  @!P3 IMAD.MOV R76, RZ, RZ, -R76 ;  /* 0x000000ffff4cb224 */ /* 0x000fe400078e0a4c */
[----:B------:R-:W-:Y:S01]  /*7470*/  IMAD.HI.U32 R5, R9, R16, RZ ;  /* 0x0000001009057227 */ /* 0x000fe200078e00ff */
[----:B------:R-:W-:-:S03]  /*7480*/  ISETP.GT.U32.AND P3, PT, R229, R205, PT ;  /* 0x000000cde500720c */ /* 0x000fc60003f64070 */
[----:B------:R-:W-:Y:S02]  /*7490*/  IMAD.MOV R5, RZ, RZ, -R5 ;  /* 0x000000ffff057224 */ /* 0x000fe400078e0a05 */
[----:B------:R-:W-:Y:S01]  /*74a0*/  @!P1 IMAD.MOV R175, RZ, RZ, -R175 ;  /* 0x000000ffffaf9224 */ /* 0x000fe200078e0aaf */
[----:B------:R-:W-:Y:S01]  /*74b0*/  ISETP.GT.U32.AND P1, PT, R229, R104, PT ;  /* 0x00000068e500720c */ /* 0x000fe20003f24070 */
[--C-:B------:R-:W-:Y:S01]  /*74c0*/  @!P6 IMAD.IADD R34, R34, 0x1, -R229.reuse ;  /* 0x000000012222e824 */ /* 0x100fe200078e0ae5 */
[----:B------:R-:W-:Y:S01]  /*74d0*/  ISETP.GE.AND P6, PT, R7, RZ, PT ;  /* 0x000000ff0700720c */ /* 0x000fe20003fc6270 */
[----:B------:R-:W-:Y:S01]  /*74e0*/  IMAD R16, R229, R5, R16 ;  /* 0x00000005e5107224 */ /* 0x000fe200078e0210 */
[----:B------:R-:W-:Y:S01]  /*74f0*/  STL [R1+0x5fe8], R175 ;  /* 0x005fe8af01007387 */ /* 0x000fe20000100800 */
[C---:B------:R-:W-:Y:S02]  /*7500*/  VIADD R7, R37.reuse, 0x88 ;  /* 0x0000008825077836 */ /* 0x040fe40000000000 */
[----:B------:R-:W-:Y:S01]  /*7510*/  VIADD R5, R37, 0x87 ;  /* 0x0000008725057836 */ /* 0x000fe20000000000 */
[----:B------:R-:W-:Y:S01]  /*7520*/  ISETP.GT.U32.AND P5, PT, R229, R16, PT ;  /* 0x00000010e500720c */ /* 0x000fe20003fa4070 */
[----:B------:R-:W-:Y:S01]  /*7530*/  @!P2 IMAD.MOV R34, RZ, RZ, -R34 ;  /* 0x000000ffff22a224 */ /* 0x000fe200078e0a22 */
[----:B------:R-:W-:Y:S01]  /*7540*/  IABS R176, R7 ;  /* 0x0000000700b07213 */ /* 0x000fe20000000000 */
[----:B------:R-:W-:Y:S01]  /*7550*/  VIADD R10, R37, 0x89 ;  /* 0x00000089250a7836 */ /* 0x000fe20000000000 */
[----:B------:R-:W-:Y:S01]  /*7560*/  @!P3 IADD3 R205, R205, -R229, RZ ;  /* 0x800000e5cdcdb210 */ /* 0x000fe20007ffe0ff */
[----:B------:R-:W-:Y:S01]  /*7570*/  @!P1 IMAD.IADD R104, R104, 0x1, -R229 ;  /* 0x0000000168689824 */ /* 0x000fe200078e0ae5 */
[----:B------:R-:W-:Y:S01]  /*7580*/  IABS R8, R5 ;  /* 0x0000000500087213 */ /* 0x000fe20000000000 */
[----:B------:R-:W-:Y:S01]  /*7590*/  VIADD R11, R37, 0x8b ;  /* 0x0000008b250b7836 */ /* 0x000fe20000000000 */
[----:B------:R-:W-:Y:S01]  /*75a0*/  ISETP.GE.AND P2, PT, R5, RZ, PT ;  /* 0x000000ff0500720c */ /* 0x000fe20003f46270 */
[----:B------:R-:W-:Y:S01]  /*75b0*/  IMAD.HI.U32 R5, R9, R176, RZ ;  /* 0x000000b009057227 */ /* 0x000fe200078e00ff */
[C---:B------:R-:W-:Y:S01]  /*75c0*/  ISETP.GT.U32.AND P3, PT, R229.reuse, R205, PT ;  /* 0x000000cde500720c */ /* 0x040fe20003f64070 */
[----:B------:R-:W-:Y:S01]  /*75d0*/  STL [R1+0x5fec], R58 ;  /* 0x005fec3a01007387 */ /* 0x000fe20000100800 */
[----:B------:R-:W-:Y:S01]  /*75e0*/  ISETP.GT.U32.AND P1, PT, R229, R104, PT ;  /* 0x00000068e500720c */ /* 0x000fe20003f24070 */
[----:B------:R-:W-:Y:S01]  /*75f0*/  IMAD.MOV R5, RZ, RZ, -R5 ;  /* 0x000000ffff057224 */ /* 0x000fe200078e0a05 */
[----:B------:R-:W-:Y:S01]  /*7600*/  @!P5 IADD3 R16, R16, -R229, RZ ;  /* 0x800000e51010d210 */ /* 0x000fe20007ffe0ff */
[----:B------:R-:W-:Y:S01]  /*7610*/  IMAD.HI.U32 R4, R9, R8, RZ ;  /* 0x0000000809047227 */ /* 0x000fe200078e00ff */
[----:B------:R-:W-:Y:S01]  /*7620*/  IABS R206, R10 ;  /* 0x0000000a00ce7213 */ /* 0x000fe20000000000 */
[----:B------:R-:W-:Y:S01]  /*7630*/  STL [R1+0x5ff0], R76 ;  /* 0x005ff04c01007387 */ /* 0x000fe20000100800 */
[C---:B------:R-:W-:Y:S01]  /*7640*/  ISETP.GT.U32.AND P5, PT, R229.reuse, R16, PT ;  /* 0x00000010e500720c */ /* 0x040fe20003fa4070 */
[----:B------:R-:W-:-:S02]  /*7650*/  IMAD R176, R229, R5, R176 ;  /* 0x00000005e5b07224 */ /* 0x000fc400078e02b0 */
[----:B------:R-:W-:Y:S01]  /*7660*/  IMAD.MOV R4, RZ, RZ, -R4 ;  /* 0x000000ffff047224 */ /* 0x000fe200078e0a04 */
[----:B------:R-:W-:Y:S01]  /*7670*/  STL [R1+0x5ff4], R34 ;  /* 0x005ff42201007387 */ /* 0x000fe20000100800 */
[----:B------:R-:W-:Y:S01]  /*7680*/  @!P3 IMAD.IADD R205, R205, 0x1, -R229 ;  /* 0x00000001cdcdb824 */ /* 0x000fe200078e0ae5 */
[----:B------:R-:W-:Y:S01]  /*7690*/  ISETP.GT.U32.AND P3, PT, R229, R176, PT ;  /* 0x000000b0e500720c */ /* 0x000fe20003f64070 */
[----:B------:R-:W-:-:S04]  /*76a0*/  IMAD.HI.U32 R6, R9, R206, RZ ;  /* 0x000000ce09067227 */ /* 0x000fc800078e00ff */
[--C-:B------:R-:W-:Y:S01]  /*76b0*/  @!P1 IMAD.IADD R104, R104, 0x1, -R229.reuse ;  /* 0x0000000168689824 */ /* 0x100fe200078e0ae5 */
[----:B------:R-:W-:Y:S01]  /*76c0*/  ISETP.GE.AND P1, PT, R7, RZ, PT ;  /* 0x000000ff0700720c */ /* 0x000fe20003f26270 */
[----:B------:R-:W-:Y:S02]  /*76d0*/  IMAD R145, R229, R4, R8 ;  /* 0x00000004e5917224 */ /* 0x000fe400078e0208 */
[----:B------:R-:W-:Y:S02]  /*76e0*/  IMAD.MOV R6, RZ, RZ, -R6 ;  /* 0x000000ffff067224 */ /* 0x000fe400078e0a06 */
[----:B------:R-:W-:Y:S02]  /*76f0*/  VIADD R4, R37, 0x8a ;  /* 0x0000008a25047836 */ /* 0x000fe40000000000 */
[----:B------:R-:W-:Y:S01]  /*7700*/  @!P0 IMAD.MOV R104, RZ, RZ, -R104 ;  /* 0x000000ffff688224 */ /* 0x000fe200078e0a68 */
[C---:B------:R-:W-:Y:S01]  /*7710*/  ISETP.GT.U32.AND P0, PT, R229.reuse, R145, PT ;  /* 0x00000091e500720c */ /* 0x040fe20003f04070 */
[--C-:B------:R-:W-:Y:S01]  /*7720*/  @!P5 IMAD.IADD R16, R16, 0x1, -R229.reuse ;  /* 0x000000011010d824 */ /* 0x100fe200078e0ae5 */
[----:B------:R-:W-:Y:S01]  /*7730*/  ISETP.GE.AND P5, PT, R10, RZ, PT ;  /* 0x000000ff0a00720c */ /* 0x000fe20003fa6270 */
[C---:B------:R-:W-:Y:S01]  /*7740*/  IMAD R206, R229.reuse, R6, R206 ;  /* 0x00000006e5ce7224 */ /* 0x040fe200078e02ce */
[----:B------:R-:W-:Y:S01]  /*7750*/  IABS R8, R4 ;  /* 0x0000000400087213 */ /* 0x000fe20000000000 */
[----:B------:R-:W-:Y:S01]  /*7760*/  @!P3 IMAD.IADD R176, R176, 0x1, -R229 ;  /* 0x00000001b0b0b824 */ /* 0x000fe200078e0ae5 */
[----:B------:R-:W-:Y:S01]  /*7770*/  IABS R10, R11 ;  /* 0x0000000b000a7213 */ /* 0x000fe20000000000 */
[----:B------:R-:W-:Y:S01]  /*7780*/  @!P4 IMAD.MOV R16, RZ, RZ, -R16 ;  /* 0x000000ffff10c224 */ /* 0x000fe200078e0a10 */
[----:B------:R-:W-:Y:S01]  /*7790*/  ISETP.GE.AND P4, PT, R4, RZ, PT ;  /* 0x000000ff0400720c */ /* 0x000fe20003f86270 */
[----:B------:R-:W-:Y:S01]  /*77a0*/  @!P6 IMAD.MOV R205, RZ, RZ, -R205 ;  /* 0x000000ffffcde224 */ /* 0x000fe200078e0acd */
[----:B------:R-:W-:Y:S01]  /*77b0*/  ISETP.GT.U32.AND P3, PT, R229, R176, PT ;  /* 0x000000b0e500720c */ /* 0x000fe20003f64070 */
[----:B------:R-:W-:Y:S01]  /*77c0*/  IMAD.HI.U32 R4, R9, R8, RZ ;  /* 0x0000000809047227 */ /* 0x000fe200078e00ff */
[----:B------:R-:W-:Y:S01]  /*77d0*/  ISETP.GT.U32.AND P6, PT, R229, R206, PT ;  /* 0x000000cee500720c */ /* 0x000fe20003fc4070 */
[----:B------:R-:W-:Y:S01]  /*77e0*/  STL [R1+0x5ff8], R104 ;  /* 0x005ff86801007387 */ /* 0x000fe20000100800 */
[----:B------:R-:W-:Y:S01]  /*77f0*/  @!P0 IADD3 R145, R145, -R229, RZ ;  /* 0x800000e591918210 */ /* 0x000fe20007ffe0ff */
[----:B------:R-:W-:-:S02]  /*7800*/  IMAD.HI.U32 R5, R9, R10, RZ ;  /* 0x0000000a09057227 */ /* 0x000fc400078e00ff */
[----:B------:R-:W-:Y:S01]  /*7810*/  STL [R1+0x5ffc], R16 ;  /* 0x005ffc1001007387 */ /* 0x000fe20000100800 */
[----:B------:R-:W-:Y:S01]  /*7820*/  ISETP.GT.U32.AND P0, PT, R229, R145, PT ;  /* 0x00000091e500720c */ /* 0x000fe20003f04070 */
[C---:B------:R-:W-:Y:S02]  /*7830*/  VIADD R14, R37.reuse, 0x8d ;  /* 0x0000008d250e7836 */ /* 0x040fe40000000000 */
[----:B------:R-:W-:Y:S01]  /*7840*/  IMAD.MOV R4, RZ, RZ, -R4 ;  /* 0x000000ffff047224 */ /* 0x000fe200078e0a04 */
[----:B------:R-:W-:Y:S01]  /*7850*/  STL [R1+0x6000], R205 ;  /* 0x006000cd01007387 */ /* 0x000fe20000100800 */
[----:B------:R-:W-:Y:S01]  /*7860*/  IMAD.MOV R5, RZ, RZ, -R5 ;  /* 0x000000ffff057224 */ /* 0x000fe200078e0a05 */
[----:B------:R-:W-:Y:S01]  /*7870*/  IABS R12, R14 ;  /* 0x0000000e000c7213 */ /* 0x000fe20000000000 */
[----:B------:R-:W-:Y:S02]  /*7880*/  VIADD R13, R37, 0x8c ;  /* 0x0000008c250d7836 */ /* 0x000fe40000000000 */
[----:B------:R-:W-:-:S02]  /*7890*/  IMAD R57, R229, R4, R8 ;  /* 0x00000004e5397224 */ /* 0x000fc400078e0208 */
[C---:B------:R-:W-:Y:S01]  /*78a0*/  IMAD R33, R229.reuse, R5, R10 ;  /* 0x00000005e5217224 */ /* 0x040fe200078e020a */
[----:B------:R-:W-:Y:S01]  /*78b0*/  IABS R74, R13 ;  /* 0x0000000d004a7213 */ /* 0x000fe20000000000 */
[--C-:B------:R-:W-:Y:S01]  /*78c0*/  @!P3 IMAD.IADD R176, R176, 0x1, -R229.reuse ;  /* 0x00000001b0b0b824 */ /* 0x100fe200078e0ae5 */
[C---:B------:R-:W-:Y:S01]  /*78d0*/  ISETP.GT.U32.AND P3, PT, R229.reuse, R57, PT ;  /* 0x00000039e500720c */ /* 0x040fe20003f64070 */
[----:B------:R-:W-:Y:S01]  /*78e0*/  @!P6 IMAD.IADD R206, R206, 0x1, -R229 ;  /* 0x00000001cecee824 */ /* 0x000fe200078e0ae5 */
[----:B------:R-:W-:Y:S01]  /*78f0*/  ISETP.GT.U32.AND P6, PT, R229, R33, PT ;  /* 0x00000021e500720c */ /* 0x000fe20003fc4070 */
[----:B------:R-:W-:-:S04]  /*7900*/  IMAD.HI.U32 R7, R9, R12, RZ ;  /* 0x0000000c09077227 */ /* 0x000fc800078e00ff */
[----:B------:R-:W-:Y:S02]  /*7910*/  IMAD.MOV R7, RZ, RZ, -R7 ;  /* 0x000000ffff077224 */ /* 0x000fe400078e0a07 */
[----:B------:R-:W-:-:S04]  /*7920*/  IMAD.HI.U32 R6, R9, R74, RZ ;  /* 0x0000004a09067227 */ /* 0x000fc800078e00ff */
[--C-:B------:R-:W-:Y:S01]  /*7930*/  @!P0 IMAD.IADD R145, R145, 0x1, -R229.reuse ;  /* 0x0000000191918824 */ /* 0x100fe200078e0ae5 */
[----:B------:R-:W-:Y:S01]  /*7940*/  ISETP.GE.AND P0, PT, R11, RZ, PT ;  /* 0x000000ff0b00720c */ /* 0x000fe20003f06270 */
[----:B------:R-:W-:Y:S01]  /*7950*/  IMAD R119, R229, R7, R12 ;  /* 0x00000007e5777224 */ /* 0x000fe200078e020c */
[----:B------:R-:W-:Y:S01]  /*7960*/  IADD3 R11, R37, 0x8e, RZ ;  /* 0x0000008e250b7810 */ /* 0x000fe20007ffe0ff */
[----:B------:R-:W-:Y:S01]  /*7970*/  IMAD.MOV R6, RZ, RZ, -R6 ;  /* 0x000000ffff067224 */ /* 0x000fe200078e0a06 */
[----:B------:R-:W-:Y:S01]  /*7980*/  @!P2 IADD3 R145, -R145, RZ, RZ ;  /* 0x000000ff9191a210 */ /* 0x000fe20007ffe1ff */
[----:B------:R-:W-:Y:S02]  /*7990*/  VIADD R12, R37, 0x8f ;  /* 0x0000008f250c7836 */ /* 0x000fe40000000000 */
[----:B------:R-:W-:Y:S01]  /*79a0*/  IMAD R74, R229, R6, R74 ;  /* 0x00000006e54a7224 */ /* 0x000fe200078e024a */
[----:B------:R-:W-:Y:S01]  /*79b0*/  IABS R6, R11 ;  /* 0x0000000b00067213 */ /* 0x000fe20000000000 */
[--C-:B------:R-:W-:Y:S01]  /*79c0*/  @!P3 IMAD.IADD R57, R57, 0x1, -R229.reuse ;  /* 0x000000013939b824 */ /* 0x100fe200078e0ae5 */
[----:B------:R-:W-:Y:S01]  /*79d0*/  IABS R146, R12 ;  /* 0x0000000c00927213 */ /* 0x000fe20000000000 */
[----:B------:R-:W-:Y:S01]  /*79e0*/  @!P6 IMAD.IADD R33, R33, 0x1, -R229 ;  /* 0x000000012121e824 */ /* 0x000fe200078e0ae5 */
[----:B------:R-:W-:Y:S01]  /*79f0*/  ISETP.GT.U32.AND P3, PT, R229, R206, PT ;  /* 0x000000cee500720c */ /* 0x000fe20003f64070 */
[----:B------:R-:W-:Y:S01]  /*7a00*/  IMAD.HI.U32 R4, R9, R6, RZ ;  /* 0x0000000609047227 */ /* 0x000fe200078e00ff */
[C---:B------:R-:W-:Y:S01]  /*7a10*/  ISETP.GT.U32.AND P2, PT, R229.reuse, R57, PT ;  /* 0x00000039e500720c */ /* 0x040fe20003f44070 */
[----:B------:R-:W-:Y:S01]  /*7a20*/  STL [R1+0x6004], R145 ;  /* 0x0060049101007387 */ /* 0x000fe20000100800 */
[----:B------:R-:W-:Y:S01]  /*7a30*/  ISETP.GT.U32.AND P6, PT, R229, R33, PT ;  /* 0x00000021e500720c */ /* 0x000fe20003fc4070 */
[----:B------:R-:W-:-:S04]  /*7a40*/  IMAD.HI.U32 R5, R9, R146, RZ ;  /* 0x0000009209057227 */ /* 0x000fc800078e00ff */
[----:B------:R-:W-:Y:S02]  /*7a50*/  IMAD.MOV R4, RZ, RZ, -R4 ;  /* 0x000000ffff047224 */ /* 0x000fe400078e0a04 */
[----:B------:R-:W-:Y:S02]  /*7a60*/  IMAD.MOV R7, RZ, RZ, -R5 ;  /* 0x000000ffff077224 */ /* 0x000fe400078e0a05 */
[----:B------:R-:W-:Y:S01]  /*7a70*/  @!P1 IMAD.MOV R176, RZ, RZ, -R176 ;  /* 0x000000ffffb09224 */ /* 0x000fe200078e0ab0 */
[C---:B------:R-:W-:Y:S01]  /*7a80*/  ISETP.GT.U32.AND P1, PT, R229.reuse, R74, PT ;  /* 0x0000004ae500720c */ /* 0x040fe20003f24070 */
[--C-:B------:R-:W-:Y:S01]  /*7a90*/  @!P3 IMAD.IADD R206, R206, 0x1, -R229.reuse ;  /* 0x00000001ceceb824 */ /* 0x100fe200078e0ae5 */
[C---:B------:R-:W-:Y:S01]  /*7aa0*/  ISETP.GT.U32.AND P3, PT, R229.reuse, R119, PT ;  /* 0x00000077e500720c */ /* 0x040fe20003f64070 */
[----:B------:R-:W-:Y:S01]  /*7ab0*/  IMAD R103, R229, R4, R6 ;  /* 0x00000004e5677224 */ /* 0x000fe200078e0206 */
[----:B------:R-:W-:Y:S01]  /*7ac0*/  @!P6 IADD3 R33, R33, -R229, RZ ;  /* 0x800000e52121e210 */ /* 0x000fe20007ffe0ff */
[----:B------:R-:W-:Y:S01]  /*7ad0*/  IMAD R146, R229, R7, R146 ;  /* 0x00000007e5927224 */ /* 0x000fe200078e0292 */
[----:B------:R-:W-:Y:S01]  /*7ae0*/  STL [R1+0x6008], R176 ;  /* 0x006008b001007387 */ /* 0x000fe20000100800 */
[--C-:B------:R-:W-:Y:S01]  /*7af0*/  @!P2 IMAD.IADD R57, R57, 0x1, -R229.reuse ;  /* 0x000000013939a824 */ /* 0x100fe200078e0ae5 */
[----:B------:R-:W-:Y:S01]  /*7b00*/  ISETP.GT.U32.AND P2, PT, R229, R103, PT ;  /* 0x00000067e500720c */ /* 0x000fe20003f44070 */
[----:B------:R-:W-:Y:S01]  /*7b10*/  VIADD R17, R37, 0x91 ;  /* 0x0000009125117836 */ /* 0x000fe20000000000 */
[----:B------:R-:W-:Y:S01]  /*7b20*/  ISETP.GT.U32.AND P6, PT, R229, R146, PT ;  /* 0x00000092e500720c */ /* 0x000fe20003fc4070 */
[----:B------:R-:W-:Y:S01]  /*7b30*/  VIADD R15, R37, 0x90 ;  /* 0x00000090250f7836 */ /* 0x000fe20000000000 */
[----:B------:R-:W-:Y:S01]  /*7b40*/  @!P4 IADD3 R57, -R57, RZ, RZ ;  /* 0x000000ff3939c210 */ /* 0x000fe20007ffe1ff */
[--C-:B------:R-:W-:Y:S01]  /*7b50*/  @!P1 IMAD.IADD R74, R74, 0x1, -R229.reuse ;  /* 0x000000014a4a9824 */ /* 0x100fe200078e0ae5 */
[----:B------:R-:W-:Y:S01]  /*7b60*/  IABS R10, R17 ;  /* 0x00000011000a7213 */ /* 0x000fe20000000000 */
[----:B------:R-:W-:Y:S01]  /*7b70*/  @!P3 IMAD.IADD R119, R119, 0x1, -R229 ;  /* 0x000000017777b824 */ /* 0x000fe200078e0ae5 */
[----:B------:R-:W-:Y:S01]  /*7b80*/  IABS R8, R15 ;  /* 0x0000000f00087213 */ /* 0x000fe20000000000 */
[----:B------:R-:W-:Y:S01]  /*7b90*/  @!P5 IMAD.MOV R206, RZ, RZ, -R206 ;  /* 0x000000ffffced224 */ /* 0x000fe200078e0ace */
[----:B------:R-:W-:Y:S01]  /*7ba0*/  ISETP.GE.AND P3, PT, R14, RZ, PT ;  /* 0x000000ff0e00720c */ /* 0x000fe20003f66270 */
[----:B------:R-:W-:Y:S01]  /*7bb0*/  IMAD.HI.U32 R5, R9, R10, RZ ;  /* 0x0000000a09057227 */ /* 0x000fe200078e00ff */
[----:B------:R-:W-:-:S02]  /*7bc0*/  ISETP.GE.AND P1, PT, R13, RZ, PT ;  /* 0x000000ff0d00720c */ /* 0x000fc40003f26270 */
[----:B------:R-:W-:Y:S01]  /*7bd0*/  STL [R1+0x600c], R206 ;  /* 0x00600cce01007387 */ /* 0x000fe20000100800 */
[--C-:B------:R-:W-:Y:S01]  /*7be0*/  @!P2 IMAD.IADD R103, R103, 0x1, -R229.reuse ;  /* 0x000000016767a824 */ /* 0x100fe200078e0ae5 */
[C---:B------:R-:W-:Y:S01]  /*7bf0*/  ISETP.GT.U32.AND P2, PT, R229.reuse, R74, PT ;  /* 0x0000004ae500720c */ /* 0x040fe20003f44070 */
[----:B------:R-:W-:Y:S01]  /*7c00*/  @!P6 IMAD.IADD R146, R146, 0x1, -R229 ;  /* 0x000000019292e824 */ /* 0x000fe200078e0ae5 */
[C---:B------:R-:W-:Y:S01]  /*7c10*/  ISETP.GT.U32.AND P6, PT, R229.reuse, R119, PT ;  /* 0x00000077e500720c */ /* 0x040fe20003fc4070 */
[----:B------:R-:W-:Y:S01]  /*7c20*/  IMAD.MOV R5, RZ, RZ, -R5 ;  /* 0x000000ffff057224 */ /* 0x000fe200078e0a05 */
[----:B------:R-:W-:Y:S01]  /*7c30*/  ISETP.GT.U32.AND P5, PT, R229, R103, PT ;  /* 0x00000067e500720c */ /* 0x000fe20003fa4070 */
[----:B------:R-:W-:Y:S01]  /*7c40*/  IMAD.HI.U32 R4, R9, R8, RZ ;  /* 0x0000000809047227 */ /* 0x000fe200078e00ff */
[----:B------:R-:W-:Y:S01]  /*7c50*/  ISETP.GT.U32.AND P4, PT, R229, R146, PT ;  /* 0x00000092e500720c */ /* 0x000fe20003f84070 */
[----:B------:R-:W-:Y:S02]  /*7c60*/  STL [R1+0x6010], R57 ;  /* 0x0060103901007387 */ /* 0x000fe40000100800 */
[----:B------:R-:W-:-:S02]  /*7c70*/  VIADD R7, R37, 0x92 ;  /* 0x0000009225077836 */ /* 0x000fc40000000000 */
[----:B------:R-:W-:Y:S02]  /*7c80*/  IMAD R59, R229, R5, R10 ;  /* 0x00000005e53b7224 */ /* 0x000fe400078e020a */
[----:B------:R-:W-:Y:S01]  /*7c90*/  IMAD.MOV R4, RZ, RZ, -R4 ;  /* 0x000000ffff047224 */ /* 0x000fe200078e0a04 */
[----:B------:R-:W-:Y:S01]  /*7ca0*/  IABS R6, R7 ;  /* 0x0000000700067213 */ /* 0x000fe20000000000 */
[----:B------:R-:W-:Y:S02]  /*7cb0*/  VIADD R10, R37, 0x93 ;  /* 0x00000093250a7836 */ /* 0x000fe40000000000 */
[----:B------:R-:W-:Y:S02]  /*7cc0*/  IMAD R177, R229, R4, R8 ;  /* 0x00000004e5b17224 */ /* 0x000fe400078e0208 */
[--C-:B------:R-:W-:Y:S01]  /*7cd0*/  @!P2 IMAD.IADD R74, R74, 0x1, -R229.reuse ;  /* 0x000000014a4aa824 */ /* 0x100fe200078e0ae5 */
[----:B------:R-:W-:Y:S01]  /*7ce0*/  IABS R8, R10 ;  /* 0x0000000a00087213 */ /* 0x000fe20000000000 */
[----:B------:R-:W-:Y:S01]  /*7cf0*/  @!P6 IMAD.IADD R119, R119, 0x1, -R229 ;  /* 0x000000017777e824 */ /* 0x000fe200078e0ae5 */
[----:B------:R-:W-:Y:S01]  /*7d00*/  ISETP.GE.AND P2, PT, R11, RZ, PT ;  /* 0x000000ff0b00720c */ /* 0x000fe20003f46270 */
[----:B------:R-:W-:Y:S01]  /*7d10*/  IMAD.HI.U32 R4, R9, R6, RZ ;  /* 0x0000000609047227 */ /* 0x000fe200078e00ff */
[----:B------:R-:W-:-:S03]  /*7d20*/  ISETP.GT.U32.AND P6, PT, R229, R59, PT ;  /* 0x0000003be500720c */ /* 0x000fc60003fc4070 */
[----:B------:R-:W-:Y:S01]  /*7d30*/  @!P5 IMAD.IADD R103, R103, 0x1, -R229 ;  /* 0x000000016767d824 */ /* 0x000fe200078e0ae5 */
[----:B------:R-:W-:Y:S01]  /*7d40*/  ISETP.GE.AND P5, PT, R12, RZ, PT ;  /* 0x000000ff0c00720c */ /* 0x000fe20003fa6270 */
[----:B------:R-:W-:-:S04]  /*7d50*/  IMAD.HI.U32 R5, R9, R8, RZ ;  /* 0x0000000809057227 */ /* 0x000fc800078e00ff */
[----:B------:R-:W-:Y:S01]  /*7d60*/  IMAD.MOV R4, RZ, RZ, -R4 ;  /* 0x000000ffff047224 */ /* 0x000fe200078e0a04 */
[----:B------:R-:W-:Y:S01]  /*7d70*/  IADD3 R5, -R5, RZ, RZ ;  /* 0x000000ff05057210 */ /* 0x000fe20007ffe1ff */
[----:B------:R-:W-:Y:S01]  /*7d80*/  @!P0 IMAD.MOV R33, RZ, RZ, -R33 ;  /* 0x000000ffff218224 */ /* 0x000fe200078e0a21 */
[C---:B------:R-:W-:Y:S01]  /*7d90*/  ISETP.GT.U32.AND P0, PT, R229.reuse, R177, PT ;  /* 0x000000b1e500720c */ /* 0x040fe20003f04070 */
[----:B------:R-:W-:Y:S02]  /*7da0*/  IMAD R207, R229, R4, R6 ;  /* 0x00000004e5cf7224 */ /* 0x000fe400078e0206 */
[--C-:B------:R-:W-:Y:S01]  /*7db0*/  @!P4 IMAD.IADD R146, R146, 0x1, -R229.reuse ;  /* 0x000000019292c824 */ /* 0x100fe200078e0ae5 */
[----:B------:R-:W-:Y:S01]  /*7dc0*/  ISETP.GE.AND P4, PT, R15, RZ, PT ;  /* 0x000000ff0f00720c */ /* 0x000fe20003f86270 */
[----:B------:R-:W-:Y:S01]  /*7dd0*/  @!P6 IMAD.IADD R59, R59, 0x1, -R229 ;  /* 0x000000013b3be824 */ /* 0x000fe200078e0ae5 */
[----:B------:R-:W-:Y:S01]  /*7de0*/  ISETP.GE.AND P6, PT, R7, RZ, PT ;  /* 0x000000ff0700720c */ /* 0x000fe20003fc6270 */
[C---:B------:R-:W-:Y:S01]  /*7df0*/  IMAD R89, R229.reuse, R5, R8 ;  /* 0x00000005e5597224 */ /* 0x040fe200078e0208 */
[----:B------:R-:W-:Y:S01]  /*7e00*/  STL [R1+0x6014], R33 ;  /* 0x0060142101007387 */ /* 0x000fe20000100800 */
[----:B------:R-:W-:Y:S01]  /*7e10*/  @!P2 IMAD.MOV R103, RZ, RZ, -R103 ;  /* 0x000000ffff67a224 */ /* 0x000fe200078e0a67 */
[C---:B------:R-:W-:Y:S01]  /*7e20*/  ISETP.GT.U32.AND P2, PT, R229.reuse, R207, PT ;  /* 0x000000cfe500720c */ /* 0x040fe20003f44070 */
[----:B------:R-:W-:Y:S01]  /*7e30*/  @!P3 IMAD.MOV R119, RZ, RZ, -R119 ;  /* 0x000000ffff77b224 */ /* 0x000fe200078e0a77 */
[C---:B------:R-:W-:Y:S01]  /*7e40*/  ISETP.GT.U32.AND P3, PT, R229.reuse, R59, PT ;  /* 0x0000003be500720c */ /* 0x040fe20003f64070 */
[----:B------:R-:W-:Y:S01]  /*7e50*/  @!P5 IMAD.MOV R146, RZ, RZ, -R146 ;  /* 0x000000ffff92d224 */ /* 0x000fe200078e0a92 */
[----:B------:R-:W-:Y:S01]  /*7e60*/  ISETP.GT.U32.AND P5, PT, R229, R89, PT ;  /* 0x00000059e500720c */ /* 0x000fe20003fa4070 */
[--C-:B------:R-:W-:Y:S01]  /*7e70*/  @!P0 IMAD.IADD R177, R177, 0x1, -R229.reuse ;  /* 0x00000001b1b18824 */ /* 0x100fe200078e0ae5 */
[----:B------:R-:W-:Y:S01]  /*7e80*/  ISETP.GE.AND P0, PT, R17, RZ, PT ;  /* 0x000000ff1100720c */ /* 0x000fe20003f06270 */
[C---:B------:R-:W-:Y:S01]  /*7e90*/  VIADD R4, R37.reuse, 0x94 ;  /* 0x0000009425047836 */ /* 0x040fe20000000000 */
[----:B------:R-:W-:Y:S01]  /*7ea0*/  IADD3 R17, R37, 0xba, RZ ;  /* 0x000000ba25117810 */ /* 0x000fe20007ffe0ff */
[----:B------:R-:W-:Y:S01]  /*7eb0*/  @!P1 IMAD.MOV R74, RZ, RZ, -R74 ;  /* 0x000000ffff4a9224 */ /* 0x000fe200078e0a4a */
[----:B------:R-:W-:Y:S01]  /*7ec0*/  ISETP.GT.U32.AND P1, PT, R229, R177, PT ;  /* 0x000000b1e500720c */ /* 0x000fe20003f24070 */
[----:B------:R-:W-:Y:S01]  /*7ed0*/  VIADD R5, R37, 0x95 ;  /* 0x0000009525057836 */ /* 0x000fe20000000000 */
[----:B------:R-:W-:Y:S01]  /*7ee0*/  IABS R6, R4 ;  /* 0x0000000400067213 */ /* 0x000fe20000000000 */
[--C-:B------:R-:W-:Y:S01]  /*7ef0*/  @!P2 IMAD.IADD R207, R207, 0x1, -R229.reuse ;  /* 0x00000001cfcfa824 */ /* 0x100fe200078e0ae5 */
[----:B------:R-:W-:Y:S01]  /*7f00*/  STL [R1+0x6018], R74 ;  /* 0x0060184a01007387 */ /* 0x000fe20000100800 */
[--C-:B------:R-:W-:Y:S01]  /*7f10*/  @!P3 IMAD.IADD R59, R59, 0x1, -R229.reuse ;  /* 0x000000013b3bb824 */ /* 0x100fe200078e0ae5 */
[----:B------:R-:W-:Y:S01]  /*7f20*/  ISETP.GE.AND P3, PT, R4, RZ, PT ;  /* 0x000000ff0400720c */ /* 0x000fe20003f66270 */
[----:B------:R-:W-:Y:S01]  /*7f30*/  @!P5 IMAD.IADD R89, R89, 0x1, -R229 ;  /* 0x000000015959d824 */ /* 0x000fe200078e0ae5 */
[----:B------:R-:W-:Y:S01]  /*7f40*/  ISETP.GT.U32.AND P5, PT, R229, R207, PT ;  /* 0x000000cfe500720c */ /* 0x000fe20003fa4070 */
[----:B------:R-:W-:Y:S01]  /*7f50*/  IMAD.HI.U32 R4, R9, R6, RZ ;  /* 0x0000000609047227 */ /* 0x000fe200078e00ff */
[----:B------:R-:W-:Y:S01]  /*7f60*/  IABS R8, R5 ;  /* 0x0000000500087213 */ /* 0x000fe20000000000 */
[----:B------:R-:W-:Y:S01]  /*7f70*/  STL [R1+0x601c], R119 ;  /* 0x00601c7701007387 */ /* 0x000fe20000100800 */
[----:B------:R-:W-:Y:S01]  /*7f80*/  ISETP.GE.AND P2, PT, R5, RZ, PT ;  /* 0x000000ff0500720c */ /* 0x000fe20003f46270 */
[----:B------:R-:W-:Y:S01]  /*7f90*/  IMAD.MOV R4, RZ, RZ, -R4 ;  /* 0x000000ffff047224 */ /* 0x000fe200078e0a04 */
[----:B------:R-:W-:Y:S01]  /*7fa0*/  @!P1 IADD3 R177, R177, -R229, RZ ;  /* 0x800000e5b1b19210 */ /* 0x000fe20007ffe0ff */
[----:B------:R-:W-:Y:S01]  /*7fb0*/  IMAD.HI.U32 R5, R9, R8, RZ ;  /* 0x0000000809057227 */ /* 0x000fe200078e00ff */
[----:B------:R-:W-:Y:S01]  /*7fc0*/  @!P0 IADD3 R59, -R59, RZ, RZ ;  /* 0x000000ff3b3b8210 */ /* 0x000fe20007ffe1ff */
[----:B------:R-:W-:Y:S01]  /*7fd0*/  STL [R1+0x6020], R103 ;  /* 0x0060206701007387 */ /* 0x000fe20000100800 */
[----:B------:R-:W-:Y:S01]  /*7fe0*/  ISETP.GE.AND P1, PT, R10, RZ, PT ;  /* 0x000000ff0a00720c */ /* 0x000fe20003f26270 */
[----:B------:R-:W-:-:S02]  /*7ff0*/  IMAD R105, R229, R4, R6 ;  /* 0x00000004e5697224 */ /* 0x000fc400078e0206 */
[----:B------:R-:W-:Y:S01]  /*8000*/  @!P4 IMAD.MOV R177, RZ, RZ, -R177 ;  /* 0x000000ffffb1c224 */ /* 0x000fe200078e0ab1 */
[----:B------:R-:W-:Y:S01]  /*8010*/  ISETP.GT.U32.AND P4, PT, R229, R89, PT ;  /* 0x00000059e500720c */ /* 0x000fe20003f84070 */
[----:B------:R-:W-:Y:S01]  /*8020*/  @!P5 IMAD.IADD R207, R207, 0x1, -R229 ;  /* 0x00000001cfcfd824 */ /* 0x000fe200078e0ae5 */
[----:B------:R-:W-:Y:S01]  /*8030*/  ISETP.GT.U32.AND P5, PT, R229, R105, PT ;  /* 0x00000069e500720c */ /* 0x000fe20003fa4070 */
[----:B------:R-:W-:Y:S01]  /*8040*/  VIADD R7, R37, 0x96 ;  /* 0x0000009625077836 */ /* 0x000fe20000000000 */
[----:B------:R-:W-:Y:S01]  /*8050*/  STL [R1+0x6024], R146 ;  /* 0x0060249201007387 */ /* 0x000fe20000100800 */
[----:B------:R-:W-:Y:S01]  /*8060*/  IMAD.MOV R5, RZ, RZ, -R5 ;  /* 0x000000ffff057224 */ /* 0x000fe200078e0a05 */
[----:B------:R-:W-:Y:S01]  /*8070*/  @!P6 IADD3 R207, -R207, RZ, RZ ;  /* 0x000000ffcfcfe210 */ /* 0x000fe20007ffe1ff */
[----:B------:R-:W-:Y:S01]  /*8080*/  VIADD R4, R37, 0x97 ;  /* 0x0000009725047836 */ /* 0x000fe20000000000 */
[----:B------:R-:W-:Y:S01]  /*8090*/  ISETP.GE.AND P0, PT, R7, RZ, PT ;  /* 0x000000ff0700720c */ /* 0x000fe20003f06270 */
[----:B------:R-:W-:Y:S01]  /*80a0*/  IMAD R233, R229, R5, R8 ;  /* 0x00000005e5e97224 */ /* 0x000fe200078e0208 */
[----:B------:R-:W-:Y:S01]  /*80b0*/  IABS R7, R7 ;  /* 0x0000000700077213 */ /* 0x000fe20000000000 */
[----:B------:R-:W-:Y:S01]  /*80c0*/  VIADD R5, R37, 0x98 ;  /* 0x0000009825057836 */ /* 0x000fe20000000000 */
[----:B------:R-:W-:Y:S01]  /*80d0*/  IABS R8, R4 ;  /* 0x0000000400087213 */ /* 0x000fe20000000000 */
[----:B------:R-:W-:Y:S01]  /*80e0*/  @!P4 IMAD.IADD R89, R89, 0x1, -R229 ;  /* 0x000000015959c824 */ /* 0x000fe200078e0ae5 */
[----:B------:R-:W-:Y:S01]  /*80f0*/  ISETP.GT.U32.AND P6, PT, R229, R233, PT ;  /* 0x000000e9e500720c */ /* 0x000fe20003fc4070 */
[----:B------:R-:W-:Y:S01]  /*8100*/  IMAD.MOV.U32 R6, RZ, RZ, R7 ;  /* 0x000000ffff067224 */ /* 0x000fe200078e0007 */
[----:B------:R-:W-:Y:S01]  /*8110*/  ISETP.GE.AND P4, PT, R4, RZ, PT ;  /* 0x000000ff0400720c */ /* 0x000fe20003f86270 */
[----:B------:R-:W-:Y:S01]  /*8120*/  @!P5 IMAD.IADD R105, R105, 0x1, -R229 ;  /* 0x000000016969d824 */ /* 0x000fe200078e0ae5 */
[----:B------:R-:W-:Y:S01]  /*8130*/  IABS R178, R5 ;  /* 0x0000000500b27213 */ /* 0x000fe20000000000 */
[----:B------:R-:W-:Y:S01]  /*8140*/  IMAD.HI.U32 R4, R9, R6, RZ ;  /* 0x0000000609047227 */ /* 0x000fe200078e00ff */
[----:B------:R-:W-:Y:S02]  /*8150*/  STL [R1+0x6028], R177 ;  /* 0x006028b101007387 */ /* 0x000fe40000100800 */
[----:B------:R-:W-:Y:S01]  /*8160*/  ISETP.GT.U32.AND P5, PT, R229, R105, PT ;  /* 0x00000069e500720c */ /* 0x000fe20003fa4070 */
[----:B------:R-:W-:Y:S01]  /*8170*/  IMAD.MOV R75, RZ, RZ, -R4 ;  /* 0x000000ffff4b7224 */ /* 0x000fe200078e0a04 */
[----:B------:R-:W-:Y:S01]  /*8180*/  STL [R1+0x602c], R59 ;  /* 0x00602c3b01007387 */ /* 0x000fe20000100800 */
[----:B------:R-:W-:-:S03]  /*8190*/  IMAD.HI.U32 R4, R9, R8, RZ ;  /* 0x0000000809047227 */ /* 0x000fc600078e00ff */
[----:B------:R-:W-:Y:S01]  /*81a0*/  STL [R1+0x6030], R207 ;  /* 0x006030cf01007387 */ /* 0x000fe20000100800 */
[----:B------:R-:W-:Y:S02]  /*81b0*/  VIADD R7, R37, 0x99 ;  /* 0x0000009925077836 */ /* 0x000fe40000000000 */
[----:B------:R-:W-:Y:S02]  /*81c0*/  @!P6 IMAD.IADD R233, R233, 0x1, -R229 ;  /* 0x00000001e9e9e824 */ /* 0x000fe400078e0ae5 */
[----:B------:R-:W-:Y:S01]  /*81d0*/  IMAD.MOV R4, RZ, RZ, -R4 ;  /* 0x000000ffff047224 */ /* 0x000fe200078e0a04 */
[----:B------:R-:W-:Y:S01]  /*81e0*/  IABS R60, R7 ;  /* 0x00000007003c7213 */ /* 0x000fe20000000000 */
[C---:B------:R-:W-:Y:S01]  /*81f0*/  IMAD R75, R229.reuse, R75, R6 ;  /* 0x0000004be54b7224 */ /* 0x040fe200078e0206 */
[C---:B------:R-:W-:Y:S01]  /*8200*/  ISETP.GT.U32.AND P6, PT, R229.reuse, R233, PT ;  /* 0x000000e9e500720c */ /* 0x040fe20003fc4070 */
[----:B------:R-:W-:Y:S02]  /*8210*/  IMAD R147, R229, R4, R8 ;  /* 0x00000004e5937224 */ /* 0x000fe400078e0208 */
[----:B------:R-:W-:Y:S01]  /*8220*/  @!P1 IMAD.MOV R89, RZ, RZ, -R89 ;  /* 0x000000ffff599224 */ /* 0x000fe200078e0a59 */
[----:B------:R-:W-:Y:S01]  /*8230*/  ISETP.GE.AND P1, PT, R5, RZ, PT ;  /* 0x000000ff0500720c */ /* 0x000fe20003f26270 */
[----:B------:R-:W-:-:S03]  /*8240*/  IMAD.HI.U32 R4, R9, R178, RZ ;  /* 0x000000b209047227 */ /* 0x000fc600078e00ff */
[----:B------:R-:W-:Y:S01]  /*8250*/  STL [R1+0x6034], R89 ;  /* 0x0060345901007387 */ /* 0x000fe20000100800 */
[----:B------:R-:W-:-:S04]  /*8260*/  IMAD.HI.U32 R5, R9, R60, RZ ;  /* 0x0000003c09057227 */ /* 0x000fc800078e00ff */
[--C-:B------:R-:W-:Y:S01]  /*8270*/  @!P5 IMAD.IADD R105, R105, 0x1, -R229.reuse ;  /* 0x000000016969d824 */ /* 0x100fe200078e0ae5 */
[----:B------:R-:W-:Y:S01]  /*8280*/  ISETP.GT.U32.AND P5, PT, R229, R75, PT ;  /* 0x0000004be500720c */ /* 0x000fe20003fa4070 */
[----:B------:R-:W-:Y:S01]  /*8290*/  IMAD.MOV R4, RZ, RZ, -R4 ;  /* 0x000000ffff047224 */ /* 0x000fe200078e0a04 */
[----:B------:R-:W-:Y:S01]  /*82a0*/  IADD3 R5, -R5, RZ, RZ ;  /* 0x000000ff05057210 */ /* 0x000fe20007ffe1ff */
[----:B------:R-:W-:Y:S02]  /*82b0*/  @!P6 IMAD.IADD R233, R233, 0x1, -R229 ;  /* 0x00000001e9e9e824 */ /* 0x000fe400078e0ae5 */
[C---:B------:R-:W-:Y:S02]  /*82c0*/  IMAD R178, R229.reuse, R4, R178 ;  /* 0x00000004e5b27224 */ /* 0x040fe400078e02b2 */
[----:B------:R-:W-:Y:S02]  /*82d0*/  IMAD R60, R229, R5, R60 ;  /* 0x00000005e53c7224 */ /* 0x000fe400078e023c */
[----:B------:R-:W-:Y:S01]  /*82e0*/  VIADD R10, R37, 0x9a ;  /* 0x0000009a250a7836 */ /* 0x000fe20000000000 */
[C---:B------:R-:W-:Y:S01]  /*82f0*/  ISETP.GT.U32.AND P6, PT, R229.reuse, R178, PT ;  /* 0x000000b2e500720c */ /* 0x040fe20003fc4070 */
[----:B------:R-:W-:Y:S01]  /*8300*/  @!P3 IMAD.MOV R105, RZ, RZ, -R105 ;  /* 0x000000ffff69b224 */ /* 0x000fe200078e0a69 */
[----:B------:R-:W-:Y:S01]  /*8310*/  ISETP.GT.U32.AND P3, PT, R229, R147, PT ;  /* 0x00000093e500720c */ /* 0x000fe20003f64070 */
[----:B------:R-:W-:Y:S01]  /*8320*/  @!P5 IMAD.IADD R75, R75, 0x1, -R229 ;  /* 0x000000014b4bd824 */ /* 0x000fe200078e0ae5 */
[----:B------:R-:W-:Y:S01]  /*8330*/  ISETP.GT.U32.AND P5, PT, R229, R60, PT ;  /* 0x0000003ce500720c */ /* 0x000fe20003fa4070 */
[C---:B------:R-:W-:Y:S01]  /*8340*/  VIADD R8, R37.reuse, 0x9b ;  /* 0x0000009b25087836 */ /* 0x040fe20000000000 */
[----:B------:R-:W-:Y:S01]  /*8350*/  IABS R6, R10 ;  /* 0x0000000a00067213 */ /* 0x000fe20000000000 */
[----:B------:R-:W-:Y:S01]  /*8360*/  VIADD R11, R37, 0x9c ;  /* 0x0000009c250b7836 */ /* 0x000fe20000000000 */
[----:B------:R-:W-:Y:S01]  /*8370*/  STL [R1+0x6038], R105 ;  /* 0x0060386901007387 */ /* 0x000fe20000100800 */
[----:B------:R-:W-:Y:S01]  /*8380*/  @!P2 IMAD.MOV R233, RZ, RZ, -R233 ;  /* 0x000000ffffe9a224 */ /* 0x000fe200078e0ae9 */
[----:B------:R-:W-:Y:S01]  /*8390*/  IABS R208, R8 ;  /* 0x0000000800d07213 */ /* 0x000fe20000000000 */
[----:B------:R-:W-:Y:S01]  /*83a0*/  IMAD.HI.U32 R4, R9, R6, RZ ;  /* 0x0000000609047227 */ /* 0x000fe200078e00ff */
[----:B------:R-:W-:-:S02]  /*83b0*/  IABS R106, R11 ;  /* 0x0000000b006a7213 */ /* 0x000fc40000000000 */
[----:B------:R-:W-:Y:S01]  /*83c0*/  STL [R1+0x603c], R233 ;  /* 0x00603ce901007387 */ /* 0x000fe20000100800 */
[--C-:B------:R-:W-:Y:S01]  /*83d0*/  @!P6 IMAD.IADD R178, R178, 0x1, -R229.reuse ;  /* 0x00000001b2b2e824 */ /* 0x100fe200078e0ae5 */
[----:B------:R-:W-:Y:S01]  /*83e0*/  @!P3 IADD3 R147, R147, -R229, RZ ;  /* 0x800000e59393b210 */ /* 0x000fe20007ffe0ff */
[----:B------:R-:W-:Y:S01]  /*83f0*/  IMAD.MOV R4, RZ, RZ, -R4 ;  /* 0x000000ffff047224 */ /* 0x000fe200078e0a04 */
[C---:B------:R-:W-:Y:S01]  /*8400*/  ISETP.GT.U32.AND P3, PT, R229.reuse, R75, PT ;  /* 0x0000004be500720c */ /* 0x040fe20003f64070 */
[----:B------:R-:W-:Y:S01]  /*8410*/  @!P5 IMAD.IADD R60, R60, 0x1, -R229 ;  /* 0x000000013c3cd824 */ /* 0x000fe200078e0ae5 */
[C---:B------:R-:W-:Y:S01]  /*8420*/  ISETP.GT.U32.AND P5, PT, R229.reuse, R178, PT ;  /* 0x000000b2e500720c */ /* 0x040fe20003fa4070 */
[C---:B------:R-:W-:Y:S01]  /*8430*/  IMAD R77, R229.reuse, R4, R6 ;  /* 0x00000004e54d7224 */ /* 0x040fe200078e0206 */
[----:B------:R-:W-:Y:S01]  /*8440*/  ISETP.GT.U32.AND P6, PT, R229, R147, PT ;  /* 0x00000093e500720c */ /* 0x000fe20003fc4070 */
[----:B------:R-:W-:Y:S01]  /*8450*/  IMAD.HI.U32 R4, R9, R208, RZ ;  /* 0x000000d009047227 */ /* 0x000fe200078e00ff */
[----:B------:R-:W-:-:S03]  /*8460*/  ISETP.GT.U32.AND P2, PT, R229, R60, PT ;  /* 0x0000003ce500720c */ /* 0x000fc60003f44070 */
[----:B------:R-:W-:Y:S02]  /*8470*/  IMAD.MOV R4, RZ, RZ, -R4 ;  /* 0x000000ffff047224 */ /* 0x000fe400078e0a04 */
[----:B------:R-:W-:Y:S02]  /*8480*/  VIADD R6, R37, 0x9d ;  /* 0x0000009d25067836 */ /* 0x000fe40000000000 */
[----:B------:R-:W-:Y:S02]  /*8490*/  IMAD R208, R229, R4, R208 ;  /* 0x00000004e5d07224 */ /* 0x000fe400078e02d0 */
[----:B------:R-:W-:Y:S01]  /*84a0*/  @!P5 IADD3 R178, R178, -R229, RZ ;  /* 0x800000e5b2b2d210 */ /* 0x000fe20007ffe0ff */
[----:B------:R-:W-:Y:S01]  /*84b0*/  IMAD.HI.U32 R4, R9, R106, RZ ;  /* 0x0000006a09047227 */ /* 0x000fe200078e00ff */
[----:B------:R-:W-:Y:S02]  /*84c0*/  IABS R88, R6 ;  /* 0x0000000600587213 */ /* 0x000fe40000000000 */
[----:B------:R-:W-:Y:S01]  /*84d0*/  ISETP.GT.U32.AND P5, PT, R229, R208, PT ;  /* 0x000000d0e500720c */ /* 0x000fe20003fa4070 */
[----:B------:R-:W-:Y:S01]  /*84e0*/  @!P6 IMAD.IADD R147, R147, 0x1, -R229 ;  /* 0x000000019393e824 */ /* 0x000fe200078e0ae5 */
[----:B------:R-:W-:Y:S01]  /*84f0*/  ISETP.GE.AND P6, PT, R7, RZ, PT ;  /* 0x000000ff0700720c */ /* 0x000fe20003fc6270 */
[----:B------:R-:W-:-:S02]  /*8500*/  VIADD R7, R37, 0x9e ;  /* 0x0000009e25077836 */ /* 0x000fc40000000000 */
[----:B------:R-:W-:Y:S01]  /*8510*/  @!P3 IMAD.IADD R75, R75, 0x1, -R229 ;  /* 0x000000014b4bb824 */ /* 0x000fe200078e0ae5 */
[----:B------:R-:W-:Y:S01]  /*8520*/  ISETP.GT.U32.AND P3, PT, R229, R77, PT ;  /* 0x0000004de500720c */ /* 0x000fe20003f64070 */
[----:B------:R-:W-:Y:S01]  /*8530*/  IMAD.MOV R4, RZ, RZ, -R4 ;  /* 0x000000ffff047224 */ /* 0x000fe200078e0a04 */
[----:B------:R-:W-:Y:S01]  /*8540*/  IABS R120, R7 ;  /* 0x0000000700787213 */ /* 0x000fe20000000000 */
[----:B------:R-:W-:-:S04]  /*8550*/  IMAD.HI.U32 R5, R9, R88, RZ ;  /* 0x0000005809057227 */ /* 0x000fc800078e00ff */
[----:B------:R-:W-:Y:S02]  /*8560*/  @!P5 IMAD.IADD R208, R208, 0x1, -R229 ;  /* 0x00000001d0d0d824 */ /* 0x000fe400078e0ae5 */
[----:B------:R-:W-:Y:S02]  /*8570*/  IMAD R106, R229, R4, R106 ;  /* 0x00000004e56a7224 */ /* 0x000fe400078e026a */
[----:B------:R-:W-:Y:S01]  /*8580*/  IMAD.HI.U32 R4, R9, R120, RZ ;  /* 0x0000007809047227 */ /* 0x000fe200078e00ff */
[----:B------:R-:W-:-:S03]  /*8590*/  ISETP.GT.U32.AND P5, PT, R229, R208, PT ;  /* 0x000000d0e500720c */ /* 0x000fc60003fa4070 */
[----:B------:R-:W-:Y:S01]  /*85a0*/  @!P3 IMAD.IADD R77, R77, 0x1, -R229 ;  /* 0x000000014d4db824 */ /* 0x000fe200078e0ae5 */
[----:B------:R-:W-:Y:S01]  /*85b0*/  IADD3 R4, -R4, RZ, RZ ;  /* 0x000000ff04047210 */ /* 0x000fe20007ffe1ff */
[----:B------:R-:W-:Y:S01]  /*85c0*/  IMAD.MOV R5, RZ, RZ, -R5 ;  /* 0x000000ffff057224 */ /* 0x000fe200078e0a05 */
[----:B------:R-:W-:Y:S01]  /*85d0*/  ISETP.GE.AND P3, PT, R8, RZ, PT ;  /* 0x000000ff0800720c */ /* 0x000fe20003f66270 */
[----:B------:R-:W-:Y:S01]  /*85e0*/  @!P0 IMAD.MOV R75, RZ, RZ, -R75 ;  /* 0x000000ffff4b8224 */ /* 0x000fe200078e0a4b */
[C---:B------:R-:W-:Y:S01]  /*85f0*/  ISETP.GT.U32.AND P0, PT, R229.reuse, R77, PT ;  /* 0x0000004de500720c */ /* 0x040fe20003f04070 */
[C---:B------:R-:W-:Y:S02]  /*8600*/  IMAD R120, R229.reuse, R4, R120 ;  /* 0x00000004e5787224 */ /* 0x040fe400078e0278 */
[--C-:B------:R-:W-:Y:S01]  /*8610*/  @!P2 IMAD.IADD R60, R60, 0x1, -R229.reuse ;  /* 0x000000013c3ca824 */ /* 0x100fe200078e0ae5 */
[----:B------:R-:W-:Y:S01]  /*8620*/  ISETP.GE.AND P2, PT, R10, RZ, PT ;  /* 0x000000ff0a00720c */ /* 0x000fe20003f46270 */
[----:B------:R-:W-:Y:S01]  /*8630*/  @!P5 IMAD.IADD R208, R208, 0x1, -R229 ;  /* 0x00000001d0d0d824 */ /* 0x000fe200078e0ae5 */
[C---:B------:R-:W-:Y:S01]  /*8640*/  ISETP.GT.U32.AND P5, PT, R229.reuse, R120, PT ;  /* 0x00000078e500720c */ /* 0x040fe20003fa4070 */
[C---:B------:R-:W-:Y:S01]  /*8650*/  IMAD R88, R229.reuse, R5, R88 ;  /* 0x00000005e5587224 */ /* 0x040fe200078e0258 */
[----:B------:R-:W-:Y:S01]  /*8660*/  STL [R1+0x6040], R75 ;  /* 0x0060404b01007387 */ /* 0x000fe20000100800 */
[----:B------:R-:W-:Y:S01]  /*8670*/  @!P4 IMAD.MOV R147, RZ, RZ, -R147 ;  /* 0x000000ffff93c224 */ /* 0x000fe200078e0a93 */
[----:B------:R-:W-:Y:S01]  /*8680*/  ISETP.GT.U32.AND P4, PT, R229, R106, PT ;  /* 0x0000006ae500720c */ /* 0x000fe20003f84070 */
[----:B------:R-:W-:Y:S01]  /*8690*/  VIADD R10, R37, 0x9f ;  /* 0x0000009f250a7836 */ /* 0x000fe20000000000 */
[----:B------:R-:W-:Y:S01]  /*86a0*/  @!P3 IADD3 R208, -R208, RZ, RZ ;  /* 0x000000ffd0d0b210 */ /* 0x000fe20007ffe1ff */
[----:B------:R-:W-:Y:S01]  /*86b0*/  @!P6 IMAD.MOV R60, RZ, RZ, -R60 ;  /* 0x000000ffff3ce224 */ /* 0x000fe200078e0a3c */
[----:B------:R-:W-:Y:S01]  /*86c0*/  ISETP.GT.U32.AND P6, PT, R229, R88, PT ;  /* 0x00000058e500720c */ /* 0x000fe20003fc4070 */
[----:B------:R-:W-:Y:S01]  /*86d0*/  @!P1 IMAD.MOV R178, RZ, RZ, -R178 ;  /* 0x000000ffffb29224 */ /* 0x000fe200078e0ab2 */
[----:B------:R-:W-:Y:S01]  /*86e0*/  ISETP.GE.AND P1, PT, R11, RZ, PT ;  /* 0x000000ff0b00720c */ /* 0x000fe20003f26270 */
[----:B------:R-:W-:Y:S01]  /*86f0*/  VIADD R11, R37, 0xa0 ;  /* 0x000000a0250b7836 */ /* 0x000fe20000000000 */
[----:B------:R-:W-:Y:S01]  /*8700*/  IABS R148, R10 ;  /* 0x0000000a00947213 */ /* 0x000fe20000000000 */
[--C-:B------:R-:W-:Y:S01]  /*8710*/  @!P0 IMAD.IADD R77, R77, 0x1, -R229.reuse ;  /* 0x000000014d4d8824 */ /* 0x100fe200078e0ae5 */
[----:B------:R-:W-:Y:S01]  /*8720*/  ISETP.GE.AND P0, PT, R6, RZ, PT ;  /* 0x000000ff0600720c */ /* 0x000fe20003f06270 */
[--C-:B------:R-:W-:Y:S01]  /*8730*/  @!P5 IMAD.IADD R120, R120, 0x1, -R229.reuse ;  /* 0x000000017878d824 */ /* 0x100fe200078e0ae5 */
[----:B------:R-:W-:Y:S01]  /*8740*/  IABS R6, R11 ;  /* 0x0000000b00067213 */ /* 0x000fe20000000000 */
[----:B------:R-:W-:Y:S01]  /*8750*/  IMAD.HI.U32 R4, R9, R148, RZ ;  /* 0x0000009409047227 */ /* 0x000fe200078e00ff */
[----:B------:R-:W-:Y:S02]  /*8760*/  STL [R1+0x6044], R147 ;  /* 0x0060449301007387 */ /* 0x000fe40000100800 */
[----:B------:R-:W-:Y:S01]  /*8770*/  ISETP.GT.U32.AND P5, PT, R229, R120, PT ;  /* 0x00000078e500720c */ /* 0x000fe20003fa4070 */
[--C-:B------:R-:W-:Y:S01]  /*8780*/  @!P4 IMAD.IADD R106, R106, 0x1, -R229.reuse ;  /* 0x000000016a6ac824 */ /* 0x100fe200078e0ae5 */
[----:B------:R-:W-:Y:S01]  /*8790*/  ISETP.GE.AND P4, PT, R7, RZ, PT ;  /* 0x000000ff0700720c */ /* 0x000fe20003f86270 */
[----:B------:R-:W-:Y:S01]  /*87a0*/  IMAD.MOV R5, RZ, RZ, -R4 ;  /* 0x000000ffff057224 */ /* 0x000fe200078e0a04 */
[----:B------:R-:W-:Y:S01]  /*87b0*/  IADD3 R7, R37, 0xa1, RZ ;  /* 0x000000a125077810 */ /* 0x000fe20007ffe0ff */
[----:B------:R-:W-:Y:S01]  /*87c0*/  IMAD.HI.U32 R4, R9, R6, RZ ;  /* 0x0000000609047227 */ /* 0x000fe200078e00ff */
[----:B------:R-:W-:Y:S02]  /*87d0*/  STL [R1+0x6048], R178 ;  /* 0x006048b201007387 */ /* 0x000fe40000100800 */
[----:B------:R-:W-:Y:S01]  /*87e0*/  IABS R8, R7 ;  /* 0x0000000700087213 */ /* 0x000fe20000000000 */
[----:B------:R-:W-:Y:S01]  /*87f0*/  @!P6 IMAD.IADD R88, R88, 0x1, -R229 ;  /* 0x000000015858e824 */ /* 0x000fe200078e0ae5 */
[C---:B------:R-:W-:Y:S01]  /*8800*/  ISETP.GT.U32.AND P6, PT, R229.reuse, R106, PT ;  /* 0x0000006ae500720c */ /* 0x040fe20003fc4070 */
[----:B------:R-:W-:Y:S01]  /*8810*/  IMAD.MOV R4, RZ, RZ, -R4 ;  /* 0x000000ffff047224 */ /* 0x000fe200078e0a04 */
[----:B------:R-:W-:Y:S01]  /*8820*/  STL [R1+0x604c], R60 ;  /* 0x00604c3c01007387 */ /* 0x000fe20000100800 */
[----:B------:R-:W-:Y:S01]  /*8830*/  @!P2 IMAD.MOV R77, RZ, RZ, -R77 ;  /* 0x000000ffff4da224 */ /* 0x000fe200078e0a4d */
[C---:B------:R-:W-:Y:S01]  /*8840*/  ISETP.GT.U32.AND P2, PT, R229.reuse, R88, PT ;  /* 0x00000058e500720c */ /* 0x040fe20003f44070 */
[----:B------:R-:W-:-:S02]  /*8850*/  IMAD R179, R229, R4, R6 ;  /* 0x00000004e5b37224 */ /* 0x000fc400078e0206 */
[C---:B------:R-:W-:Y:S01]  /*8860*/  IMAD R148, R229.reuse, R5, R148 ;  /* 0x00000005e5947224 */ /* 0x040fe200078e0294 */
[----:B------:R-:W-:Y:S01]  /*8870*/  STL [R1+0x6050], R77 ;  /* 0x0060504d01007387 */ /* 0x000fe20000100800 */
[--C-:B------:R-:W-:Y:S01]  /*8880*/  @!P5 IMAD.IADD R120, R120, 0x1, -R229.reuse ;  /* 0x000000017878d824 */ /* 0x100fe200078e0ae5 */
[----:B------:R-:W-:Y:S01]  /*8890*/  ISETP.GT.U32.AND P5, PT, R229, R179, PT ;  /* 0x000000b3e500720c */ /* 0x000fe20003fa4070 */
[----:B------:R-:W-:Y:S01]  /*88a0*/  IMAD.HI.U32 R4, R9, R8, RZ ;  /* 0x0000000809047227 */ /* 0x000fe200078e00ff */
[----:B------:R-:W-:Y:S03]  /*88b0*/  STL [R1+0x6054], R208 ;  /* 0x006054d001007387 */ /* 0x000fe60000100800 */
[----:B------:R-:W-:Y:S01]  /*88c0*/  @!P6 IMAD.IADD R106, R106, 0x1, -R229 ;  /* 0x000000016a6ae824 */ /* 0x000fe200078e0ae5 */
[----:B------:R-:W-:Y:S01]  /*88d0*/  ISETP.GT.U32.AND P6, PT, R229, R148, PT ;  /* 0x00000094e500720c */ /* 0x000fe20003fc4070 */
[----:B------:R-:W-:Y:S01]  /*88e0*/  IMAD.MOV R4, RZ, RZ, -R4 ;  /* 0x000000ffff047224 */ /* 0x000fe200078e0a04 */
[----:B------:R-:W-:Y:S01]  /*88f0*/  @!P2 IADD3 R88, R88, -R229, RZ ;  /* 0x800000e55858a210 */ /* 0x000fe20007ffe0ff */
[C---:B------:R-:W-:Y:S01]  /*8900*/  VIADD R12, R37.reuse, 0xa2 ;  /* 0x000000a2250c7836 */ /* 0x040fe20000000000 */
[----:B------:R-:W-:Y:S01]  /*8910*/  ISETP.GE.AND P2, PT, R10, RZ, PT ;  /* 0x000000ff0a00720c */ /* 0x000fe20003f46270 */
[----:B------:R-:W-:-:S02]  /*8920*/  VIADD R10, R37, 0xa3 ;  /* 0x000000a3250a7836 */ /* 0x000fc40000000000 */
[--C-:B------:R-:W-:Y:S01]  /*8930*/  @!P5 IMAD.IADD R179, R179, 0x1, -R229.reuse ;  /* 0x00000001b3b3d824 */ /* 0x100fe200078e0ae5 */
[----:B------:R-:W-:Y:S01]  /*8940*/  IABS R78, R12 ;  /* 0x0000000c004e7213 */ /* 0x000fe20000000000 */
[C---:B------:R-:W-:Y:S01]  /*8950*/  IMAD R61, R229.reuse, R4, R8 ;  /* 0x00000004e53d7224 */ /* 0x040fe200078e0208 */
[----:B------:R-:W-:Y:S01]  /*8960*/  IABS R90, R10 ;  /* 0x0000000a005a7213 */ /* 0x000fe20000000000 */
[----:B------:R-:W-:Y:S01]  /*8970*/  @!P1 IMAD.MOV R106, RZ, RZ, -R106 ;  /* 0x000000ffff6a9224 */ /* 0x000fe200078e0a6a */
[C---:B------:R-:W-:Y:S01]  /*8980*/  ISETP.GT.U32.AND P3, PT, R229.reuse, R179, PT ;  /* 0x000000b3e500720c */ /* 0x040fe20003f64070 */
[----:B------:R-:W-:Y:S01]  /*8990*/  @!P6 IMAD.IADD R148, R148, 0x1, -R229 ;  /* 0x000000019494e824 */ /* 0x000fe200078e0ae5 */
[----:B------:R-:W-:Y:S01]  /*89a0*/  ISETP.GT.U32.AND P1, PT, R229, R61, PT ;  /* 0x0000003de500720c */ /* 0x000fe20003f24070 */
[----:B------:R-:W-:Y:S01]  /*89b0*/  IMAD.HI.U32 R4, R9, R90, RZ ;  /* 0x0000005a09047227 */ /* 0x000fe200078e00ff */
[----:B------:R-:W-:Y:S01]  /*89c0*/  ISETP.GE.AND P6, PT, R11, RZ, PT ;  /* 0x000000ff0b00720c */ /* 0x000fe20003fc6270 */
[----:B------:R-:W-:Y:S01]  /*89d0*/  STL [R1+0x6058], R106 ;  /* 0x0060586a01007387 */ /* 0x000fe20000100800 */
[----:B------:R-:W-:Y:S01]  /*89e0*/  ISETP.GT.U32.AND P5, PT, R229, R148, PT ;  /* 0x00000094e500720c */ /* 0x000fe20003fa4070 */
[----:B------:R-:W-:-:S02]  /*89f0*/  IMAD.MOV R4, RZ, RZ, -R4 ;  /* 0x000000ffff047224 */ /* 0x000fc400078e0a04 */
[----:B------:R-:W-:-:S04]  /*8a00*/  IMAD.HI.U32 R5, R9, R78, RZ ;  /* 0x0000004e09057227 */ /* 0x000fc800078e00ff */
[----:B------:R-:W-:Y:S02]  /*8a10*/  IMAD R90, R229, R4, R90 ;  /* 0x00000004e55a7224 */ /* 0x000fe400078e025a */
[----:B------:R-:W-:Y:S01]  /*8a20*/  VIADD R11, R37, 0xa4 ;  /* 0x000000a4250b7836 */ /* 0x000fe20000000000 */
[----:B------:R-:W-:Y:S01]  /*8a30*/  @!P1 IADD3 R61, R61, -R229, RZ ;  /* 0x800000e53d3d9210 */ /* 0x000fe20007ffe0ff */
[----:B------:R-:W-:Y:S01]  /*8a40*/  @!P3 IMAD.IADD R179, R179, 0x1, -R229 ;  /* 0x00000001b3b3b824 */ /* 0x000fe200078e0ae5 */
[C---:B------:R-:W-:Y:S01]  /*8a50*/  ISETP.GT.U32.AND P3, PT, R229.reuse, R90, PT ;  /* 0x0000005ae500720c */ /* 0x040fe20003f64070 */
[----:B------:R-:W-:Y:S01]  /*8a60*/  IMAD.MOV R5, RZ, RZ, -R5 ;  /* 0x000000ffff057224 */ /* 0x000fe200078e0a05 */
[----:B------:R-:W-:Y:S01]  /*8a70*/  IABS R6, R11 ;  /* 0x0000000b00067213 */ /* 0x000fe20000000000 */
[----:B------:R-:W-:Y:S01]  /*8a80*/  @!P5 IMAD.IADD R148, R148, 0x1, -R229 ;  /* 0x000000019494d824 */ /* 0x000fe200078e0ae5 */
[----:B------:R-:W-:Y:S01]  /*8a90*/  ISETP.GE.AND P5, PT, R12, RZ, PT ;  /* 0x000000ff0c00720c */ /* 0x000fe20003fa6270 */
[C---:B------:R-:W-:Y:S01]  /*8aa0*/  IMAD R78, R229.reuse, R5, R78 ;  /* 0x00000005e54e7224 */ /* 0x040fe200078e024e */
[----:B------:R-:W-:Y:S01]  /*8ab0*/  ISETP.GE.AND P1, PT, R10, RZ, PT ;  /* 0x000000ff0a00720c */ /* 0x000fe20003f26270 */
[----:B------:R-:W-:Y:S01]  /*8ac0*/  @!P2 IMAD.MOV R148, RZ, RZ, -R148 ;  /* 0x000000ffff94a224 */ /* 0x000fe200078e0a94 */
[----:B------:R-:W-:Y:S01]  /*8ad0*/  ISETP.GT.U32.AND P2, PT, R229, R61, PT ;  /* 0x0000003de500720c */ /* 0x000fe20003f44070 */
[----:B------:R-:W-:-:S04]  /*8ae0*/  IMAD.HI.U32 R4, R9, R6, RZ ;  /* 0x0000000609047227 */ /* 0x000fc800078e00ff */
[----:B------:R-:W-:Y:S01]  /*8af0*/  @!P4 IMAD.MOV R120, RZ, RZ, -R120 ;  /* 0x000000ffff78c224 */ /* 0x000fe200078e0a78 */
[----:B------:R-:W-:Y:S01]  /*8b00*/  ISETP.GT.U32.AND P4, PT, R229, R78, PT ;  /* 0x0000004ee500720c */ /* 0x000fe20003f84070 */
[----:B------:R-:W-:Y:S02]  /*8b10*/  VIADD R5, R37, 0xa5 ;  /* 0x000000a525057836 */ /* 0x000fe40000000000 */
[----:B------:R-:W-:Y:S02]  /*8b20*/  IMAD.MOV R4, RZ, RZ, -R4 ;  /* 0x000000ffff047224 */ /* 0x000fe400078e0a04 */
[----:B------:R-:W-:Y:S01]  /*8b30*/  @!P3 IMAD.IADD R90, R90, 0x1, -R229 ;  /* 0x000000015a5ab824 */ /* 0x000fe200078e0ae5 */
[----:B------:R-:W-:Y:S01]  /*8b40*/  IABS R8, R5 ;  /* 0x0000000500087213 */ /* 0x000fe20000000000 */
[----:B------:R-:W-:Y:S01]  /*8b50*/  IMAD R107, R229, R4, R6 ;  /* 0x00000004e56b7224 */ /* 0x000fe200078e0206 */
[----:B------:R-:W-:Y:S01]  /*8b60*/  @!P2 IADD3 R61, R61, -R229, RZ ;  /* 0x800000e53d3da210 */ /* 0x000fe20007ffe0ff */
[----:B------:R-:W-:Y:S01]  /*8b70*/  @!P0 IMAD.MOV R88, RZ, RZ, -R88 ;  /* 0x000000ffff588224 */ /* 0x000fe200078e0a58 */
[----:B------:R-:W-:Y:S01]  /*8b80*/  ISETP.GT.U32.AND P3, PT, R229, R90, PT ;  /* 0x0000005ae500720c */ /* 0x000fe20003f64070 */
[----:B------:R-:W-:Y:S01]  /*8b90*/  IMAD.HI.U32 R4, R9, R8, RZ ;  /* 0x0000000809047227 */ /* 0x000fe200078e00ff */
[----:B------:R-:W-:-:S02]  /*8ba0*/  ISETP.GT.U32.AND P2, PT, R229, R107, PT ;  /* 0x0000006be500720c */ /* 0x000fc40003f44070 */
[----:B------:R-:W-:Y:S01]  /*8bb0*/  ISETP.GE.AND P0, PT, R7, RZ, PT ;  /* 0x000000ff0700720c */ /* 0x000fe20003f06270 */
[----:B------:R-:W-:Y:S01]  /*8bc0*/  VIADD R7, R37, 0xa6 ;  /* 0x000000a625077836 */ /* 0x000fe20000000000 */
[----:B------:R-:W-:Y:S01]  /*8bd0*/  STL [R1+0x605c], R88 ;  /* 0x00605c5801007387 */ /* 0x000fe20000100800 */
[----:B------:R-:W-:Y:S02]  /*8be0*/  @!P4 IMAD.IADD R78, R78, 0x1, -R229 ;  /* 0x000000014e4ec824 */ /* 0x000fe400078e0ae5 */
[----:B------:R-:W-:Y:S01]  /*8bf0*/  IMAD.MOV R4, RZ, RZ, -R4 ;  /* 0x000000ffff047224 */ /* 0x000fe200078e0a04 */
[----:B------:R-:W-:Y:S01]  /*8c00*/  IABS R6, R7 ;  /* 0x0000000700067213 */ /* 0x000fe20000000000 */
[----:B------:R-:W-:Y:S01]  /*8c10*/  @!P6 IMAD.MOV R179, RZ, RZ, -R179 ;  /* 0x000000ffffb3e224 */ /* 0x000fe200078e0ab3 */
[C---:B------:R-:W-:Y:S01]  /*8c20*/  ISETP.GT.U32.AND P4, PT, R229.reuse, R78, PT ;  /* 0x0000004ee500720c */ /* 0x040fe20003f84070 */
[----:B------:R-:W-:Y:S01]  /*8c30*/  IMAD R209, R229, R4, R8 ;  /* 0x00000004e5d17224 */ /* 0x000fe200078e0208 */
[----:B------:R-:W-:Y:S01]  /*8c40*/  ISETP.GE.AND P6, PT, R11, RZ, PT ;  /* 0x000000ff0b00720c */ /* 0x000fe20003fc6270 */
[----:B------:R-:W-:Y:S01]  /*8c50*/  @!P3 IMAD.IADD R90, R90, 0x1, -R229 ;  /* 0x000000015a5ab824 */ /* 0x000fe200078e0ae5 */
[----:B------:R-:W-:Y:S01]  /*8c60*/  STL [R1+0x6060], R120 ;  /* 0x0060607801007387 */ /* 0x000fe20000100800 */
[----:B------:R-:W-:Y:S01]  /*8c70*/  IMAD.HI.U32 R4, R9, R6, RZ ;  /* 0x0000000609047227 */ /* 0x000fe200078e00ff */
[----:B------:R-:W-:-:S02]  /*8c80*/  ISETP.GT.U32.AND P3, PT, R229, R209, PT ;  /* 0x000000d1e500720c */ /* 0x000fc40003f64070 */
[----:B------:R-:W-:Y:S01]  /*8c90*/  STL [R1+0x6064], R148 ;  /* 0x0060649401007387 */ /* 0x000fe20000100800 */
[----:B------:R-:W-:Y:S02]  /*8ca0*/  VIADD R11, R37, 0xa8 ;  /* 0x000000a8250b7836 */ /* 0x000fe40000000000 */
[----:B------:R-:W-:Y:S01]  /*8cb0*/  @!P2 IMAD.IADD R107, R107, 0x1, -R229 ;  /* 0x000000016b6ba824 */ /* 0x000fe200078e0ae5 */
[----:B------:R-:W-:Y:S01]  /*8cc0*/  ISETP.GE.AND P2, PT, R7, RZ, PT ;  /* 0x000000ff0700720c */ /* 0x000fe20003f46270 */
[----:B------:R-:W-:Y:S01]  /*8cd0*/  IMAD.MOV R4, RZ, RZ, -R4 ;  /* 0x000000ffff047224 */ /* 0x000fe200078e0a04 */
[----:B------:R-:W-:Y:S01]  /*8ce0*/  IABS R180, R11 ;  /* 0x0000000b00b47213 */ /* 0x000fe20000000000 */
[----:B------:R-:W-:Y:S01]  /*8cf0*/  @!P0 IMAD.MOV R61, RZ, RZ, -R61 ;  /* 0x000000ffff3d8224 */ /* 0x000fe200078e0a3d */
[----:B------:R-:W-:Y:S01]  /*8d00*/  ISETP.GT.U32.AND P0, PT, R229, R107, PT ;  /* 0x0000006be500720c */ /* 0x000fe20003f04070 */
[----:B------:R-:W-:Y:S01]  /*8d10*/  VIADD R10, R37, 0xa7 ;  /* 0x000000a7250a7836 */ /* 0x000fe20000000000 */
[----:B------:R-:W-:Y:S01]  /*8d20*/  STL [R1+0x6068], R179 ;  /* 0x006068b301007387 */ /* 0x000fe20000100800 */
[----:B------:R-:W-:Y:S01]  /*8d30*/  @!P4 IMAD.IADD R78, R78, 0x1, -R229 ;  /* 0x000000014e4ec824 */ /* 0x000fe200078e0ae5 */
[----:B------:R-:W-:Y:S01]  /*8d40*/  ISETP.GE.AND P4, PT, R5, RZ, PT ;  /* 0x000000ff0500720c */ /* 0x000fe20003f86270 */
[----:B------:R-:W-:Y:S01]  /*8d50*/  IMAD R121, R229, R4, R6 ;  /* 0x00000004e5797224 */ /* 0x000fe200078e0206 */
[----:B------:R-:W-:Y:S01]  /*8d60*/  IABS R8, R10 ;  /* 0x0000000a00087213 */ /* 0x000fe20000000000 */
[----:B------:R-:W-:Y:S01]  /*8d70*/  IMAD.HI.U32 R5, R9, R180, RZ ;  /* 0x000000b409057227 */ /* 0x000fe200078e00ff */
[----:B------:R-:W-:Y:S01]  /*8d80*/  @!P3 IADD3 R209, R209, -R229, RZ ;  /* 0x800000e5d1d1b210 */ /* 0x000fe20007ffe0ff */
[----:B------:R-:W-:Y:S02]  /*8d90*/  STL [R1+0x606c], R61 ;  /* 0x00606c3d01007387 */ /* 0x000fe40000100800 */
[----:B------:R-:W-:Y:S01]  /*8da0*/  @!P5 IMAD.MOV R78, RZ, RZ, -R78 ;  /* 0x000000ffff4ed224 */ /* 0x000fe200078e0a4e */
[C---:B------:R-:W-:Y:S01]  /*8db0*/  ISETP.GT.U32.AND P5, PT, R229.reuse, R121, PT ;  /* 0x00000079e500720c */ /* 0x040fe20003fa4070 */
[----:B------:R-:W-:Y:S01]  /*8dc0*/  IMAD.MOV R5, RZ, RZ, -R5 ;  /* 0x000000ffff057224 */ /* 0x000fe200078e0a05 */
[----:B------:R-:W-:Y:S01]  /*8dd0*/  ISETP.GT.U32.AND P3, PT, R229, R209, PT ;  /* 0x000000d1e500720c */ /* 0x000fe20003f64070 */
[----:B------:R-:W-:Y:S01]  /*8de0*/  IMAD.HI.U32 R4, R9, R8, RZ ;  /* 0x0000000809047227 */ /* 0x000fe200078e00ff */
[----:B------:R-:W-:Y:S03]  /*8df0*/  STL [R1+0x6070], R78 ;  /* 0x0060704e01007387 */ /* 0x000fe60000100800 */
[----:B------:R-:W-:Y:S01]  /*8e00*/  @!P0 IMAD.IADD R107, R107, 0x1, -R229 ;  /* 0x000000016b6b8824 */ /* 0x000fe200078e0ae5 */
[----:B------:R-:W-:Y:S01]  /*8e10*/  ISETP.GE.AND P0, PT, R11, RZ, PT ;  /* 0x000000ff0b00720c */ /* 0x000fe20003f06270 */
[----:B------:R-:W-:-:S02]  /*8e20*/  IMAD R180, R229, R5, R180 ;  /* 0x00000005e5b47224 */ /* 0x000fc400078e02b4 */
[----:B------:R-:W-:Y:S02]  /*8e30*/  IMAD.MOV R4, RZ, RZ, -R4 ;  /* 0x000000ffff047224 */ /* 0x000fe400078e0a04 */
[----:B------:R-:W-:Y:S01]  /*8e40*/  @!P6 IMAD.MOV R107, RZ, RZ, -R107 ;  /* 0x000000ffff6be224 */ /* 0x000fe200078e0a6b */
[C---:B------:R-:W-:Y:S01]  /*8e50*/  ISETP.GT.U32.AND P6, PT, R229.reuse, R180, PT ;  /* 0x000000b4e500720c */ /* 0x040fe20003fc4070 */
[----:B------:R-:W-:Y:S01]  /*8e60*/  IMAD R149, R229, R4, R8 ;  /* 0x00000004e5957224 */ /* 0x000fe200078e0208 */
[----:B------:R-:W-:Y:S01]  /*8e70*/  @!P3 IADD3 R209, R209, -R229, RZ ;  /* 0x800000e5d1d1b210 */ /* 0x000fe20007ffe0ff */
[----:B------:R-:W-:Y:S02]  /*8e80*/  @!P5 IMAD.IADD R121, R121, 0x1, -R229 ;  /* 0x000000017979d824 */ /* 0x000fe400078e0ae5 */
[----:B------:R-:W-:Y:S01]  /*8e90*/  VIADD R7, R37, 0xab ;  /* 0x000000ab25077836 */ /* 0x000fe20000000000 */
[C---:B------:R-:W-:Y:S01]  /*8ea0*/  ISETP.GT.U32.AND P3, PT, R229.reuse, R149, PT ;  /* 0x00000095e500720c */ /* 0x040fe20003f64070 */
[----:B------:R-:W-:Y:S01]  /*8eb0*/  @!P1 IMAD.MOV R90, RZ, RZ, -R90 ;  /* 0x000000ffff5a9224 */ /* 0x000fe200078e0a5a */
[----:B------:R-:W-:Y:S01]  /*8ec0*/  ISETP.GT.U32.AND P5, PT, R229, R121, PT ;  /* 0x00000079e500720c */ /* 0x000fe20003fa4070 */
[C---:B------:R-:W-:Y:S01]  /*8ed0*/  VIADD R6, R37.reuse, 0xa9 ;  /* 0x000000a925067836 */ /* 0x040fe20000000000 */
[----:B------:R-:W-:Y:S01]  /*8ee0*/  ISETP.GE.AND P1, PT, R10, RZ, PT ;  /* 0x000000ff0a00720c */ /* 0x000fe20003f26270 */
[C---:B------:R-:W-:Y:S01]  /*8ef0*/  VIADD R5, R37.reuse, 0xaa ;  /* 0x000000aa25057836 */ /* 0x040fe20000000000 */
[----:B------:R-:W-:Y:S01]  /*8f00*/  IABS R10, R7 ;  /* 0x00000007000a7213 */ /* 0x000fe20000000000 */
[----:B------:R-:W-:Y:S01]  /*8f10*/  @!P4 IMAD.MOV R209, RZ, RZ, -R209 ;  /* 0x000000ffffd1c224 */ /* 0x000fe200078e0ad1 */
[----:B------:R-:W-:Y:S01]  /*8f20*/  @!P6 IADD3 R180, R180, -R229, RZ ;  /* 0x800000e5b4b4e210 */ /* 0x000fe20007ffe0ff */
[C---:B------:R-:W-:Y:S01]  /*8f30*/  VIADD R11, R37.reuse, 0xb1 ;  /* 0x000000b1250b7836 */ /* 0x040fe20000000000 */
[----:B------:R-:W-:Y:S01]  /*8f40*/  IABS R50, R6 ;  /* 0x0000000600327213 */ /* 0x000fe20000000000 */
[----:B------:R-:W-:Y:S01]  /*8f50*/  VIADD R12, R37, 0xb2 ;  /* 0x000000b2250c7836 */ /* 0x000fe20000000000 */
[----:B------:R-:W-:Y:S01]  /*8f60*/  ISETP.GT.U32.AND P6, PT, R229, R180, PT ;  /* 0x000000b4e500720c */ /* 0x000fe20003fc4070 */
[--C-:B------:R-:W-:Y:S01]  /*8f70*/  @!P3 IMAD.IADD R149, R149, 0x1, -R229.reuse ;  /* 0x000000019595b824 */ /* 0x100fe200078e0ae5 */
[----:B------:R-:W-:Y:S01]  /*8f80*/  IABS R8, R5 ;  /* 0x0000000500087213 */ /* 0x000fe20000000000 */
[----:B------:R-:W-:Y:S01]  /*8f90*/  @!P5 IMAD.IADD R121, R121, 0x1, -R229 ;  /* 0x000000017979d824 */ /* 0x000fe200078e0ae5 */
[----:B------:R-:W-:Y:S01]  /*8fa0*/  ISETP.GE.AND P5, PT, R5, RZ, PT ;  /* 0x000000ff0500720c */ /* 0x000fe20003fa6270 */
[----:B------:R-:W-:Y:S01]  /*8fb0*/  IMAD.HI.U32 R5, R9, R10, RZ ;  /* 0x0000000a09057227 */ /* 0x000fe200078e00ff */
[----:B------:R-:W-:Y:S01]  /*8fc0*/  ISETP.GT.U32.AND P3, PT, R229, R149, PT ;  /* 0x00000095e500720c */ /* 0x000fe20003f64070 */
[----:B------:R-:W-:Y:S01]  /*8fd0*/  STL [R1+0x6074], R90 ;  /* 0x0060745a01007387 */ /* 0x000fe20000100800 */
[----:B------:R-:W-:Y:S01]  /*8fe0*/  ISETP.GE.AND P4, PT, R6, RZ, PT ;  /* 0x000000ff0600720c */ /* 0x000fe20003f86270 */
[----:B------:R-:W-:-:S02]  /*8ff0*/  IMAD.HI.U32 R4, R9, R50, RZ ;  /* 0x0000003209047227 */ /* 0x000fc400078e00ff */
[----:B------:R-:W-:Y:S02]  /*9000*/  STL [R1+0x6078], R107 ;  /* 0x0060786b01007387 */ /* 0x000fe40000100800 */
[----:B------:R-:W-:Y:S02]  /*9010*/  IMAD.MOV R5, RZ, RZ, -R5 ;  /* 0x000000ffff057224 */ /* 0x000fe400078e0a05 */
[----:B------:R-:W-:Y:S01]  /*9020*/  IMAD.MOV R6, RZ, RZ, -R4 ;  /* 0x000000ffff067224 */ /* 0x000fe200078e0a04 */
[----:B------:R-:W-:Y:S01]  /*9030*/  STL [R1+0x607c], R209 ;  /* 0x00607cd101007387 */ /* 0x000fe20000100800 */
[C---:B------:R-:W-:Y:S02]  /*9040*/  IMAD R91, R229.reuse, R5, R10 ;  /* 0x00000005e55b7224 */ /* 0x040fe400078e020a */
[----:B------:R-:W-:Y:S02]  /*9050*/  @!P6 IMAD.IADD R180, R180, 0x1, -R229 ;  /* 0x00000001b4b4e824 */ /* 0x000fe400078e0ae5 */
[----:B------:R-:W-:-:S02]  /*9060*/  IMAD R50, R229, R6, R50 ;  /* 0x00000006e5327224 */ /* 0x000fc400078e0232 */
[----:B------:R-:W-:Y:S01]  /*9070*/  @!P0 IMAD.MOV R180, RZ, RZ, -R180 ;  /* 0x000000ffffb48224 */ /* 0x000fe200078e0ab4 */
[----:B------:R-:W-:Y:S01]  /*9080*/  ISETP.GT.U32.AND P0, PT, R229, R91, PT ;  /* 0x0000005be500720c */ /* 0x000fe20003f04070 */
[----:B------:R-:W-:-:S04]  /*9090*/  IMAD.HI.U32 R4, R9, R8, RZ ;  /* 0x0000000809047227 */ /* 0x000fc800078e00ff */
[----:B------:R-:W-:Y:S01]  /*90a0*/  @!P2 IMAD.MOV R121, RZ, RZ, -R121 ;  /* 0x000000ffff79a224 */ /* 0x000fe200078e0a79 */
[----:B------:R-:W-:Y:S01]  /*90b0*/  ISETP.GE.AND P2, PT, R7, RZ, PT ;  /* 0x000000ff0700720c */ /* 0x000fe20003f46270 */
[--C-:B------:R-:W-:Y:S01]  /*90c0*/  @!P3 IMAD.IADD R149, R149, 0x1, -R229.reuse ;  /* 0x000000019595b824 */ /* 0x100fe200078e0ae5 */
[----:B------:R-:W-:Y:S01]  /*90d0*/  ISETP.GT.U32.AND P3, PT, R229, R50, PT ;  /* 0x00000032e500720c */ /* 0x000fe20003f64070 */
[----:B------:R-:W-:Y:S01]  /*90e0*/  IMAD.MOV R4, RZ, RZ, -R4 ;  /* 0x000000ffff047224 */ /* 0x000fe200078e0a04 */
[----:B------:R-:W-:Y:S01]  /*90f0*/  STL [R1+0x6080], R121 ;  /* 0x0060807901007387 */ /* 0x000fe20000100800 */
[----:B------:R-:W-:Y:S01]  /*9100*/  VIADD R7, R37, 0xad ;  /* 0x000000ad25077836 */ /* 0x000fe20000000000 */
[----:B------:R-:W-:Y:S01]  /*9110*/  @!P1 IADD3 R149, -R149, RZ, RZ ;  /* 0x000000ff95959210 */ /* 0x000fe20007ffe1ff */
[----:B------:R-:W-:Y:S02]  /*9120*/  IMAD R79, R229, R4, R8 ;  /* 0x00000004e54f7224 */ /* 0x000fe400078e0208 */
[----:B------:R-:W-:Y:S01]  /*9130*/  VIADD R10, R37, 0xaf ;  /* 0x000000af250a7836 */ /* 0x000fe20000000000 */
[----:B------:R-:W-:Y:S01]  /*9140*/  IABS R210, R7 ;  /* 0x0000000700d27213 */ /* 0x000fe20000000000 */
[--C-:B------:R-:W-:Y:S01]  /*9150*/  @!P0 IMAD.IADD R91, R91, 0x1, -R229.reuse ;  /* 0x000000015b5b8824 */ /* 0x100fe200078e0ae5 */
[----:B------:R-:W-:Y:S01]  /*9160*/  ISETP.GT.U32.AND P1, PT, R229, R79, PT ;  /* 0x0000004fe500720c */ /* 0x000fe20003f24070 */
[----:B------:R-:W-:Y:S01]  /*9170*/  VIADD R4, R37, 0xac ;  /* 0x000000ac25047836 */ /* 0x000fe20000000000 */
[----:B------:R-:W-:Y:S01]  /*9180*/  IABS R150, R10 ;  /* 0x0000000a00967213 */ /* 0x000fe20000000000 */
[----:B------:R-:W-:Y:S01]  /*9190*/  IMAD.HI.U32 R5, R9, R210, RZ ;  /* 0x000000d209057227 */ /* 0x000fe200078e00ff */
[----:B------:R-:W-:Y:S01]  /*91a0*/  ISETP.GT.U32.AND P0, PT, R229, R91, PT ;  /* 0x0000005be500720c */ /* 0x000fe20003f04070 */
[----:B------:R-:W-:Y:S01]  /*91b0*/  STL [R1+0x6084], R149 ;  /* 0x0060849501007387 */ /* 0x000fe20000100800 */
[----:B------:R-:W-:Y:S01]  /*91c0*/  IABS R6, R4 ;  /* 0x0000000400067213 */ /* 0x000fe20000000000 */
[----:B------:R-:W-:Y:S01]  /*91d0*/  @!P3 IMAD.IADD R50, R50, 0x1, -R229 ;  /* 0x000000013232b824 */ /* 0x000fe200078e0ae5 */
[----:B------:R-:W-:Y:S01]  /*91e0*/  ISETP.GE.AND P6, PT, R4, RZ, PT ;  /* 0x000000ff0400720c */ /* 0x000fe20003fc6270 */
[----:B------:R-:W-:Y:S01]  /*91f0*/  IMAD.MOV R5, RZ, RZ, -R5 ;  /* 0x000000ffff057224 */ /* 0x000fe200078e0a05 */
[----:B------:R-:W-:Y:S01]  /*9200*/  STL [R1+0x6088], R180 ;  /* 0x006088b401007387 */ /* 0x000fe20000100800 */
[----:B------:R-:W-:Y:S01]  /*9210*/  VIADD R8, R37, 0xae ;  /* 0x000000ae25087836 */ /* 0x000fe20000000000 */
[C---:B------:R-:W-:Y:S01]  /*9220*/  ISETP.GT.U32.AND P3, PT, R229.reuse, R50, PT ;  /* 0x00000032e500720c */ /* 0x040fe20003f64070 */
[----:B------:R-:W-:-:S02]  /*9230*/  IMAD R210, R229, R5, R210 ;  /* 0x00000005e5d27224 */ /* 0x000fc400078e02d2 */
[----:B------:R-:W-:Y:S01]  /*9240*/  IMAD.HI.U32 R5, R9, R150, RZ ;  /* 0x0000009609057227 */ /* 0x000fe200078e00ff */
[----:B------:R-:W-:-:S03]  /*9250*/  IABS R122, R8 ;  /* 0x00000008007a7213 */ /* 0x000fc60000000000 */
[----:B------:R-:W-:Y:S02]  /*9260*/  @!P1 IMAD.IADD R79, R79, 0x1, -R229 ;  /* 0x000000014f4f9824 */ /* 0x000fe400078e0ae5 */
[----:B------:R-:W-:Y:S02]  /*9270*/  IMAD.MOV R5, RZ, RZ, -R5 ;  /* 0x000000ffff057224 */ /* 0x000fe400078e0a05 */
[----:B------:R-:W-:Y:S01]  /*9280*/  @!P0 IMAD.IADD R91, R91, 0x1, -R229 ;  /* 0x000000015b5b8824 */ /* 0x000fe200078e0ae5 */
[C---:B------:R-:W-:Y:S01]  /*9290*/  ISETP.GT.U32.AND P1, PT, R229.reuse, R79, PT ;  /* 0x0000004fe500720c */ /* 0x040fe20003f24070 */
[----:B------:R-:W-:Y:S01]  /*92a0*/  IMAD R150, R229, R5, R150 ;  /* 0x00000005e5967224 */ /* 0x000fe200078e0296 */
[----:B------:R-:W-:Y:S01]  /*92b0*/  @!P3 IADD3 R50, R50, -R229, RZ ;  /* 0x800000e53232b210 */ /* 0x000fe20007ffe0ff */
[----:B------:R-:W-:Y:S01]  /*92c0*/  IMAD.HI.U32 R4, R9, R6, RZ ;  /* 0x0000000609047227 */ /* 0x000fe200078e00ff */
[----:B------:R-:W-:Y:S02]  /*92d0*/  ISETP.GE.AND P3, PT, R7, RZ, PT ;  /* 0x000000ff0700720c */ /* 0x000fe40003f66270 */
[----:B------:R-:W-:Y:S01]  /*92e0*/  IABS R5, R12 ;  /* 0x0000000c00057213 */ /* 0x000fe20000000000 */
[----:B------:R-:W-:Y:S01]  /*92f0*/  @!P2 IMAD.MOV R91, RZ, RZ, -R91 ;  /* 0x000000ffff5ba224 */ /* 0x000fe200078e0a5b */
[----:B------:R-:W-:Y:S01]  /*9300*/  ISETP.GT.U32.AND P2, PT, R229, R150, PT ;  /* 0x00000096e500720c */ /* 0x000fe20003f44070 */
[----:B------:R-:W-:-:S02]  /*9310*/  IMAD.MOV R27, RZ, RZ, -R4 ;  /* 0x000000ffff1b7224 */ /* 0x000fc400078e0a04 */
[----:B------:R-:W-:Y:S02]  /*9320*/  VIADD R7, R37, 0xb0 ;  /* 0x000000b025077836 */ /* 0x000fe40000000000 */
[----:B------:R-:W-:-:S04]  /*9330*/  IMAD.HI.U32 R4, R9, R122, RZ ;  /* 0x0000007a09047227 */ /* 0x000fc800078e00ff */
[----:B------:R-:W-:Y:S01]  /*9340*/  IMAD R27, R229, R27, R6 ;  /* 0x0000001be51b7224 */ /* 0x000fe200078e0206 */
[----:B------:R-:W-:Y:S01]  /*9350*/  IABS R6, R7 ;  /* 0x0000000700067213 */ /* 0x000fe20000000000 */
[----:B------:R-:W-:Y:S02]  /*9360*/  IMAD.MOV R4, RZ, RZ, -R4 ;  /* 0x000000ffff047224 */ /* 0x000fe400078e0a04 */
[----:B------:R-:W-:Y:S01]  /*9370*/  @!P1 IMAD.IADD R79, R79, 0x1, -R229 ;  /* 0x000000014f4f9824 */ /* 0x000fe200078e0ae5 */
[C---:B------:R-:W-:Y:S01]  /*9380*/  ISETP.GT.U32.AND P1, PT, R229.reuse, R27, PT ;  /* 0x0000001be500720c */ /* 0x040fe20003f24070 */
[----:B------:R-:W-:Y:S01]  /*9390*/  @!P4 IMAD.MOV R50, RZ, RZ, -R50 ;  /* 0x000000ffff32c224 */ /* 0x000fe200078e0a32 */
[C---:B------:R-:W-:Y:S01]  /*93a0*/  ISETP.GT.U32.AND P4, PT, R229.reuse, R210, PT ;  /* 0x000000d2e500720c */ /* 0x040fe20003f84070 */
[----:B------:R-:W-:Y:S02]  /*93b0*/  IMAD R122, R229, R4, R122 ;  /* 0x00000004e57a7224 */ /* 0x000fe400078e027a */
[----:B------:R-:W-:Y:S01]  /*93c0*/  IMAD.HI.U32 R4, R9, R6, RZ ;  /* 0x0000000609047227 */ /* 0x000fe200078e00ff */
[----:B------:R-:W-:Y:S02]  /*93d0*/  STL [R1+0x608c], R50 ;  /* 0x00608c3201007387 */ /* 0x000fe40000100800 */
[----:B------:R-:W-:Y:S01]  /*93e0*/  ISETP.GT.U32.AND P0, PT, R229, R122, PT ;  /* 0x0000007ae500720c */ /* 0x000fe20003f04070 */
[----:B------:R-:W-:Y:S01]  /*93f0*/  @!P5 IMAD.MOV R79, RZ, RZ, -R79 ;  /* 0x000000ffff4fd224 */ /* 0x000fe200078e0a4f */
[----:B------:R-:W-:Y:S01]  /*9400*/  ISETP.GE.AND P5, PT, R8, RZ, PT ;  /* 0x000000ff0800720c */ /* 0x000fe20003fa6270 */
[--C-:B------:R-:W-:Y:S01]  /*9410*/  @!P2 IMAD.IADD R150, R150, 0x1, -R229.reuse ;  /* 0x000000019696a824 */ /* 0x100fe200078e0ae5 */
[----:B------:R-:W-:Y:S01]  /*9420*/  IABS R8, R11 ;  /* 0x0000000b00087213 */ /* 0x000fe20000000000 */
[----:B------:R-:W-:Y:S01]  /*9430*/  IMAD.MOV R4, RZ, RZ, -R4 ;  /* 0x000000ffff047224 */ /* 0x000fe200078e0a04 */
[----:B------:R-:W-:Y:S01]  /*9440*/  @!P1 IADD3 R27, R27, -R229, RZ ;  /* 0x800000e51b1b9210 */ /* 0x000fe20007ffe0ff */
[----:B------:R-:W-:Y:S01]  /*9450*/  @!P4 IMAD.IADD R210, R210, 0x1, -R229 ;  /* 0x00000001d2d2c824 */ /* 0x000fe200078e0ae5 */
[C---:B------:R-:W-:Y:S01]  /*9460*/  ISETP.GT.U32.AND P2, PT, R229.reuse, R150, PT ;  /* 0x00000096e500720c */ /* 0x040fe20003f44070 */
[C---:B------:R-:W-:Y:S01]  /*9470*/  IMAD R181, R229.reuse, R4, R6 ;  /* 0x00000004e5b57224 */ /* 0x040fe200078e0206 */
[----:B------:R-:W-:Y:S01]  /*9480*/  ISETP.GT.U32.AND P1, PT, R229, R27, PT ;  /* 0x0000001be500720c */ /* 0x000fe20003f24070 */
[----:B------:R-:W-:Y:S01]  /*9490*/  IMAD.HI.U32 R4, R9, R8, RZ ;  /* 0x0000000809047227 */ /* 0x000fe200078e00ff */
[----:B------:R-:W-:Y:S01]  /*94a0*/  ISETP.GT.U32.AND P4, PT, R229, R210, PT ;  /* 0x000000d2e500720c */ /* 0x000fe20003f84070 */
[----:B------:R-:W-:Y:S01]  /*94b0*/  STL [R1+0x6090], R79 ;  /* 0x0060904f01007387 */ /* 0x000fe20000100800 */
[----:B------:R-:W-:Y:S01]  /*94c0*/  @!P0 IADD3 R122, R122, -R229, RZ ;  /* 0x800000e57a7a8210 */ /* 0x000fe20007ffe0ff */
[----:B------:R-:W-:-:S02]  /*94d0*/  IMAD.MOV R4, RZ, RZ, -R4 ;  /* 0x000000ffff047224 */ /* 0x000fc400078e0a04 */
[----:B------:R-:W-:Y:S01]  /*94e0*/  IMAD.MOV.U32 R6, RZ, RZ, R5 ;  /* 0x000000ffff067224 */ /* 0x000fe200078e0005 */
[C---:B------:R-:W-:Y:S01]  /*94f0*/  ISETP.GT.U32.AND P0, PT, R229.reuse, R122, PT ;  /* 0x0000007ae500720c */ /* 0x040fe20003f04070 */
[----:B------:R-:W-:Y:S01]  /*9500*/  IMAD R15, R229, R4, R8 ;  /* 0x00000004e50f7224 */ /* 0x000fe200078e0208 */
[----:B------:R-:W-:Y:S01]  /*9510*/  STL [R1+0x6094], R91 ;  /* 0x0060945b01007387 */ /* 0x000fe20000100800 */
[--C-:B------:R-:W-:Y:S02]  /*9520*/  @!P2 IMAD.IADD R150, R150, 0x1, -R229.reuse ;  /* 0x000000019696a824 */ /* 0x100fe400078e0ae5 */
[----:B------:R-:W-:Y:S01]  /*9530*/  VIADD R4, R37, 0xb3 ;  /* 0x000000b325047836 */ /* 0x000fe20000000000 */
[C---:B------:R-:W-:Y:S01]  /*9540*/  ISETP.GT.U32.AND P2, PT, R229.reuse, R15, PT ;  /* 0x0000000fe500720c */ /* 0x040fe20003f44070 */
[----:B------:R-:W-:Y:S01]  /*9550*/  @!P4 IMAD.IADD R210, R210, 0x1, -R229 ;  /* 0x00000001d2d2c824 */ /* 0x000fe200078e0ae5 */
[----:B------:R-:W-:Y:S01]  /*9560*/  ISETP.GT.U32.AND P4, PT, R229, R181, PT ;  /* 0x000000b5e500720c */ /* 0x000fe20003f84070 */
[----:B------:R-:W-:Y:S01]  /*9570*/  IMAD.HI.U32 R5, R9, R6, RZ ;  /* 0x0000000609057227 */ /* 0x000fe200078e00ff */
[----:B------:R-:W-:-:S03]  /*9580*/  IABS R92, R4 ;  /* 0x00000004005c7213 */ /* 0x000fc60000000000 */
[----:B------:R-:W-:Y:S01]  /*9590*/  @!P0 IADD3 R122, R122, -R229, RZ ;  /* 0x800000e57a7a8210 */ /* 0x000fe20007ffe0ff */
[----:B------:R-:W-:Y:S01]  /*95a0*/  @!P1 IMAD.IADD R27, R27, 0x1, -R229 ;  /* 0x000000011b1b9824 */ /* 0x000fe200078e0ae5 */
[----:B------:R-:W-:Y:S01]  /*95b0*/  ISETP.GE.AND P1, PT, R10, RZ, PT ;  /* 0x000000ff0a00720c */ /* 0x000fe20003f26270 */
[----:B------:R-:W-:Y:S01]  /*95c0*/  IMAD.MOV R5, RZ, RZ, -R5 ;  /* 0x000000ffff057224 */ /* 0x000fe200078e0a05 */
[----:B------:R-:W-:Y:S01]  /*95d0*/  ISETP.GE.AND P0, PT, R12, RZ, PT ;  /* 0x000000ff0c00720c */ /* 0x000fe20003f06270 */
[----:B------:R-:W-:Y:S01]  /*95e0*/  @!P5 IMAD.MOV R122, RZ, RZ, -R122 ;  /* 0x000000ffff7ad224 */ /* 0x000fe200078e0a7a */
[----:B------:R-:W-:Y:S01]  /*95f0*/  ISETP.GE.AND P5, PT, R4, RZ, PT ;  /* 0x000000ff0400720c */ /* 0x000fe20003fa6270 */
[----:B------:R-:W-:Y:S02]  /*9600*/  @!P2 IMAD.IADD R15, R15, 0x1, -R229 ;  /* 0x000000010f0fa824 */ /* 0x000fe400078e0ae5 */
[----:B------:R-:W-:-:S03]  /*9610*/  IMAD.HI.U32 R4, R9, R92, RZ ;  /* 0x0000005c09047227 */ /* 0x000fc600078e00ff */
[C---:B------:R-:W-:Y:S01]  /*9620*/  ISETP.GT.U32.AND P2, PT, R229.reuse, R15, PT ;  /* 0x0000000fe500720c */ /* 0x040fe20003f44070 */
[----:B------:R-:W-:Y:S02]  /*9630*/  IMAD R43, R229, R5, R6 ;  /* 0x00000005e52b7224 */ /* 0x000fe400078e0206 */
[----:B------:R-:W-:Y:S02]  /*9640*/  @!P4 IMAD.IADD R181, R181, 0x1, -R229 ;  /* 0x00000001b5b5c824 */ /* 0x000fe400078e0ae5 */
[----:B------:R-:W-:Y:S02]  /*9650*/  VIADD R5, R37, 0xb4 ;  /* 0x000000b425057836 */ /* 0x000fe40000000000 */
[----:B------:R-:W-:Y:S01]  /*9660*/  IMAD.MOV R4, RZ, RZ, -R4 ;  /* 0x000000ffff047224 */ /* 0x000fe200078e0a04 */
[C---:B------:R-:W-:Y:S01]  /*9670*/  ISETP.GT.U32.AND P4, PT, R229.reuse, R181, PT ;  /* 0x000000b5e500720c */ /* 0x040fe20003f84070 */
[----:B------:R-:W-:Y:S01]  /*9680*/  @!P6 IMAD.MOV R27, RZ, RZ, -R27 ;  /* 0x000000ffff1be224 */ /* 0x000fe200078e0a1b */
[----:B------:R-:W-:Y:S01]  /*9690*/  IABS R26, R5 ;  /* 0x00000005001a7213 */ /* 0x000fe20000000000 */
[----:B------:R-:W-:Y:S01]  /*96a0*/  IMAD R92, R229, R4, R92 ;  /* 0x00000004e55c7224 */ /* 0x000fe200078e025c */
[----:B------:R-:W-:Y:S01]  /*96b0*/  ISETP.GE.AND P6, PT, R7, RZ, PT ;  /* 0x000000ff0700720c */ /* 0x000fe20003fc6270 */
[----:B------:R-:W-:Y:S01]  /*96c0*/  @!P1 IMAD.MOV R150, RZ, RZ, -R150 ;  /* 0x000000ffff969224 */ /* 0x000fe200078e0a96 */
[----:B------:R-:W-:Y:S01]  /*96d0*/  ISETP.GE.AND P1, PT, R5, RZ, PT ;  /* 0x000000ff0500720c */ /* 0x000fe20003f26270 */
[----:B------:R-:W-:Y:S01]  /*96e0*/  @!P2 IMAD.IADD R15, R15, 0x1, -R229 ;  /* 0x000000010f0fa824 */ /* 0x000fe200078e0ae5 */
[----:B------:R-:W-:Y:S01]  /*96f0*/  ISETP.GT.U32.AND P2, PT, R229, R92, PT ;  /* 0x0000005ce500720c */ /* 0x000fe20003f44070 */
[----:B------:R-:W-:Y:S01]  /*9700*/  IMAD.HI.U32 R5, R9, R26, RZ ;  /* 0x0000001a09057227 */ /* 0x000fe200078e00ff */
[----:B------:R-:W-:Y:S01]  /*9710*/  IADD3 R7, R37, 0xb5, RZ ;  /* 0x000000b525077810 */ /* 0x000fe20007ffe0ff */
[----:B------:R-:W-:Y:S02]  /*9720*/  STL [R1+0x6098], R27 ;  /* 0x0060981b01007387 */ /* 0x000fe40000100800 */
[----:B------:R-:W-:Y:S01]  /*9730*/  IMAD.MOV R5, RZ, RZ, -R5 ;  /* 0x000000ffff057224 */ /* 0x000fe200078e0a05 */
[----:B------:R-:W-:Y:S01]  /*9740*/  IABS R6, R7 ;  /* 0x0000000700067213 */ /* 0x000fe20000000000 */
[----:B------:R-:W-:Y:S01]  /*9750*/  @!P4 IMAD.IADD R181, R181, 0x1, -R229 ;  /* 0x00000001b5b5c824 */ /* 0x000fe200078e0ae5 */
[C---:B------:R-:W-:Y:S01]  /*9760*/  ISETP.GT.U32.AND P4, PT, R229.reuse, R43, PT ;  /* 0x0000002be500720c */ /* 0x040fe20003f84070 */
[----:B------:R-:W-:-:S02]  /*9770*/  IMAD R26, R229, R5, R26 ;  /* 0x00000005e51a7224 */ /* 0x000fc400078e021a */
[----:B------:R-:W-:Y:S02]  /*9780*/  @!P6 IMAD.MOV R181, RZ, RZ, -R181 ;  /* 0x000000ffffb5e224 */ /* 0x000fe400078e0ab5 */
[----:B------:R-:W-:Y:S01]  /*9790*/  @!P2 IMAD.IADD R92, R92, 0x1, -R229 ;  /* 0x000000015c5ca824 */ /* 0x000fe200078e0ae5 */
[----:B------:R-:W-:Y:S01]  /*97a0*/  ISETP.GT.U32.AND P6, PT, R229, R26, PT ;  /* 0x0000001ae500720c */ /* 0x000fe20003fc4070 */
[----:B------:R-:W-:-:S03]  /*97b0*/  IMAD.HI.U32 R4, R9, R6, RZ ;  /* 0x0000000609047227 */ /* 0x000fc600078e00ff */
[----:B------:R-:W-:Y:S01]  /*97c0*/  ISETP.GT.U32.AND P2, PT, R229, R92, PT ;  /* 0x0000005ce500720c */ /* 0x000fe20003f44070 */
[----:B------:R-:W-:Y:S01]  /*97d0*/  @!P3 IMAD.MOV R210, RZ, RZ, -R210 ;  /* 0x000000ffffd2b224 */ /* 0x000fe200078e0ad2 */
[----:B------:R-:W-:Y:S01]  /*97e0*/  ISETP.GE.AND P3, PT, R11, RZ, PT ;  /* 0x000000ff0b00720c */ /* 0x000fe20003f66270 */
[C---:B------:R-:W-:Y:S02]  /*97f0*/  VIADD R10, R37.reuse, 0xb6 ;  /* 0x000000b6250a7836 */ /* 0x040fe40000000000 */
[----:B------:R-:W-:Y:S01]  /*9800*/  IMAD.MOV R4, RZ, RZ, -R4 ;  /* 0x000000ffff047224 */ /* 0x000fe200078e0a04 */
[----:B------:R-:W-:Y:S01]  /*9810*/  STL [R1+0x609c], R210 ;  /* 0x00609cd201007387 */ /* 0x000fe20000100800 */
[----:B------:R-:W-:Y:S01]  /*9820*/  VIADD R11, R37, 0xb7 ;  /* 0x000000b7250b7836 */ /* 0x000fe20000000000 */
[----:B------:R-:W-:Y:S01]  /*9830*/  IABS R8, R10 ;  /* 0x0000000a00087213 */ /* 0x000fe20000000000 */
[----:B------:R-:W-:Y:S01]  /*9840*/  IMAD R211, R229, R4, R6 ;  /* 0x00000004e5d37224 */ /* 0x000fe200078e0206 */
[----:B------:R-:W-:Y:S01]  /*9850*/  STL [R1+0x60a0], R122 ;  /* 0x0060a07a01007387 */ /* 0x000fe20000100800 */
[--C-:B------:R-:W-:Y:S01]  /*9860*/  @!P6 IMAD.IADD R26, R26, 0x1, -R229.reuse ;  /* 0x000000011a1ae824 */ /* 0x100fe200078e0ae5 */
[----:B------:R-:W-:Y:S01]  /*9870*/  IABS R6, R11 ;  /* 0x0000000b00067213 */ /* 0x000fe20000000000 */
[----:B------:R-:W-:Y:S01]  /*9880*/  @!P4 IMAD.IADD R43, R43, 0x1, -R229 ;  /* 0x000000012b2bc824 */ /* 0x000fe200078e0ae5 */
[----:B------:R-:W-:Y:S01]  /*9890*/  STL [R1+0x60a4], R150 ;  /* 0x0060a49601007387 */ /* 0x000fe20000100800 */
[----:B------:R-:W-:Y:S01]  /*98a0*/  IMAD.HI.U32 R5, R9, R8, RZ ;  /* 0x0000000809057227 */ /* 0x000fe200078e00ff */
[----:B------:R-:W-:-:S02]  /*98b0*/  ISETP.GT.U32.AND P6, PT, R229, R26, PT ;  /* 0x0000001ae500720c */ /* 0x000fc40003fc4070 */
[C---:B------:R-:W-:Y:S01]  /*98c0*/  ISETP.GT.U32.AND P4, PT, R229.reuse, R43, PT ;  /* 0x0000002be500720c */ /* 0x040fe20003f84070 */
[----:B------:R-:W-:Y:S01]  /*98d0*/  @!P2 IMAD.IADD R92, R92, 0x1, -R229 ;  /* 0x000000015c5ca824 */ /* 0x000fe200078e0ae5 */
[----:B------:R-:W-:Y:S01]  /*98e0*/  ISETP.GT.U32.AND P2, PT, R229, R211, PT ;  /* 0x000000d3e500720c */ /* 0x000fe20003f44070 */
[----:B------:R-:W-:Y:S01]  /*98f0*/  IMAD.HI.U32 R4, R9, R6, RZ ;  /* 0x0000000609047227 */ /* 0x000fe200078e00ff */
[----:B------:R-:W-:Y:S01]  /*9900*/  IADD3 R5, -R5, RZ, RZ ;  /* 0x000000ff05057210 */ /* 0x000fe20007ffe1ff */
[----:B------:R-:W-:Y:S02]  /*9910*/  STL [R1+0x60a8], R181 ;  /* 0x0060a8b501007387 */ /* 0x000fe40000100800 */
[----:B------:R-:W-:Y:S02]  /*9920*/  VIADD R13, R37, 0xb8 ;  /* 0x000000b8250d7836 */ /* 0x000fe40000000000 */
[----:B------:R-:W-:Y:S02]  /*9930*/  IMAD.MOV R151, RZ, RZ, -R4 ;  /* 0x000000ffff977224 */ /* 0x000fe400078e0a04 */
[C---:B------:R-:W-:Y:S01]  /*9940*/  IMAD R123, R229.reuse, R5, R8 ;  /* 0x00000005e57b7224 */ /* 0x040fe200078e0208 */
[----:B------:R-:W-:Y:S01]  /*9950*/  IABS R182, R13 ;  /* 0x0000000d00b67213 */ /* 0x000fe20000000000 */
[----:B------:R-:W-:-:S02]  /*9960*/  IMAD R151, R229, R151, R6 ;  /* 0x00000097e5977224 */ /* 0x000fc400078e0206 */
[----:B------:R-:W-:Y:S01]  /*9970*/  VIADD R14, R37, 0xb9 ;  /* 0x000000b9250e7836 */ /* 0x000fe20000000000 */
[----:B------:R-:W-:Y:S01]  /*9980*/  @!P2 IADD3 R211, R211, -R229, RZ ;  /* 0x800000e5d3d3a210 */ /* 0x000fe20007ffe0ff */
[--C-:B------:R-:W-:Y:S01]  /*9990*/  @!P6 IMAD.IADD R26, R26, 0x1, -R229.reuse ;  /* 0x000000011a1ae824 */ /* 0x100fe200078e0ae5 */
[----:B------:R-:W-:Y:S01]  /*99a0*/  ISETP.GT.U32.AND P6, PT, R229, R123, PT ;  /* 0x0000007be500720c */ /* 0x000fe20003fc4070 */
[----:B------:R-:W-:Y:S01]  /*99b0*/  IMAD.HI.U32 R4, R9, R182, RZ ;  /* 0x000000b609047227 */ /* 0x000fe200078e00ff */
[----:B------:R-:W-:Y:S02]  /*99c0*/  ISETP.GT.U32.AND P2, PT, R229, R151, PT ;  /* 0x00000097e500720c */ /* 0x000fe40003f44070 */
[----:B------:R-:W-:Y:S01]  /*99d0*/  IABS R8, R14 ;  /* 0x0000000e00087213 */ /* 0x000fe20000000000 */
[----:B------:R-:W-:Y:S01]  /*99e0*/  @!P4 IMAD.IADD R43, R43, 0x1, -R229 ;  /* 0x000000012b2bc824 */ /* 0x000fe200078e0ae5 */
[----:B------:R-:W-:Y:S01]  /*99f0*/  ISETP.GE.AND P4, PT, R10, RZ, PT ;  /* 0x000000ff0a00720c */ /* 0x000fe20003f86270 */
[----:B------:R-:W-:Y:S01]  /*9a00*/  IMAD.MOV R4, RZ, RZ, -R4 ;  /* 0x000000ffff047224 */ /* 0x000fe200078e0a04 */
[----:B------:R-:W-:Y:S01]  /*9a10*/  IABS R10, R17 ;  /* 0x00000011000a7213 */ /* 0x000fe20000000000 */
[----:B------:R-:W-:Y:S01]  /*9a20*/  @!P0 IMAD.MOV R43, RZ, RZ, -R43 ;  /* 0x000000ffff2b8224 */ /* 0x000fe200078e0a2b */
[----:B------:R-:W-:Y:S01]  /*9a30*/  ISETP.GT.U32.AND P0, PT, R229, R211, PT ;  /* 0x000000d3e500720c */ /* 0x000fe20003f04070 */
[----:B------:R-:W-:-:S04]  /*9a40*/  IMAD.HI.U32 R5, R9, R8, RZ ;  /* 0x0000000809057227 */ /* 0x000fc800078e00ff */
[----:B------:R-:W-:Y:S02]  /*9a50*/  VIADD R18, R37, 0xbb ;  /* 0x000000bb25127836 */ /* 0x000fe40000000000 */
[----:B------:R-:W-:-:S03]  /*9a60*/  IMAD.HI.U32 R6, R9, R10, RZ ;  /* 0x0000000a09067227 */ /* 0x000fc600078e00ff */
[----:B------:R-:W-:Y:S01]  /*9a70*/  IABS R12, R18 ;  /* 0x00000012000c7213 */ /* 0x000fe20000000000 */
[----:B------:R-:W-:Y:S02]  /*9a80*/  IMAD R182, R229, R4, R182 ;  /* 0x00000004e5b67224 */ /* 0x000fe400078e02b6 */
[----:B------:R-:W-:Y:S02]  /*9a90*/  IMAD.MOV R5, RZ, RZ, -R5 ;  /* 0x000000ffff057224 */ /* 0x000fe400078e0a05 */
[----:B------:R-:W-:Y:S02]  /*9aa0*/  IMAD.MOV R6, RZ, RZ, -R6 ;  /* 0x000000ffff067224 */ /* 0x000fe400078e0a06 */
[--C-:B------:R-:W-:Y:S01]  /*9ab0*/  @!P6 IMAD.IADD R123, R123, 0x1, -R229.reuse ;  /* 0x000000017b7be824 */ /* 0x100fe200078e0ae5 */
[----:B------:R-:W-:Y:S01]  /*9ac0*/  ISETP.GT.U32.AND P6, PT, R229, R182, PT ;  /* 0x000000b6e500720c */ /* 0x000fe20003fc4070 */
[----:B------:R-:W-:Y:S02]  /*9ad0*/  @!P2 IMAD.IADD R151, R151, 0x1, -R229 ;  /* 0x000000019797a824 */ /* 0x000fe400078e0ae5 */
[C---:B------:R-:W-:Y:S01]  /*9ae0*/  IMAD R4, R229.reuse, R5, R8 ;  /* 0x00000005e5047224 */ /* 0x040fe200078e0208 */
[----:B------:R-:W-:Y:S01]  /*9af0*/  ISETP.GT.U32.AND P2, PT, R229, R123, PT ;  /* 0x0000007be500720c */ /* 0x000fe20003f44070 */
[----:B------:R-:W-:Y:S01]  /*9b00*/  @!P3 IMAD.MOV R15, RZ, RZ, -R15 ;  /* 0x000000ffff0fb224 */ /* 0x000fe200078e0a0f */
[----:B------:R-:W-:Y:S01]  /*9b10*/  ISETP.GE.AND P3, PT, R7, RZ, PT ;  /* 0x000000ff0700720c */ /* 0x000fe20003f66270 */
[----:B------:R-:W-:-:S02]  /*9b20*/  IMAD R6, R229, R6, R10 ;  /* 0x00000006e5067224 */ /* 0x000fc400078e020a */
[----:B------:R-:W-:Y:S01]  /*9b30*/  @!P5 IMAD.MOV R92, RZ, RZ, -R92 ;  /* 0x000000ffff5cd224 */ /* 0x000fe200078e0a5c */
[----:B------:R-:W-:Y:S01]  /*9b40*/  ISETP.GT.U32.AND P5, PT, R229, R151, PT ;  /* 0x00000097e500720c */ /* 0x000fe20003fa4070 */
[----:B------:R-:W-:Y:S01]  /*9b50*/  IMAD.HI.U32 R7, R9, R12, RZ ;  /* 0x0000000c09077227 */ /* 0x000fe200078e00ff */
[----:B------:R-:W-:Y:S01]  /*9b60*/  STL [R1+0x60ac], R15 ;  /* 0x0060ac0f01007387 */ /* 0x000fe20000100800 */
[----:B------:R-:W-:Y:S02]  /*9b70*/  @!P6 IADD3 R182, R182, -R229, RZ ;  /* 0x800000e5b6b6e210 */ /* 0x000fe40007ffe0ff */
[----:B------:R-:W-:Y:S01]  /*9b80*/  @!P1 IMAD.MOV R26, RZ, RZ, -R26 ;  /* 0x000000ffff1a9224 */ /* 0x000fe200078e0a1a */
[----:B------:R-:W-:Y:S01]  /*9b90*/  ISETP.GT.U32.AND P1, PT, R229, R4, PT ;  /* 0x00000004e500720c */ /* 0x000fe20003f24070 */
[----:B------:R-:W-:Y:S01]  /*9ba0*/  @!P0 IMAD.IADD R211, R211, 0x1, -R229 ;  /* 0x00000001d3d38824 */ /* 0x000fe200078e0ae5 */
[C---:B------:R-:W-:Y:S01]  /*9bb0*/  ISETP.GT.U32.AND P0, PT, R229.reuse, R6, PT ;  /* 0x00000006e500720c */ /* 0x040fe20003f04070 */
[----:B------:R-:W-:Y:S01]  /*9bc0*/  IMAD.MOV R7, RZ, RZ, -R7 ;  /* 0x000000ffff077224 */ /* 0x000fe200078e0a07 */
[----:B------:R-:W-:Y:S01]  /*9bd0*/  ISETP.GT.U32.AND P6, PT, R229, R182, PT ;  /* 0x000000b6e500720c */ /* 0x000fe20003fc4070 */
[----:B------:R-:W-:Y:S01]  /*9be0*/  VIADD R20, R37, 0xbd ;  /* 0x000000bd25147836 */ /* 0x000fe20000000000 */
[----:B------:R-:W-:Y:S01]  /*9bf0*/  STL [R1+0x60b0], R43 ;  /* 0x0060b02b01007387 */ /* 0x000fe20000100800 */
[----:B------:R-:W-:-:S02]  /*9c00*/  IMAD R8, R229, R7, R12 ;  /* 0x00000007e5087224 */ /* 0x000fc400078e020c */
[--C-:B------:R-:W-:Y:S01]  /*9c10*/  @!P5 IMAD.IADD R151, R151, 0x1, -R229.reuse ;  /* 0x000000019797d824 */ /* 0x100fe200078e0ae5 */
[----:B------:R-:W-:Y:S01]  /*9c20*/  IABS R12, R20 ;  /* 0x00000014000c7213 */ /* 0x000fe20000000000 */
[--C-:B------:R-:W-:Y:S01]  /*9c30*/  @!P2 IMAD.IADD R123, R123, 0x1, -R229.reuse ;  /* 0x000000017b7ba824 */ /* 0x100fe200078e0ae5 */
[----:B------:R-:W-:Y:S01]  /*9c40*/  ISETP.GT.U32.AND P5, PT, R229, R8, PT ;  /* 0x00000008e500720c */ /* 0x000fe20003fa4070 */
[--C-:B------:R-:W-:Y:S01]  /*9c50*/  @!P1 IMAD.IADD R4, R4, 0x1, -R229.reuse ;  /* 0x0000000104049824 */ /* 0x100fe200078e0ae5 */
[----:B------:R-:W-:Y:S01]  /*9c60*/  ISETP.GE.AND P2, PT, R11, RZ, PT ;  /* 0x000000ff0b00720c */ /* 0x000fe20003f46270 */
[----:B------:R-:W-:Y:S01]  /*9c70*/  @!P0 IMAD.IADD R6, R6, 0x1, -R229 ;  /* 0x0000000106068824 */ /* 0x000fe200078e0ae5 */
[----:B------:R-:W-:Y:S01]  /*9c80*/  ISETP.GE.AND P1, PT, R14, RZ, PT ;  /* 0x000000ff0e00720c */ /* 0x000fe20003f26270 */
[----:B------:R-:W-:Y:S01]  /*9c90*/  VIADD R19, R37, 0xbc ;  /* 0x000000bc25137836 */ /* 0x000fe20000000000 */
[----:B------:R-:W-:Y:S01]  /*9ca0*/  ISETP.GE.AND P0, PT, R17, RZ, PT ;  /* 0x000000ff1100720c */ /* 0x000fe20003f06270 */
[----:B------:R-:W-:Y:S01]  /*9cb0*/  @!P3 IMAD.MOV R211, RZ, RZ, -R211 ;  /* 0x000000ffffd3b224 */ /* 0x000fe200078e0ad3 */
[----:B------:R-:W-:Y:S01]  /*9cc0*/  ISETP.GT.U32.AND P3, PT, R229, R4, PT ;  /* 0x00000004e500720c */ /* 0x000fe20003f64070 */
[----:B------:R-:W-:Y:S01]  /*9cd0*/  IMAD.HI.U32 R7, R9, R12, RZ ;  /* 0x0000000c09077227 */ /* 0x000fe200078e00ff */
[----:B------:R-:W-:Y:S01]  /*9ce0*/  IABS R10, R19 ;  /* 0x00000013000a7213 */ /* 0x000fe20000000000 */
[----:B------:R-:W-:Y:S02]  /*9cf0*/  STL [R1+0x60b4], R92 ;  /* 0x0060b45c01007387 */ /* 0x000fe40000100800 */
[----:B------:R-:W-:Y:S01]  /*9d00*/  @!P4 IMAD.MOV R123, RZ, RZ, -R123 ;  /* 0x000000ffff7bc224 */ /* 0x000fe200078e0a7b */
[----:B------:R-:W-:Y:S01]  /*9d10*/  ISETP.GT.U32.AND P4, PT, R229, R6, PT ;  /* 0x00000006e500720c */ /* 0x000fe20003f84070 */
[--C-:B------:R-:W-:Y:S01]  /*9d20*/  @!P6 IMAD.IADD R182, R182, 0x1, -R229.reuse ;  /* 0x00000001b6b6e824 */ /* 0x100fe200078e0ae5 */
[----:B------:R-:W-:Y:S01]  /*9d30*/  IADD3 R7, -R7, RZ, RZ ;  /* 0x000000ff07077210 */ /* 0x000fe20007ffe1ff */
[----:B------:R-:W-:Y:S01]  /*9d40*/  @!P5 IMAD.IADD R8, R8, 0x1, -R229 ;  /* 0x000000010808d824 */ /* 0x000fe200078e0ae5 */
[----:B------:R-:W-:Y:S01]  /*9d50*/  ISETP.GE.AND P6, PT, R13, RZ, PT ;  /* 0x000000ff0d00720c */ /* 0x000fe20003fc6270 */
[----:B------:R-:W-:Y:S01]  /*9d60*/  IMAD.HI.U32 R5, R9, R10, RZ ;  /* 0x0000000a09057227 */ /* 0x000fe200078e00ff */
[----:B------:R-:W-:Y:S01]  /*9d70*/  @!P2 IADD3 R151, -R151, RZ, RZ ;  /* 0x000000ff9797a210 */ /* 0x000fe20007ffe1ff */
[----:B------:R-:W-:Y:S01]  /*9d80*/  STL [R1+0x60b8], R26 ;  /* 0x0060b81a01007387 */ /* 0x000fe20000100800 */
[C---:B------:R-:W-:Y:S01]  /*9d90*/  ISETP.GT.U32.AND P5, PT, R229.reuse, R8, PT ;  /* 0x00000008e500720c */ /* 0x040fe20003fa4070 */
[----:B------:R-:W-:Y:S01]  /*9da0*/  IMAD R12, R229, R7, R12 ;  /* 0x00000007e50c7224 */ /* 0x000fe200078e020c */
[C---:B------:R-:W-:Y:S01]  /*9db0*/  IADD3 R13, R37.reuse, 0xc5, RZ ;  /* 0x000000c5250d7810 */ /* 0x040fe20007ffe0ff */
[----:B------:R-:W-:Y:S01]  /*9dc0*/  IMAD.MOV R5, RZ, RZ, -R5 ;  /* 0x000000ffff057224 */ /* 0x000fe200078e0a05 */
[----:B------:R-:W-:Y:S01]  /*9dd0*/  STL [R1+0x60bc], R211 ;  /* 0x0060bcd301007387 */ /* 0x000fe20000100800 */
[----:B------:R-:W-:-:S02]  /*9de0*/  VIADD R7, R37, 0xbe ;  /* 0x000000be25077836 */ /* 0x000fc40000000000 */
[--C-:B------:R-:W-:Y:S01]  /*9df0*/  @!P3 IMAD.IADD R4, R4, 0x1, -R229.reuse ;  /* 0x000000010404b824 */ /* 0x100fe200078e0ae5 */
[----:B------:R-:W-:Y:S01]  /*9e00*/  STL [R1+0x60c0], R123 ;  /* 0x0060c07b01007387 */ /* 0x000fe20000100800 */
[----:B------:R-:W-:Y:S01]  /*9e10*/  @!P4 IMAD.IADD R6, R6, 0x1, -R229 ;  /* 0x000000010606c824 */ /* 0x000fe200078e0ae5 */
[----:B------:R-:W-:Y:S01]  /*9e20*/  IABS R14, R7 ;  /* 0x00000007000e7213 */ /* 0x000fe20000000000 */
[C---:B------:R-:W-:Y:S01]  /*9e30*/  IMAD R10, R229.reuse, R5, R10 ;  /* 0x00000005e50a7224 */ /* 0x040fe200078e020a */
[----:B------:R-:W-:Y:S01]  /*9e40*/  STL [R1+0x60c4], R151 ;  /* 0x0060c49701007387 */ /* 0x000fe20000100800 */
[----:B------:R-:W-:Y:S01]  /*9e50*/  IMAD.MOV.U32 R2, RZ, RZ, R4 ;  /* 0x000000ffff027224 */ /* 0x000fe200078e0004 */
[C---:B------:R-:W-:Y:S01]  /*9e60*/  ISETP.GT.U32.AND P3, PT, R229.reuse, R12, PT ;  /* 0x0000000ce500720c */ /* 0x040fe20003f64070 */
[----:B------:R-:W-:Y:S01]  /*9e70*/  IMAD.MOV.U32 R0, RZ, RZ, R6 ;  /* 0x000000ffff007224 */ /* 0x000fe200078e0006 */
[----:B------:R-:W-:Y:S01]  /*9e80*/  ISETP.GT.U32.AND P2, PT, R229, R10, PT ;  /* 0x0000000ae500720c */ /* 0x000fe20003f44070 */
[----:B------:R-:W-:Y:S01]  /*9e90*/  @!P6 IMAD.MOV R182, RZ, RZ, -R182 ;  /* 0x000000ffffb6e224 */ /* 0x000fe200078e0ab6 */
[----:B------:R-:W-:Y:S01]  /*9ea0*/  ISETP.GE.AND P6, PT, R18, RZ, PT ;  /* 0x000000ff1200720c */ /* 0x000fe20003fc6270 */
[----:B------:R-:W-:Y:S01]  /*9eb0*/  IMAD.HI.U32 R5, R9, R14, RZ ;  /* 0x0000000e09057227 */ /* 0x000fe200078e00ff */
[----:B------:R-:W-:-:S02]  /*9ec0*/  ISETP.GE.AND P4, PT, R19, RZ, PT ;  /* 0x000000ff1300720c */ /* 0x000fc40003f86270 */
[----:B------:R-:W-:Y:S01]  /*9ed0*/  STL [R1+0x60c8], R182 ;  /* 0x0060c8b601007387 */ /* 0x000fe20000100800 */
[----:B------:R-:W-:Y:S01]  /*9ee0*/  @!P1 IMAD.MOV R2, RZ, RZ, -R2 ;  /* 0x000000ffff029224 */ /* 0x000fe200078e0a02 */
[C---:B------:R-:W-:Y:S01]  /*9ef0*/  IADD3 R19, R37.reuse, 0xcf, RZ ;  /* 0x000000cf25137810 */ /* 0x040fe20007ffe0ff */
[----:B------:R-:W-:Y:S02]  /*9f00*/  @!P0 IMAD.MOV R0, RZ, RZ, -R0 ;  /* 0x000000ffff008224 */ /* 0x000fe400078e0a00 */
[----:B------:R-:W-:Y:S01]  /*9f10*/  @!P5 IMAD.IADD R8, R8, 0x1, -R229 ;  /* 0x000000010808d824 */ /* 0x000fe200078e0ae5 */
[----:B------:R-:W-:Y:S01]  /*9f20*/  STL [R1+0x170], R2 ;  /* 0x0001700201007387 */ /* 0x000fe20000100800 */
[----:B------:R-:W-:Y:S01]  /*9f30*/  IMAD.MOV R5, RZ, RZ, -R5 ;  /* 0x000000ffff057224 */ /* 0x000fe200078e0a05 */
[----:B------:R-:W-:Y:S01]  /*9f40*/  @!P3 IADD3 R12, R12, -R229, RZ ;  /* 0x800000e50c0cb210 */ /* 0x000fe20007ffe0ff */
[----:B------:R-:W-:Y:S01]  /*9f50*/  VIADD R11, R37, 0xbf ;  /* 0x000000bf250b7836 */ /* 0x000fe20000000000 */
[----:B------:R1:W-:Y:S01]  /*9f60*/  STL [R1+0x174], R0 ;  /* 0x0001740001007387 */ /* 0x0003e20000100800 */
[C---:B------:R-:W-:Y:S01]  /*9f70*/  IMAD R4, R229.reuse, R5, R14 ;  /* 0x00000005e5047224 */ /* 0x040fe200078e020e */
[----:B------:R-:W-:Y:S01]  /*9f80*/  ISETP.GT.U32.AND P3, PT, R229, R12, PT ;  /* 0x0000000ce500720c */ /* 0x000fe20003f64070 */
[----:B------:R-:W-:Y:S01]  /*9f90*/  @!P2 IMAD.IADD R10, R10, 0x1, -R229 ;  /* 0x000000010a0aa824 */ /* 0x000fe200078e0ae5 */
[----:B------:R-:W-:Y:S01]  /*9fa0*/  IABS R18, R11 ;  /* 0x0000000b00127213 */ /* 0x000fe20000000000 */
[----:B------:R-:W-:Y:S01]  /*9fb0*/  VIADD R5, R37, 0xc0 ;  /* 0x000000c025057836 */ /* 0x000fe20000000000 */
[----:B------:R-:W-:Y:S01]  /*9fc0*/  ISETP.GE.AND P2, PT, R7, RZ, PT ;  /* 0x000000ff0700720c */ /* 0x000fe20003f46270 */
[----:B------:R-:W-:Y:S01]  /*9fd0*/  VIADD R17, R37, 0xc6 ;  /* 0x000000c625117836 */ /* 0x000fe20000000000 */
[----:B------:R-:W-:Y:S01]  /*9fe0*/  ISETP.GT.U32.AND P1, PT, R229, R10, PT ;  /* 0x0000000ae500720c */ /* 0x000fe20003f24070 */
[----:B------:R-:W-:Y:S01]  /*9ff0*/  IMAD.HI.U32 R7, R9, R18, RZ ;  /* 0x0000001209077227 */ /* 0x000fe200078e00ff */
[----:B------:R-:W-:-:S02]  /*a000*/  ISETP.GE.AND P0, PT, R11, RZ, PT ;  /* 0x000000ff0b00720c */ /* 0x000fc40003f06270 */
[----:B------:R-:W-:Y:S01]  /*a010*/  ISETP.GE.AND P5, PT, R20, RZ, PT ;  /* 0x000000ff1400720c */ /* 0x000fe20003fa6270 */
[----:B-1----:R-:W-:Y:S01]  /*a020*/  IMAD.MOV.U32 R0, RZ, RZ, R8 ;  /* 0x000000ffff007224 */ /* 0x002fe200078e0008 */
[----:B------:R-:W-:Y:S01]  /*a030*/  IABS R8, R5 ;  /* 0x0000000500087213 */ /* 0x000fe20000000000 */
[----:B------:R-:W-:Y:S01]  /*a040*/  IMAD.MOV R7, RZ, RZ, -R7 ;  /* 0x000000ffff077224 */ /* 0x000fe200078e0a07 */
[----:B------:R-:W-:Y:S01]  /*a050*/  IABS R20, R13 ;  /* 0x0000000d00147213 */ /* 0x000fe20000000000 */
[--C-:B------:R-:W-:Y:S01]  /*a060*/  @!P3 IMAD.IADD R12, R12, 0x1, -R229.reuse ;  /* 0x000000010c0cb824 */ /* 0x100fe200078e0ae5 */
[----:B------:R-:W-:Y:S01]  /*a070*/  @!P6 IADD3 R0, -R0, RZ, RZ ;  /* 0x000000ff0000e210 */ /* 0x000fe20007ffe1ff */
[C---:B------:R-:W-:Y:S01]  /*a080*/  IMAD R6, R229.reuse, R7, R18 ;  /* 0x00000007e5067224 */ /* 0x040fe200078e0212 */
[----:B------:R-:W-:Y:S01]  /*a090*/  ISETP.GT.U32.AND P6, PT, R229, R4, PT ;  /* 0x00000004e500720c */ /* 0x000fe20003fc4070 */
[----:B------:R-:W-:Y:S01]  /*a0a0*/  @!P1 IMAD.IADD R10, R10, 0x1, -R229 ;  /* 0x000000010a0a9824 */ /* 0x000fe200078e0ae5 */
[----:B------:R-:W-:Y:S01]  /*a0b0*/  ISETP.GE.AND P1, PT, R5, RZ, PT ;  /* 0x000000ff0500720c */ /* 0x000fe20003f26270 */
[----:B------:R-:W-:Y:S01]  /*a0c0*/  IMAD.HI.U32 R5, R9, R8, RZ ;  /* 0x0000000809057227 */ /* 0x000fe200078e00ff */
[----:B------:R-:W-:Y:S01]  /*a0d0*/  ISETP.GT.U32.AND P3, PT, R229, R6, PT ;  /* 0x00000006e500720c */ /* 0x000fe20003f64070 */
[----:B------:R1:W-:Y:S01]  /*a0e0*/  STL [R1+0x178], R0 ;  /* 0x0001780001007387 */ /* 0x0003e20000100800 */
[----:B------:R-:W-:Y:S01]  /*a0f0*/  IABS R22, R17 ;  /* 0x0000001100167213 */ /* 0x000fe20000000000 */
[----:B------:R-:W-:-:S02]  /*a100*/  VIADD R11, R37, 0xc2 ;  /* 0x000000c2250b7836 */ /* 0x000fc40000000000 */
[----:B------:R-:W-:Y:S02]  /*a110*/  IMAD.MOV R5, RZ, RZ, -R5 ;  /* 0x000000ffff057224 */ /* 0x000fe400078e0a05 */
[----:B------:R-:W-:Y:S01]  /*a120*/  VIADD R7, R37, 0xc1 ;  /* 0x000000c125077836 */ /* 0x000fe20000000000 */
[----:B------:R-:W-:Y:S01]  /*a130*/  IABS R18, R11 ;  /* 0x0000000b00127213 */ /* 0x000fe20000000000 */
[----:B------:R-:W-:Y:S02]  /*a140*/  @!P6 IMAD.IADD R4, R4, 0x1, -R229 ;  /* 0x000000010404e824 */ /* 0x000fe400078e0ae5 */
[----:B-1----:R-:W-:Y:S01]  /*a150*/  IMAD.MOV.U32 R0, RZ, RZ, R10 ;  /* 0x000000ffff007224 */ /* 0x002fe200078e000a */
[----:B------:R-:W-:Y:S01]  /*a160*/  IABS R14, R7 ;  /* 0x00000007000e7213 */ /* 0x000fe20000000000 */
[C---:B------:R-:W-:Y:S01]  /*a170*/  IMAD R8, R229.reuse, R5, R8 ;  /* 0x00000005e5087224 */ /* 0x040fe200078e0208 */
[----:B------:R-:W-:Y:S01]  /*a180*/  ISETP.GT.U32.AND P6, PT, R229, R4, PT ;  /* 0x00000004e500720c */ /* 0x000fe20003fc4070 */
[----:B------:R-:W-:Y:S01]  /*a190*/  @!P4 IMAD.MOV R0, RZ, RZ, -R0 ;  /* 0x000000ffff00c224 */ /* 0x000fe200078e0a00 */
[----:B------:R-:W-:Y:S01]  /*a1a0*/  ISETP.GE.AND P4, PT, R7, RZ, PT ;  /* 0x000000ff0700720c */ /* 0x000fe20003f86270 */
[----:B------:R-:W-:-:S03]  /*a1b0*/  IMAD.HI.U32 R10, R9, R18, RZ ;  /* 0x00000012090a7227 */ /* 0x000fc600078e00ff */
[----:B------:R1:W-:Y:S01]  /*a1c0*/  STL [R1+0x188], R0 ;  /* 0x0001880001007387 */ /* 0x0003e20000100800 */
[----:B------:R-:W-:Y:S02]  /*a1d0*/  @!P3 IMAD.IADD R6, R6, 0x1, -R229 ;  /* 0x000000010606b824 */ /* 0x000fe400078e0ae5 */
[----:B------:R-:W-:-:S03]  /*a1e0*/  IMAD.HI.U32 R7, R9, R14, RZ ;  /* 0x0000000e09077227 */ /* 0x000fc600078e00ff */
[C---:B------:R-:W-:Y:S01]  /*a1f0*/  ISETP.GT.U32.AND P3, PT, R229.reuse, R6, PT ;  /* 0x00000006e500720c */ /* 0x040fe20003f64070 */
[----:B------:R-:W-:Y:S01]  /*a200*/  @!P6 IMAD.IADD R4, R4, 0x1, -R229 ;  /* 0x000000010404e824 */ /* 0x000fe200078e0ae5 */
[----:B------:R-:W-:Y:S01]  /*a210*/  ISETP.GT.U32.AND P6, PT, R229, R8, PT ;  /* 0x00000008e500720c */ /* 0x000fe20003fc4070 */
[----:B------:R-:W-:Y:S01]  /*a220*/  IMAD.MOV R7, RZ, RZ, -R7 ;  /* 0x000000ffff077224 */ /* 0x000fe200078e0a07 */
[----:B-1----:R-:W-:Y:S01]  /*a230*/  MOV R0, R12 ;  /* 0x0000000c00007202 */ /* 0x002fe20000000f00 */
[----:B------:R-:W-:Y:S02]  /*a240*/  IMAD.MOV R12, RZ, RZ, -R10 ;  /* 0x000000ffff0c7224 */ /* 0x000fe400078e0a0a */
[----:B------:R-:W-:Y:S02]  /*a250*/  VIADD R5, R37, 0xc3 ;  /* 0x000000c325057836 */ /* 0x000fe40000000000 */
[----:B------:R-:W-:Y:S01]  /*a260*/  @!P5 IMAD.MOV R0, RZ, RZ, -R0 ;  /* 0x000000ffff00d224 */ /* 0x000fe200078e0a00 */
[----:B------:R-:W-:Y:S01]  /*a270*/  ISETP.GE.AND P5, PT, R11, RZ, PT ;  /* 0x000000ff0b00720c */ /* 0x000fe20003fa6270 */
[----:B------:R-:W-:-:S02]  /*a280*/  IMAD R12, R229, R12, R18 ;  /* 0x0000000ce50c7224 */ /* 0x000fc400078e0212 */
[C---:B------:R-:W-:Y:S01]  /*a290*/  IMAD R10, R229.reuse, R7, R14 ;  /* 0x00000007e50a7224 */ /* 0x040fe200078e020e */
[----:B------:R1:W-:Y:S01]  /*a2a0*/  STL [R1+0x1dc], R0 ;  /* 0x0001dc0001007387 */ /* 0x0003e20000100800 */
[----:B------:R-:W-:Y:S01]  /*a2b0*/  IABS R14, R5 ;  /* 0x00000005000e7213 */ /* 0x000fe20000000000 */
[--C-:B------:R-:W-:Y:S01]  /*a2c0*/  @!P6 IMAD.IADD R8, R8, 0x1, -R229.reuse ;  /* 0x000000010808e824 */ /* 0x100fe200078e0ae5 */
[C---:B------:R-:W-:Y:S01]  /*a2d0*/  ISETP.GT.U32.AND P6, PT, R229.reuse, R12, PT ;  /* 0x0000000ce500720c */ /* 0x040fe20003fc4070 */
[----:B------:R-:W-:Y:S01]  /*a2e0*/  @!P3 IMAD.IADD R6, R6, 0x1, -R229 ;  /* 0x000000010606b824 */ /* 0x000fe200078e0ae5 */
[----:B------:R-:W-:Y:S01]  /*a2f0*/  ISETP.GT.U32.AND P3, PT, R229, R10, PT ;  /* 0x0000000ae500720c */ /* 0x000fe20003f64070 */
[----:B------:R-:W-:Y:S02]  /*a300*/  VIADD R11, R37, 0xc4 ;  /* 0x000000c4250b7836 */ /* 0x000fe40000000000 */
[----:B------:R-:W-:-:S03]  /*a310*/  IMAD.HI.U32 R7, R9, R22, RZ ;  /* 0x0000001609077227 */ /* 0x000fc600078e00ff */
[----:B------:R-:W-:Y:S01]  /*a320*/  IABS R18, R11 ;  /* 0x0000000b00127213 */ /* 0x000fe20000000000 */
[----:B-1----:R-:W-:Y:S02]  /*a330*/  IMAD.MOV.U32 R0, RZ, RZ, R4 ;  /* 0x000000ffff007224 */ /* 0x002fe400078e0004 */
[----:B------:R-:W-:-:S04]  /*a340*/  IMAD.HI.U32 R4, R9, R14, RZ ;  /* 0x0000000e09047227 */ /* 0x000fc800078e00ff */
[----:B------:R-:W-:Y:S01]  /*a350*/  @!P2 IMAD.MOV R0, RZ, RZ, -R0 ;  /* 0x000000ffff00a224 */ /* 0x000fe200078e0a00 */
[C---:B------:R-:W-:Y:S01]  /*a360*/  ISETP.GT.U32.AND P2, PT, R229.reuse, R8, PT ;  /* 0x00000008e500720c */ /* 0x040fe20003f44070 */
[--C-:B------:R-:W-:Y:S01]  /*a370*/  @!P6 IMAD.IADD R12, R12, 0x1, -R229.reuse ;  /* 0x000000010c0ce824 */ /* 0x100fe200078e0ae5 */
[----:B------:R-:W-:Y:S01]  /*a380*/  IADD3 R4, -R4, RZ, RZ ;  /* 0x000000ff04047210 */ /* 0x000fe20007ffe1ff */
[----:B------:R-:W-:Y:S01]  /*a390*/  @!P3 IMAD.IADD R10, R10, 0x1, -R229 ;  /* 0x000000010a0ab824 */ /* 0x000fe200078e0ae5 */
[----:B------:R1:W-:Y:S01]  /*a3a0*/  STL [R1+0x1e8], R0 ;  /* 0x0001e80001007387 */ /* 0x0003e20000100800 */
[----:B------:R-:W-:Y:S01]  /*a3b0*/  IMAD.MOV R7, RZ, RZ, -R7 ;  /* 0x000000ffff077224 */ /* 0x000fe200078e0a07 */
[C---:B------:R-:W-:Y:S01]  /*a3c0*/  ISETP.GT.U32.AND P6, PT, R229.reuse, R12, PT ;  /* 0x0000000ce500720c */ /* 0x040fe20003fc4070 */
[C---:B------:R-:W-:Y:S01]  /*a3d0*/  IMAD R4, R229.reuse, R4, R14 ;  /* 0x00000004e5047224 */ /* 0x040fe200078e020e */
[----:B------:R-:W-:Y:S01]  /*a3e0*/  ISETP.GT.U32.AND P3, PT, R229, R10, PT ;  /* 0x0000000ae500720c */ /* 0x000fe20003f64070 */
[----:B------:R-:W-:-:S02]  /*a3f0*/  VIADD R21, R37, 0xd0 ;  /* 0x000000d025157836 */ /* 0x000fc40000000000 */
[----:B------:R-:W-:Y:S02]  /*a400*/  VIADD R63, R37, 0x165 ;  /* 0x00000165253f7836 */ /* 0x000fe40000000000 */
[----:B------:R-:W-:Y:S01]  /*a410*/  @!P2 IMAD.IADD R8, R8, 0x1, -R229 ;  /* 0x000000010808a824 */ /* 0x000fe200078e0ae5 */
[----:B------:R-:W-:Y:S01]  /*a420*/  ISETP.GT.U32.AND P2, PT, R229, R4, PT ;  /* 0x00000004e500720c */ /* 0x000fe20003f44070 */
[----:B-1----:R-:W-:Y:S02]  /*a430*/  IMAD.MOV.U32 R0, RZ, RZ, R6 ;  /* 0x000000ffff007224 */ /* 0x002fe400078e0006 */
[----:B------:R-:W-:-:S04]  /*a440*/  IMAD.HI.U32 R6, R9, R20, RZ ;  /* 0x0000001409067227 */ /* 0x000fc800078e00ff */
[----:B------:R-:W-:Y:S01]  /*a450*/  @!P0 IMAD.MOV R0, RZ, RZ, -R0 ;  /* 0x000000ffff008224 */ /* 0x000fe200078e0a00 */
[----:B------:R-:W-:Y:S01]  /*a460*/  ISETP.GE.AND P0, PT, R5, RZ, PT ;  /* 0x000000ff0500720c */ /* 0x000fe20003f06270 */
[----:B------:R-:W-:-:S03]  /*a470*/  IMAD.HI.U32 R5, R9, R18, RZ ;  /* 0x0000001209057227 */ /* 0x000fc600078e00ff */
[----:B------:R1:W-:Y:S01]  /*a480*/  STL [R1+0x1fc], R0 ;  /* 0x0001fc0001007387 */ /* 0x0003e20000100800 */
[----:B------:R-:W-:Y:S02]  /*a490*/  IMAD.MOV R14, RZ, RZ, -R6 ;  /* 0x000000ffff0e7224 */ /* 0x000fe400078e0a06 */
[----:B------:R-:W-:Y:S02]  /*a4a0*/  IMAD.MOV R5, RZ, RZ, -R5 ;  /* 0x000000ffff057224 */ /* 0x000fe400078e0a05 */
[C---:B------:R-:W-:Y:S02]  /*a4b0*/  IMAD R14, R229.reuse, R14, R20 ;  /* 0x0000000ee50e7224 */ /* 0x040fe400078e0214 */
[--C-:B------:R-:W-:Y:S02]  /*a4c0*/  @!P6 IMAD.IADD R12, R12, 0x1, -R229.reuse ;  /* 0x000000010c0ce824 */ /* 0x100fe400078e0ae5 */
[----:B------:R-:W-:Y:S01]  /*a4d0*/  @!P2 IMAD.IADD R4, R4, 0x1, -R229 ;  /* 0x000000010404a824 */ /* 0x000fe200078e0ae5 */
[----:B------:R-:W-:Y:S01]  /*a4e0*/  ISETP.GT.U32.AND P6, PT, R229, R14, PT ;  /* 0x0000000ee500720c */ /* 0x000fe20003fc4070 */
[----:B-1----:R-:W-:-:S02]  /*a4f0*/  IMAD.MOV.U32 R0, RZ, RZ, R8 ;  /* 0x000000ffff007224 */ /* 0x002fc400078e0008 */
[C---:B------:R-:W-:Y:S01]  /*a500*/  IMAD R6, R229.reuse, R5, R18 ;  /* 0x00000005e5067224 */ /* 0x040fe200078e0212 */
[C---:B------:R-:W-:Y:S01]  /*a510*/  ISETP.GT.U32.AND P2, PT, R229.reuse, R4, PT ;  /* 0x00000004e500720c */ /* 0x040fe20003f44070 */
[----:B------:R-:W-:Y:S02]  /*a520*/  @!P1 IMAD.MOV R0, RZ, RZ, -R0 ;  /* 0x000000ffff009224 */ /* 0x000fe400078e0a00 */
[C---:B------:R-:W-:Y:S01]  /*a530*/  IMAD R18, R229.reuse, R7, R22 ;  /* 0x00000007e5127224 */ /* 0x040fe200078e0216 */
[----:B------:R-:W-:Y:S01]  /*a540*/  ISETP.GT.U32.AND P1, PT, R229, R6, PT ;  /* 0x00000006e500720c */ /* 0x000fe20003f24070 */
[----:B------:R-:W-:Y:S01]  /*a550*/  @!P3 IMAD.IADD R10, R10, 0x1, -R229 ;  /* 0x000000010a0ab824 */ /* 0x000fe200078e0ae5 */
[----:B------:R1:W-:Y:S01]  /*a560*/  STL [R1+0x200], R0 ;  /* 0x0002000001007387 */ /* 0x0003e20000100800 */
[----:B------:R-:W-:Y:S01]  /*a570*/  ISETP.GE.AND P3, PT, R11, RZ, PT ;  /* 0x000000ff0b00720c */ /* 0x000fe20003f66270 */
[C---:B------:R-:W-:Y:S01]  /*a580*/  VIADD R7, R37.reuse, 0xc8 ;  /* 0x000000c825077836 */ /* 0x040fe20000000000 */
[----:B------:R-:W-:Y:S01]  /*a590*/  IADD3 R11, R37, 0xc7, RZ ;  /* 0x000000c7250b7810 */ /* 0x000fe20007ffe0ff */
[----:B------:R-:W-:-:S02]  /*a5a0*/  IMAD.MOV.U32 R2, RZ, RZ, R10 ;  /* 0x000000ffff027224 */ /* 0x000fc400078e000a */
[--C-:B------:R-:W-:Y:S01]  /*a5b0*/  @!P6 IMAD.IADD R14, R14, 0x1, -R229.reuse ;  /* 0x000000010e0ee824 */ /* 0x100fe200078e0ae5 */
[----:B------:R-:W-:Y:S01]  /*a5c0*/  IABS R5, R11 ;  /* 0x0000000b00057213 */ /* 0x000fe20000000000 */
[--C-:B------:R-:W-:Y:S01]  /*a5d0*/  @!P2 IMAD.IADD R4, R4, 0x1, -R229.reuse ;  /* 0x000000010404a824 */ /* 0x100fe200078e0ae5 */
[----:B------:R-:W-:Y:S01]  /*a5e0*/  @!P4 IADD3 R2, -R2, RZ, RZ ;  /* 0x000000ff0202c210 */ /* 0x000fe20007ffe1ff */
[----:B-1----:R-:W-:Y:S01]  /*a5f0*/  IMAD.MOV.U32 R0, RZ, RZ, R12 ;  /* 0x000000ffff007224 */ /* 0x002fe200078e000c */
[----:B------:R-:W-:Y:S01]  /*a600*/  IABS R8, R7 ;  /* 0x0000000700087213 */ /* 0x000fe20000000000 */
[----:B------:R-:W-:Y:S01]  /*a610*/  @!P1 IMAD.IADD R6, R6, 0x1, -R229 ;  /* 0x0000000106069824 */ /* 0x000fe200078e0ae5 */
[----:B------:R-:W-:Y:S01]  /*a620*/  ISETP.GE.AND P1, PT, R11, RZ, PT ;  /* 0x000000ff0b00720c */ /* 0x000fe20003f26270 */
[----:B------:R-:W-:Y:S01]  /*a630*/  @!P5 IMAD.MOV R0, RZ, RZ, -R0 ;  /* 0x000000ffff00d224 */ /* 0x000fe200078e0a00 */
[C---:B------:R-:W-:Y:S01]  /*a640*/  ISETP.GT.U32.AND P5, PT, R229.reuse, R18, PT ;  /* 0x00000012e500720c */ /* 0x040fe20003fa4070 */
[----:B------:R-:W-:Y:S01]  /*a650*/  STL [R1+0x204], R2 ;  /* 0x0002040201007387 */ /* 0x000fe20000100800 */
[----:B------:R-:W-:Y:S01]  /*a660*/  IMAD.MOV.U32 R10, RZ, RZ, R5 ;  /* 0x000000ffff0a7224 */ /* 0x000fe200078e0005 */
[----:B------:R-:W-:Y:S01]  /*a670*/  ISETP.GT.U32.AND P6, PT, R229, R6, PT ;  /* 0x00000006e500720c */ /* 0x000fe20003fc4070 */
[----:B------:R-:W-:Y:S01]  /*a680*/  VIADD R11, R37, 0xc9 ;  /* 0x000000c9250b7836 */ /* 0x000fe20000000000 */
[----:B------:R1:W-:Y:S01]  /*a690*/  STL [R1+0x208], R0 ;  /* 0x0002080001007387 */ /* 0x0003e20000100800 */
[----:B------:R-:W-:Y:S01]  /*a6a0*/  IMAD.HI.U32 R5, R9, R10, RZ ;  /* 0x0000000a09057227 */ /* 0x000fe200078e00ff */
[----:B------:R-:W-:-:S02]  /*a6b0*/  ISETP.GE.AND P4, PT, R13, RZ, PT ;  /* 0x000000ff0d00720c */ /* 0x000fc40003f86270 */
[----:B------:R-:W-:Y:S01]  /*a6c0*/  ISETP.GE.AND P2, PT, R17, RZ, PT ;  /* 0x000000ff1100720c */ /* 0x000fe20003f46270 */
[----:B------:R-:W-:Y:S01]  /*a6d0*/  IMAD.MOV R5, RZ, RZ, -R5 ;  /* 0x000000ffff057224 */ /* 0x000fe200078e0a05 */
[----:B------:R-:W-:Y:S01]  /*a6e0*/  IABS R12, R11 ;  /* 0x0000000b000c7213 */ /* 0x000fe20000000000 */
[----:B------:R-:W-:Y:S01]  /*a6f0*/  VIADD R13, R37, 0xca ;  /* 0x000000ca250d7836 */ /* 0x000fe20000000000 */
[----:B------:R-:W-:Y:S01]  /*a700*/  @!P5 IADD3 R18, R18, -R229, RZ ;  /* 0x800000e51212d210 */ /* 0x000fe20007ffe0ff */
[C---:B------:R-:W-:Y:S01]  /*a710*/  IMAD R10, R229.reuse, R5, R10 ;  /* 0x00000005e50a7224 */ /* 0x040fe200078e020a */
[----:B------:R-:W-:Y:S01]  /*a720*/  ISETP.GT.U32.AND P5, PT, R229, R14, PT ;  /* 0x0000000ee500720c */ /* 0x000fe20003fa4070 */
[----:B-1----:R-:W-:Y:S01]  /*a730*/  IMAD.MOV.U32 R0, RZ, RZ, R4 ;  /* 0x000000ffff007224 */ /* 0x002fe200078e0004 */
[----:B------:R-:W-:Y:S01]  /*a740*/  IABS R20, R13 ;  /* 0x0000000d00147213 */ /* 0x000fe20000000000 */
[----:B------:R-:W-:-:S04]  /*a750*/  IMAD.HI.U32 R4, R9, R8, RZ ;  /* 0x0000000809047227 */ /* 0x000fc800078e00ff */
[----:B------:R-:W-:Y:S02]  /*a760*/  IMAD.MOV R4, RZ, RZ, -R4 ;  /* 0x000000ffff047224 */ /* 0x000fe400078e0a04 */
[----:B------:R-:W-:Y:S01]  /*a770*/  @!P0 IMAD.MOV R0, RZ, RZ, -R0 ;  /* 0x000000ffff008224 */ /* 0x000fe200078e0a00 */
[C---:B------:R-:W-:Y:S01]  /*a780*/  ISETP.GT.U32.AND P0, PT, R229.reuse, R18, PT ;  /* 0x00000012e500720c */ /* 0x040fe20003f04070 */
[C---:B------:R-:W-:Y:S02]  /*a790*/  IMAD R4, R229.reuse, R4, R8 ;  /* 0x00000004e5047224 */ /* 0x040fe400078e0208 */
[--C-:B------:R-:W-:Y:S01]  /*a7a0*/  @!P5 IMAD.IADD R14, R14, 0x1, -R229.reuse ;  /* 0x000000010e0ed824 */ /* 0x100fe200078e0ae5 */
[----:B------:R1:W-:Y:S01]  /*a7b0*/  STL [R1+0x210], R0 ;  /* 0x0002100001007387 */ /* 0x0003e20000100800 */
[----:B------:R-:W-:Y:S01]  /*a7c0*/  @!P6 IMAD.IADD R6, R6, 0x1, -R229 ;  /* 0x000000010606e824 */ /* 0x000fe200078e0ae5 */
[----:B------:R-:W-:Y:S01]  /*a7d0*/  ISETP.GT.U32.AND P5, PT, R229, R4, PT ;  /* 0x00000004e500720c */ /* 0x000fe20003fa4070 */
[----:B------:R-:W-:Y:S01]  /*a7e0*/  VIADD R17, R37, 0xcb ;  /* 0x000000cb25117836 */ /* 0x000fe20000000000 */
[----:B------:R-:W-:Y:S01]  /*a7f0*/  ISETP.GT.U32.AND P6, PT, R229, R10, PT ;  /* 0x0000000ae500720c */ /* 0x000fe20003fc4070 */
[----:B------:R-:W-:Y:S01]  /*a800*/  IMAD.HI.U32 R5, R9, R12, RZ ;  /* 0x0000000c09057227 */ /* 0x000fe200078e00ff */
[----:B------:R-:W-:-:S02]  /*a810*/  MOV R2, R14 ;  /* 0x0000000e00027202 */ /* 0x000fc40000000f00 */
[----:B------:R-:W-:Y:S01]  /*a820*/  IABS R22, R17 ;  /* 0x0000001100167213 */ /* 0x000fe20000000000 */
[----:B------:R-:W-:Y:S01]  /*a830*/  IMAD.MOV R5, RZ, RZ, -R5 ;  /* 0x000000ffff057224 */ /* 0x000fe200078e0a05 */
[----:B------:R-:W-:Y:S01]  /*a840*/  @!P0 IADD3 R18, R18, -R229, RZ ;  /* 0x800000e512128210 */ /* 0x000fe20007ffe0ff */
[----:B-1----:R-:W-:Y:S01]  /*a850*/  IMAD.MOV.U32 R0, RZ, RZ, R6 ;  /* 0x000000ffff007224 */ /* 0x002fe200078e0006 */
[----:B------:R-:W-:Y:S01]  /*a860*/  ISETP.GE.AND P0, PT, R7, RZ, PT ;  /* 0x000000ff0700720c */ /* 0x000fe20003f06270 */
[----:B------:R-:W-:-:S04]  /*a870*/  IMAD.HI.U32 R7, R9, R20, RZ ;  /* 0x0000001409077227 */ /* 0x000fc800078e00ff */
[--C-:B------:R-:W-:Y:S02]  /*a880*/  @!P5 IMAD.IADD R4, R4, 0x1, -R229.reuse ;  /* 0x000000010404d824 */ /* 0x100fe400078e0ae5 */
[----:B------:R-:W-:Y:S01]  /*a890*/  @!P6 IMAD.IADD R10, R10, 0x1, -R229 ;  /* 0x000000010a0ae824 */ /* 0x000fe200078e0ae5 */
[----:B------:R-:W-:Y:S01]  /*a8a0*/  ISETP.GE.AND P6, PT, R11, RZ, PT ;  /* 0x000000ff0b00720c */ /* 0x000fe20003fc6270 */
[----:B------:R-:W-:Y:S01]  /*a8b0*/  @!P3 IMAD.MOV R0, RZ, RZ, -R0 ;  /* 0x000000ffff00b224 */ /* 0x000fe200078e0a00 */
[----:B------:R-:W-:Y:S01]  /*a8c0*/  ISETP.GT.U32.AND P5, PT, R229, R4, PT ;  /* 0x00000004e500720c */ /* 0x000fe20003fa4070 */
[----:B------:R-:W-:Y:S01]  /*a8d0*/  IMAD.HI.U32 R8, R9, R22, RZ ;  /* 0x0000001609087227 */ /* 0x000fe200078e00ff */
[----:B------:R-:W-:Y:S02]  /*a8e0*/  ISETP.GT.U32.AND P3, PT, R229, R10, PT ;  /* 0x0000000ae500720c */ /* 0x000fe40003f64070 */
[----:B------:R1:W-:Y:S01]  /*a8f0*/  STL [R1+0x214], R0 ;  /* 0x0002140001007387 */ /* 0x0003e20000100800 */
[----:B------:R-:W-:-:S02]  /*a900*/  IMAD.MOV R7, RZ, RZ, -R7 ;  /* 0x000000ffff077224 */ /* 0x000fc400078e0a07 */
[C---:B------:R-:W-:Y:S02]  /*a910*/  IMAD R6, R229.reuse, R5, R12 ;  /* 0x00000005e5067224 */ /* 0x040fe400078e020c */
[----:B------:R-:W-:Y:S02]  /*a920*/  IMAD.MOV R12, RZ, RZ, -R8 ;  /* 0x000000ffff0c7224 */ /* 0x000fe400078e0a08 */
[C---:B------:R-:W-:Y:S01]  /*a930*/  IMAD R8, R229.reuse, R7, R20 ;  /* 0x00000007e5087224 */ /* 0x040fe200078e0214 */
[----:B------:R-:W-:Y:S01]  /*a940*/  IABS R20, R19 ;  /* 0x0000001300147213 */ /* 0x000fe20000000000 */
[C---:B------:R-:W-:Y:S01]  /*a950*/  IMAD R12, R229.reuse, R12, R22 ;  /* 0x0000000ce50c7224 */ /* 0x040fe200078e0216 */
[----:B------:R-:W-:Y:S01]  /*a960*/  IABS R22, R21 ;  /* 0x0000001500167213 */ /* 0x000fe20000000000 */
[----:B-1----:R-:W-:Y:S02]  /*a970*/  IMAD.MOV.U32 R0, RZ, RZ, R18 ;  /* 0x000000ffff007224 */ /* 0x002fe400078e0012 */
[----:B------:R-:W-:Y:S01]  /*a980*/  @!P5 IMAD.IADD R4, R4, 0x1, -R229 ;  /* 0x000000010404d824 */ /* 0x000fe200078e0ae5 */
[C---:B------:R-:W-:Y:S01]  /*a990*/  ISETP.GT.U32.AND P5, PT, R229.reuse, R12, PT ;  /* 0x0000000ce500720c */ /* 0x040fe20003fa4070 */
[----:B------:R-:W-:Y:S01]  /*a9a0*/  @!P2 IMAD.MOV R0, RZ, RZ, -R0 ;  /* 0x000000ffff00a224 */ /* 0x000fe200078e0a00 */
[----:B------:R-:W-:Y:S01]  /*a9b0*/  ISETP.GT.U32.AND P2, PT, R229, R8, PT ;  /* 0x00000008e500720c */ /* 0x000fe20003f44070 */
[----:B------:R-:W-:-:S02]  /*a9c0*/  VIADD R11, R37, 0xcc ;  /* 0x000000cc250b7836 */ /* 0x000fc40000000000 */
[--C-:B------:R-:W-:Y:S01]  /*a9d0*/  @!P3 IMAD.IADD R10, R10, 0x1, -R229.reuse ;  /* 0x000000010a0ab824 */ /* 0x100fe200078e0ae5 */
[----:B------:R-:W-:Y:S01]  /*a9e0*/  ISETP.GE.AND P3, PT, R13, RZ, PT ;  /* 0x000000ff0d00720c */ /* 0x000fe20003f66270 */
[----:B------:R-:W-:Y:S01]  /*a9f0*/  VIADD R13, R37, 0xcd ;  /* 0x000000cd250d7836 */ /* 0x000fe20000000000 */
[----:B------:R-:W-:Y:S01]  /*aa00*/  IABS R14, R11 ;  /* 0x0000000b000e7213 */ /* 0x000fe20000000000 */
[----:B------:R-:W-:Y:S01]  /*aa10*/  @!P4 IMAD.MOV R2, RZ, RZ, -R2 ;  /* 0x000000ffff02c224 */ /* 0x000fe200078e0a02 */
[----:B------:R-:W-:Y:S01]  /*aa20*/  ISETP.GT.U32.AND P4, PT, R229, R6, PT ;  /* 0x00000006e500720c */ /* 0x000fe20003f84070 */
[----:B------:R-:W-:Y:S01]  /*aa30*/  VIADD R80, R37, 0x167 ;  /* 0x0000016725507836 */ /* 0x000fe20000000000 */
[----:B------:R-:W-:Y:S01]  /*aa40*/  IABS R18, R13 ;  /* 0x0000000d00127213 */ /* 0x000fe20000000000 */
[----:B------:R-:W-:Y:S01]  /*aa50*/  IMAD.HI.U32 R5, R9, R14, RZ ;  /* 0x0000000e09057227 */ /* 0x000fe200078e00ff */
[----:B------:R-:W-:Y:S03]  /*aa60*/  STL [R1+0x218], R2 ;  /* 0x0002180201007387 */ /* 0x000fe60000100800 */
[--C-:B------:R-:W-:Y:S01]  /*aa70*/  @!P2 IMAD.IADD R8, R8, 0x1, -R229.reuse ;  /* 0x000000010808a824 */ /* 0x100fe200078e0ae5 */
[----:B------:R1:W-:Y:S01]  /*aa80*/  STL [R1+0x21c], R0 ;  /* 0x00021c0001007387 */ /* 0x0003e20000100800 */
[----:B------:R-:W-:-:S02]  /*aa90*/  @!P5 IMAD.IADD R12, R12, 0x1, -R229 ;  /* 0x000000010c0cd824 */ /* 0x000fc400078e0ae5 */
[----:B------:R-:W-:Y:S01]  /*aaa0*/  IMAD.MOV R7, RZ, RZ, -R5 ;  /* 0x000000ffff077224 */ /* 0x000fe200078e0a05 */
[----:B------:R-:W-:Y:S01]  /*aab0*/  ISETP.GT.U32.AND P5, PT, R229, R8, PT ;  /* 0x00000008e500720c */ /* 0x000fe20003fa4070 */
[----:B------:R-:W-:Y:S01]  /*aac0*/  IMAD.HI.U32 R5, R9, R18, RZ ;  /* 0x0000001209057227 */ /* 0x000fe200078e00ff */
[----:B------:R-:W-:Y:S02]  /*aad0*/  @!P4 IADD3 R6, R6, -R229, RZ ;  /* 0x800000e50606c210 */ /* 0x000fe40007ffe0ff */
[----:B------:R-:W-:Y:S01]  /*aae0*/  ISETP.GE.AND P4, PT, R17, RZ, PT ;  /* 0x000000ff1100720c */ /* 0x000fe20003f86270 */
[----:B------:R-:W-:Y:S01]  /*aaf0*/  IMAD.MOV R5, RZ, RZ, -R5 ;  /* 0x000000ffff057224 */ /* 0x000fe200078e0a05 */
[----:B------:R-:W-:Y:S01]  /*ab00*/  ISETP.GT.U32.AND P2, PT, R229, R6, PT ;  /* 0x00000006e500720c */ /* 0x000fe20003f44070 */
[----:B------:R-:W-:Y:S02]  /*ab10*/  VIADD R17, R37, 0xce ;  /* 0x000000ce25117836 */ /* 0x000fe40000000000 */
[----:B------:R-:W-:-:S02]  /*ab20*/  IMAD R18, R229, R5, R18 ;  /* 0x00000005e5127224 */ /* 0x000fc400078e0212 */
[----:B-1----:R-:W-:Y:S01]  /*ab30*/  IMAD.MOV.U32 R0, RZ, RZ, R10 ;  /* 0x000000ffff007224 */ /* 0x002fe200078e000a */
[----:B------:R-:W-:Y:S01]  /*ab40*/  IABS R10, R17 ;  /* 0x00000011000a7213 */ /* 0x000fe20000000000 */
[----:B------:R-:W-:Y:S01]  /*ab50*/  @!P5 IMAD.IADD R8, R8, 0x1, -R229 ;  /* 0x000000010808d824 */ /* 0x000fe200078e0ae5 */
[C---:B------:R-:W-:Y:S01]  /*ab60*/  ISETP.GT.U32.AND P5, PT, R229.reuse, R18, PT ;  /* 0x00000012e500720c */ /* 0x040fe20003fa4070 */
[----:B------:R-:W-:Y:S02]  /*ab70*/  IMAD R14, R229, R7, R14 ;  /* 0x00000007e50e7224 */ /* 0x000fe400078e020e */
[----:B------:R-:W-:-:S04]  /*ab80*/  IMAD.HI.U32 R5, R9, R10, RZ ;  /* 0x0000000a09057227 */ /* 0x000fc800078e00ff */
[----:B------:R-:W-:Y:S02]  /*ab90*/  IMAD.MOV R7, RZ, RZ, -R5 ;  /* 0x000000ffff077224 */ /* 0x000fe400078e0a05 */
[----:B------:R-:W-:Y:S01]  /*aba0*/  @!P2 IMAD.IADD R6, R6, 0x1, -R229 ;  /* 0x000000010606a824 */ /* 0x000fe200078e0ae5 */
[----:B------:R-:W-:Y:S01]  /*abb0*/  ISETP.GT.U32.AND P2, PT, R229, R14, PT ;  /* 0x0000000ee500720c */ /* 0x000fe20003f44070 */
[----:B------:R-:W-:-:S04]  /*abc0*/  IMAD.HI.U32 R5, R9, R20, RZ ;  /* 0x0000001409057227 */ /* 0x000fc800078e00ff */
[--C-:B------:R-:W-:Y:S01]  /*abd0*/  @!P5 IMAD.IADD R18, R18, 0x1, -R229.reuse ;  /* 0x000000011212d824 */ /* 0x100fe200078e0ae5 */
[----:B------:R-:W-:Y:S01]  /*abe0*/  IADD3 R5, -R5, RZ, RZ ;  /* 0x000000ff05057210 */ /* 0x000fe20007ffe1ff */
[----:B------:R-:W-:Y:S01]  /*abf0*/  @!P1 IMAD.MOV R0, RZ, RZ, -R0 ;  /* 0x000000ffff009224 */ /* 0x000fe200078e0a00 */
[C---:B------:R-:W-:Y:S01]  /*ac00*/  ISETP.GT.U32.AND P1, PT, R229.reuse, R12, PT ;  /* 0x0000000ce500720c */ /* 0x040fe20003f24070 */
[C---:B------:R-:W-:Y:S01]  /*ac10*/  IMAD R10, R229.reuse, R7, R10 ;  /* 0x00000007e50a7224 */ /* 0x040fe200078e020a */
[----:B------:R-:W-:Y:S01]  /*ac20*/  ISETP.GT.U32.AND P5, PT, R229, R18, PT ;  /* 0x00000012e500720c */ /* 0x000fe20003fa4070 */
[----:B------:R-:W-:Y:S01]  /*ac30*/  IMAD.MOV.U32 R2, RZ, RZ, R8 ;  /* 0x000000ffff027224 */ /* 0x000fe200078e0008 */
[----:B------:R1:W-:Y:S01]  /*ac40*/  STL [R1+0x230], R0 ;  /* 0x0002300001007387 */ /* 0x0003e20000100800 */
[----:B------:R-:W-:Y:S01]  /*ac50*/  @!P2 IMAD.IADD R14, R14, 0x1, -R229 ;  /* 0x000000010e0ea824 */ /* 0x000fe200078e0ae5 */
[----:B------:R-:W-:Y:S01]  /*ac60*/  ISETP.GE.AND P2, PT, R13, RZ, PT ;  /* 0x000000ff0d00720c */ /* 0x000fe20003f46270 */
[----:B------:R-:W-:Y:S01]  /*ac70*/  @!P3 IMAD.MOV R2, RZ, RZ, -R2 ;  /* 0x000000ffff02b224 */ /* 0x000fe200078e0a02 */
[----:B------:R-:W-:Y:S01]  /*ac80*/  ISETP.GE.AND P3, PT, R17, RZ, PT ;  /* 0x000000ff1100720c */ /* 0x000fe20003f66270 */
[----:B------:R-:W-:-:S02]  /*ac90*/  VIADD R13, R37, 0xd3 ;  /* 0x000000d3250d7836 */ /* 0x000fc40000000000 */
[----:B------:R-:W-:Y:S02]  /*aca0*/  VIADD R17, R37, 0xd4 ;  /* 0x000000d425117836 */ /* 0x000fe40000000000 */
[--C-:B------:R-:W-:Y:S01]  /*acb0*/  @!P1 IMAD.IADD R12, R12, 0x1, -R229.reuse ;  /* 0x000000010c0c9824 */ /* 0x100fe200078e0ae5 */
[----:B------:R-:W-:Y:S01]  /*acc0*/  ISETP.GE.AND P1, PT, R11, RZ, PT ;  /* 0x000000ff0b00720c */ /* 0x000fe20003f26270 */
[----:B-1----:R-:W-:Y:S01]  /*acd0*/  IMAD.MOV.U32 R0, RZ, RZ, R4 ;  /* 0x000000ffff007224 */ /* 0x002fe200078e0004 */
[----:B------:R-:W-:Y:S01]  /*ace0*/  IABS R11, R17 ;  /* 0x00000011000b7213 */ /* 0x000fe20000000000 */
[----:B------:R-:W-:Y:S02]  /*acf0*/  IMAD.MOV.U32 R4, RZ, RZ, R6 ;  /* 0x000000ffff047224 */ /* 0x000fe400078e0006 */
[C---:B------:R-:W-:Y:S02]  /*ad00*/  IMAD R6, R229.reuse, R5, R20 ;  /* 0x00000005e5067224 */ /* 0x040fe400078e0214 */
[----:B------:R-:W-:Y:S01]  /*ad10*/  @!P6 IMAD.MOV R4, RZ, RZ, -R4 ;  /* 0x000000ffff04e224 */ /* 0x000fe200078e0a04 */
[C---:B------:R-:W-:Y:S01]  /*ad20*/  ISETP.GT.U32.AND P6, PT, R229.reuse, R10, PT ;  /* 0x0000000ae500720c */ /* 0x040fe20003fc4070 */
[----:B------:R-:W-:Y:S01]  /*ad30*/  @!P0 IMAD.MOV R0, RZ, RZ, -R0 ;  /* 0x000000ffff008224 */ /* 0x000fe200078e0a00 */
[C---:B------:R-:W-:Y:S01]  /*ad40*/  ISETP.GT.U32.AND P0, PT, R229.reuse, R14, PT ;  /* 0x0000000ee500720c */ /* 0x040fe20003f04070 */
[----:B------:R-:W-:Y:S01]  /*ad50*/  @!P5 IMAD.IADD R18, R18, 0x1, -R229 ;  /* 0x000000011212d824 */ /* 0x000fe200078e0ae5 */
[----:B------:R-:W-:Y:S01]  /*ad60*/  ISETP.GT.U32.AND P5, PT, R229, R6, PT ;  /* 0x00000006e500720c */ /* 0x000fe20003fa4070 */
[C---:B------:R-:W-:Y:S01]  /*ad70*/  VIADD R5, R37.reuse, 0xd1 ;  /* 0x000000d125057836 */ /* 0x040fe20000000000 */
[----:B------:R1:W-:Y:S01]  /*ad80*/  STL [R1+0x234], R0 ;  /* 0x0002340001007387 */ /* 0x0003e20000100800 */
[----:B------:R-:W-:-:S02]  /*ad90*/  VIADD R32, R37, 0x168 ;  /* 0x0000016825207836 */ /* 0x000fc40000000000 */
[C---:B------:R-:W-:Y:S01]  /*ada0*/  VIADD R64, R37.reuse, 0x169 ;  /* 0x0000016925407836 */ /* 0x040fe20000000000 */
[----:B------:R2:W-:Y:S01]  /*adb0*/  STL [R1+0x238], R4 ;  /* 0x0002380401007387 */ /* 0x0005e20000100800 */
[----:B------:R-:W-:Y:S02]  /*adc0*/  VIADD R25, R37, 0x16a ;  /* 0x0000016a25197836 */ /* 0x000fe40000000000 */
[--C-:B------:R-:W-:Y:S01]  /*add0*/  @!P6 IMAD.IADD R10, R10, 0x1, -R229.reuse ;  /* 0x000000010a0ae824 */ /* 0x100fe200078e0ae5 */
[----:B------:R3:W-:Y:S01]  /*ade0*/  STL [R1+0x240], R2 ;  /* 0x0002400201007387 */ /* 0x0007e20000100800 */
[--C-:B------:R-:W-:Y:S01]  /*adf0*/  @!P0 IMAD.IADD R14, R14, 0x1, -R229.reuse ;  /* 0x000000010e0e8824 */ /* 0x100fe200078e0ae5 */
[----:B------:R-:W-:Y:S01]  /*ae00*/  ISETP.GE.AND P0, PT, R21, RZ, PT ;  /* 0x000000ff1500720c */ /* 0x000fe20003f06270 */
[----:B-1----:R-:W-:Y:S01]  /*ae10*/  IMAD.MOV.U32 R0, RZ, RZ, R12 ;  /* 0x000000ffff007224 */ /* 0x002fe200078e000c */
[----:B------:R-:W-:Y:S01]  /*ae20*/  IABS R12, R5 ;  /* 0x00000005000c7213 */ /* 0x000fe20000000000 */
[----:B------:R-:W-:Y:S01]  /*ae30*/  @!P5 IMAD.IADD R6, R6, 0x1, -R229 ;  /* 0x000000010606d824 */ /* 0x000fe200078e0ae5 */
[----:B------:R-:W-:Y:S01]  /*ae40*/  ISETP.GT.U32.AND P6, PT, R229, R10, PT ;  /* 0x0000000ae500720c */ /* 0x000fe20003fc4070 */
[----:B--2---:R-:W-:Y:S01]  /*ae50*/  IMAD.HI.U32 R4, R9, R22, RZ ;  /* 0x0000001609047227 */ /* 0x004fe200078e00ff */
[----:B------:R-:W-:-:S02]  /*ae60*/  @!P4 IADD3 R0, -R0, RZ, RZ ;  /* 0x000000ff0000c210 */ /* 0x000fc40007ffe1ff */
[----:B------:R-:W-:Y:S01]  /*ae70*/  ISETP.GT.U32.AND P5, PT, R229, R6, PT ;  /* 0x00000006e500720c */ /* 0x000fe20003fa4070 */
[----:B------:R-:W-:Y:S01]  /*ae80*/  IMAD.MOV R4, RZ, RZ, -R4 ;  /* 0x000000ffff047224 */ /* 0x000fe200078e0a04 */
[----:B------:R-:W-:Y:S01]  /*ae90*/  ISETP.GE.AND P4, PT, R19, RZ, PT ;  /* 0x000000ff1300720c */ /* 0x000fe20003f86270 */
[----:B------:R1:W-:Y:S01]  /*aea0*/  STL [R1+0x248], R0 ;  /* 0x0002480001007387 */ /* 0x0003e20000100800 */
[----:B---3--:R-:W-:Y:S02]  /*aeb0*/  IMAD.MOV.U32 R2, RZ, RZ, R14 ;  /* 0x000000ffff027224 */ /* 0x008fe400078e000e */
[----:B------:R-:W-:Y:S02]  /*aec0*/  IMAD R8, R229, R4, R22 ;  /* 0x00000004e5087224 */ /* 0x000fe400078e0216 */
[----:B------:R-:W-:Y:S01]  /*aed0*/  IMAD.HI.U32 R4, R9, R12, RZ ;  /* 0x0000000c09047227 */ /* 0x000fe200078e00ff */
[----:B------:R-:W-:Y:S02]  /*aee0*/  @!P1 IADD3 R2, -R2, RZ, RZ ;  /* 0x000000ff02029210 */ /* 0x000fe40007ffe1ff */
[----:B------:R-:W-:Y:S01]  /*aef0*/  ISETP.GE.AND P1, PT, R5, RZ, PT ;  /* 0x000000ff0500720c */ /* 0x000fe20003f26270 */
[----:B------:R-:W-:-:S02]  /*af00*/  IMAD.MOV R4, RZ, RZ, -R4 ;  /* 0x000000ffff047224 */ /* 0x000fc400078e0a04 */
[----:B-1----:R-:W-:Y:S01]  /*af10*/  IMAD.MOV.U32 R0, RZ, RZ, R18 ;  /* 0x000000ffff007224 */ /* 0x002fe200078e0012 */
[----:B------:R-:W-:Y:S01]  /*af20*/  STL [R1+0x24c], R2 ;  /* 0x00024c0201007387 */ /* 0x000fe20000100800 */
[C---:B------:R-:W-:Y:S01]  /*af30*/  IMAD R4, R229.reuse, R4, R12 ;  /* 0x00000004e5047224 */ /* 0x040fe200078e020c */
[----:B------:R-:W-:Y:S01]  /*af40*/  IABS R18, R13 ;  /* 0x0000000d00127213 */ /* 0x000fe20000000000 */
[----:B------:R-:W-:Y:S01]  /*af50*/  @!P2 IMAD.MOV R0, RZ, RZ, -R0 ;  /* 0x000000ffff00a224 */ /* 0x000fe200078e0a00 */
[----:B------:R-:W-:Y:S01]  /*af60*/  ISETP.GT.U32.AND P2, PT, R229, R8, PT ;  /* 0x00000008e500720c */ /* 0x000fe20003f44070 */
[----:B------:R-:W-:Y:S02]  /*af70*/  VIADD R5, R37, 0xd2 ;  /* 0x000000d225057836 */ /* 0x000fe40000000000 */
[--C-:B------:R-:W-:Y:S01]  /*af80*/  @!P6 IMAD.IADD R10, R10, 0x1, -R229.reuse ;  /* 0x000000010a0ae824 */ /* 0x100fe200078e0ae5 */
[----:B------:R1:W-:Y:S01]  /*af90*/  STL [R1+0x250], R0 ;  /* 0x0002500001007387 */ /* 0x0003e20000100800 */
[----:B------:R-:W-:Y:S01]  /*afa0*/  @!P5 IMAD.IADD R6, R6, 0x1, -R229 ;  /* 0x000000010606d824 */ /* 0x000fe200078e0ae5 */
[----:B------:R-:W-:Y:S01]  /*afb0*/  ISETP.GT.U32.AND P5, PT, R229, R4, PT ;  /* 0x00000004e500720c */ /* 0x000fe20003fa4070 */
[----:B------:R-:W-:Y:S01]  /*afc0*/  IMAD.HI.U32 R7, R9, R18, RZ ;  /* 0x0000001209077227 */ /* 0x000fe200078e00ff */
[----:B------:R-:W-:-:S02]  /*afd0*/  IABS R14, R5 ;  /* 0x00000005000e7213 */ /* 0x000fc40000000000 */
[----:B------:R-:W-:Y:S01]  /*afe0*/  ISETP.GE.AND P6, PT, R5, RZ, PT ;  /* 0x000000ff0500720c */ /* 0x000fe20003fc6270 */
[----:B------:R-:W-:Y:S02]  /*aff0*/  IMAD.MOV R7, RZ, RZ, -R7 ;  /* 0x000000ffff077224 */ /* 0x000fe400078e0a07 */
[----:B------:R-:W-:Y:S01]  /*b000*/  @!P2 IADD3 R8, R8, -R229, RZ ;  /* 0x800000e50808a210 */ /* 0x000fe20007ffe0ff */
[----:B-1----:R-:W-:Y:S02]  /*b010*/  IMAD.MOV.U32 R0, RZ, RZ, R10 ;  /* 0x000000ffff007224 */ /* 0x002fe400078e000a */
[----:B------:R-:W-:Y:S01]  /*b020*/  IMAD.HI.U32 R5, R9, R14, RZ ;  /* 0x0000000e09057227 */ /* 0x000fe200078e00ff */
[----:B------:R-:W-:-:S03]  /*b030*/  ISETP.GT.U32.AND P2, PT, R229, R8, PT ;  /* 0x00000008e500720c */ /* 0x000fc60003f44070 */
[----:B------:R-:W-:Y:S01]  /*b040*/  @!P3 IMAD.MOV R0, RZ, RZ, -R0 ;  /* 0x000000ffff00b224 */ /* 0x000fe200078e0a00 */
[----:B------:R-:W-:Y:S01]  /*b050*/  ISETP.GE.AND P3, PT, R13, RZ, PT ;  /* 0x000000ff0d00720c */ /* 0x000fe20003f66270 */
[----:B------:R-:W-:Y:S02]  /*b060*/  IMAD.MOV R5, RZ, RZ, -R5 ;  /* 0x000000ffff057224 */ /* 0x000fe400078e0a05 */
[----:B------:R-:W-:Y:S01]  /*b070*/  @!P5 IMAD.IADD R4, R4, 0x1, -R229 ;  /* 0x000000010404d824 */ /* 0x000fe200078e0ae5 */
[----:B------:R1:W-:Y:S01]  /*b080*/  STL [R1+0x254], R0 ;  /* 0x0002540001007387 */ /* 0x0003e20000100800 */
[C---:B------:R-:W-:Y:S02]  /*b090*/  IMAD R12, R229.reuse, R5, R14 ;  /* 0x00000005e50c7224 */ /* 0x040fe400078e020e */
[----:B------:R-:W-:Y:S01]  /*b0a0*/  IMAD.MOV.U32 R10, RZ, RZ, R11 ;  /* 0x000000ffff0a7224 */ /* 0x000fe200078e000b */
[C---:B------:R-:W-:Y:S01]  /*b0b0*/  ISETP.GT.U32.AND P5, PT, R229.reuse, R4, PT ;  /* 0x00000004e500720c */ /* 0x040fe20003fa4070 */
[----:B------:R-:W-:Y:S01]  /*b0c0*/  @!P2 IMAD.IADD R8, R8, 0x1, -R229 ;  /* 0x000000010808a824 */ /* 0x000fe200078e0ae5 */
[----:B------:R-:W-:Y:S01]  /*b0d0*/  ISETP.GT.U32.AND P2, PT, R229, R12, PT ;  /* 0x0000000ce500720c */ /* 0x000fe20003f44070 */
[----:B------:R-:W-:Y:S01]  /*b0e0*/  IMAD.HI.U32 R5, R9, R10, RZ ;  /* 0x0000000a09057227 */ /* 0x000fe200078e00ff */
[----:B------:R-:W-:-:S03]  /*b0f0*/  IADD3 R11, R37, 0xd7, RZ ;  /* 0x000000d7250b7810 */ /* 0x000fc60007ffe0ff */
[----:B-1----:R-:W-:Y:S01]  /*b100*/  IMAD.MOV.U32 R0, RZ, RZ, R6 ;  /* 0x000000ffff007224 */ /* 0x002fe200078e0006 */
[----:B------:R-:W-:Y:S01]  /*b110*/  IABS R20, R11 ;  /* 0x0000000b00147213 */ /* 0x000fe20000000000 */
[----:B------:R-:W-:Y:S02]  /*b120*/  IMAD R14, R229, R7, R18 ;  /* 0x00000007e50e7224 */ /* 0x000fe400078e0212 */
[----:B------:R-:W-:Y:S01]  /*b130*/  IMAD.MOV R5, RZ, RZ, -R5 ;  /* 0x000000ffff057224 */ /* 0x000fe200078e0a05 */
[----:B------:R-:W-:Y:S01]  /*b140*/  @!P4 IADD3 R0, -R0, RZ, RZ ;  /* 0x000000ff0000c210 */ /* 0x000fe20007ffe1ff */
[--C-:B------:R-:W-:Y:S01]  /*b150*/  @!P5 IMAD.IADD R4, R4, 0x1, -R229.reuse ;  /* 0x000000010404d824 */ /* 0x100fe200078e0ae5 */
[----:B------:R-:W-:Y:S01]  /*b160*/  ISETP.GE.AND P4, PT, R17, RZ, PT ;  /* 0x000000ff1100720c */ /* 0x000fe20003f86270 */
[----:B------:R-:W-:Y:S02]  /*b170*/  IMAD R10, R229, R5, R10 ;  /* 0x00000005e50a7224 */ /* 0x000fe400078e020a */
[----:B------:R1:W-:Y:S01]  /*b180*/  STL [R1+0x258], R0 ;  /* 0x0002580001007387 */ /* 0x0003e20000100800 */
[----:B------:R-:W-:-:S02]  /*b190*/  @!P2 IMAD.IADD R12, R12, 0x1, -R229 ;  /* 0x000000010c0ca824 */ /* 0x000fc400078e0ae5 */
[----:B------:R-:W-:Y:S01]  /*b1a0*/  ISETP.GT.U32.AND P5, PT, R229, R10, PT ;  /* 0x0000000ae500720c */ /* 0x000fe20003fa4070 */
[C---:B------:R-:W-:Y:S02]  /*b1b0*/  VIADD R6, R37.reuse, 0xd5 ;  /* 0x000000d525067836 */ /* 0x040fe40000000000 */
[----:B------:R-:W-:Y:S01]  /*b1c0*/  VIADD R7, R37, 0xd6 ;  /* 0x000000d625077836 */ /* 0x000fe20000000000 */
[----:B------:R-:W-:Y:S01]  /*b1d0*/  ISETP.GT.U32.AND P2, PT, R229, R12, PT ;  /* 0x0000000ce500720c */ /* 0x000fe20003f44070 */
[C---:B------:R-:W-:Y:S02]  /*b1e0*/  VIADD R17, R37.reuse, 0xd9 ;  /* 0x000000d925117836 */ /* 0x040fe40000000000 */
[----:B-1----:R-:W-:Y:S01]  /*b1f0*/  IMAD.MOV.U32 R0, RZ, RZ, R8 ;  /* 0x000000ffff007224 */ /* 0x002fe200078e0008 */
[----:B------:R-:W-:Y:S01]  /*b200*/  IABS R8, R6 ;  /* 0x0000000600087213 */ /* 0x000fe20000000000 */
[----:B------:R-:W-:Y:S01]  /*b210*/  VIADD R13, R37, 0xda ;  /* 0x000000da250d7836 */ /* 0x000fe20000000000 */
[----:B------:R-:W-:Y:S01]  /*b220*/  IABS R18, R7 ;  /* 0x0000000700127213 */ /* 0x000fe20000000000 */
[----:B------:R-:W-:Y:S01]  /*b230*/  @!P0 IMAD.MOV R0, RZ, RZ, -R0 ;  /* 0x000000ffff008224 */ /* 0x000fe200078e0a00 */
[----:B------:R-:W-:Y:S01]  /*b240*/  ISETP.GT.U32.AND P0, PT, R229, R14, PT ;  /* 0x0000000ee500720c */ /* 0x000fe20003f04070 */
[----:B------:R-:W-:-:S02]  /*b250*/  @!P5 IMAD.IADD R10, R10, 0x1, -R229 ;  /* 0x000000010a0ad824 */ /* 0x000fc400078e0ae5 */
[----:B------:R-:W-:Y:S01]  /*b260*/  IMAD.HI.U32 R5, R9, R18, RZ ;  /* 0x0000001209057227 */ /* 0x000fe200078e00ff */
[----:B------:R1:W-:Y:S01]  /*b270*/  STL [R1+0x264], R0 ;  /* 0x0002640001007387 */ /* 0x0003e20000100800 */
[----:B------:R-:W-:Y:S02]  /*b280*/  @!P2 IADD3 R12, R12, -R229, RZ ;  /* 0x800000e50c0ca210 */ /* 0x000fe40007ffe0ff */
[----:B------:R-:W-:Y:S01]  /*b290*/  ISETP.GT.U32.AND P5, PT, R229, R10, PT ;  /* 0x0000000ae500720c */ /* 0x000fe20003fa4070 */
[----:B------:R-:W-:Y:S01]  /*b2a0*/  IMAD.MOV R5, RZ, RZ, -R5 ;  /* 0x000000ffff057224 */ /* 0x000fe200078e0a05 */
[----:B------:R-:W-:Y:S01]  /*b2b0*/  ISETP.GE.AND P2, PT, R7, RZ, PT ;  /* 0x000000ff0700720c */ /* 0x000fe20003f46270 */
[----:B------:R-:W-:Y:S02]  /*b2c0*/  IMAD.MOV.U32 R2, RZ, RZ, R12 ;  /* 0x000000ffff027224 */ /* 0x000fe400078e000c */
[----:B------:R-:W-:Y:S02]  /*b2d0*/  VIADD R19, R37, 0xdc ;  /* 0x000000dc25137836 */ /* 0x000fe40000000000 */
[----:B------:R-:W-:-:S02]  /*b2e0*/  @!P0 IMAD.IADD R14, R14, 0x1, -R229 ;  /* 0x000000010e0e8824 */ /* 0x000fc400078e0ae5 */
[----:B-1----:R-:W-:Y:S02]  /*b2f0*/  IMAD.MOV.U32 R0, RZ, RZ, R4 ;  /* 0x000000ffff007224 */ /* 0x002fe400078e0004 */
[----:B------:R-:W-:Y:S01]  /*b300*/  IMAD.HI.U32 R4, R9, R8, RZ ;  /* 0x0000000809047227 */ /* 0x000fe200078e00ff */
[----:B------:R-:W-:-:S03]  /*b310*/  ISETP.GT.U32.AND P0, PT, R229, R14, PT ;  /* 0x0000000ee500720c */ /* 0x000fc60003f04070 */
[----:B------:R-:W-:Y:S01]  /*b320*/  @!P1 IMAD.MOV R0, RZ, RZ, -R0 ;  /* 0x000000ffff009224 */ /* 0x000fe200078e0a00 */
[----:B------:R-:W-:Y:S01]  /*b330*/  ISETP.GE.AND P1, PT, R6, RZ, PT ;  /* 0x000000ff0600720c */ /* 0x000fe20003f26270 */
[----:B------:R-:W-:Y:S02]  /*b340*/  IMAD.MOV R4, RZ, RZ, -R4 ;  /* 0x000000ffff047224 */ /* 0x000fe400078e0a04 */
[----:B------:R-:W-:Y:S01]  /*b350*/  IMAD.HI.U32 R6, R9, R20, RZ ;  /* 0x0000001409067227 */ /* 0x000fe200078e00ff */
[----:B------:R1:W-:Y:S03]  /*b360*/  STL [R1+0x268], R0 ;  /* 0x0002680001007387 */ /* 0x0003e60000100800 */
[----:B------:R-:W-:Y:S02]  /*b370*/  IMAD R8, R229, R4, R8 ;  /* 0x00000004e5087224 */ /* 0x000fe400078e0208 */
[----:B------:R-:W-:-:S02]  /*b380*/  IMAD.MOV R6, RZ, RZ, -R6 ;  /* 0x000000ffff067224 */ /* 0x000fc400078e0a06 */
[C---:B------:R-:W-:Y:S01]  /*b390*/  IMAD R4, R229.reuse, R5, R18 ;  /* 0x00000005e5047224 */ /* 0x040fe200078e0212 */
[----:B------:R-:W-:Y:S01]  /*b3a0*/  IABS R18, R13 ;  /* 0x0000000d00127213 */ /* 0x000fe20000000000 */
[--C-:B------:R-:W-:Y:S01]  /*b3b0*/  @!P0 IMAD.IADD R14, R14, 0x1, -R229.reuse ;  /* 0x000000010e0e8824 */ /* 0x100fe200078e0ae5 */
[C---:B------:R-:W-:Y:S01]  /*b3c0*/  ISETP.GT.U32.AND P0, PT, R229.reuse, R8, PT ;  /* 0x00000008e500720c */ /* 0x040fe20003f04070 */
[C---:B------:R-:W-:Y:S01]  /*b3d0*/  IMAD R6, R229.reuse, R6, R20 ;  /* 0x00000006e5067224 */ /* 0x040fe200078e0214 */
[----:B------:R-:W-:Y:S01]  /*b3e0*/  IABS R20, R19 ;  /* 0x0000001300147213 */ /* 0x000fe20000000000 */
[----:B------:R-:W-:Y:S01]  /*b3f0*/  @!P6 IMAD.MOV R2, RZ, RZ, -R2 ;  /* 0x000000ffff02e224 */ /* 0x000fe200078e0a02 */
[C---:B------:R-:W-:Y:S01]  /*b400*/  ISETP.GT.U32.AND P6, PT, R229.reuse, R4, PT ;  /* 0x00000004e500720c */ /* 0x040fe20003fc4070 */
[--C-:B------:R-:W-:Y:S01]  /*b410*/  @!P5 IMAD.IADD R10, R10, 0x1, -R229.reuse ;  /* 0x000000010a0ad824 */ /* 0x100fe200078e0ae5 */
[----:B------:R-:W-:Y:S01]  /*b420*/  ISETP.GT.U32.AND P5, PT, R229, R6, PT ;  /* 0x00000006e500720c */ /* 0x000fe20003fa4070 */
[C---:B------:R-:W-:Y:S01]  /*b430*/  VIADD R5, R37.reuse, 0xd8 ;  /* 0x000000d825057836 */ /* 0x040fe20000000000 */
[----:B------:R-:W-:Y:S01]  /*b440*/  STL [R1+0x26c], R2 ;  /* 0x00026c0201007387 */ /* 0x000fe20000100800 */
[----:B-1----:R-:W-:Y:S01]  /*b450*/  IMAD.MOV.U32 R0, RZ, RZ, R14 ;  /* 0x000000ffff007224 */ /* 0x002fe200078e000e */
[----:B------:R-:W-:Y:S01]  /*b460*/  IABS R14, R17 ;  /* 0x00000011000e7213 */ /* 0x000fe20000000000 */
[----:B------:R-:W-:Y:S01]  /*b470*/  VIADD R21, R37, 0xe2 ;  /* 0x000000e225157836 */ /* 0x000fe20000000000 */
[----:B------:R-:W-:Y:S01]  /*b480*/  IABS R12, R5 ;  /* 0x00000005000c7213 */ /* 0x000fe20000000000 */
[----:B------:R-:W-:Y:S01]  /*b490*/  @!P0 IMAD.IADD R8, R8, 0x1, -R229 ;  /* 0x0000000108088824 */ /* 0x000fe200078e0ae5 */
[----:B------:R-:W-:Y:S01]  /*b4a0*/  ISETP.GE.AND P0, PT, R5, RZ, PT ;  /* 0x000000ff0500720c */ /* 0x000fe20003f06270 */
[----:B------:R-:W-:Y:S01]  /*b4b0*/  IMAD.HI.U32 R7, R9, R14, RZ ;  /* 0x0000000e09077227 */ /* 0x000fe200078e00ff */
[----:B------:R-:W-:-:S02]  /*b4c0*/  @!P3 IADD3 R0, -R0, RZ, RZ ;  /* 0x000000ff0000b210 */ /* 0x000fc40007ffe1ff */
[----:B------:R-:W-:Y:S01]  /*b4d0*/  ISETP.GE.AND P3, PT, R11, RZ, PT ;  /* 0x000000ff0b00720c */ /* 0x000fe20003f66270 */
[--C-:B------:R-:W-:Y:S01]  /*b4e0*/  @!P6 IMAD.IADD R4, R4, 0x1, -R229.reuse ;  /* 0x000000010404e824 */ /* 0x100fe200078e0ae5 */
[----:B------:R-:W-:Y:S01]  /*b4f0*/  ISETP.GT.U32.AND P6, PT, R229, R8, PT ;  /* 0x00000008e500720c */ /* 0x000fe20003fc4070 */
[----:B------:R-:W-:Y:S01]  /*b500*/  IMAD.HI.U32 R5, R9, R12, RZ ;  /* 0x0000000c09057227 */ /* 0x000fe200078e00ff */
[----:B------:R1:W-:Y:S03]  /*b510*/  STL [R1+0x278], R0 ;  /* 0x0002780001007387 */ /* 0x0003e60000100800 */
[----:B------:R-:W-:Y:S01]  /*b520*/  @!P5 IMAD.IADD R6, R6, 0x1, -R229 ;  /* 0x000000010606d824 */ /* 0x000fe200078e0ae5 */
[----:B------:R-:W-:Y:S01]  /*b530*/  ISETP.GT.U32.AND P5, PT, R229, R4, PT ;  /* 0x00000004e500720c */ /* 0x000fe20003fa4070 */
[----:B------:R-:W-:Y:S01]  /*b540*/  IMAD.MOV R7, RZ, RZ, -R7 ;  /* 0x000000ffff077224 */ /* 0x000fe200078e0a07 */
[----:B------:R-:W-:Y:S01]  /*b550*/  IADD3 R5, -R5, RZ, RZ ;  /* 0x000000ff05057210 */ /* 0x000fe20007ffe1ff */
[----:B------:R-:W-:-:S02]  /*b560*/  VIADD R11, R37, 0xdb ;  /* 0x000000db250b7836 */ /* 0x000fc40000000000 */
[----:B------:R-:W-:Y:S02]  /*b570*/  VIADD R99, R37, 0x171 ;  /* 0x0000017125637836 */ /* 0x000fe40000000000 */
[----:B-1----:R-:W-:Y:S02]  /*b580*/  IMAD.MOV.U32 R0, RZ, RZ, R10 ;  /* 0x000000ffff007224 */ /* 0x002fe400078e000a */
[C---:B------:R-:W-:Y:S01]  /*b590*/  IMAD R10, R229.reuse, R5, R12 ;  /* 0x00000005e50a7224 */ /* 0x040fe200078e020c */
[----:B------:R-:W-:Y:S01]  /*b5a0*/  IABS R83, R99 ;  /* 0x0000006300537213 */ /* 0x000fe20000000000 */
[C---:B------:R-:W-:Y:S01]  /*b5b0*/  IMAD R12, R229.reuse, R7, R14 ;  /* 0x00000007e50c7224 */ /* 0x040fe200078e020e */
[----:B------:R-:W-:Y:S01]  /*b5c0*/  IABS R14, R11 ;  /* 0x0000000b000e7213 */ /* 0x000fe20000000000 */
[----:B------:R-:W-:Y:S01]  /*b5d0*/  @!P6 IMAD.IADD R8, R8, 0x1, -R229 ;  /* 0x000000010808e824 */ /* 0x000fe200078e0ae5 */
[----:B------:R-:W-:Y:S01]  /*b5e0*/  ISETP.GT.U32.AND P6, PT, R229, R10, PT ;  /* 0x0000000ae500720c */ /* 0x000fe20003fc4070 */
[----:B------:R-:W-:Y:S01]  /*b5f0*/  @!P4 IMAD.MOV R0, RZ, RZ, -R0 ;  /* 0x000000ffff00c224 */ /* 0x000fe200078e0a00 */
[----:B------:R-:W-:Y:S01]  /*b600*/  @!P5 IADD3 R4, R4, -R229, RZ ;  /* 0x800000e50404d210 */ /* 0x000fe20007ffe0ff */
[----:B------:R-:W-:Y:S01]  /*b610*/  IMAD.HI.U32 R5, R9, R18, RZ ;  /* 0x0000001209057227 */ /* 0x000fe200078e00ff */
[----:B------:R-:W-:-:S02]  /*b620*/  ISETP.GT.U32.AND P5, PT, R229, R12, PT ;  /* 0x0000000ce500720c */ /* 0x000fc40003fa4070 */
[----:B------:R-:W-:Y:S01]  /*b630*/  ISETP.GT.U32.AND P4, PT, R229, R6, PT ;  /* 0x00000006e500720c */ /* 0x000fe20003f84070 */
[----:B------:R1:W-:Y:S01]  /*b640*/  STL [R1+0x27c], R0 ;  /* 0x00027c0001007387 */ /* 0x0003e20000100800 */
[----:B------:R-:W-:Y:S02]  /*b650*/  IMAD.MOV.U32 R2, RZ, RZ, R4 ;  /* 0x000000ffff027224 */ /* 0x000fe400078e0004 */
[----:B------:R-:W-:-:S04]  /*b660*/  IMAD.HI.U32 R7, R9, R20, RZ ;  /* 0x0000001409077227 */ /* 0x000fc800078e00ff */
[--C-:B------:R-:W-:Y:S01]  /*b670*/  @!P6 IMAD.IADD R10, R10, 0x1, -R229.reuse ;  /* 0x000000010a0ae824 */ /* 0x100fe200078e0ae5 */
[----:B------:R-:W-:Y:S01]  /*b680*/  ISETP.GE.AND P6, PT, R13, RZ, PT ;  /* 0x000000ff0d00720c */ /* 0x000fe20003fc6270 */
[----:B------:R-:W-:Y:S02]  /*b690*/  @!P2 IMAD.MOV R2, RZ, RZ, -R2 ;  /* 0x000000ffff02a224 */ /* 0x000fe400078e0a02 */
[----:B-1----:R-:W-:Y:S02]  /*b6a0*/  IMAD.MOV.U32 R0, RZ, RZ, R8 ;  /* 0x000000ffff007224 */ /* 0x002fe400078e0008 */
[----:B------:R-:W-:Y:S02]  /*b6b0*/  @!P5 IMAD.IADD R12, R12, 0x1, -R229 ;  /* 0x000000010c0cd824 */ /* 0x000fe400078e0ae5 */
[----:B------:R-:W-:Y:S02]  /*b6c0*/  IMAD.MOV R8, RZ, RZ, -R5 ;  /* 0x000000ffff087224 */ /* 0x000fe400078e0a05 */
[----:B------:R-:W-:Y:S01]  /*b6d0*/  @!P1 IMAD.MOV R0, RZ, RZ, -R0 ;  /* 0x000000ffff009224 */ /* 0x000fe200078e0a00 */
[----:B------:R-:W-:Y:S01]  /*b6e0*/  ISETP.GT.U32.AND P1, PT, R229, R10, PT ;  /* 0x0000000ae500720c */ /* 0x000fe20003f24070 */
[----:B------:R-:W-:Y:S01]  /*b6f0*/  IMAD.HI.U32 R5, R9, R14, RZ ;  /* 0x0000000e09057227 */ /* 0x000fe200078e00ff */
[----:B------:R-:W-:-:S02]  /*b700*/  ISETP.GT.U32.AND P5, PT, R229, R12, PT ;  /* 0x0000000ce500720c */ /* 0x000fc40003fa4070 */
[----:B------:R1:W-:Y:S01]  /*b710*/  STL [R1+0x290], R0 ;  /* 0x0002900001007387 */ /* 0x0003e20000100800 */
[--C-:B------:R-:W-:Y:S01]  /*b720*/  @!P4 IMAD.IADD R6, R6, 0x1, -R229.reuse ;  /* 0x000000010606c824 */ /* 0x100fe200078e0ae5 */
[----:B------:R-:W-:Y:S01]  /*b730*/  IADD3 R5, -R5, RZ, RZ ;  /* 0x000000ff05057210 */ /* 0x000fe20007ffe1ff */
[----:B------:R-:W-:Y:S01]  /*b740*/  IMAD R8, R229, R8, R18 ;  /* 0x00000008e5087224 */ /* 0x000fe200078e0212 */
[----:B------:R-:W-:Y:S01]  /*b750*/  STL [R1+0x294], R2 ;  /* 0x0002940201007387 */ /* 0x000fe20000100800 */
[----:B------:R-:W-:Y:S01]  /*b760*/  ISETP.GE.AND P4, PT, R17, RZ, PT ;  /* 0x000000ff1100720c */ /* 0x000fe20003f86270 */
[C---:B------:R-:W-:Y:S01]  /*b770*/  VIADD R13, R37.reuse, 0xde ;  /* 0x000000de250d7836 */ /* 0x040fe20000000000 */
[----:B------:R-:W-:Y:S01]  /*b780*/  IADD3 R17, R37, 0xe3, RZ ;  /* 0x000000e325117810 */ /* 0x000fe20007ffe0ff */
[C---:B------:R-:W-:Y:S01]  /*b790*/  IMAD R4, R229.reuse, R5, R14 ;  /* 0x00000005e5047224 */ /* 0x040fe200078e020e */
        /* <DEDUP_REMOVED lines=8> */
[----:B------:R-:W-:Y:S01]  /*b820*/  ISETP.GT.U32.AND P5, PT, R229, R4, PT ;  /* 0x00000004e500720c */ /* 0x000fe20003fa4070 */
[----:B------:R-:W-:Y:S01]  /*b830*/  IMAD.MOV R7, RZ, RZ, -R7 ;  /* 0x000000ffff077224 */ /* 0x000fe200078e0a07 */
[----:B------:R1:W-:Y:S01]  /*b840*/  STL [R1+0x298], R0 ;  /* 0x0002980001007387 */ /* 0x0003e20000100800 */
[----:B------:R-:W-:Y:S01]  /*b850*/  IADD3 R11, R37, 0xdd, RZ ;  /* 0x000000dd250b7810 */ /* 0x000fe20007ffe0ff */
[----:B------:R-:W-:-:S03]  /*b860*/  IMAD.HI.U32 R6, R9, R22, RZ ;  /* 0x0000001609067227 */ /* 0x000fc600078e00ff */
[----:B------:R-:W-:Y:S01]  /*b870*/  IABS R5, R11 ;  /* 0x0000000b00057213 */ /* 0x000fe20000000000 */
[--C-:B------:R-:W-:Y:S02]  /*b880*/  @!P2 IMAD.IADD R8, R8, 0x1, -R229.reuse ;  /* 0x000000010808a824 */ /* 0x100fe400078e0ae5 */
[C---:B------:R-:W-:Y:S02]  /*b890*/  IMAD R14, R229.reuse, R7, R20 ;  /* 0x00000007e50e7224 */ /* 0x040fe400078e0214 */
[----:B-1----:R-:W-:Y:S02]  /*b8a0*/  IMAD.MOV.U32 R0, RZ, RZ, R10 ;  /* 0x000000ffff007224 */ /* 0x002fe400078e000a */
[----:B------:R-:W-:Y:S01]  /*b8b0*/  @!P5 IMAD.IADD R4, R4, 0x1, -R229 ;  /* 0x000000010404d824 */ /* 0x000fe200078e0ae5 */
[C---:B------:R-:W-:Y:S01]  /*b8c0*/  ISETP.GT.U32.AND P2, PT, R229.reuse, R14, PT ;  /* 0x0000000ee500720c */ /* 0x040fe20003f44070 */
[----:B------:R-:W-:Y:S01]  /*b8d0*/  IMAD.MOV.U32 R10, RZ, RZ, R5 ;  /* 0x000000ffff0a7224 */ /* 0x000fe200078e0005 */
[----:B------:R-:W-:Y:S01]  /*b8e0*/  @!P0 IADD3 R0, -R0, RZ, RZ ;  /* 0x000000ff00008210 */ /* 0x000fe20007ffe1ff */
[----:B------:R-:W-:Y:S01]  /*b8f0*/  IMAD.MOV R6, RZ, RZ, -R6 ;  /* 0x000000ffff067224 */ /* 0x000fe200078e0a06 */
[----:B------:R-:W-:Y:S01]  /*b900*/  ISETP.GT.U32.AND P0, PT, R229, R8, PT ;  /* 0x00000008e500720c */ /* 0x000fe20003f04070 */
[----:B------:R-:W-:Y:S01]  /*b910*/  IMAD.HI.U32 R5, R9, R10, RZ ;  /* 0x0000000a09057227 */ /* 0x000fe200078e00ff */
[----:B------:R-:W-:Y:S01]  /*b920*/  ISETP.GE.AND P5, PT, R11, RZ, PT ;  /* 0x000000ff0b00720c */ /* 0x000fe20003fa6270 */
[----:B------:R1:W-:Y:S02]  /*b930*/  STL [R1+0x29c], R0 ;  /* 0x00029c0001007387 */ /* 0x0003e40000100800 */
[----:B------:R-:W-:-:S02]  /*b940*/  IMAD.MOV R5, RZ, RZ, -R5 ;  /* 0x000000ffff057224 */ /* 0x000fc400078e0a05 */
[C---:B------:R-:W-:Y:S02]  /*b950*/  IMAD R22, R229.reuse, R6, R22 ;  /* 0x00000006e5167224 */ /* 0x040fe400078e0216 */
[----:B------:R-:W-:Y:S01]  /*b960*/  IMAD R23, R229, R5, R10 ;  /* 0x00000005e5177224 */ /* 0x000fe200078e020a */
[----:B------:R-:W-:Y:S01]  /*b970*/  @!P2 IADD3 R14, R14, -R229, RZ ;  /* 0x800000e50e0ea210 */ /* 0x000fe20007ffe0ff */
[----:B------:R-:W-:Y:S02]  /*b980*/  VIADD R7, R37, 0xdf ;  /* 0x000000df25077836 */ /* 0x000fe40000000000 */
[----:B-1----:R-:W-:Y:S01]  /*b990*/  IMAD.MOV.U32 R0, RZ, RZ, R12 ;  /* 0x000000ffff007224 */ /* 0x002fe200078e000c */
[C---:B------:R-:W-:Y:S01]  /*b9a0*/  ISETP.GT.U32.AND P2, PT, R229.reuse, R14, PT ;  /* 0x0000000ee500720c */ /* 0x040fe20003f44070 */
[----:B------:R-:W-:Y:S01]  /*b9b0*/  @!P0 IMAD.IADD R8, R8, 0x1, -R229 ;  /* 0x0000000108088824 */ /* 0x000fe200078e0ae5 */
[----:B------:R-:W-:Y:S01]  /*b9c0*/  IABS R12, R7 ;  /* 0x00000007000c7213 */ /* 0x000fe20000000000 */
[----:B------:R-:W-:Y:S01]  /*b9d0*/  @!P4 IMAD.MOV R0, RZ, RZ, -R0 ;  /* 0x000000ffff00c224 */ /* 0x000fe200078e0a00 */
[----:B------:R-:W-:Y:S01]  /*b9e0*/  ISETP.GT.U32.AND P4, PT, R229, R4, PT ;  /* 0x00000004e500720c */ /* 0x000fe20003f84070 */
[----:B------:R-:W-:Y:S01]  /*b9f0*/  IMAD.MOV.U32 R2, RZ, RZ, R8 ;  /* 0x000000ffff027224 */ /* 0x000fe200078e0008 */
[----:B------:R-:W-:Y:S01]  /*ba00*/  ISETP.GE.AND P0, PT, R13, RZ, PT ;  /* 0x000000ff0d00720c */ /* 0x000fe20003f06270 */
[----:B------:R-:W-:Y:S01]  /*ba10*/  VIADD R10, R37, 0xe0 ;  /* 0x000000e0250a7836 */ /* 0x000fe20000000000 */
[----:B------:R1:W-:Y:S01]  /*ba20*/  STL [R1+0x2a4], R0 ;  /* 0x0002a40001007387 */ /* 0x0003e20000100800 */
[----:B------:R-:W-:Y:S01]  /*ba30*/  @!P6 IMAD.MOV R2, RZ, RZ, -R2 ;  /* 0x000000ffff02e224 */ /* 0x000fe200078e0a02 */
[----:B------:R-:W-:Y:S01]  /*ba40*/  ISETP.GT.U32.AND P6, PT, R229, R22, PT ;  /* 0x00000016e500720c */ /* 0x000fe20003fc4070 */
[----:B------:R-:W-:Y:S01]  /*ba50*/  IMAD.HI.U32 R5, R9, R12, RZ ;  /* 0x0000000c09057227 */ /* 0x000fe200078e00ff */
[----:B------:R-:W-:-:S02]  /*ba60*/  IABS R6, R10 ;  /* 0x0000000a00067213 */ /* 0x000fc40000000000 */
[----:B------:R-:W-:Y:S01]  /*ba70*/  IABS R8, R21 ;  /* 0x0000001500087213 */ /* 0x000fe20000000000 */
[----:B------:R-:W-:Y:S01]  /*ba80*/  IMAD.MOV R5, RZ, RZ, -R5 ;  /* 0x000000ffff057224 */ /* 0x000fe200078e0a05 */
[----:B------:R-:W-:Y:S01]  /*ba90*/  STL [R1+0x2ac], R2 ;  /* 0x0002ac0201007387 */ /* 0x000fe20000100800 */
[--C-:B------:R-:W-:Y:S01]  /*baa0*/  @!P4 IMAD.IADD R4, R4, 0x1, -R229.reuse ;  /* 0x000000010404c824 */ /* 0x100fe200078e0ae5 */
[----:B------:R-:W-:Y:S01]  /*bab0*/  ISETP.GT.U32.AND P4, PT, R229, R23, PT ;  /* 0x00000017e500720c */ /* 0x000fe20003f84070 */
[--C-:B------:R-:W-:Y:S01]  /*bac0*/  @!P2 IMAD.IADD R14, R14, 0x1, -R229.reuse ;  /* 0x000000010e0ea824 */ /* 0x100fe200078e0ae5 */
[----:B------:R-:W-:Y:S01]  /*bad0*/  ISETP.GE.AND P2, PT, R10, RZ, PT ;  /* 0x000000ff0a00720c */ /* 0x000fe20003f46270 */
[----:B-1----:R-:W-:Y:S02]  /*bae0*/  IMAD.MOV.U32 R0, RZ, RZ, R4 ;  /* 0x000000ffff007224 */ /* 0x002fe400078e0004 */
[----:B------:R-:W-:Y:S02]  /*baf0*/  @!P6 IMAD.IADD R22, R22, 0x1, -R229 ;  /* 0x000000011616e824 */ /* 0x000fe400078e0ae5 */
[----:B------:R-:W-:Y:S01]  /*bb00*/  IMAD.HI.U32 R4, R9, R6, RZ ;  /* 0x0000000609047227 */ /* 0x000fe200078e00ff */
[----:B------:R-:W-:-:S02]  /*bb10*/  @!P3 IADD3 R0, -R0, RZ, RZ ;  /* 0x000000ff0000b210 */ /* 0x000fc40007ffe1ff */
[----:B------:R-:W-:Y:S01]  /*bb20*/  ISETP.GE.AND P3, PT, R7, RZ, PT ;  /* 0x000000ff0700720c */ /* 0x000fe20003f66270 */
[----:B------:R-:W-:Y:S01]  /*bb30*/  VIADD R7, R37, 0xe1 ;  /* 0x000000e125077836 */ /* 0x000fe20000000000 */
[----:B------:R-:W-:Y:S01]  /*bb40*/  ISETP.GT.U32.AND P6, PT, R229, R22, PT ;  /* 0x00000016e500720c */ /* 0x000fe20003fc4070 */
[----:B------:R-:W-:Y:S01]  /*bb50*/  @!P4 IMAD.IADD R23, R23, 0x1, -R229 ;  /* 0x000000011717c824 */ /* 0x000fe200078e0ae5 */
[----:B------:R1:W-:Y:S01]  /*bb60*/  STL [R1+0x2d4], R0 ;  /* 0x0002d40001007387 */ /* 0x0003e20000100800 */
[C---:B------:R-:W-:Y:S01]  /*bb70*/  IMAD R10, R229.reuse, R5, R12 ;  /* 0x00000005e50a7224 */ /* 0x040fe200078e020c */
[----:B------:R-:W-:Y:S01]  /*bb80*/  IABS R12, R7 ;  /* 0x00000007000c7213 */ /* 0x000fe20000000000 */
[----:B------:R-:W-:Y:S01]  /*bb90*/  IMAD.MOV R4, RZ, RZ, -R4 ;  /* 0x000000ffff047224 */ /* 0x000fe200078e0a04 */
[----:B------:R-:W-:Y:S01]  /*bba0*/  ISETP.GT.U32.AND P4, PT, R229, R23, PT ;  /* 0x00000017e500720c */ /* 0x000fe20003f84070 */
[----:B------:R-:W-:-:S04]  /*bbb0*/  IMAD.HI.U32 R11, R9, R8, RZ ;  /* 0x00000008090b7227 */ /* 0x000fc800078e00ff */
[----:B------:R-:W-:Y:S01]  /*bbc0*/  IMAD R13, R229, R4, R6 ;  /* 0x00000004e50d7224 */ /* 0x000fe200078e0206 */
[----:B------:R-:W-:Y:S01]  /*bbd0*/  IABS R6, R17 ;  /* 0x0000001100067213 */ /* 0x000fe20000000000 */
[----:B------:R-:W-:-:S04]  /*bbe0*/  IMAD.HI.U32 R5, R9, R12, RZ ;  /* 0x0000000c09057227 */ /* 0x000fc800078e00ff */
[--C-:B------:R-:W-:Y:S01]  /*bbf0*/  @!P6 IMAD.IADD R22, R22, 0x1, -R229.reuse ;  /* 0x000000011616e824 */ /* 0x100fe200078e0ae5 */
[----:B------:R-:W-:Y:S01]  /*bc00*/  ISETP.GT.U32.AND P6, PT, R229, R13, PT ;  /* 0x0000000de500720c */ /* 0x000fe20003fc4070 */
[----:B------:R-:W-:Y:S01]  /*bc10*/  @!P4 IMAD.IADD R23, R23, 0x1, -R229 ;  /* 0x000000011717c824 */ /* 0x000fe200078e0ae5 */
[C---:B------:R-:W-:Y:S01]  /*bc20*/  ISETP.GT.U32.AND P4, PT, R229.reuse, R10, PT ;  /* 0x0000000ae500720c */ /* 0x040fe20003f84070 */
[----:B------:R-:W-:Y:S02]  /*bc30*/  IMAD.MOV R5, RZ, RZ, -R5 ;  /* 0x000000ffff057224 */ /* 0x000fe400078e0a05 */
[----:B------:R-:W-:Y:S02]  /*bc40*/  IMAD.MOV R11, RZ, RZ, -R11 ;  /* 0x000000ffff0b7224 */ /* 0x000fe400078e0a0b */
[C---:B------:R-:W-:Y:S02]  /*bc50*/  IMAD R12, R229.reuse, R5, R12 ;  /* 0x00000005e50c7224 */ /* 0x040fe400078e020c */
[----:B------:R-:W-:-:S02]  /*bc60*/  IMAD R11, R229, R11, R8 ;  /* 0x0000000be50b7224 */ /* 0x000fc400078e0208 */
[----:B-1----:R-:W-:Y:S02]  /*bc70*/  IMAD.MOV.U32 R0, RZ, RZ, R14 ;  /* 0x000000ffff007224 */ /* 0x002fe400078e000e */
[--C-:B------:R-:W-:Y:S01]  /*bc80*/  @!P6 IMAD.IADD R13, R13, 0x1, -R229.reuse ;  /* 0x000000010d0de824 */ /* 0x100fe200078e0ae5 */
[----:B------:R-:W-:Y:S01]  /*bc90*/  ISETP.GT.U32.AND P6, PT, R229, R11, PT ;  /* 0x0000000be500720c */ /* 0x000fe20003fc4070 */
[C---:B------:R-:W-:Y:S01]  /*bca0*/  VIADD R5, R37.reuse, 0xe5 ;  /* 0x000000e525057836 */ /* 0x040fe20000000000 */
[----:B------:R-:W-:Y:S01]  /*bcb0*/  @!P4 IADD3 R10, R10, -R229, RZ ;  /* 0x800000e50a0ac210 */ /* 0x000fe20007ffe0ff */
[----:B------:R-:W-:Y:S01]  /*bcc0*/  VIADD R4, R37, 0xe4 ;  /* 0x000000e425047836 */ /* 0x000fe20000000000 */
[----:B------:R-:W-:Y:S01]  /*bcd0*/  ISETP.GT.U32.AND P4, PT, R229, R12, PT ;  /* 0x0000000ce500720c */ /* 0x000fe20003f84070 */
[----:B------:R-:W-:Y:S01]  /*bce0*/  IMAD.HI.U32 R24, R9, R6, RZ ;  /* 0x0000000609187227 */ /* 0x000fe200078e00ff */
[----:B------:R-:W-:Y:S02]  /*bcf0*/  @!P1 IADD3 R0, -R0, RZ, RZ ;  /* 0x000000ff00009210 */ /* 0x000fe40007ffe1ff */
[----:B------:R-:W-:Y:S01]  /*bd00*/  IABS R19, R5 ;  /* 0x0000000500137213 */ /* 0x000fe20000000000 */
[----:B------:R-:W-:Y:S01]  /*bd10*/  IMAD.MOV R24, RZ, RZ, -R24 ;  /* 0x000000ffff187224 */ /* 0x000fe200078e0a18 */
[----:B------:R-:W-:Y:S01]  /*bd20*/  ISETP.GT.U32.AND P1, PT, R229, R13, PT ;  /* 0x0000000de500720c */ /* 0x000fe20003f24070 */
[----:B------:R1:W-:Y:S01]  /*bd30*/  STL [R1+0x2ec], R0 ;  /* 0x0002ec0001007387 */ /* 0x0003e20000100800 */
[----:B------:R-:W-:Y:S01]  /*bd40*/  IABS R20, R4 ;  /* 0x0000000400147213 */ /* 0x000fe20000000000 */
[----:B------:R-:W-:-:S02]  /*bd50*/  @!P6 IMAD.IADD R11, R11, 0x1, -R229 ;  /* 0x000000010b0be824 */ /* 0x000fc400078e0ae5 */
[----:B------:R-:W-:-:S04]  /*bd60*/  IMAD.HI.U32 R14, R9, R19, RZ ;  /* 0x00000013090e7227 */ /* 0x000fc800078e00ff */
[----:B------:R-:W-:Y:S01]  /*bd70*/  @!P4 IMAD.IADD R12, R12, 0x1, -R229 ;  /* 0x000000010c0cc824 */ /* 0x000fe200078e0ae5 */
[C---:B------:R-:W-:Y:S01]  /*bd80*/  ISETP.GT.U32.AND P4, PT, R229.reuse, R10, PT ;  /* 0x0000000ae500720c */ /* 0x040fe20003f84070 */
[----:B-1----:R-:W-:Y:S02]  /*bd90*/  IMAD.MOV.U32 R0, RZ, RZ, R23 ;  /* 0x000000ffff007224 */ /* 0x002fe400078e0017 */
[----:B------:R-:W-:Y:S01]  /*bda0*/  IMAD.MOV R14, RZ, RZ, -R14 ;  /* 0x000000ffff0e7224 */ /* 0x000fe200078e0a0e */
[C---:B------:R-:W-:Y:S01]  /*bdb0*/  ISETP.GT.U32.AND P6, PT, R229.reuse, R12, PT ;  /* 0x0000000ce500720c */ /* 0x040fe20003fc4070 */
[----:B------:R-:W-:Y:S01]  /*bdc0*/  @!P5 IMAD.MOV R0, RZ, RZ, -R0 ;  /* 0x000000ffff00d224 */ /* 0x000fe200078e0a00 */
[C---:B------:R-:W-:Y:S01]  /*bdd0*/  ISETP.GT.U32.AND P5, PT, R229.reuse, R11, PT ;  /* 0x0000000be500720c */ /* 0x040fe20003fa4070 */
[C---:B------:R-:W-:Y:S02]  /*bde0*/  IMAD R6, R229.reuse, R24, R6 ;  /* 0x00000018e5067224 */ /* 0x040fe400078e0206 */
[----:B------:R-:W-:Y:S01]  /*bdf0*/  IMAD R19, R229, R14, R19 ;  /* 0x0000000ee5137224 */ /* 0x000fe200078e0213 */
[----:B------:R1:W-:Y:S01]  /*be00*/  STL [R1+0x714], R0 ;  /* 0x0007140001007387 */ /* 0x0003e20000100800 */
[----:B------:R-:W-:-:S02]  /*be10*/  IMAD.HI.U32 R18, R9, R20, RZ ;  /* 0x0000001409127227 */ /* 0x000fc400078e00ff */
[----:B------:R-:W-:Y:S02]  /*be20*/  @!P4 IADD3 R10, R10, -R229, RZ ;  /* 0x800000e50a0ac210 */ /* 0x000fe40007ffe0ff */
[----:B------:R-:W-:Y:S02]  /*be30*/  IMAD.MOV R18, RZ, RZ, -R18 ;  /* 0x000000ffff127224 */ /* 0x000fe400078e0a12 */
[--C-:B------:R-:W-:Y:S01]  /*be40*/  @!P6 IMAD.IADD R12, R12, 0x1, -R229.reuse ;  /* 0x000000010c0ce824 */ /* 0x100fe200078e0ae5 */
[----:B------:R-:W-:Y:S01]  /*be50*/  ISETP.GT.U32.AND P6, PT, R229, R19, PT ;  /* 0x00000013e500720c */ /* 0x000fe20003fc4070 */
[----:B------:R-:W-:Y:S01]  /*be60*/  @!P1 IMAD.IADD R13, R13, 0x1, -R229 ;  /* 0x000000010d0d9824 */ /* 0x000fe200078e0ae5 */
[----:B------:R-:W-:Y:S01]  /*be70*/  ISETP.GE.AND P1, PT, R7, RZ, PT ;  /* 0x000000ff0700720c */ /* 0x000fe20003f26270 */
[----:B-1----:R-:W-:Y:S02]  /*be80*/  IMAD.MOV.U32 R0, RZ, RZ, R22 ;  /* 0x000000ffff007224 */ /* 0x002fe400078e0016 */
[----:B------:R-:W-:-:S02]  /*be90*/  IMAD R20, R229, R18, R20 ;  /* 0x00000012e5147224 */ /* 0x000fc400078e0214 */
[----:B------:R-:W-:Y:S01]  /*bea0*/  @!P0 IMAD.MOV R0, RZ, RZ, -R0 ;  /* 0x000000ffff008224 */ /* 0x000fe200078e0a00 */
[----:B------:R-:W-:Y:S01]  /*beb0*/  ISETP.GT.U32.AND P0, PT, R229, R6, PT ;  /* 0x00000006e500720c */ /* 0x000fe20003f04070 */
[----:B------:R-:W-:Y:S01]  /*bec0*/  VIADD R8, R37, 0xe6 ;  /* 0x000000e625087836 */ /* 0x000fe20000000000 */
[----:B------:R-:W-:Y:S01]  /*bed0*/  ISETP.GT.U32.AND P4, PT, R229, R20, PT ;  /* 0x00000014e500720c */ /* 0x000fe20003f84070 */
[----:B------:R-:W-:Y:S01]  /*bee0*/  VIADD R7, R37, 0xe7 ;  /* 0x000000e725077836 */ /* 0x000fe20000000000 */
[----:B------:R1:W-:Y:S01]  /*bef0*/  STL [R1+0x718], R0 ;  /* 0x0007180001007387 */ /* 0x0003e20000100800 */
[--C-:B------:R-:W-:Y:S01]  /*bf00*/  @!P5 IMAD.IADD R11, R11, 0x1, -R229.reuse ;  /* 0x000000010b0bd824 */ /* 0x100fe200078e0ae5 */
[----:B------:R-:W-:Y:S01]  /*bf10*/  ISETP.GE.AND P5, PT, R21, RZ, PT ;  /* 0x000000ff1500720c */ /* 0x000fe20003fa6270 */
[----:B------:R-:W-:Y:S01]  /*bf20*/  IMAD.MOV.U32 R2, RZ, RZ, R10 ;  /* 0x000000ffff027224 */ /* 0x000fe200078e000a */
[----:B------:R-:W-:Y:S01]  /*bf30*/  IABS R18, R8 ;  /* 0x0000000800127213 */ /* 0x000fe20000000000 */
[----:B------:R-:W-:Y:S01]  /*bf40*/  @!P6 IMAD.IADD R19, R19, 0x1, -R229 ;  /* 0x000000011313e824 */ /* 0x000fe200078e0ae5 */
[----:B------:R-:W-:Y:S01]  /*bf50*/  IABS R21, R7 ;  /* 0x0000000700157213 */ /* 0x000fe20000000000 */
[----:B------:R-:W-:-:S02]  /*bf60*/  @!P3 IMAD.MOV R2, RZ, RZ, -R2 ;  /* 0x000000ffff02b224 */ /* 0x000fc400078e0a02 */
[----:B------:R-:W-:Y:S01]  /*bf70*/  @!P0 IMAD.IADD R6, R6, 0x1, -R229 ;  /* 0x0000000106068824 */ /* 0x000fe200078e0ae5 */
[----:B------:R-:W-:Y:S01]  /*bf80*/  ISETP.GE.AND P0, PT, R17, RZ, PT ;  /* 0x000000ff1100720c */ /* 0x000fe20003f06270 */
[----:B-1----:R-:W-:Y:S01]  /*bf90*/  IMAD.MOV.U32 R0, RZ, RZ, R13 ;  /* 0x000000ffff007224 */ /* 0x002fe200078e000d */
[----:B------:R-:W-:Y:S01]  /*bfa0*/  MOV R17, R21 ;  /* 0x0000001500117202 */ /* 0x000fe20000000f00 */
[----:B------:R-:W-:Y:S01]  /*bfb0*/  IMAD.HI.U32 R14, R9, R18, RZ ;  /* 0x00000012090e7227 */ /* 0x000fe200078e00ff */
[C---:B------:R-:W-:Y:S01]  /*bfc0*/  ISETP.GT.U32.AND P6, PT, R229.reuse, R19, PT ;  /* 0x00000013e500720c */ /* 0x040fe20003fc4070 */
[----:B------:R1:W-:Y:S01]  /*bfd0*/  STL [R1+0x71c], R2 ;  /* 0x00071c0201007387 */ /* 0x0003e20000100800 */
[----:B------:R-:W-:Y:S01]  /*bfe0*/  ISETP.GT.U32.AND P3, PT, R229, R6, PT ;  /* 0x00000006e500720c */ /* 0x000fe20003f64070 */
[----:B------:R-:W-:Y:S02]  /*bff0*/  @!P2 IMAD.MOV R0, RZ, RZ, -R0 ;  /* 0x000000ffff00a224 */ /* 0x000fe400078e0a00 */
[----:B------:R-:W-:-:S02]  /*c000*/  IMAD.MOV R14, RZ, RZ, -R14 ;  /* 0x000000ffff0e7224 */ /* 0x000fc400078e0a0e */
[----:B------:R-:W-:Y:S01]  /*c010*/  IMAD.HI.U32 R10, R9, R17, RZ ;  /* 0x00000011090a7227 */ /* 0x000fe200078e00ff */
[----:B------:R2:W-:Y:S03]  /*c020*/  STL [R1+0x720], R0 ;  /* 0x0007200001007387 */ /* 0x0005e60000100800 */
[--C-:B------:R-:W-:Y:S01]  /*c030*/  @!P4 IMAD.IADD R20, R20, 0x1, -R229.reuse ;  /* 0x000000011414c824 */ /* 0x100fe200078e0ae5 */
[----:B-1----:R-:W-:Y:S01]  /*c040*/  MOV R2, R12 ;  /* 0x0000000c00027202 */ /* 0x002fe20000000f00 */
[C---:B------:R-:W-:Y:S01]  /*c050*/  IMAD R18, R229.reuse, R14, R18 ;  /* 0x0000000ee5127224 */ /* 0x040fe200078e0212 */
[----:B------:R-:W-:Y:S01]  /*c060*/  ISETP.GE.AND P4, PT, R4, RZ, PT ;  /* 0x000000ff0400720c */ /* 0x000fe20003f86270 */
[----:B------:R-:W-:Y:S01]  /*c070*/  IMAD.MOV R10, RZ, RZ, -R10 ;  /* 0x000000ffff0a7224 */ /* 0x000fe200078e0a0a */
[----:B------:R-:W-:Y:S01]  /*c080*/  ISETP.GT.U32.AND P2, PT, R229, R20, PT ;  /* 0x00000014e500720c */ /* 0x000fe20003f44070 */
[----:B------:R-:W-:-:S02]  /*c090*/  @!P6 IMAD.IADD R19, R19, 0x1, -R229 ;  /* 0x000000011313e824 */ /* 0x000fc400078e0ae5 */
[----:B--2---:R-:W-:Y:S02]  /*c0a0*/  IMAD.MOV.U32 R0, RZ, RZ, R11 ;  /* 0x000000ffff007224 */ /* 0x004fe400078e000b */
[C---:B------:R-:W-:Y:S02]  /*c0b0*/  IMAD R17, R229.reuse, R10, R17 ;  /* 0x0000000ae5117224 */ /* 0x040fe400078e0211 */
[----:B------:R-:W-:Y:S01]  /*c0c0*/  @!P5 IMAD.MOV R0, RZ, RZ, -R0 ;  /* 0x000000ffff00d224 */ /* 0x000fe200078e0a00 */
[----:B------:R-:W-:Y:S01]  /*c0d0*/  ISETP.GT.U32.AND P5, PT, R229, R18, PT ;  /* 0x00000012e500720c */ /* 0x000fe20003fa4070 */
[----:B------:R-:W-:Y:S01]  /*c0e0*/  VIADD R4, R37, 0xe8 ;  /* 0x000000e825047836 */ /* 0x000fe20000000000 */
[----:B------:R-:W-:Y:S01]  /*c0f0*/  ISETP.GT.U32.AND P6, PT, R229, R17, PT ;  /* 0x00000011e500720c */ /* 0x000fe20003fc4070 */
[----:B------:R-:W-:Y:S01]  /*c100*/  @!P1 IMAD.MOV R2, RZ, RZ, -R2 ;  /* 0x000000ffff029224 */ /* 0x000fe200078e0a02 */
[----:B------:R-:W-:Y:S01]  /*c110*/  ISETP.GE.AND P1, PT, R5, RZ, PT ;  /* 0x000000ff0500720c */ /* 0x000fe20003f26270 */
[--C-:B------:R-:W-:Y:S01]  /*c120*/  @!P3 IMAD.IADD R6, R6, 0x1, -R229.reuse ;  /* 0x000000010606b824 */ /* 0x100fe200078e0ae5 */
[----:B------:R-:W-:Y:S01]  /*c130*/  IABS R5, R4 ;  /* 0x0000000400057213 */ /* 0x000fe20000000000 */
[C---:B------:R-:W-:Y:S01]  /*c140*/  VIADD R11, R37.reuse, 0xec ;  /* 0x000000ec250b7836 */ /* 0x040fe20000000000 */
[----:B------:R-:W-:Y:S01]  /*c150*/  STL [R1+0x724], R2 ;  /* 0x0007240201007387 */ /* 0x000fe20000100800 */
[----:B------:R-:W-:Y:S01]  /*c160*/  ISETP.GE.AND P3, PT, R8, RZ, PT ;  /* 0x000000ff0800720c */ /* 0x000fe20003f66270 */
[----:B------:R-:W-:Y:S01]  /*c170*/  VIADD R8, R37, 0xe9 ;  /* 0x000000e925087836 */ /* 0x000fe20000000000 */
[----:B------:R-:W-:Y:S01]  /*c180*/  @!P2 IADD3 R20, R20, -R229, RZ ;  /* 0x800000e51414a210 */ /* 0x000fe20007ffe0ff */
[----:B------:R1:W-:Y:S01]  /*c190*/  STL [R1+0x728], R0 ;  /* 0x0007280001007387 */ /* 0x0003e20000100800 */
[----:B------:R-:W-:Y:S01]  /*c1a0*/  ISETP.GE.AND P2, PT, R7, RZ, PT ;  /* 0x000000ff0700720c */ /* 0x000fe20003f46270 */
[----:B------:R-:W-:Y:S01]  /*c1b0*/  @!P5 IMAD.IADD R18, R18, 0x1, -R229 ;  /* 0x000000011212d824 */ /* 0x000fe200078e0ae5 */
[----:B------:R-:W-:Y:S01]  /*c1c0*/  IABS R10, R8 ;  /* 0x00000008000a7213 */ /* 0x000fe20000000000 */
[----:B------:R-:W-:Y:S01]  /*c1d0*/  IMAD.HI.U32 R7, R9, R5, RZ ;  /* 0x0000000509077227 */ /* 0x000fe200078e00ff */
[----:B------:R-:W-:-:S02]  /*c1e0*/  ISETP.GE.AND P5, PT, R4, RZ, PT ;  /* 0x000000ff0400720c */ /* 0x000fc40003fa6270 */
[----:B------:R-:W-:Y:S01]  /*c1f0*/  IABS R13, R11 ;  /* 0x0000000b000d7213 */ /* 0x000fe20000000000 */
[----:B------:R-:W-:Y:S02]  /*c200*/  @!P6 IMAD.IADD R17, R17, 0x1, -R229 ;  /* 0x000000011111e824 */ /* 0x000fe400078e0ae5 */
[----:B-1----:R-:W-:Y:S02]  /*c210*/  IMAD.MOV.U32 R0, RZ, RZ, R6 ;  /* 0x000000ffff007224 */ /* 0x002fe400078e0006 */
[----:B------:R-:W-:Y:S01]  /*c220*/  IMAD.MOV R6, RZ, RZ, -R7 ;  /* 0x000000ffff067224 */ /* 0x000fe200078e0a07 */
[C---:B------:R-:W-:Y:S01]  /*c230*/  ISETP.GT.U32.AND P6, PT, R229.reuse, R17, PT ;  /* 0x00000011e500720c */ /* 0x040fe20003fc4070 */
[----:B------:R-:W-:Y:S01]  /*c240*/  @!P0 IMAD.MOV R0, RZ, RZ, -R0 ;  /* 0x000000ffff008224 */ /* 0x000fe200078e0a00 */
[C---:B------:R-:W-:Y:S01]  /*c250*/  ISETP.GT.U32.AND P0, PT, R229.reuse, R18, PT ;  /* 0x00000012e500720c */ /* 0x040fe20003f04070 */
[----:B------:R-:W-:Y:S01]  /*c260*/  IMAD R5, R229, R6, R5 ;  /* 0x00000006e5057224 */ /* 0x000fe200078e0205 */
[----:B------:R-:W-:Y:S01]  /*c270*/  IADD3 R7, R37, 0xea, RZ ;  /* 0x000000ea25077810 */ /* 0x000fe20007ffe0ff */
[----:B------:R-:W-:Y:S01]  /*c280*/  IMAD.HI.U32 R6, R9, R10, RZ ;  /* 0x0000000a09067227 */ /* 0x000fe200078e00ff */
[----:B------:R1:W-:Y:S02]  /*c290*/  STL [R1+0x72c], R0 ;  /* 0x00072c0001007387 */ /* 0x0003e40000100800 */
[----:B------:R-:W-:Y:S01]  /*c2a0*/  IABS R12, R7 ;  /* 0x00000007000c7213 */ /* 0x000fe20000000000 */
[----:B------:R-:W-:-:S02]  /*c2b0*/  IMAD.MOV R6, RZ, RZ, -R6 ;  /* 0x000000ffff067224 */ /* 0x000fc400078e0a06 */
[----:B------:R-:W-:Y:S02]  /*c2c0*/  VIADD R4, R37, 0xeb ;  /* 0x000000eb25047836 */ /* 0x000fe40000000000 */
[----:B------:R-:W-:Y:S01]  /*c2d0*/  IMAD R10, R229, R6, R10 ;  /* 0x00000006e50a7224 */ /* 0x000fe200078e020a */
[----:B------:R-:W-:Y:S01]  /*c2e0*/  @!P6 IADD3 R17, R17, -R229, RZ ;  /* 0x800000e51111e210 */ /* 0x000fe20007ffe0ff */
[----:B------:R-:W-:Y:S01]  /*c2f0*/  @!P0 IMAD.IADD R18, R18, 0x1, -R229 ;  /* 0x0000000112128824 */ /* 0x000fe200078e0ae5 */
[----:B------:R-:W-:Y:S01]  /*c300*/  ISETP.GT.U32.AND P0, PT, R229, R5, PT ;  /* 0x00000005e500720c */ /* 0x000fe20003f04070 */
[----:B------:R-:W-:Y:S01]  /*c310*/  IMAD.HI.U32 R23, R9, R12, RZ ;  /* 0x0000000c09177227 */ /* 0x000fe200078e00ff */
[----:B------:R-:W-:Y:S02]  /*c320*/  ISETP.GT.U32.AND P6, PT, R229, R10, PT ;  /* 0x0000000ae500720c */ /* 0x000fe40003fc4070 */
[----:B------:R-:W-:Y:S01]  /*c330*/  IABS R14, R4 ;  /* 0x00000004000e7213 */ /* 0x000fe20000000000 */
[----:B------:R-:W-:-:S02]  /*c340*/  IMAD.MOV.U32 R2, RZ, RZ, R20 ;  /* 0x000000ffff027224 */ /* 0x000fc400078e0014 */
[----:B------:R-:W-:Y:S02]  /*c350*/  IMAD.MOV R23, RZ, RZ, -R23 ;  /* 0x000000ffff177224 */ /* 0x000fe400078e0a17 */
[----:B------:R-:W-:-:S04]  /*c360*/  IMAD.HI.U32 R22, R9, R14, RZ ;  /* 0x0000000e09167227 */ /* 0x000fc800078e00ff */
[----:B------:R-:W-:Y:S01]  /*c370*/  @!P0 IMAD.IADD R5, R5, 0x1, -R229 ;  /* 0x0000000105058824 */ /* 0x000fe200078e0ae5 */
[----:B------:R-:W-:Y:S01]  /*c380*/  ISETP.GE.AND P0, PT, R8, RZ, PT ;  /* 0x000000ff0800720c */ /* 0x000fe20003f06270 */
[----:B------:R-:W-:Y:S01]  /*c390*/  IMAD.HI.U32 R21, R9, R13, RZ ;  /* 0x0000000d09157227 */ /* 0x000fe200078e00ff */
[----:B------:R-:W-:Y:S02]  /*c3a0*/  @!P6 IADD3 R10, R10, -R229, RZ ;  /* 0x800000e50a0ae210 */ /* 0x000fe40007ffe0ff */
[C---:B------:R-:W-:Y:S01]  /*c3b0*/  ISETP.GT.U32.AND P6, PT, R229.reuse, R5, PT ;  /* 0x00000005e500720c */ /* 0x040fe20003fc4070 */
[----:B------:R-:W-:Y:S02]  /*c3c0*/  @!P4 IMAD.MOV R2, RZ, RZ, -R2 ;  /* 0x000000ffff02c224 */ /* 0x000fe400078e0a02 */
[----:B------:R-:W-:Y:S02]  /*c3d0*/  IMAD.MOV R22, RZ, RZ, -R22 ;  /* 0x000000ffff167224 */ /* 0x000fe400078e0a16 */
[----:B------:R-:W-:Y:S01]  /*c3e0*/  IMAD R8, R229, R23, R12 ;  /* 0x00000017e5087224 */ /* 0x000fe200078e020c */
[----:B------:R2:W-:Y:S01]  /*c3f0*/  STL [R1+0x334], R2 ;  /* 0x0003340201007387 */ /* 0x0005e20000100800 */
[----:B-1----:R-:W-:-:S02]  /*c400*/  IMAD.MOV.U32 R0, RZ, RZ, R19 ;  /* 0x000000ffff007224 */ /* 0x002fc400078e0013 */
[----:B------:R-:W-:Y:S01]  /*c410*/  IMAD.MOV R21, RZ, RZ, -R21 ;  /* 0x000000ffff157224 */ /* 0x000fe200078e0a15 */
[C---:B------:R-:W-:Y:S01]  /*c420*/  ISETP.GT.U32.AND P4, PT, R229.reuse, R8, PT ;  /* 0x00000008e500720c */ /* 0x040fe20003f84070 */
[C---:B------:R-:W-:Y:S02]  /*c430*/  IMAD R14, R229.reuse, R22, R14 ;  /* 0x00000016e50e7224 */ /* 0x040fe400078e020e */
[----:B------:R-:W-:Y:S01]  /*c440*/  @!P1 IMAD.MOV R0, RZ, RZ, -R0 ;  /* 0x000000ffff009224 */ /* 0x000fe200078e0a00 */
[C---:B------:R-:W-:Y:S01]  /*c450*/  ISETP.GT.U32.AND P1, PT, R229.reuse, R10, PT ;  /* 0x0000000ae500720c */ /* 0x040fe20003f24070 */
[----:B------:R-:W-:Y:S02]  /*c460*/  IMAD R13, R229, R21, R13 ;  /* 0x00000015e50d7224 */ /* 0x000fe400078e020d */
[----:B--2---:R-:W-:Y:S01]  /*c470*/  IMAD.MOV.U32 R2, RZ, RZ, R18 ;  /* 0x000000ffff027224 */ /* 0x004fe200078e0012 */
[----:B------:R1:W-:Y:S01]  /*c480*/  STL [R1+0x60c], R0 ;  /* 0x00060c0001007387 */ /* 0x0003e20000100800 */
[----:B------:R-:W-:Y:S01]  /*c490*/  @!P6 IMAD.IADD R5, R5, 0x1, -R229 ;  /* 0x000000010505e824 */ /* 0x000fe200078e0ae5 */
[C---:B------:R-:W-:Y:S01]  /*c4a0*/  ISETP.GT.U32.AND P6, PT, R229.reuse, R13, PT ;  /* 0x0000000de500720c */ /* 0x040fe20003fc4070 */
[----:B------:R-:W-:Y:S01]  /*c4b0*/  @!P3 IMAD.MOV R2, RZ, RZ, -R2 ;  /* 0x000000ffff02b224 */ /* 0x000fe200078e0a02 */
[----:B------:R-:W-:Y:S01]  /*c4c0*/  ISETP.GT.U32.AND P3, PT, R229, R14, PT ;  /* 0x0000000ee500720c */ /* 0x000fe20003f64070 */
[----:B------:R-:W-:-:S02]  /*c4d0*/  VIADD R6, R37, 0xed ;  /* 0x000000ed25067836 */ /* 0x000fc40000000000 */
[----:B------:R-:W-:Y:S01]  /*c4e0*/  @!P4 IMAD.IADD R8, R8, 0x1, -R229 ;  /* 0x000000010808c824 */ /* 0x000fe200078e0ae5 */
[----:B------:R-:W-:Y:S01]  /*c4f0*/  STL [R1+0x680], R2 ;  /* 0x0006800201007387 */ /* 0x000fe20000100800 */
[----:B------:R-:W-:Y:S01]  /*c500*/  ISETP.GE.AND P4, PT, R11, RZ, PT ;  /* 0x000000ff0b00720c */ /* 0x000fe20003f86270 */
[----:B-1----:R-:W-:Y:S01]  /*c510*/  IMAD.MOV.U32 R0, RZ, RZ, R17 ;  /* 0x000000ffff007224 */ /* 0x002fe200078e0011 */
[----:B------:R-:W-:Y:S01]  /*c520*/  IABS R12, R6 ;  /* 0x00000006000c7213 */ /* 0x000fe20000000000 */
[----:B------:R-:W-:Y:S01]  /*c530*/  @!P1 IMAD.IADD R10, R10, 0x1, -R229 ;  /* 0x000000010a0a9824 */ /* 0x000fe200078e0ae5 */
[----:B------:R-:W-:Y:S01]  /*c540*/  ISETP.GE.AND P1, PT, R4, RZ, PT ;  /* 0x000000ff0400720c */ /* 0x000fe20003f26270 */
[----:B------:R-:W-:Y:S01]  /*c550*/  @!P2 IMAD.MOV R0, RZ, RZ, -R0 ;  /* 0x000000ffff00a224 */ /* 0x000fe200078e0a00 */
[----:B------:R-:W-:Y:S01]  /*c560*/  ISETP.GE.AND P2, PT, R7, RZ, PT ;  /* 0x000000ff0700720c */ /* 0x000fe20003f46270 */
[----:B------:R-:W-:Y:S01]  /*c570*/  IMAD.HI.U32 R17, R9, R12, RZ ;  /* 0x0000000c09117227 */ /* 0x000fe200078e00ff */
[----:B------:R-:W-:-:S02]  /*c580*/  IADD3 R7, R37, 0xee, RZ ;  /* 0x000000ee25077810 */ /* 0x000fc40007ffe0ff */
[----:B------:R1:W-:Y:S01]  /*c590*/  STL [R1+0x694], R0 ;  /* 0x0006940001007387 */ /* 0x0003e20000100800 */
[--C-:B------:R-:W-:Y:S01]  /*c5a0*/  @!P3 IMAD.IADD R14, R14, 0x1, -R229.reuse ;  /* 0x000000010e0eb824 */ /* 0x100fe200078e0ae5 */
[----:B------:R-:W-:Y:S01]  /*c5b0*/  IABS R18, R7 ;  /* 0x0000000700127213 */ /* 0x000fe20000000000 */
[----:B------:R-:W-:Y:S01]  /*c5c0*/  @!P6 IMAD.IADD R13, R13, 0x1, -R229 ;  /* 0x000000010d0de824 */ /* 0x000fe200078e0ae5 */
[C---:B------:R-:W-:Y:S01]  /*c5d0*/  ISETP.GT.U32.AND P3, PT, R229.reuse, R8, PT ;  /* 0x00000008e500720c */ /* 0x040fe20003f64070 */
[----:B------:R-:W-:Y:S01]  /*c5e0*/  IMAD.MOV R17, RZ, RZ, -R17 ;  /* 0x000000ffff117224 */ /* 0x000fe200078e0a11 */
[C---:B------:R-:W-:Y:S01]  /*c5f0*/  ISETP.GT.U32.AND P6, PT, R229.reuse, R14, PT ;  /* 0x0000000ee500720c */ /* 0x040fe20003fc4070 */
[----:B------:R-:W-:Y:S02]  /*c600*/  IMAD.MOV.U32 R11, RZ, RZ, R18 ;  /* 0x000000ffff0b7224 */ /* 0x000fe400078e0012 */
[----:B------:R-:W-:Y:S01]  /*c610*/  IMAD R4, R229, R17, R12 ;  /* 0x00000011e5047224 */ /* 0x000fe200078e020c */
[----:B-1----:R-:W-:Y:S01]  /*c620*/  MOV R0, R5 ;  /* 0x0000000500007202 */ /* 0x002fe20000000f00 */
[----:B------:R-:W-:-:S04]  /*c630*/  IMAD.HI.U32 R12, R9, R11, RZ ;  /* 0x0000000b090c7227 */ /* 0x000fc800078e00ff */
[----:B------:R-:W-:Y:S01]  /*c640*/  @!P5 IMAD.MOV R0, RZ, RZ, -R0 ;  /* 0x000000ffff00d224 */ /* 0x000fe200078e0a00 */
[----:B------:R-:W-:Y:S01]  /*c650*/  ISETP.GT.U32.AND P5, PT, R229, R13, PT ;  /* 0x0000000de500720c */ /* 0x000fe20003fa4070 */
[----:B------:R-:W-:Y:S01]  /*c660*/  IMAD.MOV R12, RZ, RZ, -R12 ;  /* 0x000000ffff0c7224 */ /* 0x000fe200078e0a0c */
[----:B------:R-:W-:Y:S01]  /*c670*/  @!P3 IADD3 R8, R8, -R229, RZ ;  /* 0x800000e50808b210 */ /* 0x000fe20007ffe0ff */
[----:B------:R-:W-:Y:S01]  /*c680*/  VIADD R5, R37, 0xef ;  /* 0x000000ef25057836 */ /* 0x000fe20000000000 */
[----:B------:R1:W-:Y:S01]  /*c690*/  STL [R1+0x6f8], R0 ;  /* 0x0006f80001007387 */ /* 0x0003e20000100800 */
[----:B------:R-:W-:Y:S01]  /*c6a0*/  ISETP.GE.AND P3, PT, R6, RZ, PT ;  /* 0x000000ff0600720c */ /* 0x000fe20003f66270 */
[----:B------:R-:W-:Y:S02]  /*c6b0*/  IMAD R6, R229, R12, R11 ;  /* 0x0000000ce5067224 */ /* 0x000fe400078e020b */
[----:B------:R-:W-:Y:S01]  /*c6c0*/  IABS R18, R5 ;  /* 0x0000000500127213 */ /* 0x000fe20000000000 */
[----:B------:R-:W-:Y:S01]  /*c6d0*/  @!P6 IMAD.IADD R14, R14, 0x1, -R229 ;  /* 0x000000010e0ee824 */ /* 0x000fe200078e0ae5 */
[----:B------:R-:W-:Y:S01]  /*c6e0*/  ISETP.GE.AND P6, PT, R7, RZ, PT ;  /* 0x000000ff0700720c */ /* 0x000fe20003fc6270 */
[----:B------:R-:W-:-:S02]  /*c6f0*/  IMAD.MOV.U32 R2, RZ, RZ, R8 ;  /* 0x000000ffff027224 */ /* 0x000fc400078e0008 */
[----:B------:R-:W-:Y:S01]  /*c700*/  @!P5 IMAD.IADD R13, R13, 0x1, -R229 ;  /* 0x000000010d0dd824 */ /* 0x000fe200078e0ae5 */
[----:B------:R-:W-:Y:S01]  /*c710*/  ISETP.GT.U32.AND P5, PT, R229, R6, PT ;  /* 0x00000006e500720c */ /* 0x000fe20003fa4070 */
[----:B-1----:R-:W-:Y:S02]  /*c720*/  IMAD.MOV.U32 R0, RZ, RZ, R10 ;  /* 0x000000ffff007224 */ /* 0x002fe400078e000a */
[----:B------:R-:W-:-:S04]  /*c730*/  IMAD.HI.U32 R11, R9, R18, RZ ;  /* 0x00000012090b7227 */ /* 0x000fc800078e00ff */
[----:B------:R-:W-:Y:S01]  /*c740*/  @!P0 IMAD.MOV R0, RZ, RZ, -R0 ;  /* 0x000000ffff008224 */ /* 0x000fe200078e0a00 */
[C---:B------:R-:W-:Y:S01]  /*c750*/  ISETP.GT.U32.AND P0, PT, R229.reuse, R4, PT ;  /* 0x00000004e500720c */ /* 0x040fe20003f04070 */
[----:B------:R-:W-:Y:S02]  /*c760*/  IMAD.MOV R11, RZ, RZ, -R11 ;  /* 0x000000ffff0b7224 */ /* 0x000fe400078e0a0b */
[----:B------:R-:W-:Y:S01]  /*c770*/  @!P2 IMAD.MOV R2, RZ, RZ, -R2 ;  /* 0x000000ffff02a224 */ /* 0x000fe200078e0a02 */
[----:B------:R1:W-:Y:S01]  /*c780*/  STL [R1+0x710], R0 ;  /* 0x0007100001007387 */ /* 0x0003e20000100800 */
[----:B------:R-:W-:Y:S02]  /*c790*/  IMAD R18, R229, R11, R18 ;  /* 0x0000000be5127224 */ /* 0x000fe400078e0212 */
[----:B------:R-:W-:Y:S01]  /*c7a0*/  @!P5 IMAD.IADD R6, R6, 0x1, -R229 ;  /* 0x000000010606d824 */ /* 0x000fe200078e0ae5 */
[----:B------:R-:W-:Y:S01]  /*c7b0*/  STL [R1+0x70c], R2 ;  /* 0x00070c0201007387 */ /* 0x000fe20000100800 */
[----:B------:R-:W-:Y:S01]  /*c7c0*/  VIADD R10, R37, 0xf0 ;  /* 0x000000f0250a7836 */ /* 0x000fe20000000000 */
[----:B------:R-:W-:Y:S01]  /*c7d0*/  ISETP.GT.U32.AND P2, PT, R229, R18, PT ;  /* 0x00000012e500720c */ /* 0x000fe20003f44070 */
[----:B------:R-:W-:-:S02]  /*c7e0*/  VIADD R7, R37, 0xf1 ;  /* 0x000000f125077836 */ /* 0x000fc40000000000 */
[--C-:B------:R-:W-:Y:S01]  /*c7f0*/  @!P0 IMAD.IADD R4, R4, 0x1, -R229.reuse ;  /* 0x0000000104048824 */ /* 0x100fe200078e0ae5 */
[----:B------:R-:W-:Y:S01]  /*c800*/  IABS R19, R10 ;  /* 0x0000000a00137213 */ /* 0x000fe20000000000 */
[----:B-1----:R-:W-:Y:S01]  /*c810*/  IMAD.MOV.U32 R0, RZ, RZ, R14 ;  /* 0x000000ffff007224 */ /* 0x002fe200078e000e */
[----:B------:R-:W-:Y:S01]  /*c820*/  ISETP.GE.AND P0, PT, R5, RZ, PT ;  /* 0x000000ff0500720c */ /* 0x000fe20003f06270 */
[----:B------:R-:W-:Y:S01]  /*c830*/  VIADD R85, R37, 0x172 ;  /* 0x0000017225557836 */ /* 0x000fe20000000000 */
[C---:B------:R-:W-:Y:S01]  /*c840*/  ISETP.GT.U32.AND P5, PT, R229.reuse, R4, PT ;  /* 0x00000004e500720c */ /* 0x040fe20003fa4070 */
[----:B------:R-:W-:Y:S01]  /*c850*/  @!P1 IMAD.MOV R0, RZ, RZ, -R0 ;  /* 0x000000ffff009224 */ /* 0x000fe200078e0a00 */
[----:B------:R-:W-:Y:S01]  /*c860*/  ISETP.GT.U32.AND P1, PT, R229, R6, PT ;  /* 0x00000006e500720c */ /* 0x000fe20003f24070 */
[----:B------:R-:W-:Y:S01]  /*c870*/  IMAD.HI.U32 R8, R9, R19, RZ ;  /* 0x0000001309087227 */ /* 0x000fe200078e00ff */
[----:B------:R-:W-:Y:S02]  /*c880*/  IADD3 R5, R37, 0xf2, RZ ;  /* 0x000000f225057810 */ /* 0x000fe40007ffe0ff */
[----:B------:R1:W-:Y:S01]  /*c890*/  STL [R1+0x6fc], R0 ;  /* 0x0006fc0001007387 */ /* 0x0003e20000100800 */
[----:B------:R-:W-:Y:S01]  /*c8a0*/  IMAD.MOV R8, RZ, RZ, -R8 ;  /* 0x000000ffff087224 */ /* 0x000fe200078e0a08 */
[----:B------:R-:W-:Y:S01]  /*c8b0*/  IABS R11, R5 ;  /* 0x00000005000b7213 */ /* 0x000fe20000000000 */
[----:B------:R-:W-:Y:S01]  /*c8c0*/  @!P2 IMAD.IADD R18, R18, 0x1, -R229 ;  /* 0x000000011212a824 */ /* 0x000fe200078e0ae5 */
[----:B------:R-:W-:Y:S01]  /*c8d0*/  IABS R12, R7 ;  /* 0x00000007000c7213 */ /* 0x000fe20000000000 */
[----:B------:R-:W-:Y:S01]  /*c8e0*/  IMAD R19, R229, R8, R19 ;  /* 0x00000008e5137224 */ /* 0x000fe200078e0213 */
[----:B------:R-:W-:Y:S01]  /*c8f0*/  ISETP.GE.AND P2, PT, R5, RZ, PT ;  /* 0x000000ff0500720c */ /* 0x000fe20003f46270 */
[--C-:B------:R-:W-:Y:S01]  /*c900*/  @!P5 IMAD.IADD R4, R4, 0x1, -R229.reuse ;  /* 0x000000010404d824 */ /* 0x100fe200078e0ae5 */
[----:B------:R-:W-:Y:S01]  /*c910*/  IADD3 R5, R37, 0xf3, RZ ;  /* 0x000000f325057810 */ /* 0x000fe20007ffe0ff */
[----:B------:R-:W-:Y:S01]  /*c920*/  @!P1 IMAD.IADD R6, R6, 0x1, -R229 ;  /* 0x0000000106069824 */ /* 0x000fe200078e0ae5 */
[----:B-1----:R-:W-:Y:S01]  /*c930*/  MOV R0, R13 ;  /* 0x0000000d00007202 */ /* 0x002fe20000000f00 */
[----:B------:R-:W-:Y:S01]  /*c940*/  IMAD.HI.U32 R8, R9, R12, RZ ;  /* 0x0000000c09087227 */ /* 0x000fe200078e00ff */
[----:B------:R-:W-:-:S02]  /*c950*/  ISETP.GT.U32.AND P5, PT, R229, R19, PT ;  /* 0x00000013e500720c */ /* 0x000fc40003fa4070 */
[----:B------:R-:W-:Y:S01]  /*c960*/  ISETP.GE.AND P1, PT, R7, RZ, PT ;  /* 0x000000ff0700720c */ /* 0x000fe20003f26270 */
[----:B------:R-:W-:Y:S01]  /*c970*/  @!P4 IMAD.MOV R0, RZ, RZ, -R0 ;  /* 0x000000ffff00c224 */ /* 0x000fe200078e0a00 */
[----:B------:R-:W-:Y:S01]  /*c980*/  ISETP.GE.AND P4, PT, R10, RZ, PT ;  /* 0x000000ff0a00720c */ /* 0x000fe20003f86270 */
[----:B------:R-:W-:Y:S01]  /*c990*/  IMAD.HI.U32 R10, R9, R11, RZ ;  /* 0x0000000b090a7227 */ /* 0x000fe200078e00ff */
[----:B------:R-:W-:Y:S02]  /*c9a0*/  IABS R68, R85 ;  /* 0x0000005500447213 */ /* 0x000fe40000000000 */
[----:B------:R1:W-:Y:S01]  /*c9b0*/  STL [R1+0x700], R0 ;  /* 0x0007000001007387 */ /* 0x0003e20000100800 */
[----:B------:R-:W-:Y:S02]  /*c9c0*/  IMAD.MOV R7, RZ, RZ, -R10 ;  /* 0x000000ffff077224 */ /* 0x000fe400078e0a0a */
[----:B------:R-:W-:Y:S02]  /*c9d0*/  IMAD.MOV R8, RZ, RZ, -R8 ;  /* 0x000000ffff087224 */ /* 0x000fe400078e0a08 */
[C---:B------:R-:W-:Y:S01]  /*c9e0*/  IMAD R11, R229.reuse, R7, R11 ;  /* 0x00000007e50b7224 */ /* 0x040fe200078e020b */
[----:B------:R-:W-:Y:S01]  /*c9f0*/  IABS R7, R5 ;  /* 0x0000000500077213 */ /* 0x000fe20000000000 */
[----:B------:R-:W-:-:S02]  /*ca00*/  IMAD R12, R229, R8, R12 ;  /* 0x00000008e50c7224 */ /* 0x000fc400078e020c */
[----:B------:R-:W-:Y:S02]  /*ca10*/  @!P5 IMAD.IADD R19, R19, 0x1, -R229 ;  /* 0x000000011313d824 */ /* 0x000fe400078e0ae5 */
[----:B-1----:R-:W-:Y:S02]  /*ca20*/  IMAD.MOV.U32 R0, RZ, RZ, R4 ;  /* 0x000000ffff007224 */ /* 0x002fe400078e0004 */
[----:B------:R-:W-:Y:S01]  /*ca30*/  VIADD R4, R37, 0xf5 ;  /* 0x000000f525047836 */ /* 0x000fe20000000000 */
[C---:B------:R-:W-:Y:S01]  /*ca40*/  ISETP.GT.U32.AND P5, PT, R229.reuse, R19, PT ;  /* 0x00000013e500720c */ /* 0x040fe20003fa4070 */
[----:B------:R-:W-:Y:S01]  /*ca50*/  @!P3 IMAD.MOV R0, RZ, RZ, -R0 ;  /* 0x000000ffff00b224 */ /* 0x000fe200078e0a00 */
[----:B------:R-:W-:Y:S01]  /*ca60*/  ISETP.GT.U32.AND P3, PT, R229, R18, PT ;  /* 0x00000012e500720c */ /* 0x000fe20003f64070 */
[----:B------:R-:W-:Y:S01]  /*ca70*/  VIADD R13, R37, 0xf4 ;  /* 0x000000f4250d7836 */ /* 0x000fe20000000000 */
[----:B------:R-:W-:Y:S01]  /*ca80*/  IABS R8, R4 ;  /* 0x0000000400087213 */ /* 0x000fe20000000000 */
[----:B------:R-:W-:Y:S01]  /*ca90*/  IMAD.HI.U32 R17, R9, R7, RZ ;  /* 0x0000000709117227 */ /* 0x000fe200078e00ff */
[----:B------:R1:W-:Y:S02]  /*caa0*/  STL [R1+0x708], R0 ;  /* 0x0007080001007387 */ /* 0x0003e40000100800 */
[----:B------:R-:W-:Y:S01]  /*cab0*/  IABS R14, R13 ;  /* 0x0000000d000e7213 */ /* 0x000fe20000000000 */
[----:B------:R-:W-:-:S02]  /*cac0*/  VIADD R10, R37, 0xf6 ;  /* 0x000000f6250a7836 */ /* 0x000fc40000000000 */
[----:B------:R-:W-:Y:S02]  /*cad0*/  IMAD.MOV R17, RZ, RZ, -R17 ;  /* 0x000000ffff117224 */ /* 0x000fe400078e0a11 */
[--C-:B------:R-:W-:Y:S01]  /*cae0*/  @!P5 IMAD.IADD R19, R19, 0x1, -R229.reuse ;  /* 0x000000011313d824 */ /* 0x100fe200078e0ae5 */
[----:B------:R-:W-:Y:S01]  /*caf0*/  ISETP.GE.AND P5, PT, R5, RZ, PT ;  /* 0x000000ff0500720c */ /* 0x000fe20003fa6270 */
[----:B------:R-:W-:Y:S01]  /*cb00*/  @!P3 IMAD.IADD R18, R18, 0x1, -R229 ;  /* 0x000000011212b824 */ /* 0x000fe200078e0ae5 */
[----:B-1----:R-:W-:Y:S01]  /*cb10*/  MOV R0, R6 ;  /* 0x0000000600007202 */ /* 0x002fe20000000f00 */
[C---:B------:R-:W-:Y:S01]  /*cb20*/  IMAD R7, R229.reuse, R17, R7 ;  /* 0x00000011e5077224 */ /* 0x040fe200078e0207 */
[----:B------:R-:W-:Y:S01]  /*cb30*/  ISETP.GT.U32.AND P3, PT, R229, R11, PT ;  /* 0x0000000be500720c */ /* 0x000fe20003f64070 */
[----:B------:R-:W-:Y:S01]  /*cb40*/  IMAD.HI.U32 R5, R9, R8, RZ ;  /* 0x0000000809057227 */ /* 0x000fe200078e00ff */
[----:B------:R-:W-:-:S03]  /*cb50*/  IABS R6, R10 ;  /* 0x0000000a00067213 */ /* 0x000fc60000000000 */
[----:B------:R-:W-:Y:S01]  /*cb60*/  @!P6 IMAD.MOV R0, RZ, RZ, -R0 ;  /* 0x000000ffff00e224 */ /* 0x000fe200078e0a00 */
[----:B------:R-:W-:Y:S01]  /*cb70*/  ISETP.GT.U32.AND P6, PT, R229, R12, PT ;  /* 0x0000000ce500720c */ /* 0x000fe20003fc4070 */
[----:B------:R-:W-:-:S03]  /*cb80*/  IMAD.HI.U32 R17, R9, R14, RZ ;  /* 0x0000000e09117227 */ /* 0x000fc600078e00ff */
[----:B------:R1:W-:Y:S01]  /*cb90*/  STL [R1+0x704], R0 ;  /* 0x0007040001007387 */ /* 0x0003e20000100800 */
[----:B------:R-:W-:Y:S02]  /*cba0*/  IMAD.MOV R5, RZ, RZ, -R5 ;  /* 0x000000ffff057224 */ /* 0x000fe400078e0a05 */
[----:B------:R-:W-:Y:S01]  /*cbb0*/  @!P3 IADD3 R11, R11, -R229, RZ ;  /* 0x800000e50b0bb210 */ /* 0x000fe20007ffe0ff */
[----:B------:R-:W-:Y:S02]  /*cbc0*/  IMAD.MOV R17, RZ, RZ, -R17 ;  /* 0x000000ffff117224 */ /* 0x000fe400078e0a11 */
[C---:B------:R-:W-:Y:S01]  /*cbd0*/  IMAD R8, R229.reuse, R5, R8 ;  /* 0x00000005e5087224 */ /* 0x040fe200078e0208 */
[C---:B------:R-:W-:Y:S01]  /*cbe0*/  ISETP.GT.U32.AND P3, PT, R229.reuse, R11, PT ;  /* 0x0000000be500720c */ /* 0x040fe20003f64070 */
[----:B------:R-:W-:Y:S02]  /*cbf0*/  IMAD R14, R229, R17, R14 ;  /* 0x00000011e50e7224 */ /* 0x000fe400078e020e */
[----:B-1----:R-:W-:-:S02]  /*cc00*/  IMAD.MOV.U32 R0, RZ, RZ, R18 ;  /* 0x000000ffff007224 */ /* 0x002fc400078e0012 */
[--C-:B------:R-:W-:Y:S01]  /*cc10*/  @!P6 IMAD.IADD R12, R12, 0x1, -R229.reuse ;  /* 0x000000010c0ce824 */ /* 0x100fe200078e0ae5 */
[----:B------:R-:W-:Y:S01]  /*cc20*/  ISETP.GT.U32.AND P6, PT, R229, R7, PT ;  /* 0x00000007e500720c */ /* 0x000fe20003fc4070 */
[----:B------:R-:W-:Y:S02]  /*cc30*/  @!P0 IMAD.MOV R0, RZ, RZ, -R0 ;  /* 0x000000ffff008224 */ /* 0x000fe400078e0a00 */
[----:B------:R-:W-:Y:S01]  /*cc40*/  IMAD.HI.U32 R18, R9, R6, RZ ;  /* 0x0000000609127227 */ /* 0x000fe200078e00ff */
[----:B------:R-:W-:Y:S02]  /*cc50*/  ISETP.GT.U32.AND P0, PT, R229, R12, PT ;  /* 0x0000000ce500720c */ /* 0x000fe40003f04070 */
[----:B------:R1:W-:Y:S01]  /*cc60*/  STL [R1+0x6f4], R0 ;  /* 0x0006f40001007387 */ /* 0x0003e20000100800 */
[----:B------:R-:W-:Y:S01]  /*cc70*/  @!P3 IMAD.IADD R11, R11, 0x1, -R229 ;  /* 0x000000010b0bb824 */ /* 0x000fe200078e0ae5 */
[----:B------:R-:W-:Y:S01]  /*cc80*/  ISETP.GT.U32.AND P3, PT, R229, R8, PT ;  /* 0x00000008e500720c */ /* 0x000fe20003f64070 */
[----:B------:R-:W-:-:S02]  /*cc90*/  VIADD R5, R37, 0xf7 ;  /* 0x000000f725057836 */ /* 0x000fc40000000000 */
[----:B------:R-:W-:Y:S02]  /*cca0*/  VIADD R98, R37, 0x173 ;  /* 0x0000017325627836 */ /* 0x000fe40000000000 */
[----:B------:R-:W-:Y:S01]  /*ccb0*/  @!P6 IADD3 R7, R7, -R229, RZ ;  /* 0x800000e50707e210 */ /* 0x000fe20007ffe0ff */
[----:B------:R-:W-:Y:S02]  /*ccc0*/  IMAD.HI.U32 R41, R9, R68, RZ ;  /* 0x0000004409297227 */ /* 0x000fe400078e00ff */
[----:B------:R-:W-:Y:S02]  /*ccd0*/  IABS R71, R98 ;  /* 0x0000006200477213 */ /* 0x000fe40000000000 */
[----:B-1----:R-:W-:Y:S01]  /*cce0*/  IMAD.MOV.U32 R0, RZ, RZ, R19 ;  /* 0x000000ffff007224 */ /* 0x002fe200078e0013 */
[C---:B------:R-:W-:Y:S01]  /*ccf0*/  ISETP.GT.U32.AND P6, PT, R229.reuse, R7, PT ;  /* 0x00000007e500720c */ /* 0x040fe20003fc4070 */
[----:B------:R-:W-:Y:S01]  /*cd00*/  @!P0 IMAD.IADD R12, R12, 0x1, -R229 ;  /* 0x000000010c0c8824 */ /* 0x000fe200078e0ae5 */
[----:B------:R-:W-:Y:S01]  /*cd10*/  ISETP.GT.U32.AND P0, PT, R229, R14, PT ;  /* 0x0000000ee500720c */ /* 0x000fe20003f04070 */
[----:B------:R-:W-:Y:S01]  /*cd20*/  @!P4 IMAD.MOV R0, RZ, RZ, -R0 ;  /* 0x000000ffff00c224 */ /* 0x000fe200078e0a00 */
[----:B------:R-:W-:Y:S01]  /*cd30*/  ISETP.GE.AND P4, PT, R13, RZ, PT ;  /* 0x000000ff0d00720c */ /* 0x000fe20003f86270 */
[----:B------:R-:W-:Y:S01]  /*cd40*/  IMAD.MOV R13, RZ, RZ, -R18 ;  /* 0x000000ffff0d7224 */ /* 0x000fe200078e0a12 */
[----:B------:R-:W-:Y:S01]  /*cd50*/  @!P3 IADD3 R8, R8, -R229, RZ ;  /* 0x800000e50808b210 */ /* 0x000fe20007ffe0ff */
[----:B------:R-:W-:Y:S01]  /*cd60*/  IMAD.MOV.U32 R2, RZ, RZ, R12 ;  /* 0x000000ffff027224 */ /* 0x000fe200078e000c */
[----:B------:R1:W-:Y:S01]  /*cd70*/  STL [R1+0x6ac], R0 ;  /* 0x0006ac0001007387 */ /* 0x0003e20000100800 */
[----:B------:R-:W-:Y:S01]  /*cd80*/  IMAD R6, R229, R13, R6 ;  /* 0x0000000de5067224 */ /* 0x000fe200078e0206 */
[----:B------:R-:W-:Y:S01]  /*cd90*/  IABS R13, R5 ;  /* 0x00000005000d7213 */ /* 0x000fe20000000000 */
[----:B------:R-:W-:Y:S01]  /*cda0*/  IMAD.HI.U32 R40, R9, R71, RZ ;  /* 0x0000004709287227 */ /* 0x000fe200078e00ff */
[----:B------:R-:W-:-:S02]  /*cdb0*/  @!P1 IADD3 R2, -R2, RZ, RZ ;  /* 0x000000ff02029210 */ /* 0x000fc40007ffe1ff */
[----:B------:R-:W-:Y:S01]  /*cdc0*/  ISETP.GE.AND P1, PT, R4, RZ, PT ;  /* 0x000000ff0400720c */ /* 0x000fe20003f26270 */
[----:B------:R-:W-:Y:S01]  /*cdd0*/  IMAD.MOV.U32 R12, RZ, RZ, R13 ;  /* 0x000000ffff0c7224 */ /* 0x000fe200078e000d */
[----:B------:R-:W-:Y:S01]  /*cde0*/  ISETP.GT.U32.AND P3, PT, R229, R8, PT ;  /* 0x00000008e500720c */ /* 0x000fe20003f64070 */
[----:B------:R-:W-:Y:S01]  /*cdf0*/  @!P0 IMAD.IADD R14, R14, 0x1, -R229 ;  /* 0x000000010e0e8824 */ /* 0x000fe200078e0ae5 */
[----:B------:R2:W-:Y:S01]  /*ce00*/  STL [R1+0x6bc], R2 ;  /* 0x0006bc0201007387 */ /* 0x0005e20000100800 */
[----:B-1----:R-:W-:Y:S02]  /*ce10*/  IMAD.MOV.U32 R0, RZ, RZ, R11 ;  /* 0x000000ffff007224 */ /* 0x002fe400078e000b */
[----:B------:R-:W-:Y:S01]  /*ce20*/  VIADD R11, R37, 0xf8 ;  /* 0x000000f8250b7836 */ /* 0x000fe20000000000 */
[C---:B------:R-:W-:Y:S01]  /*ce30*/  ISETP.GT.U32.AND P0, PT, R229.reuse, R14, PT ;  /* 0x0000000ee500720c */ /* 0x040fe20003f04070 */
[----:B------:R-:W-:Y:S01]  /*ce40*/  @!P2 IMAD.MOV R0, RZ, RZ, -R0 ;  /* 0x000000ffff00a224 */ /* 0x000fe200078e0a00 */
[----:B------:R-:W-:Y:S01]  /*ce50*/  ISETP.GT.U32.AND P2, PT, R229, R6, PT ;  /* 0x00000006e500720c */ /* 0x000fe20003f44070 */
[----:B------:R-:W-:Y:S01]  /*ce60*/  IMAD.HI.U32 R4, R9, R12, RZ ;  /* 0x0000000c09047227 */ /* 0x000fe200078e00ff */
[----:B------:R-:W-:-:S02]  /*ce70*/  IABS R13, R11 ;  /* 0x0000000b000d7213 */ /* 0x000fc40000000000 */
[----:B------:R1:W-:Y:S01]  /*ce80*/  STL [R1+0x6ec], R0 ;  /* 0x0006ec0001007387 */ /* 0x0003e20000100800 */
[--C-:B------:R-:W-:Y:S01]  /*ce90*/  @!P6 IMAD.IADD R7, R7, 0x1, -R229.reuse ;  /* 0x000000010707e824 */ /* 0x100fe200078e0ae5 */
[----:B------:R-:W-:Y:S01]  /*cea0*/  ISETP.GE.AND P6, PT, R10, RZ, PT ;  /* 0x000000ff0a00720c */ /* 0x000fe20003fc6270 */
[----:B------:R-:W-:Y:S01]  /*ceb0*/  IMAD.MOV R4, RZ, RZ, -R4 ;  /* 0x000000ffff047224 */ /* 0x000fe200078e0a04 */
[----:B------:R-:W-:Y:S01]  /*cec0*/  @!P3 IADD3 R8, R8, -R229, RZ ;  /* 0x800000e50808b210 */ /* 0x000fe20007ffe0ff */
[----:B------:R-:W-:Y:S01]  /*ced0*/  IMAD.HI.U32 R17, R9, R13, RZ ;  /* 0x0000000d09117227 */ /* 0x000fe200078e00ff */
[----:B------:R-:W-:Y:S02]  /*cee0*/  ISETP.GE.AND P3, PT, R11, RZ, PT ;  /* 0x000000ff0b00720c */ /* 0x000fe40003f66270 */
[----:B--2---:R-:W-:Y:S01]  /*cef0*/  MOV R2, R8 ;  /* 0x0000000800027202 */ /* 0x004fe20000000f00 */
[----:B------:R-:W-:Y:S02]  /*cf00*/  @!P2 IMAD.IADD R6, R6, 0x1, -R229 ;  /* 0x000000010606a824 */ /* 0x000fe400078e0ae5 */
[----:B------:R-:W-:-:S02]  /*cf10*/  IMAD R12, R229, R4, R12 ;  /* 0x00000004e50c7224 */ /* 0x000fc400078e020c */
[----:B-1----:R-:W-:Y:S01]  /*cf20*/  IMAD.MOV.U32 R0, RZ, RZ, R7 ;  /* 0x000000ffff007224 */ /* 0x002fe200078e0007 */
[----:B------:R-:W-:Y:S01]  /*cf30*/  ISETP.GT.U32.AND P2, PT, R229, R6, PT ;  /* 0x00000006e500720c */ /* 0x000fe20003f44070 */
[----:B------:R-:W-:Y:S02]  /*cf40*/  VIADD R10, R37, 0xf9 ;  /* 0x000000f9250a7836 */ /* 0x000fe40000000000 */
[----:B------:R-:W-:Y:S02]  /*cf50*/  IMAD.MOV R17, RZ, RZ, -R17 ;  /* 0x000000ffff117224 */ /* 0x000fe400078e0a11 */
[----:B------:R-:W-:Y:S01]  /*cf60*/  @!P5 IMAD.MOV R0, RZ, RZ, -R0 ;  /* 0x000000ffff00d224 */ /* 0x000fe200078e0a00 */
[C---:B------:R-:W-:Y:S01]  /*cf70*/  ISETP.GT.U32.AND P5, PT, R229.reuse, R12, PT ;  /* 0x0000000ce500720c */ /* 0x040fe20003fa4070 */
[----:B------:R-:W-:Y:S01]  /*cf80*/  @!P0 IMAD.IADD R14, R14, 0x1, -R229 ;  /* 0x000000010e0e8824 */ /* 0x000fe200078e0ae5 */
[----:B------:R-:W-:Y:S01]  /*cf90*/  IABS R4, R10 ;  /* 0x0000000a00047213 */ /* 0x000fe20000000000 */
[----:B------:R-:W-:Y:S01]  /*cfa0*/  IMAD R11, R229, R17, R13 ;  /* 0x00000011e50b7224 */ /* 0x000fe200078e020d */
[----:B------:R1:W-:Y:S01]  /*cfb0*/  STL [R1+0x6f0], R0 ;  /* 0x0006f00001007387 */ /* 0x0003e20000100800 */
[----:B------:R-:W-:Y:S01]  /*cfc0*/  ISETP.GE.AND P0, PT, R5, RZ, PT ;  /* 0x000000ff0500720c */ /* 0x000fe20003f06270 */
[----:B------:R-:W-:-:S02]  /*cfd0*/  VIADD R5, R37, 0xfa ;  /* 0x000000fa25057836 */ /* 0x000fc40000000000 */
[----:B------:R-:W-:Y:S01]  /*cfe0*/  @!P2 IMAD.IADD R6, R6, 0x1, -R229 ;  /* 0x000000010606a824 */ /* 0x000fe200078e0ae5 */
[----:B------:R-:W-:Y:S01]  /*cff0*/  ISETP.GT.U32.AND P2, PT, R229, R11, PT ;  /* 0x0000000be500720c */ /* 0x000fe20003f44070 */
[----:B------:R-:W-:Y:S01]  /*d000*/  IMAD.HI.U32 R7, R9, R4, RZ ;  /* 0x0000000409077227 */ /* 0x000fe200078e00ff */
[----:B------:R-:W-:-:S03]  /*d010*/  IABS R13, R5 ;  /* 0x00000005000d7213 */ /* 0x000fc60000000000 */
[----:B-1----:R-:W-:Y:S02]  /*d020*/  IMAD.MOV.U32 R0, RZ, RZ, R14 ;  /* 0x000000ffff007224 */ /* 0x002fe400078e000e */
[----:B------:R-:W-:Y:S02]  /*d030*/  IMAD.MOV R7, RZ, RZ, -R7 ;  /* 0x000000ffff077224 */ /* 0x000fe400078e0a07 */
[----:B------:R-:W-:Y:S02]  /*d040*/  @!P4 IMAD.MOV R0, RZ, RZ, -R0 ;  /* 0x000000ffff00c224 */ /* 0x000fe400078e0a00 */
[----:B------:R-:W-:Y:S01]  /*d050*/  @!P5 IMAD.IADD R12, R12, 0x1, -R229 ;  /* 0x000000010c0cd824 */ /* 0x000fe200078e0ae5 */
[----:B------:R-:W-:Y:S01]  /*d060*/  ISETP.GE.AND P5, PT, R10, RZ, PT ;  /* 0x000000ff0a00720c */ /* 0x000fe20003fa6270 */
[C---:B------:R-:W-:Y:S01]  /*d070*/  IMAD R4, R229.reuse, R7, R4 ;  /* 0x00000007e5047224 */ /* 0x040fe200078e0204 */
[----:B------:R1:W-:Y:S01]  /*d080*/  STL [R1+0x6d0], R0 ;  /* 0x0006d00001007387 */ /* 0x0003e20000100800 */
[----:B------:R-:W-:Y:S01]  /*d090*/  IMAD.MOV.U32 R10, RZ, RZ, R13 ;  /* 0x000000ffff0a7224 */ /* 0x000fe200078e000d */
[----:B------:R-:W-:Y:S01]  /*d0a0*/  ISETP.GT.U32.AND P4, PT, R229, R12, PT ;  /* 0x0000000ce500720c */ /* 0x000fe20003f84070 */
[----:B------:R-:W-:-:S02]  /*d0b0*/  @!P2 IMAD.IADD R11, R11, 0x1, -R229 ;  /* 0x000000010b0ba824 */ /* 0x000fc400078e0ae5 */
[----:B------:R-:W-:-:S03]  /*d0c0*/  IMAD.HI.U32 R7, R9, R10, RZ ;  /* 0x0000000a09077227 */ /* 0x000fc600078e00ff */
[----:B------:R-:W-:Y:S01]  /*d0d0*/  ISETP.GT.U32.AND P2, PT, R229, R11, PT ;  /* 0x0000000be500720c */ /* 0x000fe20003f44070 */
[----:B------:R-:W-:Y:S01]  /*d0e0*/  @!P1 IMAD.MOV R2, RZ, RZ, -R2 ;  /* 0x000000ffff029224 */ /* 0x000fe200078e0a02 */
[----:B------:R-:W-:Y:S01]  /*d0f0*/  IADD3 R7, -R7, RZ, RZ ;  /* 0x000000ff07077210 */ /* 0x000fe20007ffe1ff */
[----:B-1----:R-:W-:Y:S01]  /*d100*/  IMAD.MOV.U32 R0, RZ, RZ, R6 ;  /* 0x000000ffff007224 */ /* 0x002fe200078e0006 */
[----:B------:R-:W-:Y:S01]  /*d110*/  ISETP.GE.AND P1, PT, R5, RZ, PT ;  /* 0x000000ff0500720c */ /* 0x000fe20003f26270 */
[----:B------:R-:W-:Y:S01]  /*d120*/  VIADD R6, R37, 0xfb ;  /* 0x000000fb25067836 */ /* 0x000fe20000000000 */
[----:B------:R-:W-:Y:S01]  /*d130*/  STL [R1+0x6d4], R2 ;  /* 0x0006d40201007387 */ /* 0x000fe20000100800 */
[----:B------:R-:W-:Y:S01]  /*d140*/  @!P6 IMAD.MOV R0, RZ, RZ, -R0 ;  /* 0x000000ffff00e224 */ /* 0x000fe200078e0a00 */
[C---:B------:R-:W-:Y:S01]  /*d150*/  ISETP.GT.U32.AND P6, PT, R229.reuse, R4, PT ;  /* 0x00000004e500720c */ /* 0x040fe20003fc4070 */
[--C-:B------:R-:W-:Y:S01]  /*d160*/  @!P4 IMAD.IADD R12, R12, 0x1, -R229.reuse ;  /* 0x000000010c0cc824 */ /* 0x100fe200078e0ae5 */
[----:B------:R-:W-:Y:S01]  /*d170*/  ISETP.GE.AND P4, PT, R6, RZ, PT ;  /* 0x000000ff0600720c */ /* 0x000fe20003f86270 */
[----:B------:R-:W-:Y:S01]  /*d180*/  IMAD R10, R229, R7, R10 ;  /* 0x00000007e50a7224 */ /* 0x000fe200078e020a */
[----:B------:R1:W-:Y:S01]  /*d190*/  STL [R1+0x6e8], R0 ;  /* 0x0006e80001007387 */ /* 0x0003e20000100800 */
[----:B------:R-:W-:Y:S01]  /*d1a0*/  VIADD R13, R37, 0xfc ;  /* 0x000000fc250d7836 */ /* 0x000fe20000000000 */
[----:B------:R-:W-:Y:S01]  /*d1b0*/  IABS R6, R6 ;  /* 0x0000000600067213 */ /* 0x000fe20000000000 */
[----:B------:R-:W-:Y:S01]  /*d1c0*/  @!P2 IMAD.IADD R11, R11, 0x1, -R229 ;  /* 0x000000010b0ba824 */ /* 0x000fe200078e0ae5 */
[----:B------:R-:W-:Y:S01]  /*d1d0*/  ISETP.GT.U32.AND P2, PT, R229, R10, PT ;  /* 0x0000000ae500720c */ /* 0x000fe20003f44070 */
[C---:B------:R-:W-:Y:S01]  /*d1e0*/  VIADD R5, R37.reuse, 0xfd ;  /* 0x000000fd25057836 */ /* 0x040fe20000000000 */
[----:B------:R-:W-:Y:S01]  /*d1f0*/  IABS R7, R13 ;  /* 0x0000000d00077213 */ /* 0x000fe20000000000 */
[----:B------:R-:W-:-:S02]  /*d200*/  VIADD R14, R37, 0xfe ;  /* 0x000000fe250e7836 */ /* 0x000fc40000000000 */
[----:B------:R-:W-:Y:S01]  /*d210*/  @!P6 IMAD.IADD R4, R4, 0x1, -R229 ;  /* 0x000000010404e824 */ /* 0x000fe200078e0ae5 */
[----:B------:R-:W-:Y:S01]  /*d220*/  IABS R8, R5 ;  /* 0x0000000500087213 */ /* 0x000fe20000000000 */
[----:B-1----:R-:W-:Y:S02]  /*d230*/  IMAD.MOV.U32 R0, RZ, RZ, R12 ;  /* 0x000000ffff007224 */ /* 0x002fe400078e000c */
[----:B------:R-:W-:Y:S01]  /*d240*/  IMAD.HI.U32 R12, R9, R6, RZ ;  /* 0x00000006090c7227 */ /* 0x000fe200078e00ff */
[----:B------:R-:W-:-:S03]  /*d250*/  ISETP.GT.U32.AND P6, PT, R229, R4, PT ;  /* 0x00000004e500720c */ /* 0x000fc60003fc4070 */
[----:B------:R-:W-:Y:S01]  /*d260*/  @!P0 IMAD.MOV R0, RZ, RZ, -R0 ;  /* 0x000000ffff008224 */ /* 0x000fe200078e0a00 */
[----:B------:R-:W-:Y:S01]  /*d270*/  IADD3 R12, -R12, RZ, RZ ;  /* 0x000000ff0c0c7210 */ /* 0x000fe20007ffe1ff */
[----:B------:R-:W-:Y:S01]  /*d280*/  @!P2 IMAD.IADD R10, R10, 0x1, -R229 ;  /* 0x000000010a0aa824 */ /* 0x000fe200078e0ae5 */
[----:B------:R-:W-:Y:S01]  /*d290*/  ISETP.GE.AND P0, PT, R13, RZ, PT ;  /* 0x000000ff0d00720c */ /* 0x000fe20003f06270 */
[----:B------:R-:W-:Y:S01]  /*d2a0*/  IMAD.MOV R41, RZ, RZ, -R41 ;  /* 0x000000ffff297224 */ /* 0x000fe200078e0a29 */
[----:B------:R1:W-:Y:S01]  /*d2b0*/  STL [R1+0x6e4], R0 ;  /* 0x0006e40001007387 */ /* 0x0003e20000100800 */
[C---:B------:R-:W-:Y:S01]  /*d2c0*/  IMAD R6, R229.reuse, R12, R6 ;  /* 0x0000000ce5067224 */ /* 0x040fe200078e0206 */
[C---:B------:R-:W-:Y:S01]  /*d2d0*/  ISETP.GT.U32.AND P2, PT, R229.reuse, R10, PT ;  /* 0x0000000ae500720c */ /* 0x040fe20003f44070 */
[C---:B------:R-:W-:Y:S01]  /*d2e0*/  IMAD R68, R229.reuse, R41, R68 ;  /* 0x00000029e5447224 */ /* 0x040fe200078e0244 */
[----:B------:R-:W-:Y:S01]  /*d2f0*/  IABS R12, R14 ;  /* 0x0000000e000c7213 */ /* 0x000fe20000000000 */
[----:B------:R-:W-:Y:S01]  /*d300*/  @!P6 IMAD.IADD R4, R4, 0x1, -R229 ;  /* 0x000000010404e824 */ /* 0x000fe200078e0ae5 */
[----:B------:R-:W-:Y:S01]  /*d310*/  ISETP.GT.U32.AND P6, PT, R229, R6, PT ;  /* 0x00000006e500720c */ /* 0x000fe20003fc4070 */
[----:B------:R-:W-:-:S02]  /*d320*/  IMAD.MOV R40, RZ, RZ, -R40 ;  /* 0x000000ffff287224 */ /* 0x000fc400078e0a28 */
[----:B------:R-:W-:Y:S02]  /*d330*/  VIADD R84, R37, 0x174 ;  /* 0x0000017425547836 */ /* 0x000fe40000000000 */
[----:B-1----:R-:W-:Y:S02]  /*d340*/  IMAD.MOV.U32 R0, RZ, RZ, R11 ;  /* 0x000000ffff007224 */ /* 0x002fe400078e000b */
[----:B------:R-:W-:-:S04]  /*d350*/  IMAD.HI.U32 R11, R9, R7, RZ ;  /* 0x00000007090b7227 */ /* 0x000fc800078e00ff */
[----:B------:R-:W-:Y:S01]  /*d360*/  @!P3 IMAD.MOV R0, RZ, RZ, -R0 ;  /* 0x000000ffff00b224 */ /* 0x000fe200078e0a00 */
[----:B------:R-:W-:Y:S01]  /*d370*/  ISETP.GE.AND P3, PT, R5, RZ, PT ;  /* 0x000000ff0500720c */ /* 0x000fe20003f66270 */
[----:B------:R-:W-:Y:S02]  /*d380*/  IMAD.MOV R5, RZ, RZ, -R11 ;  /* 0x000000ffff057224 */ /* 0x000fe400078e0a0b */
[----:B------:R-:W-:Y:S01]  /*d390*/  IMAD.HI.U32 R11, R9, R8, RZ ;  /* 0x00000008090b7227 */ /* 0x000fe200078e00ff */
[----:B------:R1:W-:Y:S03]  /*d3a0*/  STL [R1+0x6dc], R0 ;  /* 0x0006dc0001007387 */ /* 0x0003e60000100800 */
[----:B------:R-:W-:Y:S01]  /*d3b0*/  IMAD R5, R229, R5, R7 ;  /* 0x00000005e5057224 */ /* 0x000fe200078e0207 */
[----:B------:R-:W-:Y:S01]  /*d3c0*/  IADD3 R11, -R11, RZ, RZ ;  /* 0x000000ff0b0b7210 */ /* 0x000fe20007ffe1ff */
[----:B------:R-:W-:-:S02]  /*d3d0*/  @!P2 IMAD.IADD R10, R10, 0x1, -R229 ;  /* 0x000000010a0aa824 */ /* 0x000fc400078e0ae5 */
[----:B------:R-:W-:Y:S02]  /*d3e0*/  @!P6 IMAD.IADD R6, R6, 0x1, -R229 ;  /* 0x000000010606e824 */ /* 0x000fe400078e0ae5 */
[C---:B------:R-:W-:Y:S02]  /*d3f0*/  IMAD R8, R229.reuse, R11, R8 ;  /* 0x0000000be5087224 */ /* 0x040fe400078e0208 */
[----:B-1----:R-:W-:Y:S01]  /*d400*/  IMAD.MOV.U32 R0, RZ, RZ, R4 ;  /* 0x000000ffff007224 */ /* 0x002fe200078e0004 */
[----:B------:R-:W-:Y:S01]  /*d410*/  ISETP.GT.U32.AND P6, PT, R229, R6, PT ;  /* 0x00000006e500720c */ /* 0x000fe20003fc4070 */
[----:B------:R-:W-:Y:S01]  /*d420*/  VIADD R7, R37, 0xff ;  /* 0x000000ff25077836 */ /* 0x000fe20000000000 */
[C---:B------:R-:W-:Y:S01]  /*d430*/  ISETP.GT.U32.AND P2, PT, R229.reuse, R8, PT ;  /* 0x00000008e500720c */ /* 0x040fe20003f44070 */
[----:B------:R-:W-:Y:S01]  /*d440*/  @!P5 IMAD.MOV R0, RZ, RZ, -R0 ;  /* 0x000000ffff00d224 */ /* 0x000fe200078e0a00 */
[----:B------:R-:W-:Y:S01]  /*d450*/  ISETP.GT.U32.AND P5, PT, R229, R5, PT ;  /* 0x00000005e500720c */ /* 0x000fe20003fa4070 */
[----:B------:R-:W-:Y:S01]  /*d460*/  VIADD R4, R37, 0x100 ;  /* 0x0000010025047836 */ /* 0x000fe20000000000 */
[----:B------:R-:W-:Y:S01]  /*d470*/  IABS R11, R7 ;  /* 0x00000007000b7213 */ /* 0x000fe20000000000 */
[----:B------:R-:W-:Y:S01]  /*d480*/  IMAD R71, R229, R40, R71 ;  /* 0x00000028e5477224 */ /* 0x000fe200078e0247 */
[----:B------:R1:W-:Y:S01]  /*d490*/  STL [R1+0x6e0], R0 ;  /* 0x0006e00001007387 */ /* 0x0003e20000100800 */
[----:B------:R-:W-:Y:S01]  /*d4a0*/  VIADD R70, R37, 0x177 ;  /* 0x0000017725467836 */ /* 0x000fe20000000000 */
[----:B------:R-:W-:Y:S01]  /*d4b0*/  IABS R18, R4 ;  /* 0x0000000400127213 */ /* 0x000fe20000000000 */
[----:B------:R-:W-:-:S03]  /*d4c0*/  IMAD.HI.U32 R13, R9, R11, RZ ;  /* 0x0000000b090d7227 */ /* 0x000fc600078e00ff */
[----:B------:R-:W-:Y:S01]  /*d4d0*/  IABS R40, R70 ;  /* 0x0000004600287213 */ /* 0x000fe20000000000 */
[--C-:B------:R-:W-:Y:S02]  /*d4e0*/  @!P2 IMAD.IADD R8, R8, 0x1, -R229.reuse ;  /* 0x000000010808a824 */ /* 0x100fe400078e0ae5 */
[----:B------:R-:W-:Y:S01]  /*d4f0*/  @!P5 IADD3 R5, R5, -R229, RZ ;  /* 0x800000e50505d210 */ /* 0x000fe20007ffe0ff */
[----:B-1----:R-:W-:Y:S02]  /*d500*/  IMAD.MOV.U32 R0, RZ, RZ, R10 ;  /* 0x000000ffff007224 */ /* 0x002fe400078e000a */
[----:B------:R-:W-:Y:S01]  /*d510*/  IMAD.HI.U32 R10, R9, R12, RZ ;  /* 0x0000000c090a7227 */ /* 0x000fe200078e00ff */
[C---:B------:R-:W-:Y:S02]  /*d520*/  ISETP.GT.U32.AND P5, PT, R229.reuse, R5, PT ;  /* 0x00000005e500720c */ /* 0x040fe40003fa4070 */
[----:B------:R-:W-:Y:S01]  /*d530*/  ISETP.GT.U32.AND P2, PT, R229, R8, PT ;  /* 0x00000008e500720c */ /* 0x000fe20003f44070 */
[----:B------:R-:W-:Y:S01]  /*d540*/  @!P1 IMAD.MOV R0, RZ, RZ, -R0 ;  /* 0x000000ffff009224 */ /* 0x000fe200078e0a00 */
[----:B------:R-:W-:Y:S01]  /*d550*/  ISETP.GE.AND P1, PT, R14, RZ, PT ;  /* 0x000000ff0e00720c */ /* 0x000fe20003f26270 */
[----:B------:R-:W-:Y:S01]  /*d560*/  @!P6 IMAD.IADD R6, R6, 0x1, -R229 ;  /* 0x000000010606e824 */ /* 0x000fe200078e0ae5 */
[----:B------:R-:W-:Y:S01]  /*d570*/  ISETP.GE.AND P6, PT, R7, RZ, PT ;  /* 0x000000ff0700720c */ /* 0x000fe20003fc6270 */
[----:B------:R-:W-:Y:S01]  /*d580*/  IMAD.MOV R10, RZ, RZ, -R10 ;  /* 0x000000ffff0a7224 */ /* 0x000fe200078e0a0a */
[----:B------:R1:W-:Y:S01]  /*d590*/  STL [R1+0x6d8], R0 ;  /* 0x0006d80001007387 */ /* 0x0003e20000100800 */
[----:B------:R-:W-:-:S02]  /*d5a0*/  IMAD.MOV.U32 R2, RZ, RZ, R6 ;  /* 0x000000ffff027224 */ /* 0x000fc400078e0006 */
[----:B------:R-:W-:Y:S02]  /*d5b0*/  IMAD.MOV R13, RZ, RZ, -R13 ;  /* 0x000000ffff0d7224 */ /* 0x000fe400078e0a0d */
[----:B------:R-:W-:Y:S01]  /*d5c0*/  @!P5 IADD3 R5, R5, -R229, RZ ;  /* 0x800000e50505d210 */ /* 0x000fe20007ffe0ff */
[----:B------:R-:W-:Y:S02]  /*d5d0*/  IMAD R12, R229, R10, R12 ;  /* 0x0000000ae50c7224 */ /* 0x000fe400078e020c */
[----:B------:R-:W-:-:S03]  /*d5e0*/  IMAD.HI.U32 R7, R9, R18, RZ ;  /* 0x0000001209077227 */ /* 0x000fc600078e00ff */
[----:B------:R-:W-:Y:S01]  /*d5f0*/  ISETP.GT.U32.AND P5, PT, R229, R12, PT ;  /* 0x0000000ce500720c */ /* 0x000fe20003fa4070 */
[----:B-1----:R-:W-:Y:S01]  /*d600*/  IMAD.MOV.U32 R0, RZ, RZ, R5 ;  /* 0x000000ffff007224 */ /* 0x002fe200078e0005 */
[----:B------:R-:W-:Y:S01]  /*d610*/  IADD3 R5, R37, 0x102, RZ ;  /* 0x0000010225057810 */ /* 0x000fe20007ffe0ff */
[----:B------:R-:W-:Y:S01]  /*d620*/  @!P4 IMAD.MOV R2, RZ, RZ, -R2 ;  /* 0x000000ffff02c224 */ /* 0x000fe200078e0a02 */
[----:B------:R-:W-:Y:S01]  /*d630*/  ISETP.GE.AND P4, PT, R4, RZ, PT ;  /* 0x000000ff0400720c */ /* 0x000fe20003f86270 */
[C---:B------:R-:W-:Y:S02]  /*d640*/  IMAD R11, R229.reuse, R13, R11 ;  /* 0x0000000de50b7224 */ /* 0x040fe400078e020b */
[----:B------:R-:W-:Y:S01]  /*d650*/  @!P0 IMAD.MOV R0, RZ, RZ, -R0 ;  /* 0x000000ffff008224 */ /* 0x000fe200078e0a00 */
[----:B------:R-:W-:Y:S01]  /*d660*/  STL [R1+0x6c4], R2 ;  /* 0x0006c40201007387 */ /* 0x000fe20000100800 */
[----:B------:R-:W-:Y:S01]  /*d670*/  @!P2 IMAD.IADD R8, R8, 0x1, -R229 ;  /* 0x000000010808a824 */ /* 0x000fe200078e0ae5 */
[----:B------:R-:W-:Y:S01]  /*d680*/  ISETP.GT.U32.AND P0, PT, R229, R11, PT ;  /* 0x0000000be500720c */ /* 0x000fe20003f04070 */
[----:B------:R-:W-:Y:S01]  /*d690*/  IMAD.MOV R7, RZ, RZ, -R7 ;  /* 0x000000ffff077224 */ /* 0x000fe200078e0a07 */
[----:B------:R1:W-:Y:S01]  /*d6a0*/  STL [R1+0x6cc], R0 ;  /* 0x0006cc0001007387 */ /* 0x0003e20000100800 */
[----:B------:R-:W-:-:S02]  /*d6b0*/  VIADD R10, R37, 0x101 ;  /* 0x00000101250a7836 */ /* 0x000fc40000000000 */
[----:B------:R-:W-:Y:S01]  /*d6c0*/  IMAD R18, R229, R7, R18 ;  /* 0x00000007e5127224 */ /* 0x000fe200078e0212 */
[----:B------:R-:W-:Y:S01]  /*d6d0*/  IABS R7, R5 ;  /* 0x0000000500077213 */ /* 0x000fe20000000000 */
[--C-:B------:R-:W-:Y:S01]  /*d6e0*/  @!P5 IMAD.IADD R12, R12, 0x1, -R229.reuse ;  /* 0x000000010c0cd824 */ /* 0x100fe200078e0ae5 */
[----:B------:R-:W-:Y:S01]  /*d6f0*/  ISETP.GE.AND P2, PT, R10, RZ, PT ;  /* 0x000000ff0a00720c */ /* 0x000fe20003f46270 */
[C---:B------:R-:W-:Y:S01]  /*d700*/  VIADD R14, R37.reuse, 0x103 ;  /* 0x00000103250e7836 */ /* 0x040fe20000000000 */
[----:B------:R-:W-:Y:S01]  /*d710*/  IABS R10, R10 ;  /* 0x0000000a000a7213 */ /* 0x000fe20000000000 */
[----:B------:R-:W-:Y:S01]  /*d720*/  VIADD R4, R37, 0x104 ;  /* 0x0000010425047836 */ /* 0x000fe20000000000 */
[----:B------:R-:W-:Y:S01]  /*d730*/  ISETP.GT.U32.AND P5, PT, R229, R12, PT ;  /* 0x0000000ce500720c */ /* 0x000fe20003fa4070 */
[----:B-1----:R-:W-:Y:S01]  /*d740*/  IMAD.MOV.U32 R0, RZ, RZ, R8 ;  /* 0x000000ffff007224 */ /* 0x002fe200078e0008 */
[----:B------:R-:W-:Y:S01]  /*d750*/  IABS R13, R14 ;  /* 0x0000000e000d7213 */ /* 0x000fe20000000000 */
[----:B------:R-:W-:Y:S01]  /*d760*/  @!P0 IMAD.IADD R11, R11, 0x1, -R229 ;  /* 0x000000010b0b8824 */ /* 0x000fe200078e0ae5 */
[----:B------:R-:W-:Y:S01]  /*d770*/  IABS R6, R4 ;  /* 0x0000000400067213 */ /* 0x000fe20000000000 */
[----:B------:R-:W-:Y:S01]  /*d780*/  IMAD.HI.U32 R17, R9, R10, RZ ;  /* 0x0000000a09117227 */ /* 0x000fe200078e00ff */
[----:B------:R-:W-:-:S02]  /*d790*/  @!P3 IADD3 R0, -R0, RZ, RZ ;  /* 0x000000ff0000b210 */ /* 0x000fc40007ffe1ff */
[C---:B------:R-:W-:Y:S01]  /*d7a0*/  ISETP.GT.U32.AND P3, PT, R229.reuse, R18, PT ;  /* 0x00000012e500720c */ /* 0x040fe20003f64070 */
[----:B------:R-:W-:Y:S01]  /*d7b0*/  IMAD.MOV R17, RZ, RZ, -R17 ;  /* 0x000000ffff117224 */ /* 0x000fe200078e0a11 */
[----:B------:R-:W-:Y:S01]  /*d7c0*/  ISETP.GT.U32.AND P0, PT, R229, R11, PT ;  /* 0x0000000be500720c */ /* 0x000fe20003f04070 */
[----:B------:R-:W-:Y:S01]  /*d7d0*/  IMAD.HI.U32 R8, R9, R7, RZ ;  /* 0x0000000709087227 */ /* 0x000fe200078e00ff */
[----:B------:R1:W-:Y:S03]  /*d7e0*/  STL [R1+0x6c8], R0 ;  /* 0x0006c80001007387 */ /* 0x0003e60000100800 */
[----:B------:R-:W-:Y:S01]  /*d7f0*/  @!P5 IMAD.IADD R12, R12, 0x1, -R229 ;  /* 0x000000010c0cd824 */ /* 0x000fe200078e0ae5 */
[----:B------:R-:W-:Y:S01]  /*d800*/  ISETP.GE.AND P5, PT, R5, RZ, PT ;  /* 0x000000ff0500720c */ /* 0x000fe20003fa6270 */
[----:B------:R-:W-:Y:S02]  /*d810*/  IMAD R10, R229, R17, R10 ;  /* 0x00000011e50a7224 */ /* 0x000fe400078e020a */
[----:B------:R-:W-:-:S04]  /*d820*/  IMAD.HI.U32 R5, R9, R13, RZ ;  /* 0x0000000d09057227 */ /* 0x000fc800078e00ff */
[--C-:B------:R-:W-:Y:S02]  /*d830*/  @!P3 IMAD.IADD R18, R18, 0x1, -R229.reuse ;  /* 0x000000011212b824 */ /* 0x100fe400078e0ae5 */
[----:B------:R-:W-:Y:S02]  /*d840*/  IMAD.MOV R8, RZ, RZ, -R8 ;  /* 0x000000ffff087224 */ /* 0x000fe400078e0a08 */
[----:B------:R-:W-:Y:S01]  /*d850*/  @!P0 IMAD.IADD R11, R11, 0x1, -R229 ;  /* 0x000000010b0b8824 */ /* 0x000fe200078e0ae5 */
[C---:B------:R-:W-:Y:S01]  /*d860*/  ISETP.GT.U32.AND P3, PT, R229.reuse, R18, PT ;  /* 0x00000012e500720c */ /* 0x040fe20003f64070 */
[----:B------:R-:W-:Y:S01]  /*d870*/  IMAD.MOV R5, RZ, RZ, -R5 ;  /* 0x000000ffff057224 */ /* 0x000fe200078e0a05 */
[C---:B------:R-:W-:Y:S01]  /*d880*/  ISETP.GT.U32.AND P0, PT, R229.reuse, R10, PT ;  /* 0x0000000ae500720c */ /* 0x040fe20003f04070 */
[C---:B------:R-:W-:Y:S01]  /*d890*/  IMAD R7, R229.reuse, R8, R7 ;  /* 0x00000008e5077224 */ /* 0x040fe200078e0207 */
[----:B------:R-:W-:Y:S01]  /*d8a0*/  MOV R2, R11 ;  /* 0x0000000b00027202 */ /* 0x000fe20000000f00 */
[----:B------:R-:W-:-:S02]  /*d8b0*/  IMAD R13, R229, R5, R13 ;  /* 0x00000005e50d7224 */ /* 0x000fc400078e020d */
[----:B-1----:R-:W-:Y:S02]  /*d8c0*/  IMAD.MOV.U32 R0, RZ, RZ, R12 ;  /* 0x000000ffff007224 */ /* 0x002fe400078e000c */
[----:B------:R-:W-:Y:S01]  /*d8d0*/  @!P6 IMAD.MOV R2, RZ, RZ, -R2 ;  /* 0x000000ffff02e224 */ /* 0x000fe200078e0a02 */
[----:B------:R-:W-:Y:S01]  /*d8e0*/  ISETP.GT.U32.AND P6, PT, R229, R13, PT ;  /* 0x0000000de500720c */ /* 0x000fe20003fc4070 */
[----:B------:R-:W-:Y:S01]  /*d8f0*/  IMAD.HI.U32 R17, R9, R6, RZ ;  /* 0x0000000609117227 */ /* 0x000fe200078e00ff */
[----:B------:R-:W-:Y:S02]  /*d900*/  @!P1 IADD3 R0, -R0, RZ, RZ ;  /* 0x000000ff00009210 */ /* 0x000fe40007ffe1ff */
[----:B------:R-:W-:Y:S01]  /*d910*/  ISETP.GE.AND P1, PT, R14, RZ, PT ;  /* 0x000000ff0e00720c */ /* 0x000fe20003f26270 */
[--C-:B------:R-:W-:Y:S01]  /*d920*/  @!P3 IMAD.IADD R18, R18, 0x1, -R229.reuse ;  /* 0x000000011212b824 */ /* 0x100fe200078e0ae5 */
[----:B------:R-:W-:Y:S01]  /*d930*/  ISETP.GT.U32.AND P3, PT, R229, R7, PT ;  /* 0x00000007e500720c */ /* 0x000fe20003f64070 */
[----:B------:R-:W-:Y:S01]  /*d940*/  @!P0 IMAD.IADD R10, R10, 0x1, -R229 ;  /* 0x000000010a0a8824 */ /* 0x000fe200078e0ae5 */
[----:B------:R1:W-:Y:S01]  /*d950*/  STL [R1+0x6c0], R0 ;  /* 0x0006c00001007387 */ /* 0x0003e20000100800 */
[----:B------:R-:W-:-:S02]  /*d960*/  VIADD R14, R37, 0x105 ;  /* 0x00000105250e7836 */ /* 0x000fc40000000000 */
[----:B------:R-:W-:Y:S01]  /*d970*/  IMAD.MOV R17, RZ, RZ, -R17 ;  /* 0x000000ffff117224 */ /* 0x000fe200078e0a11 */
[----:B------:R-:W-:Y:S01]  /*d980*/  ISETP.GT.U32.AND P0, PT, R229, R10, PT ;  /* 0x0000000ae500720c */ /* 0x000fe20003f04070 */
[----:B------:R-:W-:Y:S01]  /*d990*/  @!P6 IMAD.IADD R13, R13, 0x1, -R229 ;  /* 0x000000010d0de824 */ /* 0x000fe200078e0ae5 */
[----:B------:R-:W-:Y:S01]  /*d9a0*/  IABS R12, R14 ;  /* 0x0000000e000c7213 */ /* 0x000fe20000000000 */
[----:B------:R-:W-:Y:S01]  /*d9b0*/  IMAD R6, R229, R17, R6 ;  /* 0x00000011e5067224 */ /* 0x000fe200078e0206 */
[----:B------:R2:W-:Y:S01]  /*d9c0*/  STL [R1+0x6b8], R2 ;  /* 0x0006b80201007387 */ /* 0x0005e20000100800 */
[----:B------:R-:W-:Y:S02]  /*d9d0*/  VIADD R8, R37, 0x106 ;  /* 0x0000010625087836 */ /* 0x000fe40000000000 */
[----:B------:R-:W-:Y:S01]  /*d9e0*/  @!P3 IADD3 R7, R7, -R229, RZ ;  /* 0x800000e50707b210 */ /* 0x000fe20007ffe0ff */
[----:B-1----:R-:W-:Y:S01]  /*d9f0*/  IMAD.MOV.U32 R0, RZ, RZ, R18 ;  /* 0x000000ffff007224 */ /* 0x002fe200078e0012 */
[----:B------:R-:W-:Y:S01]  /*da00*/  ISETP.GE.AND P3, PT, R14, RZ, PT ;  /* 0x000000ff0e00720c */ /* 0x000fe20003f66270 */
[----:B------:R-:W-:Y:S01]  /*da10*/  IMAD.HI.U32 R17, R9, R12, RZ ;  /* 0x0000000c09117227 */ /* 0x000fe200078e00ff */
[----:B------:R-:W-:-:S02]  /*da20*/  ISETP.GT.U32.AND P6, PT, R229, R7, PT ;  /* 0x00000007e500720c */ /* 0x000fc40003fc4070 */
[----:B------:R-:W-:Y:S01]  /*da30*/  IABS R5, R8 ;  /* 0x0000000800057213 */ /* 0x000fe20000000000 */
[----:B------:R-:W-:Y:S01]  /*da40*/  @!P4 IMAD.MOV R0, RZ, RZ, -R0 ;  /* 0x000000ffff00c224 */ /* 0x000fe200078e0a00 */
[C---:B------:R-:W-:Y:S01]  /*da50*/  ISETP.GT.U32.AND P4, PT, R229.reuse, R6, PT ;  /* 0x00000006e500720c */ /* 0x040fe20003f84070 */
[----:B------:R-:W-:Y:S02]  /*da60*/  IMAD.MOV R17, RZ, RZ, -R17 ;  /* 0x000000ffff117224 */ /* 0x000fe400078e0a11 */
[--C-:B------:R-:W-:Y:S01]  /*da70*/  @!P0 IMAD.IADD R10, R10, 0x1, -R229.reuse ;  /* 0x000000010a0a8824 */ /* 0x100fe200078e0ae5 */
[----:B------:R-:W-:Y:S01]  /*da80*/  ISETP.GE.AND P0, PT, R4, RZ, PT ;  /* 0x000000ff0400720c */ /* 0x000fe20003f06270 */
[----:B------:R-:W-:Y:S01]  /*da90*/  IMAD R4, R229, R17, R12 ;  /* 0x00000011e5047224 */ /* 0x000fe200078e020c */
[----:B------:R-:W-:Y:S01]  /*daa0*/  IABS R12, R37 ;  /* 0x00000025000c7213 */ /* 0x000fe20000000000 */
[----:B------:R-:W-:Y:S01]  /*dab0*/  IMAD.HI.U32 R11, R9, R5, RZ ;  /* 0x00000005090b7227 */ /* 0x000fe200078e00ff */
[----:B------:R1:W-:Y:S03]  /*dac0*/  STL [R1+0x6b0], R0 ;  /* 0x0006b00001007387 */ /* 0x0003e60000100800 */
[----:B------:R-:W-:Y:S01]  /*dad0*/  @!P6 IMAD.IADD R7, R7, 0x1, -R229 ;  /* 0x000000010707e824 */ /* 0x000fe200078e0ae5 */
[----:B------:R-:W-:Y:S01]  /*dae0*/  ISETP.GT.U32.AND P6, PT, R229, R4, PT ;  /* 0x00000004e500720c */ /* 0x000fe20003fc4070 */
[----:B------:R-:W-:-:S04]  /*daf0*/  IMAD.HI.U32 R19, R9, R12, RZ ;  /* 0x0000000c09137227 */ /* 0x000fc800078e00ff */
[----:B------:R-:W-:Y:S01]  /*db00*/  @!P4 IMAD.IADD R6, R6, 0x1, -R229 ;  /* 0x000000010606c824 */ /* 0x000fe200078e0ae5 */
[C---:B------:R-:W-:Y:S01]  /*db10*/  ISETP.GT.U32.AND P4, PT, R229.reuse, R13, PT ;  /* 0x0000000de500720c */ /* 0x040fe20003f84070 */
[----:B------:R-:W-:Y:S02]  /*db20*/  IMAD.MOV R19, RZ, RZ, -R19 ;  /* 0x000000ffff137224 */ /* 0x000fe400078e0a13 */
[----:B--2---:R-:W-:Y:S02]  /*db30*/  IMAD.MOV.U32 R2, RZ, RZ, R10 ;  /* 0x000000ffff027224 */ /* 0x004fe400078e000a */
[----:B------:R-:W-:Y:S02]  /*db40*/  IMAD.MOV R11, RZ, RZ, -R11 ;  /* 0x000000ffff0b7224 */ /* 0x000fe400078e0a0b */
[C---:B------:R-:W-:Y:S01]  /*db50*/  IMAD R12, R229.reuse, R19, R12 ;  /* 0x00000013e50c7224 */ /* 0x040fe200078e020c */
[----:B------:R-:W-:Y:S01]  /*db60*/  @!P2 IADD3 R2, -R2, RZ, RZ ;  /* 0x000000ff0202a210 */ /* 0x000fe20007ffe1ff */
[C---:B------:R-:W-:Y:S01]  /*db70*/  IMAD R5, R229.reuse, R11, R5 ;  /* 0x0000000be5057224 */ /* 0x040fe200078e0205 */
[----:B------:R-:W-:Y:S01]  /*db80*/  ISETP.GT.U32.AND P2, PT, R229, R6, PT ;  /* 0x00000006e500720c */ /* 0x000fe20003f44070 */
[----:B-1----:R-:W-:-:S02]  /*db90*/  VIADD R0, R37, 0x1ff ;  /* 0x000001ff25007836 */ /* 0x002fc40000000000 */
[--C-:B------:R-:W-:Y:S01]  /*dba0*/  @!P6 IMAD.IADD R4, R4, 0x1, -R229.reuse ;  /* 0x000000010404e824 */ /* 0x100fe200078e0ae5 */
[----:B------:R-:W-:Y:S01]  /*dbb0*/  ISETP.GT.U32.AND P6, PT, R229, R12, PT ;  /* 0x0000000ce500720c */ /* 0x000fe20003fc4070 */
[----:B------:R-:W-:Y:S01]  /*dbc0*/  @!P4 IMAD.IADD R13, R13, 0x1, -R229 ;  /* 0x000000010d0dc824 */ /* 0x000fe200078e0ae5 */
[----:B------:R-:W-:Y:S01]  /*dbd0*/  IABS R18, R0 ;  /* 0x0000000000127213 */ /* 0x000fe20000000000 */
[----:B------:R-:W-:Y:S01]  /*dbe0*/  IMAD.MOV.U32 R15, RZ, RZ, R7 ;  /* 0x000000ffff0f7224 */ /* 0x000fe200078e0007 */
[----:B------:R-:W-:Y:S01]  /*dbf0*/  ISETP.GT.U32.AND P4, PT, R229, R5, PT ;  /* 0x00000005e500720c */ /* 0x000fe20003f84070 */
[----:B------:R-:W-:Y:S01]  /*dc00*/  VIADD R14, R37, 0x107 ;  /* 0x00000107250e7836 */ /* 0x000fe20000000000 */
[----:B------:R-:W-:Y:S01]  /*dc10*/  STL [R1+0x5d24], R0 ;  /* 0x005d240001007387 */ /* 0x000fe20000100800 */
[----:B------:R-:W-:-:S03]  /*dc20*/  IMAD.HI.U32 R21, R3, R18, RZ ;  /* 0x0000001203157227 */ /* 0x000fc600078e00ff */
[----:B------:R-:W-:Y:S01]  /*dc30*/  IABS R17, R14 ;  /* 0x0000000e00117213 */ /* 0x000fe20000000000 */
[----:B------:R-:W-:Y:S01]  /*dc40*/  VIADD R10, R37, 0x108 ;  /* 0x00000108250a7836 */ /* 0x000fe20000000000 */
[----:B------:R-:W-:Y:S01]  /*dc50*/  IADD3 R21, -R21, RZ, RZ ;  /* 0x000000ff15157210 */ /* 0x000fe20007ffe1ff */
[----:B------:R-:W-:Y:S01]  /*dc60*/  @!P2 IMAD.IADD R6, R6, 0x1, -R229 ;  /* 0x000000010606a824 */ /* 0x000fe200078e0ae5 */
[----:B------:R-:W-:Y:S01]  /*dc70*/  ISETP.GE.AND P2, PT, R8, RZ, PT ;  /* 0x000000ff0800720c */ /* 0x000fe20003f46270 */
[----:B------:R-:W-:Y:S01]  /*dc80*/  @!P5 IMAD.MOV R15, RZ, RZ, -R15 ;  /* 0x000000ffff0fd224 */ /* 0x000fe200078e0a0f */
[----:B------:R-:W-:Y:S01]  /*dc90*/  ISETP.GT.U32.AND P5, PT, R229, R4, PT ;  /* 0x00000004e500720c */ /* 0x000fe20003fa4070 */
[--C-:B------:R-:W-:Y:S01]  /*dca0*/  @!P6 IMAD.IADD R12, R12, 0x1, -R229.reuse ;  /* 0x000000010c0ce824 */ /* 0x100fe200078e0ae5 */
[----:B------:R-:W-:Y:S01]  /*dcb0*/  IABS R11, R10 ;  /* 0x0000000a000b7213 */ /* 0x000fe20000000000 */
[----:B------:R-:W-:Y:S01]  /*dcc0*/  VIADD R8, R37, 0x109 ;  /* 0x0000010925087836 */ /* 0x000fe20000000000 */
[----:B------:R1:W-:Y:S01]  /*dcd0*/  STL [R1+0x6b4], R2 ;  /* 0x0006b40201007387 */ /* 0x0003e20000100800 */
[----:B------:R-:W-:Y:S01]  /*dce0*/  @!P4 IMAD.IADD R5, R5, 0x1, -R229 ;  /* 0x000000010505c824 */ /* 0x000fe200078e0ae5 */
[----:B------:R-:W-:Y:S01]  /*dcf0*/  ISETP.GE.AND P4, PT, R14, RZ, PT ;  /* 0x000000ff0e00720c */ /* 0x000fe20003f86270 */
[C---:B------:R-:W-:Y:S01]  /*dd00*/  IMAD R14, R229.reuse, R21, R18 ;  /* 0x00000015e50e7224 */ /* 0x040fe200078e0212 */
[----:B------:R-:W-:Y:S01]  /*dd10*/  ISETP.GT.U32.AND P6, PT, R229, R12, PT ;  /* 0x0000000ce500720c */ /* 0x000fe20003fc4070 */
[C---:B------:R-:W-:Y:S01]  /*dd20*/  IMAD.HI.U32 R20, R9.reuse, R17, RZ ;  /* 0x0000001109147227 */ /* 0x040fe200078e00ff */
[----:B------:R-:W-:Y:S01]  /*dd30*/  IABS R18, R8 ;  /* 0x0000000800127213 */ /* 0x000fe20000000000 */
[----:B------:R-:W-:Y:S02]  /*dd40*/  STL [R1+0x6a8], R15 ;  /* 0x0006a80f01007387 */ /* 0x000fe40000100800 */
[----:B------:R-:W-:Y:S01]  /*dd50*/  IMAD.HI.U32 R19, R9, R11, RZ ;  /* 0x0000000b09137227 */ /* 0x000fe200078e00ff */
[----:B-1----:R-:W-:-:S03]  /*dd60*/  MOV R2, R13 ;  /* 0x0000000d00027202 */ /* 0x002fc60000000f00 */
[----:B------:R-:W-:Y:S02]  /*dd70*/  IMAD.MOV R20, RZ, RZ, -R20 ;  /* 0x000000ffff147224 */ /* 0x000fe400078e0a14 */
[----:B------:R-:W-:Y:S01]  /*dd80*/  @!P1 IMAD.MOV R2, RZ, RZ, -R2 ;  /* 0x000000ffff029224 */ /* 0x000fe200078e0a02 */
[C---:B------:R-:W-:Y:S01]  /*dd90*/  ISETP.GT.U32.AND P1, PT, R229.reuse, R5, PT ;  /* 0x00000005e500720c */ /* 0x040fe20003f24070 */
[----:B------:R-:W-:Y:S02]  /*dda0*/  IMAD.MOV R19, RZ, RZ, -R19 ;  /* 0x000000ffff137224 */ /* 0x000fe400078e0a13 */
[----:B------:R-:W-:Y:S01]  /*ddb0*/  IMAD.MOV.U32 R7, RZ, RZ, R18 ;  /* 0x000000ffff077224 */ /* 0x000fe200078e0012 */
[----:B------:R1:W-:Y:S01]  /*ddc0*/  STL [R1+0x6a4], R2 ;  /* 0x0006a40201007387 */ /* 0x0003e20000100800 */
[----:B------:R-:W-:Y:S01]  /*ddd0*/  @!P5 IMAD.IADD R4, R4, 0x1, -R229 ;  /* 0x000000010404d824 */ /* 0x000fe200078e0ae5 */
[C---:B------:R-:W-:Y:S01]  /*dde0*/  ISETP.GT.U32.AND P5, PT, R229.reuse, R14, PT ;  /* 0x0000000ee500720c */ /* 0x040fe20003fa4070 */
[----:B------:R-:W-:-:S02]  /*ddf0*/  IMAD R17, R229, R20, R17 ;  /* 0x00000014e5117224 */ /* 0x000fc400078e0211 */
[----:B------:R-:W-:Y:S02]  /*de00*/  IMAD R11, R229, R19, R11 ;  /* 0x00000013e50b7224 */ /* 0x000fe400078e020b */
[----:B------:R-:W-:-:S04]  /*de10*/  IMAD.HI.U32 R19, R9, R7, RZ ;  /* 0x0000000709137227 */ /* 0x000fc800078e00ff */
[----:B-1----:R-:W-:Y:S01]  /*de20*/  IMAD.MOV.U32 R2, RZ, RZ, R6 ;  /* 0x000000ffff027224 */ /* 0x002fe200078e0006 */
[----:B------:R-:W-:Y:S01]  /*de30*/  IADD3 R6, R37, 0x10b, RZ ;  /* 0x0000010b25067810 */ /* 0x000fe20007ffe0ff */
[----:B------:R-:W-:Y:S01]  /*de40*/  @!P6 IMAD.IADD R12, R12, 0x1, -R229 ;  /* 0x000000010c0ce824 */ /* 0x000fe200078e0ae5 */
[----:B------:R-:W-:Y:S01]  /*de50*/  ISETP.GT.U32.AND P6, PT, R229, R17, PT ;  /* 0x00000011e500720c */ /* 0x000fe20003fc4070 */
[----:B------:R-:W-:Y:S01]  /*de60*/  IMAD.MOV R19, RZ, RZ, -R19 ;  /* 0x000000ffff137224 */ /* 0x000fe200078e0a13 */
[----:B------:R-:W-:Y:S01]  /*de70*/  IABS R20, R6 ;  /* 0x0000000600147213 */ /* 0x000fe20000000000 */
[C---:B------:R-:W-:Y:S02]  /*de80*/  VIADD R18, R37.reuse, 0x10a ;  /* 0x0000010a25127836 */ /* 0x040fe40000000000 */
[----:B------:R-:W-:Y:S01]  /*de90*/  @!P0 IMAD.MOV R2, RZ, RZ, -R2 ;  /* 0x000000ffff028224 */ /* 0x000fe200078e0a02 */
[----:B------:R-:W-:Y:S01]  /*dea0*/  ISETP.GE.AND P0, PT, R37, RZ, PT ;  /* 0x000000ff2500720c */ /* 0x000fe20003f06270 */
[----:B------:R-:W-:Y:S01]  /*deb0*/  @!P1 IMAD.IADD R5, R5, 0x1, -R229 ;  /* 0x0000000105059824 */ /* 0x000fe200078e0ae5 */
[C---:B------:R-:W-:Y:S01]  /*dec0*/  ISETP.GT.U32.AND P1, PT, R229.reuse, R11, PT ;  /* 0x0000000be500720c */ /* 0x040fe20003f24070 */
[----:B------:R-:W-:Y:S01]  /*ded0*/  IMAD R7, R229, R19, R7 ;  /* 0x00000013e5077224 */ /* 0x000fe200078e0207 */
[----:B------:R-:W-:Y:S01]  /*dee0*/  IABS R13, R18 ;  /* 0x00000012000d7213 */ /* 0x000fe20000000000 */
[----:B------:R1:W-:Y:S01]  /*def0*/  STL [R1+0x6a0], R2 ;  /* 0x0006a00201007387 */ /* 0x0003e20000100800 */
[----:B------:R-:W-:-:S02]  /*df00*/  @!P5 IMAD.IADD R14, R14, 0x1, -R229 ;  /* 0x000000010e0ed824 */ /* 0x000fc400078e0ae5 */
[----:B------:R-:W-:Y:S01]  /*df10*/  ISETP.GT.U32.AND P5, PT, R229, R7, PT ;  /* 0x00000007e500720c */ /* 0x000fe20003fa4070 */
[----:B------:R-:W-:-:S04]  /*df20*/  IMAD.HI.U32 R19, R9, R13, RZ ;  /* 0x0000000d09137227 */ /* 0x000fc800078e00ff */
[--C-:B------:R-:W-:Y:S01]  /*df30*/  @!P6 IMAD.IADD R17, R17, 0x1, -R229.reuse ;  /* 0x000000011111e824 */ /* 0x100fe200078e0ae5 */
[----:B------:R-:W-:Y:S01]  /*df40*/  IADD3 R19, -R19, RZ, RZ ;  /* 0x000000ff13137210 */ /* 0x000fe20007ffe1ff */
[----:B-1----:R-:W-:Y:S01]  /*df50*/  IMAD.MOV.U32 R2, RZ, RZ, R4 ;  /* 0x000000ffff027224 */ /* 0x002fe200078e0004 */
[----:B------:R-:W-:Y:S01]  /*df60*/  ISETP.GE.AND P6, PT, R8, RZ, PT ;  /* 0x000000ff0800720c */ /* 0x000fe20003fc6270 */
[----:B------:R-:W-:Y:S02]  /*df70*/  IMAD.MOV.U32 R31, RZ, RZ, R12 ;  /* 0x000000ffff1f7224 */ /* 0x000fe400078e000c */
[----:B------:R-:W-:Y:S01]  /*df80*/  @!P3 IMAD.MOV R2, RZ, RZ, -R2 ;  /* 0x000000ffff02b224 */ /* 0x000fe200078e0a02 */
[----:B------:R-:W-:Y:S01]  /*df90*/  ISETP.GT.U32.AND P3, PT, R229, R14, PT ;  /* 0x0000000ee500720c */ /* 0x000fe20003f64070 */
[----:B------:R-:W-:Y:S01]  /*dfa0*/  @!P1 IMAD.IADD R11, R11, 0x1, -R229 ;  /* 0x000000010b0b9824 */ /* 0x000fe200078e0ae5 */
[----:B------:R-:W-:Y:S01]  /*dfb0*/  ISETP.GT.U32.AND P1, PT, R229, R17, PT ;  /* 0x00000011e500720c */ /* 0x000fe20003f24070 */
[----:B------:R-:W-:-:S02]  /*dfc0*/  IMAD.MOV.U32 R12, RZ, RZ, R20 ;  /* 0x000000ffff0c7224 */ /* 0x000fc400078e0014 */
[----:B------:R-:W-:Y:S01]  /*dfd0*/  @!P0 IMAD.MOV R31, RZ, RZ, -R31 ;  /* 0x000000ffff1f8224 */ /* 0x000fe200078e0a1f */
[----:B------:R-:W-:Y:S01]  /*dfe0*/  ISETP.GE.AND P0, PT, R10, RZ, PT ;  /* 0x000000ff0a00720c */ /* 0x000fe20003f06270 */
[----:B------:R-:W-:Y:S01]  /*dff0*/  @!P5 IMAD.IADD R7, R7, 0x1, -R229 ;  /* 0x000000010707d824 */ /* 0x000fe200078e0ae5 */
[----:B------:R-:W-:Y:S01]  /*e000*/  ISETP.GT.U32.AND P5, PT, R229, R11, PT ;  /* 0x0000000be500720c */ /* 0x000fe20003fa4070 */
[----:B------:R-:W-:Y:S01]  /*e010*/  IMAD.HI.U32 R10, R9, R12, RZ ;  /* 0x0000000c090a7227 */ /* 0x000fe200078e00ff */
[----:B------:R-:W-:Y:S03]  /*e020*/  STL [R1+0x60cc], R31 ;  /* 0x0060cc1f01007387 */ /* 0x000fe60000100800 */
[----:B------:R-:W-:Y:S01]  /*e030*/  IMAD R4, R229, R19, R13 ;  /* 0x00000013e5047224 */ /* 0x000fe200078e020d */
[----:B------:R1:W-:Y:S01]  /*e040*/  STL [R1+0x69c], R2 ;  /* 0x00069c0201007387 */ /* 0x0003e20000100800 */
[----:B------:R-:W-:Y:S01]  /*e050*/  IMAD.MOV R8, RZ, RZ, -R10 ;  /* 0x000000ffff087224 */ /* 0x000fe200078e0a0a */
[----:B------:R-:W-:Y:S01]  /*e060*/  @!P1 IADD3 R17, R17, -R229, RZ ;  /* 0x800000e511119210 */ /* 0x000fe20007ffe0ff */
[--C-:B------:R-:W-:Y:S01]  /*e070*/  @!P3 IMAD.IADD R14, R14, 0x1, -R229.reuse ;  /* 0x000000010e0eb824 */ /* 0x100fe200078e0ae5 */
[----:B------:R-:W-:Y:S01]  /*e080*/  ISETP.GT.U32.AND P3, PT, R229, R4, PT ;  /* 0x00000004e500720c */ /* 0x000fe20003f64070 */
[----:B------:R-:W-:Y:S01]  /*e090*/  VIADD R10, R37, 0x10c ;  /* 0x0000010c250a7836 */ /* 0x000fe20000000000 */
[----:B------:R-:W-:Y:S01]  /*e0a0*/  ISETP.GE.AND P1, PT, R0, RZ, PT ;  /* 0x000000ff0000720c */ /* 0x000fe20003f26270 */
[----:B------:R-:W-:-:S02]  /*e0b0*/  @!P5 IMAD.IADD R11, R11, 0x1, -R229 ;  /* 0x000000010b0bd824 */ /* 0x000fc400078e0ae5 */
[----:B------:R-:W-:Y:S01]  /*e0c0*/  IMAD.MOV.U32 R0, RZ, RZ, R17 ;  /* 0x000000ffff007224 */ /* 0x000fe200078e0011 */
[----:B-1----:R-:W-:Y:S01]  /*e0d0*/  MOV R2, R5 ;  /* 0x0000000500027202 */ /* 0x002fe20000000f00 */
[C---:B------:R-:W-:Y:S01]  /*e0e0*/  IMAD R5, R229.reuse, R8, R12 ;  /* 0x00000008e5057224 */ /* 0x040fe200078e020c */
[----:B------:R-:W-:Y:S01]  /*e0f0*/  IABS R20, R10 ;  /* 0x0000000a00147213 */ /* 0x000fe20000000000 */
[----:B------:R-:W-:Y:S02]  /*e100*/  @!P4 IMAD.MOV R0, RZ, RZ, -R0 ;  /* 0x000000ffff00c224 */ /* 0x000fe400078e0a00 */
[----:B------:R-:W-:Y:S01]  /*e110*/  @!P2 IMAD.MOV R2, RZ, RZ, -R2 ;  /* 0x000000ffff02a224 */ /* 0x000fe200078e0a02 */
[----:B------:R-:W-:Y:S01]  /*e120*/  ISETP.GT.U32.AND P2, PT, R229, R7, PT ;  /* 0x00000007e500720c */ /* 0x000fe20003f44070 */
[----:B------:R-:W-:Y:S01]  /*e130*/  IMAD.HI.U32 R21, R9, R20, RZ ;  /* 0x0000001409157227 */ /* 0x000fe200078e00ff */
[----:B------:R-:W-:Y:S02]  /*e140*/  ISETP.GT.U32.AND P5, PT, R229, R5, PT ;  /* 0x00000005e500720c */ /* 0x000fe40003fa4070 */
[----:B------:R1:W-:Y:S01]  /*e150*/  STL [R1+0x698], R2 ;  /* 0x0006980201007387 */ /* 0x0003e20000100800 */
[----:B------:R-:W-:Y:S01]  /*e160*/  @!P3 IMAD.IADD R4, R4, 0x1, -R229 ;  /* 0x000000010404b824 */ /* 0x000fe200078e0ae5 */
[----:B------:R-:W-:Y:S01]  /*e170*/  ISETP.GE.AND P3, PT, R6, RZ, PT ;  /* 0x000000ff0600720c */ /* 0x000fe20003f66270 */
[----:B------:R-:W-:-:S02]  /*e180*/  IMAD.MOV R21, RZ, RZ, -R21 ;  /* 0x000000ffff157224 */ /* 0x000fc400078e0a15 */
[----:B------:R-:W-:Y:S02]  /*e190*/  VIADD R8, R37, 0x10d ;  /* 0x0000010d25087836 */ /* 0x000fe40000000000 */
[----:B------:R-:W-:Y:S02]  /*e1a0*/  IMAD R6, R229, R21, R20 ;  /* 0x00000015e5067224 */ /* 0x000fe400078e0214 */
[----:B------:R-:W-:Y:S01]  /*e1b0*/  @!P2 IMAD.IADD R7, R7, 0x1, -R229 ;  /* 0x000000010707a824 */ /* 0x000fe200078e0ae5 */
[----:B------:R-:W-:Y:S01]  /*e1c0*/  IABS R12, R8 ;  /* 0x00000008000c7213 */ /* 0x000fe20000000000 */
[----:B-1----:R-:W-:Y:S01]  /*e1d0*/  IMAD.MOV.U32 R2, RZ, RZ, R14 ;  /* 0x000000ffff027224 */ /* 0x002fe200078e000e */
[----:B------:R-:W-:Y:S01]  /*e1e0*/  @!P5 IADD3 R5, R5, -R229, RZ ;  /* 0x800000e50505d210 */ /* 0x000fe20007ffe0ff */
[----:B------:R-:W-:Y:S01]  /*e1f0*/  VIADD R13, R37, 0x10e ;  /* 0x0000010e250d7836 */ /* 0x000fe20000000000 */
[C---:B------:R-:W-:Y:S01]  /*e200*/  ISETP.GT.U32.AND P5, PT, R229.reuse, R6, PT ;  /* 0x00000006e500720c */ /* 0x040fe20003fa4070 */
[----:B------:R-:W-:Y:S01]  /*e210*/  @!P1 IMAD.MOV R2, RZ, RZ, -R2 ;  /* 0x000000ffff029224 */ /* 0x000fe200078e0a02 */
[----:B------:R-:W-:Y:S01]  /*e220*/  ISETP.GT.U32.AND P1, PT, R229, R4, PT ;  /* 0x00000004e500720c */ /* 0x000fe20003f24070 */
[----:B------:R-:W-:Y:S01]  /*e230*/  IMAD.HI.U32 R19, R9, R12, RZ ;  /* 0x0000000c09137227 */ /* 0x000fe200078e00ff */
[----:B------:R-:W-:-:S02]  /*e240*/  ISETP.GE.AND P2, PT, R18, RZ, PT ;  /* 0x000000ff1200720c */ /* 0x000fc40003f46270 */
[----:B------:R1:W-:Y:S01]  /*e250*/  STL [R1+0x690], R2 ;  /* 0x0006900201007387 */ /* 0x0003e20000100800 */
[----:B------:R-:W-:Y:S01]  /*e260*/  IABS R18, R13 ;  /* 0x0000000d00127213 */ /* 0x000fe20000000000 */
[----:B------:R-:W-:Y:S01]  /*e270*/  IMAD.MOV R19, RZ, RZ, -R19 ;  /* 0x000000ffff137224 */ /* 0x000fe200078e0a13 */
[----:B------:R-:W-:Y:S01]  /*e280*/  ISETP.GT.U32.AND P4, PT, R229, R5, PT ;  /* 0x00000005e500720c */ /* 0x000fe20003f84070 */
[----:B------:R2:W-:Y:S01]  /*e290*/  STL [R1+0x68c], R0 ;  /* 0x00068c0001007387 */ /* 0x0005e20000100800 */
[----:B------:R-:W-:Y:S02]  /*e2a0*/  VIADD R66, R37, 0x178 ;  /* 0x0000017825427836 */ /* 0x000fe40000000000 */
[--C-:B------:R-:W-:Y:S02]  /*e2b0*/  @!P5 IMAD.IADD R6, R6, 0x1, -R229.reuse ;  /* 0x000000010606d824 */ /* 0x100fe400078e0ae5 */
[----:B------:R-:W-:Y:S01]  /*e2c0*/  @!P1 IMAD.IADD R4, R4, 0x1, -R229 ;  /* 0x0000000104049824 */ /* 0x000fe200078e0ae5 */
[----:B------:R-:W-:Y:S01]  /*e2d0*/  IABS R183, R66 ;  /* 0x0000004200b77213 */ /* 0x000fe20000000000 */
[----:B-1----:R-:W-:-:S02]  /*e2e0*/  IMAD.MOV.U32 R2, RZ, RZ, R11 ;  /* 0x000000ffff027224 */ /* 0x002fc400078e000b */
[C---:B------:R-:W-:Y:S02]  /*e2f0*/  IMAD R12, R229.reuse, R19, R12 ;  /* 0x00000013e50c7224 */ /* 0x040fe400078e020c */
[----:B--2---:R-:W-:Y:S02]  /*e300*/  IMAD.MOV.U32 R0, RZ, RZ, R7 ;  /* 0x000000ffff007224 */ /* 0x004fe400078e0007 */
[----:B------:R-:W-:Y:S01]  /*e310*/  @!P0 IMAD.MOV R2, RZ, RZ, -R2 ;  /* 0x000000ffff028224 */ /* 0x000fe200078e0a02 */
[----:B------:R-:W-:Y:S01]  /*e320*/  ISETP.GT.U32.AND P1, PT, R229, R12, PT ;  /* 0x0000000ce500720c */ /* 0x000fe20003f24070 */
[----:B------:R-:W-:Y:S01]  /*e330*/  IMAD.HI.U32 R7, R9, R18, RZ ;  /* 0x0000001209077227 */ /* 0x000fe200078e00ff */
[----:B------:R-:W-:Y:S02]  /*e340*/  @!P6 IADD3 R0, -R0, RZ, RZ ;  /* 0x000000ff0000e210 */ /* 0x000fe40007ffe1ff */
[----:B------:R-:W-:Y:S01]  /*e350*/  ISETP.GE.AND P6, PT, R8, RZ, PT ;  /* 0x000000ff0800720c */ /* 0x000fe20003fc6270 */
[----:B------:R-:W-:Y:S01]  /*e360*/  VIADD R8, R37, 0x10f ;  /* 0x0000010f25087836 */ /* 0x000fe20000000000 */
[----:B------:R-:W-:Y:S01]  /*e370*/  STL [R1+0x688], R2 ;  /* 0x0006880201007387 */ /* 0x000fe20000100800 */
[----:B------:R-:W-:Y:S01]  /*e380*/  IMAD.MOV R14, RZ, RZ, -R7 ;  /* 0x000000ffff0e7224 */ /* 0x000fe200078e0a07 */
[----:B------:R-:W-:Y:S01]  /*e390*/  ISETP.GE.AND P0, PT, R10, RZ, PT ;  /* 0x000000ff0a00720c */ /* 0x000fe20003f06270 */
[--C-:B------:R-:W-:Y:S01]  /*e3a0*/  @!P4 IMAD.IADD R5, R5, 0x1, -R229.reuse ;  /* 0x000000010505c824 */ /* 0x100fe200078e0ae5 */
[----:B------:R1:W-:Y:S01]  /*e3b0*/  STL [R1+0x684], R0 ;  /* 0x0006840001007387 */ /* 0x0003e20000100800 */
[----:B------:R-:W-:Y:S01]  /*e3c0*/  IABS R7, R8 ;  /* 0x0000000800077213 */ /* 0x000fe20000000000 */
[----:B------:R-:W-:Y:S01]  /*e3d0*/  IMAD R14, R229, R14, R18 ;  /* 0x0000000ee50e7224 */ /* 0x000fe200078e0212 */
[----:B------:R-:W-:Y:S01]  /*e3e0*/  ISETP.GE.AND P4, PT, R13, RZ, PT ;  /* 0x000000ff0d00720c */ /* 0x000fe20003f86270 */
[----:B------:R-:W-:Y:S01]  /*e3f0*/  @!P1 IMAD.IADD R12, R12, 0x1, -R229 ;  /* 0x000000010c0c9824 */ /* 0x000fe200078e0ae5 */
[----:B------:R-:W-:Y:S01]  /*e400*/  ISETP.GE.AND P5, PT, R8, RZ, PT ;  /* 0x000000ff0800720c */ /* 0x000fe20003fa6270 */
[----:B------:R-:W-:Y:S01]  /*e410*/  IMAD.HI.U32 R13, R9, R7, RZ ;  /* 0x00000007090d7227 */ /* 0x000fe200078e00ff */
[----:B------:R-:W-:-:S02]  /*e420*/  IADD3 R8, R37, 0x111, RZ ;  /* 0x0000011125087810 */ /* 0x000fc40007ffe0ff */
[----:B------:R-:W-:Y:S01]  /*e430*/  ISETP.GT.U32.AND P1, PT, R229, R12, PT ;  /* 0x0000000ce500720c */ /* 0x000fe20003f24070 */
[----:B-1----:R-:W-:Y:S01]  /*e440*/  IMAD.MOV.U32 R0, RZ, RZ, R4 ;  /* 0x000000ffff007224 */ /* 0x002fe200078e0004 */
[----:B------:R-:W-:Y:S01]  /*e450*/  IABS R11, R8 ;  /* 0x00000008000b7213 */ /* 0x000fe20000000000 */
[----:B------:R-:W-:Y:S02]  /*e460*/  VIADD R19, R37, 0x112 ;  /* 0x0000011225137836 */ /* 0x000fe40000000000 */
[----:B------:R-:W-:Y:S01]  /*e470*/  @!P2 IMAD.MOV R0, RZ, RZ, -R0 ;  /* 0x000000ffff00a224 */ /* 0x000fe200078e0a00 */
[----:B------:R-:W-:Y:S01]  /*e480*/  ISETP.GT.U32.AND P2, PT, R229, R6, PT ;  /* 0x00000006e500720c */ /* 0x000fe20003f44070 */
[----:B------:R-:W-:Y:S02]  /*e490*/  VIADD R10, R37, 0x110 ;  /* 0x00000110250a7836 */ /* 0x000fe40000000000 */
[----:B------:R-:W-:Y:S01]  /*e4a0*/  IMAD.HI.U32 R42, R9, R40, RZ ;  /* 0x00000028092a7227 */ /* 0x000fe200078e00ff */
[----:B------:R1:W-:Y:S02]  /*e4b0*/  STL [R1+0x67c], R0 ;  /* 0x00067c0001007387 */ /* 0x0003e40000100800 */
[----:B------:R-:W-:Y:S01]  /*e4c0*/  IABS R4, R10 ;  /* 0x0000000a00047213 */ /* 0x000fe20000000000 */
[----:B------:R-:W-:Y:S01]  /*e4d0*/  @!P1 IMAD.IADD R12, R12, 0x1, -R229 ;  /* 0x000000010c0c9824 */ /* 0x000fe200078e0ae5 */
[----:B------:R-:W-:Y:S01]  /*e4e0*/  ISETP.GE.AND P1, PT, R10, RZ, PT ;  /* 0x000000ff0a00720c */ /* 0x000fe20003f26270 */
[----:B------:R-:W-:-:S02]  /*e4f0*/  IMAD.MOV R42, RZ, RZ, -R42 ;  /* 0x000000ffff2a7224 */ /* 0x000fc400078e0a2a */
[----:B------:R-:W-:-:S04]  /*e500*/  IMAD.HI.U32 R17, R9, R4, RZ ;  /* 0x0000000409117227 */ /* 0x000fc800078e00ff */
[----:B-1----:R-:W-:Y:S02]  /*e510*/  IMAD.MOV.U32 R0, RZ, RZ, R5 ;  /* 0x000000ffff007224 */ /* 0x002fe400078e0005 */
[----:B------:R-:W-:Y:S01]  /*e520*/  IMAD.MOV R5, RZ, RZ, -R13 ;  /* 0x000000ffff057224 */ /* 0x000fe200078e0a0d */
[----:B------:R-:W-:Y:S01]  /*e530*/  IABS R13, R19 ;  /* 0x00000013000d7213 */ /* 0x000fe20000000000 */
[----:B------:R-:W-:Y:S01]  /*e540*/  @!P2 IMAD.IADD R6, R6, 0x1, -R229 ;  /* 0x000000010606a824 */ /* 0x000fe200078e0ae5 */
[----:B------:R-:W-:Y:S01]  /*e550*/  @!P3 IADD3 R0, -R0, RZ, RZ ;  /* 0x000000ff0000b210 */ /* 0x000fe20007ffe1ff */
[C---:B------:R-:W-:Y:S01]  /*e560*/  IMAD R5, R229.reuse, R5, R7 ;  /* 0x00000005e5057224 */ /* 0x040fe200078e0207 */
[C---:B------:R-:W-:Y:S01]  /*e570*/  ISETP.GT.U32.AND P3, PT, R229.reuse, R14, PT ;  /* 0x0000000ee500720c */ /* 0x040fe20003f64070 */
[----:B------:R-:W-:Y:S02]  /*e580*/  IMAD.MOV.U32 R7, RZ, RZ, R13 ;  /* 0x000000ffff077224 */ /* 0x000fe400078e000d */
[----:B------:R1:W-:Y:S01]  /*e590*/  STL [R1+0x678], R0 ;  /* 0x0006780001007387 */ /* 0x0003e20000100800 */
[----:B------:R-:W-:Y:S01]  /*e5a0*/  ISETP.GT.U32.AND P2, PT, R229, R5, PT ;  /* 0x00000005e500720c */ /* 0x000fe20003f44070 */
[----:B------:R-:W-:-:S04]  /*e5b0*/  IMAD.HI.U32 R13, R9, R11, RZ ;  /* 0x0000000b090d7227 */ /* 0x000fc800078e00ff */
[----:B------:R-:W-:Y:S02]  /*e5c0*/  IMAD.MOV R17, RZ, RZ, -R17 ;  /* 0x000000ffff117224 */ /* 0x000fe400078e0a11 */
[----:B------:R-:W-:Y:S02]  /*e5d0*/  IMAD.MOV R13, RZ, RZ, -R13 ;  /* 0x000000ffff0d7224 */ /* 0x000fe400078e0a0d */
[--C-:B------:R-:W-:Y:S01]  /*e5e0*/  @!P3 IMAD.IADD R14, R14, 0x1, -R229.reuse ;  /* 0x000000010e0eb824 */ /* 0x100fe200078e0ae5 */
[----:B-1----:R-:W-:Y:S01]  /*e5f0*/  MOV R0, R6 ;  /* 0x0000000600007202 */ /* 0x002fe20000000f00 */
[----:B------:R-:W-:Y:S01]  /*e600*/  IMAD R4, R229, R17, R4 ;  /* 0x00000011e5047224 */ /* 0x000fe200078e0204 */
[----:B------:R-:W-:Y:S01]  /*e610*/  ISETP.GE.AND P3, PT, R8, RZ, PT ;  /* 0x000000ff0800720c */ /* 0x000fe20003f66270 */
[----:B------:R-:W-:Y:S01]  /*e620*/  @!P2 IMAD.IADD R5, R5, 0x1, -R229 ;  /* 0x000000010505a824 */ /* 0x000fe200078e0ae5 */
[----:B------:R-:W-:Y:S01]  /*e630*/  ISETP.GT.U32.AND P2, PT, R229, R14, PT ;  /* 0x0000000ee500720c */ /* 0x000fe20003f44070 */
[----:B------:R-:W-:-:S02]  /*e640*/  @!P0 IMAD.MOV R0, RZ, RZ, -R0 ;  /* 0x000000ffff008224 */ /* 0x000fc400078e0a00 */
[C---:B------:R-:W-:Y:S01]  /*e650*/  IMAD R11, R229.reuse, R13, R11 ;  /* 0x0000000de50b7224 */ /* 0x040fe200078e020b */
[----:B------:R-:W-:Y:S01]  /*e660*/  ISETP.GT.U32.AND P0, PT, R229, R5, PT ;  /* 0x00000005e500720c */ /* 0x000fe20003f04070 */
[----:B------:R-:W-:Y:S01]  /*e670*/  IMAD.HI.U32 R10, R9, R7, RZ ;  /* 0x00000007090a7227 */ /* 0x000fe200078e00ff */
[----:B------:R1:W-:Y:S03]  /*e680*/  STL [R1+0x670], R0 ;  /* 0x0006700001007387 */ /* 0x0003e60000100800 */
[----:B------:R-:W-:Y:S02]  /*e690*/  IMAD.MOV R10, RZ, RZ, -R10 ;  /* 0x000000ffff0a7224 */ /* 0x000fe400078e0a0a */
[----:B------:R-:W-:Y:S02]  /*e6a0*/  VIADD R6, R37, 0x113 ;  /* 0x0000011325067836 */ /* 0x000fe40000000000 */
[----:B------:R-:W-:Y:S01]  /*e6b0*/  @!P2 IMAD.IADD R14, R14, 0x1, -R229 ;  /* 0x000000010e0ea824 */ /* 0x000fe200078e0ae5 */
[C---:B------:R-:W-:Y:S01]  /*e6c0*/  ISETP.GT.U32.AND P2, PT, R229.reuse, R11, PT ;  /* 0x0000000be500720c */ /* 0x040fe20003f44070 */
[----:B------:R-:W-:Y:S01]  /*e6d0*/  IMAD R7, R229, R10, R7 ;  /* 0x0000000ae5077224 */ /* 0x000fe200078e0207 */
[C---:B------:R-:W-:Y:S01]  /*e6e0*/  IADD3 R10, R37.reuse, 0x115, RZ ;  /* 0x00000115250a7810 */ /* 0x040fe20007ffe0ff */
[----:B-1----:R-:W-:Y:S01]  /*e6f0*/  IMAD.MOV.U32 R0, RZ, RZ, R12 ;  /* 0x000000ffff007224 */ /* 0x002fe200078e000c */
[----:B------:R-:W-:Y:S01]  /*e700*/  IABS R8, R6 ;  /* 0x0000000600087213 */ /* 0x000fe20000000000 */
[----:B------:R-:W-:Y:S01]  /*e710*/  VIADD R13, R37, 0x114 ;  /* 0x00000114250d7836 */ /* 0x000fe20000000000 */
[----:B------:R-:W-:Y:S01]  /*e720*/  IABS R20, R10 ;  /* 0x0000000a00147213 */ /* 0x000fe20000000000 */
[----:B------:R-:W-:Y:S01]  /*e730*/  @!P6 IMAD.MOV R0, RZ, RZ, -R0 ;  /* 0x000000ffff00e224 */ /* 0x000fe200078e0a00 */
[----:B------:R-:W-:Y:S01]  /*e740*/  ISETP.GT.U32.AND P6, PT, R229, R4, PT ;  /* 0x00000004e500720c */ /* 0x000fe20003fc4070 */
[----:B------:R-:W-:Y:S01]  /*e750*/  IMAD.MOV.U32 R2, RZ, RZ, R14 ;  /* 0x000000ffff027224 */ /* 0x000fe200078e000e */
[----:B------:R-:W-:Y:S01]  /*e760*/  IABS R17, R13 ;  /* 0x0000000d00117213 */ /* 0x000fe20000000000 */
[----:B------:R-:W-:Y:S01]  /*e770*/  IMAD.HI.U32 R18, R9, R8, RZ ;  /* 0x0000000809127227 */ /* 0x000fe200078e00ff */
[----:B------:R1:W-:Y:S03]  /*e780*/  STL [R1+0x674], R0 ;  /* 0x0006740001007387 */ /* 0x0003e60000100800 */
[----:B------:R-:W-:Y:S01]  /*e790*/  @!P2 IMAD.IADD R11, R11, 0x1, -R229 ;  /* 0x000000010b0ba824 */ /* 0x000fe200078e0ae5 */
[----:B------:R-:W-:Y:S01]  /*e7a0*/  IADD3 R18, -R18, RZ, RZ ;  /* 0x000000ff12127210 */ /* 0x000fe20007ffe1ff */
[----:B------:R-:W-:-:S02]  /*e7b0*/  @!P4 IMAD.MOV R2, RZ, RZ, -R2 ;  /* 0x000000ffff02c224 */ /* 0x000fc400078e0a02 */
[--C-:B------:R-:W-:Y:S01]  /*e7c0*/  @!P0 IMAD.IADD R5, R5, 0x1, -R229.reuse ;  /* 0x0000000105058824 */ /* 0x100fe200078e0ae5 */
[----:B------:R-:W-:Y:S01]  /*e7d0*/  ISETP.GT.U32.AND P4, PT, R229, R11, PT ;  /* 0x0000000be500720c */ /* 0x000fe20003f84070 */
[----:B------:R-:W-:Y:S01]  /*e7e0*/  @!P6 IMAD.IADD R4, R4, 0x1, -R229 ;  /* 0x000000010404e824 */ /* 0x000fe200078e0ae5 */
[----:B------:R-:W-:Y:S01]  /*e7f0*/  ISETP.GE.AND P6, PT, R19, RZ, PT ;  /* 0x000000ff1300720c */ /* 0x000fe20003fc6270 */
[----:B------:R-:W-:Y:S01]  /*e800*/  IMAD.MOV.U32 R19, RZ, RZ, R20 ;  /* 0x000000ffff137224 */ /* 0x000fe200078e0014 */
[----:B------:R-:W-:Y:S01]  /*e810*/  ISETP.GT.U32.AND P0, PT, R229, R7, PT ;  /* 0x00000007e500720c */ /* 0x000fe20003f04070 */
[----:B------:R-:W-:Y:S01]  /*e820*/  IMAD.HI.U32 R20, R9, R17, RZ ;  /* 0x0000001109147227 */ /* 0x000fe200078e00ff */
[----:B------:R-:W-:Y:S01]  /*e830*/  ISETP.GT.U32.AND P2, PT, R229, R4, PT ;  /* 0x00000004e500720c */ /* 0x000fe20003f44070 */
[----:B------:R2:W-:Y:S02]  /*e840*/  STL [R1+0x66c], R2 ;  /* 0x00066c0201007387 */ /* 0x0005e40000100800 */
[----:B------:R-:W-:-:S02]  /*e850*/  VIADD R12, R37, 0x116 ;  /* 0x00000116250c7836 */ /* 0x000fc40000000000 */
[----:B------:R-:W-:Y:S02]  /*e860*/  IMAD.MOV R20, RZ, RZ, -R20 ;  /* 0x000000ffff147224 */ /* 0x000fe400078e0a14 */
[C---:B------:R-:W-:Y:S01]  /*e870*/  IMAD R8, R229.reuse, R18, R8 ;  /* 0x00000012e5087224 */ /* 0x040fe200078e0208 */
[----:B------:R-:W-:Y:S01]  /*e880*/  IABS R21, R12 ;  /* 0x0000000c00157213 */ /* 0x000fe20000000000 */
[----:B------:R-:W-:Y:S02]  /*e890*/  IMAD R17, R229, R20, R17 ;  /* 0x00000014e5117224 */ /* 0x000fe400078e0211 */
[----:B------:R-:W-:Y:S02]  /*e8a0*/  @!P4 IMAD.IADD R11, R11, 0x1, -R229 ;  /* 0x000000010b0bc824 */ /* 0x000fe400078e0ae5 */
[----:B------:R-:W-:Y:S01]  /*e8b0*/  IMAD.HI.U32 R14, R9, R21, RZ ;  /* 0x00000015090e7227 */ /* 0x000fe200078e00ff */
[----:B------:R-:W-:-:S03]  /*e8c0*/  ISETP.GT.U32.AND P4, PT, R229, R17, PT ;  /* 0x00000011e500720c */ /* 0x000fc60003f84070 */
[--C-:B------:R-:W-:Y:S01]  /*e8d0*/  @!P2 IMAD.IADD R4, R4, 0x1, -R229.reuse ;  /* 0x000000010404a824 */ /* 0x100fe200078e0ae5 */
[----:B------:R-:W-:Y:S01]  /*e8e0*/  ISETP.GT.U32.AND P2, PT, R229, R8, PT ;  /* 0x00000008e500720c */ /* 0x000fe20003f44070 */
[----:B------:R-:W-:Y:S02]  /*e8f0*/  @!P0 IMAD.IADD R7, R7, 0x1, -R229 ;  /* 0x0000000107078824 */ /* 0x000fe400078e0ae5 */
[----:B-1----:R-:W-:Y:S02]  /*e900*/  IMAD.MOV.U32 R0, RZ, RZ, R5 ;  /* 0x000000ffff007224 */ /* 0x002fe400078e0005 */
[----:B------:R-:W-:Y:S01]  /*e910*/  IMAD.MOV R14, RZ, RZ, -R14 ;  /* 0x000000ffff0e7224 */ /* 0x000fe200078e0a0e */
[----:B------:R-:W-:Y:S01]  /*e920*/  ISETP.GT.U32.AND P0, PT, R229, R7, PT ;  /* 0x00000007e500720c */ /* 0x000fe20003f04070 */
[----:B------:R-:W-:Y:S01]  /*e930*/  IMAD.HI.U32 R18, R9, R19, RZ ;  /* 0x0000001309127227 */ /* 0x000fe200078e00ff */
[----:B------:R-:W-:Y:S02]  /*e940*/  @!P5 IADD3 R0, -R0, RZ, RZ ;  /* 0x000000ff0000d210 */ /* 0x000fe40007ffe1ff */
[----:B------:R-:W-:Y:S01]  /*e950*/  ISETP.GE.AND P5, PT, R6, RZ, PT ;  /* 0x000000ff0600720c */ /* 0x000fe20003fa6270 */
[----:B------:R-:W-:-:S02]  /*e960*/  IMAD R21, R229, R14, R21 ;  /* 0x0000000ee5157224 */ /* 0x000fc400078e0215 */
[----:B--2---:R-:W-:Y:S01]  /*e970*/  IMAD.MOV.U32 R2, RZ, RZ, R11 ;  /* 0x000000ffff027224 */ /* 0x004fe200078e000b */
[----:B------:R1:W-:Y:S01]  /*e980*/  STL [R1+0x668], R0 ;  /* 0x0006680001007387 */ /* 0x0003e20000100800 */
[----:B------:R-:W-:Y:S02]  /*e990*/  VIADD R5, R37, 0x117 ;  /* 0x0000011725057836 */ /* 0x000fe40000000000 */
[----:B------:R-:W-:Y:S02]  /*e9a0*/  IMAD.MOV R18, RZ, RZ, -R18 ;  /* 0x000000ffff127224 */ /* 0x000fe400078e0a12 */
[----:B------:R-:W-:Y:S01]  /*e9b0*/  @!P3 IMAD.MOV R2, RZ, RZ, -R2 ;  /* 0x000000ffff02b224 */ /* 0x000fe200078e0a02 */
[----:B------:R-:W-:Y:S01]  /*e9c0*/  ISETP.GT.U32.AND P3, PT, R229, R21, PT ;  /* 0x00000015e500720c */ /* 0x000fe20003f64070 */
[--C-:B------:R-:W-:Y:S01]  /*e9d0*/  @!P2 IMAD.IADD R8, R8, 0x1, -R229.reuse ;  /* 0x000000010808a824 */ /* 0x100fe200078e0ae5 */
[----:B------:R-:W-:Y:S01]  /*e9e0*/  IABS R6, R5 ;  /* 0x0000000500067213 */ /* 0x000fe20000000000 */
[----:B------:R-:W-:-:S02]  /*e9f0*/  @!P4 IMAD.IADD R17, R17, 0x1, -R229 ;  /* 0x000000011111c824 */ /* 0x000fc400078e0ae5 */
[----:B-1----:R-:W-:Y:S02]  /*ea00*/  IMAD.MOV.U32 R0, RZ, RZ, R4 ;  /* 0x000000ffff007224 */ /* 0x002fe400078e0004 */
[C---:B------:R-:W-:Y:S01]  /*ea10*/  IMAD R19, R229.reuse, R18, R19 ;  /* 0x00000012e5137224 */ /* 0x040fe200078e0213 */
[C---:B------:R-:W-:Y:S01]  /*ea20*/  ISETP.GT.U32.AND P4, PT, R229.reuse, R17, PT ;  /* 0x00000011e500720c */ /* 0x040fe20003f84070 */
[----:B------:R-:W-:Y:S01]  /*ea30*/  @!P1 IMAD.MOV R0, RZ, RZ, -R0 ;  /* 0x000000ffff009224 */ /* 0x000fe200078e0a00 */
[----:B------:R-:W-:Y:S01]  /*ea40*/  ISETP.GT.U32.AND P1, PT, R229, R8, PT ;  /* 0x00000008e500720c */ /* 0x000fe20003f24070 */
[--C-:B------:R-:W-:Y:S01]  /*ea50*/  @!P0 IMAD.IADD R7, R7, 0x1, -R229.reuse ;  /* 0x0000000107078824 */ /* 0x100fe200078e0ae5 */
[----:B------:R-:W-:Y:S01]  /*ea60*/  ISETP.GE.AND P0, PT, R13, RZ, PT ;  /* 0x000000ff0d00720c */ /* 0x000fe20003f06270 */
[----:B------:R-:W-:Y:S01]  /*ea70*/  IMAD.HI.U32 R14, R9, R6, RZ ;  /* 0x00000006090e7227 */ /* 0x000fe200078e00ff */
[----:B------:R-:W-:Y:S01]  /*ea80*/  ISETP.GT.U32.AND P2, PT, R229, R19, PT ;  /* 0x00000013e500720c */ /* 0x000fe20003f44070 */
[----:B------:R1:W-:Y:S01]  /*ea90*/  STL [R1+0x664], R0 ;  /* 0x0006640001007387 */ /* 0x0003e20000100800 */
[----:B------:R-:W-:Y:S01]  /*eaa0*/  IADD3 R13, R37, 0x118, RZ ;  /* 0x00000118250d7810 */ /* 0x000fe20007ffe0ff */
[----:B------:R-:W-:Y:S01]  /*eab0*/  IMAD.MOV R11, RZ, RZ, -R14 ;  /* 0x000000ffff0b7224 */ /* 0x000fe200078e0a0e */
[----:B------:R-:W-:Y:S01]  /*eac0*/  @!P3 IADD3 R21, R21, -R229, RZ ;  /* 0x800000e51515b210 */ /* 0x000fe20007ffe0ff */
[----:B------:R-:W-:Y:S01]  /*ead0*/  STL [R1+0x660], R2 ;  /* 0x0006600201007387 */ /* 0x000fe20000100800 */
[----:B------:R-:W-:Y:S01]  /*eae0*/  IABS R4, R13 ;  /* 0x0000000d00047213 */ /* 0x000fe20000000000 */
[C---:B------:R-:W-:Y:S01]  /*eaf0*/  IMAD R6, R229.reuse, R11, R6 ;  /* 0x0000000be5067224 */ /* 0x040fe200078e0206 */
[----:B------:R-:W-:Y:S01]  /*eb00*/  ISETP.GT.U32.AND P3, PT, R229, R21, PT ;  /* 0x00000015e500720c */ /* 0x000fe20003f64070 */
[--C-:B------:R-:W-:Y:S01]  /*eb10*/  @!P1 IMAD.IADD R8, R8, 0x1, -R229.reuse ;  /* 0x0000000108089824 */ /* 0x100fe200078e0ae5 */
[----:B------:R-:W-:Y:S01]  /*eb20*/  ISETP.GE.AND P1, PT, R12, RZ, PT ;  /* 0x000000ff0c00720c */ /* 0x000fe20003f26270 */
[----:B------:R-:W-:Y:S01]  /*eb30*/  @!P4 IMAD.IADD R17, R17, 0x1, -R229 ;  /* 0x000000011111c824 */ /* 0x000fe200078e0ae5 */
[----:B-1----:R-:W-:Y:S01]  /*eb40*/  MOV R0, R7 ;  /* 0x0000000700007202 */ /* 0x002fe20000000f00 */
[----:B------:R-:W-:Y:S01]  /*eb50*/  IMAD.HI.U32 R7, R9, R4, RZ ;  /* 0x0000000409077227 */ /* 0x000fe200078e00ff */
[----:B------:R-:W-:-:S03]  /*eb60*/  ISETP.GT.U32.AND P4, PT, R229, R6, PT ;  /* 0x00000006e500720c */ /* 0x000fc60003f84070 */
[----:B------:R-:W-:Y:S01]  /*eb70*/  @!P6 IMAD.MOV R0, RZ, RZ, -R0 ;  /* 0x000000ffff00e224 */ /* 0x000fe200078e0a00 */
[----:B------:R-:W-:Y:S01]  /*eb80*/  ISETP.GE.AND P6, PT, R10, RZ, PT ;  /* 0x000000ff0a00720c */ /* 0x000fe20003fc6270 */
[----:B------:R-:W-:Y:S02]  /*eb90*/  @!P2 IMAD.IADD R19, R19, 0x1, -R229 ;  /* 0x000000011313a824 */ /* 0x000fe400078e0ae5 */
[----:B------:R-:W-:Y:S01]  /*eba0*/  IMAD.MOV R7, RZ, RZ, -R7 ;  /* 0x000000ffff077224 */ /* 0x000fe200078e0a07 */
[----:B------:R1:W-:Y:S01]  /*ebb0*/  STL [R1+0x65c], R0 ;  /* 0x00065c0001007387 */ /* 0x0003e20000100800 */
[--C-:B------:R-:W-:Y:S01]  /*ebc0*/  @!P3 IMAD.IADD R21, R21, 0x1, -R229.reuse ;  /* 0x000000011515b824 */ /* 0x100fe200078e0ae5 */
[C---:B------:R-:W-:Y:S01]  /*ebd0*/  ISETP.GT.U32.AND P2, PT, R229.reuse, R19, PT ;  /* 0x00000013e500720c */ /* 0x040fe20003f44070 */
[----:B------:R-:W-:Y:S02]  /*ebe0*/  IMAD R4, R229, R7, R4 ;  /* 0x00000007e5047224 */ /* 0x000fe400078e0204 */
[----:B------:R-:W-:-:S02]  /*ebf0*/  @!P4 IMAD.IADD R6, R6, 0x1, -R229 ;  /* 0x000000010606c824 */ /* 0x000fc400078e0ae5 */
[----:B------:R-:W-:Y:S01]  /*ec00*/  VIADD R7, R37, 0x119 ;  /* 0x0000011925077836 */ /* 0x000fe20000000000 */
[----:B------:R-:W-:Y:S01]  /*ec10*/  ISETP.GT.U32.AND P3, PT, R229, R4, PT ;  /* 0x00000004e500720c */ /* 0x000fe20003f64070 */
[C---:B------:R-:W-:Y:S02]  /*ec20*/  VIADD R11, R37.reuse, 0x11c ;  /* 0x0000011c250b7836 */ /* 0x040fe40000000000 */
[----:B-1----:R-:W-:Y:S01]  /*ec30*/  IMAD.MOV.U32 R0, RZ, RZ, R8 ;  /* 0x000000ffff007224 */ /* 0x002fe200078e0008 */
[C---:B------:R-:W-:Y:S01]  /*ec40*/  IADD3 R8, R37.reuse, 0x11b, RZ ;  /* 0x0000011b25087810 */ /* 0x040fe20007ffe0ff */
[----:B------:R-:W-:Y:S01]  /*ec50*/  VIADD R14, R37, 0x11e ;  /* 0x0000011e250e7836 */ /* 0x000fe20000000000 */
[----:B------:R-:W-:Y:S01]  /*ec60*/  ISETP.GE.AND P4, PT, R7, RZ, PT ;  /* 0x000000ff0700720c */ /* 0x000fe20003f86270 */
[----:B------:R-:W-:Y:S01]  /*ec70*/  @!P5 IMAD.MOV R0, RZ, RZ, -R0 ;  /* 0x000000ffff00d224 */ /* 0x000fe200078e0a00 */
[----:B------:R-:W-:Y:S01]  /*ec80*/  ISETP.GE.AND P5, PT, R5, RZ, PT ;  /* 0x000000ff0500720c */ /* 0x000fe20003fa6270 */
[----:B------:R-:W-:Y:S01]  /*ec90*/  @!P2 IMAD.IADD R19, R19, 0x1, -R229 ;  /* 0x000000011313a824 */ /* 0x000fe200078e0ae5 */
[----:B------:R-:W-:Y:S01]  /*eca0*/  ISETP.GE.AND P2, PT, R13, RZ, PT ;  /* 0x000000ff0d00720c */ /* 0x000fe20003f46270 */
[----:B------:R-:W-:Y:S01]  /*ecb0*/  VIADD R5, R37, 0x11a ;  /* 0x0000011a25057836 */ /* 0x000fe20000000000 */
[----:B------:R1:W-:Y:S01]  /*ecc0*/  STL [R1+0x644], R0 ;  /* 0x0006440001007387 */ /* 0x0003e20000100800 */
[----:B------:R-:W-:Y:S01]  /*ecd0*/  IMAD.MOV.U32 R2, RZ, RZ, R19 ;  /* 0x000000ffff027224 */ /* 0x000fe200078e0013 */
[----:B------:R-:W-:Y:S01]  /*ece0*/  IABS R19, R14 ;  /* 0x0000000e00137213 */ /* 0x000fe20000000000 */
[----:B------:R-:W-:Y:S01]  /*ecf0*/  @!P3 IMAD.IADD R4, R4, 0x1, -R229 ;  /* 0x000000010404b824 */ /* 0x000fe200078e0ae5 */
[----:B------:R-:W-:Y:S01]  /*ed00*/  IABS R12, R5 ;  /* 0x00000005000c7213 */ /* 0x000fe20000000000 */
[----:B------:R-:W-:Y:S01]  /*ed10*/  IMAD R40, R229, R42, R40 ;  /* 0x0000002ae5287224 */ /* 0x000fe200078e0228 */
[----:B------:R-:W-:Y:S01]  /*ed20*/  @!P6 IADD3 R2, -R2, RZ, RZ ;  /* 0x000000ff0202e210 */ /* 0x000fe20007ffe1ff */
[----:B------:R-:W-:Y:S01]  /*ed30*/  IMAD.HI.U32 R41, R9, R183, RZ ;  /* 0x000000b709297227 */ /* 0x000fe200078e00ff */
[----:B------:R-:W-:-:S02]  /*ed40*/  ISETP.GE.AND P6, PT, R5, RZ, PT ;  /* 0x000000ff0500720c */ /* 0x000fc40003fc6270 */
[----:B------:R-:W-:Y:S01]  /*ed50*/  ISETP.GT.U32.AND P3, PT, R229, R4, PT ;  /* 0x00000004e500720c */ /* 0x000fe20003f64070 */
[----:B-1----:R-:W-:Y:S01]  /*ed60*/  IMAD.MOV.U32 R0, RZ, RZ, R17 ;  /* 0x000000ffff007224 */ /* 0x002fe200078e0011 */
[----:B------:R-:W-:Y:S01]  /*ed70*/  IABS R17, R7 ;  /* 0x0000000700117213 */ /* 0x000fe20000000000 */
[----:B------:R-:W-:-:S04]  /*ed80*/  IMAD.HI.U32 R10, R9, R12, RZ ;  /* 0x0000000c090a7227 */ /* 0x000fc800078e00ff */
[----:B------:R-:W-:Y:S01]  /*ed90*/  @!P0 IMAD.MOV R0, RZ, RZ, -R0 ;  /* 0x000000ffff008224 */ /* 0x000fe200078e0a00 */
[----:B------:R-:W-:Y:S01]  /*eda0*/  ISETP.GT.U32.AND P0, PT, R229, R6, PT ;  /* 0x00000006e500720c */ /* 0x000fe20003f04070 */
[----:B------:R-:W-:-:S03]  /*edb0*/  IMAD.HI.U32 R5, R9, R17, RZ ;  /* 0x0000001109057227 */ /* 0x000fc600078e00ff */
[----:B------:R1:W-:Y:S01]  /*edc0*/  STL [R1+0x648], R0 ;  /* 0x0006480001007387 */ /* 0x0003e20000100800 */
[----:B------:R-:W-:Y:S02]  /*edd0*/  IMAD.MOV R5, RZ, RZ, -R5 ;  /* 0x000000ffff057224 */ /* 0x000fe400078e0a05 */
[----:B------:R-:W-:Y:S01]  /*ede0*/  @!P3 IMAD.IADD R4, R4, 0x1, -R229 ;  /* 0x000000010404b824 */ /* 0x000fe200078e0ae5 */
[----:B------:R-:W-:Y:S01]  /*edf0*/  STL [R1+0x64c], R2 ;  /* 0x00064c0201007387 */ /* 0x000fe20000100800 */
[----:B------:R-:W-:Y:S02]  /*ee00*/  IMAD R17, R229, R5, R17 ;  /* 0x00000005e5117224 */ /* 0x000fe400078e0211 */
[----:B------:R-:W-:Y:S02]  /*ee10*/  IMAD.MOV R10, RZ, RZ, -R10 ;  /* 0x000000ffff0a7224 */ /* 0x000fe400078e0a0a */
[----:B------:R-:W-:Y:S01]  /*ee20*/  @!P0 IMAD.IADD R6, R6, 0x1, -R229 ;  /* 0x0000000106068824 */ /* 0x000fe200078e0ae5 */
[----:B------:R-:W-:Y:S01]  /*ee30*/  ISETP.GE.AND P0, PT, R11, RZ, PT ;  /* 0x000000ff0b00720c */ /* 0x000fe20003f06270 */
[----:B-1----:R-:W-:Y:S01]  /*ee40*/  IMAD.MOV.U32 R0, RZ, RZ, R21 ;  /* 0x000000ffff007224 */ /* 0x002fe200078e0015 */
[----:B------:R-:W-:Y:S01]  /*ee50*/  IABS R11, R11 ;  /* 0x0000000b000b7213 */ /* 0x000fe20000000000 */
[----:B------:R-:W-:-:S02]  /*ee60*/  IMAD R12, R229, R10, R12 ;  /* 0x0000000ae50c7224 */ /* 0x000fc400078e020c */
[----:B------:R-:W-:Y:S01]  /*ee70*/  @!P1 IMAD.MOV R0, RZ, RZ, -R0 ;  /* 0x000000ffff009224 */ /* 0x000fe200078e0a00 */
[----:B------:R-:W-:Y:S01]  /*ee80*/  ISETP.GE.AND P1, PT, R8, RZ, PT ;  /* 0x000000ff0800720c */ /* 0x000fe20003f26270 */
[----:B------:R-:W-:Y:S01]  /*ee90*/  IMAD.HI.U32 R5, R9, R11, RZ ;  /* 0x0000000b09057227 */ /* 0x000fe200078e00ff */
[----:B------:R-:W-:Y:S02]  /*eea0*/  IABS R8, R8 ;  /* 0x0000000800087213 */ /* 0x000fe40000000000 */
[----:B------:R1:W-:Y:S01]  /*eeb0*/  STL [R1+0x650], R0 ;  /* 0x0006500001007387 */ /* 0x0003e20000100800 */
[----:B------:R-:W-:Y:S01]  /*eec0*/  ISETP.GT.U32.AND P3, PT, R229, R12, PT ;  /* 0x0000000ce500720c */ /* 0x000fe20003f64070 */
[----:B------:R-:W-:Y:S02]  /*eed0*/  IMAD.MOV R5, RZ, RZ, -R5 ;  /* 0x000000ffff057224 */ /* 0x000fe400078e0a05 */
[----:B------:R-:W-:-:S04]  /*eee0*/  IMAD.HI.U32 R7, R9, R8, RZ ;  /* 0x0000000809077227 */ /* 0x000fc800078e00ff */
[----:B------:R-:W-:Y:S02]  /*eef0*/  VIADD R21, R37, 0x11d ;  /* 0x0000011d25157836 */ /* 0x000fe40000000000 */
[----:B-1----:R-:W-:Y:S01]  /*ef00*/  IMAD.MOV.U32 R0, RZ, RZ, R6 ;  /* 0x000000ffff007224 */ /* 0x002fe200078e0006 */
[----:B------:R-:W-:Y:S01]  /*ef10*/  IADD3 R6, -R7, RZ, RZ ;  /* 0x000000ff07067210 */ /* 0x000fe20007ffe1ff */
[----:B------:R-:W-:-:S04]  /*ef20*/  IMAD.HI.U32 R7, R9, R19, RZ ;  /* 0x0000001309077227 */ /* 0x000fc800078e00ff */
[----:B------:R-:W-:Y:S01]  /*ef30*/  @!P5 IMAD.MOV R0, RZ, RZ, -R0 ;  /* 0x000000ffff00d224 */ /* 0x000fe200078e0a00 */
[C---:B------:R-:W-:Y:S01]  /*ef40*/  ISETP.GT.U32.AND P5, PT, R229.reuse, R17, PT ;  /* 0x00000011e500720c */ /* 0x040fe20003fa4070 */
[----:B------:R-:W-:Y:S01]  /*ef50*/  IMAD R8, R229, R6, R8 ;  /* 0x00000006e5087224 */ /* 0x000fe200078e0208 */
[----:B------:R-:W-:Y:S01]  /*ef60*/  IADD3 R7, -R7, RZ, RZ ;  /* 0x000000ff07077210 */ /* 0x000fe20007ffe1ff */
[C---:B------:R-:W-:Y:S01]  /*ef70*/  IMAD R11, R229.reuse, R5, R11 ;  /* 0x00000005e50b7224 */ /* 0x040fe200078e020b */
[----:B------:R1:W-:Y:S01]  /*ef80*/  STL [R1+0x654], R0 ;  /* 0x0006540001007387 */ /* 0x0003e20000100800 */
[----:B------:R-:W-:Y:S02]  /*ef90*/  @!P3 IMAD.IADD R12, R12, 0x1, -R229 ;  /* 0x000000010c0cb824 */ /* 0x000fe400078e0ae5 */
[----:B------:R-:W-:Y:S02]  /*efa0*/  IMAD R19, R229, R7, R19 ;  /* 0x00000007e5137224 */ /* 0x000fe400078e0213 */
[----:B------:R-:W-:Y:S01]  /*efb0*/  VIADD R10, R37, 0x11f ;  /* 0x0000011f250a7836 */ /* 0x000fe20000000000 */
[----:B------:R-:W-:Y:S01]  /*efc0*/  ISETP.GT.U32.AND P3, PT, R229, R12, PT ;  /* 0x0000000ce500720c */ /* 0x000fe20003f64070 */
[----:B------:R-:W-:-:S02]  /*efd0*/  VIADD R5, R37, 0x120 ;  /* 0x0000012025057836 */ /* 0x000fc40000000000 */
[----:B------:R-:W-:Y:S01]  /*efe0*/  @!P5 IMAD.IADD R17, R17, 0x1, -R229 ;  /* 0x000000011111d824 */ /* 0x000fe200078e0ae5 */
[----:B------:R-:W-:Y:S01]  /*eff0*/  IABS R6, R10 ;  /* 0x0000000a00067213 */ /* 0x000fe20000000000 */
[----:B-1----:R-:W-:Y:S01]  /*f000*/  IMAD.MOV.U32 R0, RZ, RZ, R4 ;  /* 0x000000ffff007224 */ /* 0x002fe200078e0004 */
[----:B------:R-:W-:Y:S01]  /*f010*/  IABS R4, R21 ;  /* 0x0000001500047213 */ /* 0x000fe20000000000 */
[----:B------:R-:W-:Y:S01]  /*f020*/  VIADD R7, R37, 0x121 ;  /* 0x0000012125077836 */ /* 0x000fe20000000000 */
[----:B------:R-:W-:Y:S01]  /*f030*/  ISETP.GT.U32.AND P5, PT, R229, R17, PT ;  /* 0x00000011e500720c */ /* 0x000fe20003fa4070 */
[----:B------:R-:W-:Y:S01]  /*f040*/  IMAD.HI.U32 R20, R9, R6, RZ ;  /* 0x0000000609147227 */ /* 0x000fe200078e00ff */
[----:B------:R-:W-:Y:S02]  /*f050*/  @!P2 IADD3 R0, -R0, RZ, RZ ;  /* 0x000000ff0000a210 */ /* 0x000fe40007ffe1ff */
[----:B------:R-:W-:Y:S01]  /*f060*/  ISETP.GT.U32.AND P2, PT, R229, R8, PT ;  /* 0x00000008e500720c */ /* 0x000fe20003f44070 */
[----:B------:R-:W-:Y:S01]  /*f070*/  IMAD.HI.U32 R13, R9, R4, RZ ;  /* 0x00000004090d7227 */ /* 0x000fe200078e00ff */
[----:B------:R-:W-:Y:S01]  /*f080*/  IABS R18, R5 ;  /* 0x0000000500127213 */ /* 0x000fe20000000000 */
[----:B------:R1:W-:Y:S02]  /*f090*/  STL [R1+0x658], R0 ;  /* 0x0006580001007387 */ /* 0x0003e40000100800 */
[----:B------:R-:W-:-:S02]  /*f0a0*/  IMAD.MOV R13, RZ, RZ, -R13 ;  /* 0x000000ffff0d7224 */ /* 0x000fc400078e0a0d */
[--C-:B------:R-:W-:Y:S02]  /*f0b0*/  @!P3 IMAD.IADD R12, R12, 0x1, -R229.reuse ;  /* 0x000000010c0cb824 */ /* 0x100fe400078e0ae5 */
[--C-:B------:R-:W-:Y:S01]  /*f0c0*/  @!P5 IMAD.IADD R17, R17, 0x1, -R229.reuse ;  /* 0x000000011111d824 */ /* 0x100fe200078e0ae5 */
[C---:B------:R-:W-:Y:S01]  /*f0d0*/  ISETP.GT.U32.AND P5, PT, R229.reuse, R11, PT ;  /* 0x0000000be500720c */ /* 0x040fe20003fa4070 */
[C---:B------:R-:W-:Y:S02]  /*f0e0*/  IMAD R4, R229.reuse, R13, R4 ;  /* 0x0000000de5047224 */ /* 0x040fe400078e0204 */
[----:B------:R-:W-:Y:S02]  /*f0f0*/  @!P2 IMAD.IADD R8, R8, 0x1, -R229 ;  /* 0x000000010808a824 */ /* 0x000fe400078e0ae5 */
[----:B-1----:R-:W-:Y:S01]  /*f100*/  IMAD.MOV.U32 R0, RZ, RZ, R17 ;  /* 0x000000ffff007224 */ /* 0x002fe200078e0011 */
[----:B------:R-:W-:Y:S01]  /*f110*/  ISETP.GT.U32.AND P3, PT, R229, R4, PT ;  /* 0x00000004e500720c */ /* 0x000fe20003f64070 */
[----:B------:R-:W-:Y:S01]  /*f120*/  IMAD.HI.U32 R13, R9, R18, RZ ;  /* 0x00000012090d7227 */ /* 0x000fe200078e00ff */
[----:B------:R-:W-:-:S02]  /*f130*/  ISETP.GT.U32.AND P2, PT, R229, R8, PT ;  /* 0x00000008e500720c */ /* 0x000fc40003f44070 */
[----:B------:R-:W-:Y:S01]  /*f140*/  @!P4 IADD3 R0, -R0, RZ, RZ ;  /* 0x000000ff0000c210 */ /* 0x000fe20007ffe1ff */
[----:B------:R-:W-:Y:S01]  /*f150*/  IMAD.MOV R20, RZ, RZ, -R20 ;  /* 0x000000ffff147224 */ /* 0x000fe200078e0a14 */
[----:B------:R-:W-:Y:S01]  /*f160*/  IABS R17, R7 ;  /* 0x0000000700117213 */ /* 0x000fe20000000000 */
[----:B------:R-:W-:Y:S01]  /*f170*/  @!P5 IMAD.IADD R11, R11, 0x1, -R229 ;  /* 0x000000010b0bd824 */ /* 0x000fe200078e0ae5 */
[----:B------:R-:W-:Y:S01]  /*f180*/  ISETP.GE.AND P5, PT, R21, RZ, PT ;  /* 0x000000ff1500720c */ /* 0x000fe20003fa6270 */
[----:B------:R1:W-:Y:S01]  /*f190*/  STL [R1+0x640], R0 ;  /* 0x0006400001007387 */ /* 0x0003e20000100800 */
[----:B------:R-:W-:Y:S02]  /*f1a0*/  IMAD.MOV R13, RZ, RZ, -R13 ;  /* 0x000000ffff0d7224 */ /* 0x000fe400078e0a0d */
[C---:B------:R-:W-:Y:S01]  /*f1b0*/  ISETP.GT.U32.AND P4, PT, R229.reuse, R11, PT ;  /* 0x0000000be500720c */ /* 0x040fe20003f84070 */
[--C-:B------:R-:W-:Y:S01]  /*f1c0*/  @!P3 IMAD.IADD R4, R4, 0x1, -R229.reuse ;  /* 0x000000010404b824 */ /* 0x100fe200078e0ae5 */
[----:B------:R-:W-:Y:S01]  /*f1d0*/  ISETP.GE.AND P3, PT, R14, RZ, PT ;  /* 0x000000ff0e00720c */ /* 0x000fe20003f66270 */
[----:B------:R-:W-:Y:S01]  /*f1e0*/  @!P2 IMAD.IADD R8, R8, 0x1, -R229 ;  /* 0x000000010808a824 */ /* 0x000fe200078e0ae5 */
[C---:B------:R-:W-:Y:S01]  /*f1f0*/  ISETP.GT.U32.AND P2, PT, R229.reuse, R19, PT ;  /* 0x00000013e500720c */ /* 0x040fe20003f44070 */
[----:B------:R-:W-:-:S02]  /*f200*/  IMAD R6, R229, R20, R6 ;  /* 0x00000014e5067224 */ /* 0x000fc400078e0206 */
[----:B-1----:R-:W-:Y:S02]  /*f210*/  IMAD.MOV.U32 R0, RZ, RZ, R12 ;  /* 0x000000ffff007224 */ /* 0x002fe400078e000c */
[----:B------:R-:W-:-:S04]  /*f220*/  IMAD.HI.U32 R12, R9, R17, RZ ;  /* 0x00000011090c7227 */ /* 0x000fc800078e00ff */
[----:B------:R-:W-:Y:S01]  /*f230*/  @!P6 IMAD.MOV R0, RZ, RZ, -R0 ;  /* 0x000000ffff00e224 */ /* 0x000fe200078e0a00 */
[----:B------:R-:W-:Y:S01]  /*f240*/  @!P4 IADD3 R11, R11, -R229, RZ ;  /* 0x800000e50b0bc210 */ /* 0x000fe20007ffe0ff */
[----:B------:R-:W-:Y:S01]  /*f250*/  IMAD.MOV R12, RZ, RZ, -R12 ;  /* 0x000000ffff0c7224 */ /* 0x000fe200078e0a0c */
[----:B------:R-:W-:Y:S01]  /*f260*/  ISETP.GT.U32.AND P6, PT, R229, R4, PT ;  /* 0x00000004e500720c */ /* 0x000fe20003fc4070 */
[----:B------:R-:W-:Y:S01]  /*f270*/  @!P2 IMAD.IADD R19, R19, 0x1, -R229 ;  /* 0x000000011313a824 */ /* 0x000fe200078e0ae5 */
[----:B------:R1:W-:Y:S01]  /*f280*/  STL [R1+0x634], R0 ;  /* 0x0006340001007387 */ /* 0x0003e20000100800 */
[C---:B------:R-:W-:Y:S01]  /*f290*/  IMAD R18, R229.reuse, R13, R18 ;  /* 0x0000000de5127224 */ /* 0x040fe200078e0212 */
[C---:B------:R-:W-:Y:S01]  /*f2a0*/  ISETP.GT.U32.AND P4, PT, R229.reuse, R6, PT ;  /* 0x00000006e500720c */ /* 0x040fe20003f84070 */
[C---:B------:R-:W-:Y:S01]  /*f2b0*/  IMAD R17, R229.reuse, R12, R17 ;  /* 0x0000000ce5117224 */ /* 0x040fe200078e0211 */
[----:B------:R-:W-:Y:S01]  /*f2c0*/  ISETP.GT.U32.AND P2, PT, R229, R19, PT ;  /* 0x00000013e500720c */ /* 0x000fe20003f44070 */
[----:B------:R-:W-:-:S02]  /*f2d0*/  IMAD.MOV.U32 R2, RZ, RZ, R8 ;  /* 0x000000ffff027224 */ /* 0x000fc400078e0008 */
[C---:B------:R-:W-:Y:S02]  /*f2e0*/  VIADD R8, R37.reuse, 0x122 ;  /* 0x0000012225087836 */ /* 0x040fe40000000000 */
[----:B------:R-:W-:Y:S01]  /*f2f0*/  @!P1 IMAD.MOV R2, RZ, RZ, -R2 ;  /* 0x000000ffff029224 */ /* 0x000fe200078e0a02 */
[----:B------:R-:W-:Y:S01]  /*f300*/  ISETP.GE.AND P1, PT, R10, RZ, PT ;  /* 0x000000ff0a00720c */ /* 0x000fe20003f26270 */
[----:B-1----:R-:W-:Y:S01]  /*f310*/  IMAD.MOV.U32 R0, RZ, RZ, R11 ;  /* 0x000000ffff007224 */ /* 0x002fe200078e000b */
[----:B------:R-:W-:Y:S01]  /*f320*/  @!P6 IADD3 R4, R4, -R229, RZ ;  /* 0x800000e50404e210 */ /* 0x000fe20007ffe0ff */
[----:B------:R-:W-:Y:S01]  /*f330*/  VIADD R14, R37, 0x124 ;  /* 0x00000124250e7836 */ /* 0x000fe20000000000 */
[----:B------:R-:W-:Y:S01]  /*f340*/  ISETP.GE.AND P6, PT, R5, RZ, PT ;  /* 0x000000ff0500720c */ /* 0x000fe20003fc6270 */
[----:B------:R-:W-:Y:S01]  /*f350*/  @!P0 IMAD.MOV R0, RZ, RZ, -R0 ;  /* 0x000000ffff008224 */ /* 0x000fe200078e0a00 */
[----:B------:R-:W-:Y:S01]  /*f360*/  ISETP.GT.U32.AND P0, PT, R229, R18, PT ;  /* 0x00000012e500720c */ /* 0x000fe20003f04070 */
[--C-:B------:R-:W-:Y:S01]  /*f370*/  @!P2 IMAD.IADD R19, R19, 0x1, -R229.reuse ;  /* 0x000000011313a824 */ /* 0x100fe200078e0ae5 */
[----:B------:R-:W-:Y:S01]  /*f380*/  ISETP.GT.U32.AND P2, PT, R229, R17, PT ;  /* 0x00000011e500720c */ /* 0x000fe20003f44070 */
[----:B------:R-:W-:Y:S01]  /*f390*/  VIADD R5, R37, 0x123 ;  /* 0x0000012325057836 */ /* 0x000fe20000000000 */
[----:B------:R-:W-:Y:S01]  /*f3a0*/  IABS R11, R8 ;  /* 0x00000008000b7213 */ /* 0x000fe20000000000 */
[--C-:B------:R-:W-:Y:S01]  /*f3b0*/  @!P4 IMAD.IADD R6, R6, 0x1, -R229.reuse ;  /* 0x000000010606c824 */ /* 0x100fe200078e0ae5 */
[----:B------:R-:W-:Y:S01]  /*f3c0*/  ISETP.GE.AND P4, PT, R7, RZ, PT ;  /* 0x000000ff0700720c */ /* 0x000fe20003f86270 */
[----:B------:R-:W-:Y:S01]  /*f3d0*/  STL [R1+0x628], R2 ;  /* 0x0006280201007387 */ /* 0x000fe20000100800 */
[----:B------:R-:W-:Y:S01]  /*f3e0*/  IABS R7, R5 ;  /* 0x0000000500077213 */ /* 0x000fe20000000000 */
[----:B------:R-:W-:Y:S01]  /*f3f0*/  IMAD.HI.U32 R10, R9, R11, RZ ;  /* 0x0000000b090a7227 */ /* 0x000fe200078e00ff */
[----:B------:R-:W-:Y:S01]  /*f400*/  IABS R12, R14 ;  /* 0x0000000e000c7213 */ /* 0x000fe20000000000 */
[----:B------:R1:W-:Y:S02]  /*f410*/  STL [R1+0x624], R0 ;  /* 0x0006240001007387 */ /* 0x0003e40000100800 */
[--C-:B------:R-:W-:Y:S01]  /*f420*/  @!P0 IMAD.IADD R18, R18, 0x1, -R229.reuse ;  /* 0x0000000112128824 */ /* 0x100fe200078e0ae5 */
[----:B------:R-:W-:Y:S01]  /*f430*/  ISETP.GT.U32.AND P0, PT, R229, R6, PT ;  /* 0x00000006e500720c */ /* 0x000fe20003f04070 */
[----:B------:R-:W-:Y:S01]  /*f440*/  @!P2 IMAD.IADD R17, R17, 0x1, -R229 ;  /* 0x000000011111a824 */ /* 0x000fe200078e0ae5 */
[----:B------:R-:W-:Y:S01]  /*f450*/  IADD3 R10, -R10, RZ, RZ ;  /* 0x000000ff0a0a7210 */ /* 0x000fe20007ffe1ff */
[----:B------:R-:W-:-:S02]  /*f460*/  VIADD R13, R37, 0x125 ;  /* 0x00000125250d7836 */ /* 0x000fc40000000000 */
[----:B------:R-:W-:Y:S01]  /*f470*/  IMAD.HI.U32 R20, R9, R12, RZ ;  /* 0x0000000c09147227 */ /* 0x000fe200078e00ff */
[----:B------:R-:W-:Y:S02]  /*f480*/  ISETP.GT.U32.AND P2, PT, R229, R17, PT ;  /* 0x00000011e500720c */ /* 0x000fe40003f44070 */
[----:B------:R-:W-:Y:S01]  /*f490*/  IABS R21, R13 ;  /* 0x0000000d00157213 */ /* 0x000fe20000000000 */
[----:B-1----:R-:W-:Y:S02]  /*f4a0*/  IMAD.MOV.U32 R0, RZ, RZ, R4 ;  /* 0x000000ffff007224 */ /* 0x002fe400078e0004 */
[----:B------:R-:W-:-:S04]  /*f4b0*/  IMAD.HI.U32 R4, R9, R7, RZ ;  /* 0x0000000709047227 */ /* 0x000fc800078e00ff */
[C---:B------:R-:W-:Y:S02]  /*f4c0*/  IMAD R11, R229.reuse, R10, R11 ;  /* 0x0000000ae50b7224 */ /* 0x040fe400078e020b */
[----:B------:R-:W-:Y:S02]  /*f4d0*/  IMAD.MOV R4, RZ, RZ, -R4 ;  /* 0x000000ffff047224 */ /* 0x000fe400078e0a04 */
[----:B------:R-:W-:Y:S01]  /*f4e0*/  @!P0 IMAD.IADD R6, R6, 0x1, -R229 ;  /* 0x0000000106068824 */ /* 0x000fe200078e0ae5 */
[C---:B------:R-:W-:Y:S01]  /*f4f0*/  ISETP.GT.U32.AND P0, PT, R229.reuse, R11, PT ;  /* 0x0000000be500720c */ /* 0x040fe20003f04070 */
[----:B------:R-:W-:Y:S01]  /*f500*/  IMAD R7, R229, R4, R7 ;  /* 0x00000004e5077224 */ /* 0x000fe200078e0207 */
[----:B------:R-:W-:Y:S01]  /*f510*/  @!P2 IADD3 R17, R17, -R229, RZ ;  /* 0x800000e51111a210 */ /* 0x000fe20007ffe0ff */
[----:B------:R-:W-:Y:S01]  /*f520*/  @!P5 IMAD.MOV R0, RZ, RZ, -R0 ;  /* 0x000000ffff00d224 */ /* 0x000fe200078e0a00 */
[C---:B------:R-:W-:Y:S01]  /*f530*/  ISETP.GT.U32.AND P5, PT, R229.reuse, R18, PT ;  /* 0x00000012e500720c */ /* 0x040fe20003fa4070 */
[----:B------:R-:W-:Y:S01]  /*f540*/  IMAD.MOV R20, RZ, RZ, -R20 ;  /* 0x000000ffff147224 */ /* 0x000fe200078e0a14 */
[C---:B------:R-:W-:Y:S01]  /*f550*/  ISETP.GT.U32.AND P2, PT, R229.reuse, R7, PT ;  /* 0x00000007e500720c */ /* 0x040fe20003f44070 */
[----:B------:R-:W-:Y:S01]  /*f560*/  IMAD.MOV.U32 R2, RZ, RZ, R19 ;  /* 0x000000ffff027224 */ /* 0x000fe200078e0013 */
[----:B------:R1:W-:Y:S01]  /*f570*/  STL [R1+0x614], R0 ;  /* 0x0006140001007387 */ /* 0x0003e20000100800 */
[----:B------:R-:W-:-:S02]  /*f580*/  IMAD R12, R229, R20, R12 ;  /* 0x00000014e50c7224 */ /* 0x000fc400078e020c */
[----:B------:R-:W-:Y:S02]  /*f590*/  VIADD R4, R37, 0x126 ;  /* 0x0000012625047836 */ /* 0x000fe40000000000 */
[--C-:B------:R-:W-:Y:S01]  /*f5a0*/  @!P0 IMAD.IADD R11, R11, 0x1, -R229.reuse ;  /* 0x000000010b0b8824 */ /* 0x100fe200078e0ae5 */
[----:B------:R-:W-:Y:S01]  /*f5b0*/  ISETP.GE.AND P0, PT, R5, RZ, PT ;  /* 0x000000ff0500720c */ /* 0x000fe20003f06270 */
[----:B------:R-:W-:Y:S01]  /*f5c0*/  @!P3 IMAD.MOV R2, RZ, RZ, -R2 ;  /* 0x000000ffff02b224 */ /* 0x000fe200078e0a02 */
[----:B------:R-:W-:Y:S01]  /*f5d0*/  IABS R5, R4 ;  /* 0x0000000400057213 */ /* 0x000fe20000000000 */
[----:B------:R-:W-:Y:S01]  /*f5e0*/  @!P5 IMAD.IADD R18, R18, 0x1, -R229 ;  /* 0x000000011212d824 */ /* 0x000fe200078e0ae5 */
[----:B------:R-:W-:Y:S01]  /*f5f0*/  ISETP.GE.AND P5, PT, R8, RZ, PT ;  /* 0x000000ff0800720c */ /* 0x000fe20003fa6270 */
[----:B-1----:R-:W-:Y:S01]  /*f600*/  IMAD.MOV.U32 R0, RZ, RZ, R6 ;  /* 0x000000ffff007224 */ /* 0x002fe200078e0006 */
[----:B------:R-:W-:Y:S01]  /*f610*/  @!P2 IADD3 R7, R7, -R229, RZ ;  /* 0x800000e50707a210 */ /* 0x000fe20007ffe0ff */
[----:B------:R-:W-:Y:S01]  /*f620*/  IMAD.HI.U32 R8, R9, R21, RZ ;  /* 0x0000001509087227 */ /* 0x000fe200078e00ff */
[C---:B------:R-:W-:Y:S01]  /*f630*/  ISETP.GT.U32.AND P2, PT, R229.reuse, R11, PT ;  /* 0x0000000be500720c */ /* 0x040fe20003f44070 */
[----:B------:R1:W-:Y:S01]  /*f640*/  STL [R1+0x5c8], R2 ;  /* 0x0005c80201007387 */ /* 0x0003e20000100800 */
[C---:B------:R-:W-:Y:S01]  /*f650*/  ISETP.GT.U32.AND P3, PT, R229.reuse, R7, PT ;  /* 0x00000007e500720c */ /* 0x040fe20003f64070 */
[----:B------:R-:W-:Y:S01]  /*f660*/  @!P1 IMAD.MOV R0, RZ, RZ, -R0 ;  /* 0x000000ffff009224 */ /* 0x000fe200078e0a00 */
[----:B------:R-:W-:Y:S01]  /*f670*/  ISETP.GT.U32.AND P1, PT, R229, R12, PT ;  /* 0x0000000ce500720c */ /* 0x000fe20003f24070 */
[----:B------:R-:W-:-:S02]  /*f680*/  IMAD.MOV R8, RZ, RZ, -R8 ;  /* 0x000000ffff087224 */ /* 0x000fc400078e0a08 */
[----:B------:R-:W-:Y:S01]  /*f690*/  VIADD R10, R37, 0x127 ;  /* 0x00000127250a7836 */ /* 0x000fe20000000000 */
[----:B------:R2:W-:Y:S01]  /*f6a0*/  STL [R1+0x5cc], R0 ;  /* 0x0005cc0001007387 */ /* 0x0005e20000100800 */
[----:B------:R-:W-:Y:S02]  /*f6b0*/  IMAD R21, R229, R8, R21 ;  /* 0x00000008e5157224 */ /* 0x000fe400078e0215 */
[----:B-1----:R-:W-:Y:S01]  /*f6c0*/  IMAD.MOV.U32 R2, RZ, RZ, R18 ;  /* 0x000000ffff027224 */ /* 0x002fe200078e0012 */
[----:B------:R-:W-:Y:S01]  /*f6d0*/  IABS R8, R10 ;  /* 0x0000000a00087213 */ /* 0x000fe20000000000 */
[----:B------:R-:W-:-:S04]  /*f6e0*/  IMAD.HI.U32 R6, R9, R5, RZ ;  /* 0x0000000509067227 */ /* 0x000fc800078e00ff */
[----:B------:R-:W-:Y:S01]  /*f6f0*/  @!P6 IMAD.MOV R2, RZ, RZ, -R2 ;  /* 0x000000ffff02e224 */ /* 0x000fe200078e0a02 */
[----:B------:R-:W-:Y:S01]  /*f700*/  ISETP.GT.U32.AND P6, PT, R229, R21, PT ;  /* 0x00000015e500720c */ /* 0x000fe20003fc4070 */
[----:B--2---:R-:W-:Y:S02]  /*f710*/  IMAD.MOV.U32 R0, RZ, RZ, R17 ;  /* 0x000000ffff007224 */ /* 0x004fe400078e0011 */
[----:B------:R-:W-:Y:S01]  /*f720*/  IMAD.HI.U32 R17, R9, R8, RZ ;  /* 0x0000000809117227 */ /* 0x000fe200078e00ff */
[----:B------:R1:W-:Y:S02]  /*f730*/  STL [R1+0x5d8], R2 ;  /* 0x0005d80201007387 */ /* 0x0003e40000100800 */
[----:B------:R-:W-:Y:S01]  /*f740*/  @!P4 IADD3 R0, -R0, RZ, RZ ;  /* 0x000000ff0000c210 */ /* 0x000fe20007ffe1ff */
[--C-:B------:R-:W-:Y:S01]  /*f750*/  @!P2 IMAD.IADD R11, R11, 0x1, -R229.reuse ;  /* 0x000000010b0ba824 */ /* 0x100fe200078e0ae5 */
[----:B------:R-:W-:Y:S01]  /*f760*/  ISETP.GE.AND P4, PT, R14, RZ, PT ;  /* 0x000000ff0e00720c */ /* 0x000fe20003f86270 */
[----:B------:R-:W-:Y:S01]  /*f770*/  IMAD.MOV R6, RZ, RZ, -R6 ;  /* 0x000000ffff067224 */ /* 0x000fe200078e0a06 */
[----:B------:R-:W-:Y:S01]  /*f780*/  IADD3 R14, R37, 0x12a, RZ ;  /* 0x0000012a250e7810 */ /* 0x000fe20007ffe0ff */
[----:B------:R-:W-:Y:S01]  /*f790*/  @!P1 IMAD.IADD R12, R12, 0x1, -R229 ;  /* 0x000000010c0c9824 */ /* 0x000fe200078e0ae5 */
[----:B------:R2:W-:Y:S01]  /*f7a0*/  STL [R1+0x600], R0 ;  /* 0x0006000001007387 */ /* 0x0005e20000100800 */
[----:B------:R-:W-:Y:S01]  /*f7b0*/  IMAD.MOV R17, RZ, RZ, -R17 ;  /* 0x000000ffff117224 */ /* 0x000fe200078e0a11 */
[----:B------:R-:W-:Y:S01]  /*f7c0*/  @!P6 IADD3 R21, R21, -R229, RZ ;  /* 0x800000e51515e210 */ /* 0x000fe20007ffe0ff */
[----:B------:R-:W-:Y:S01]  /*f7d0*/  @!P3 IMAD.IADD R7, R7, 0x1, -R229 ;  /* 0x000000010707b824 */ /* 0x000fe200078e0ae5 */
[C---:B------:R-:W-:Y:S01]  /*f7e0*/  ISETP.GT.U32.AND P1, PT, R229.reuse, R12, PT ;  /* 0x0000000ce500720c */ /* 0x040fe20003f24070 */
[C---:B------:R-:W-:Y:S01]  /*f7f0*/  IMAD R5, R229.reuse, R6, R5 ;  /* 0x00000006e5057224 */ /* 0x040fe200078e0205 */
[----:B------:R-:W-:Y:S01]  /*f800*/  ISETP.GE.AND P3, PT, R4, RZ, PT ;  /* 0x000000ff0400720c */ /* 0x000fe20003f66270 */
[----:B-1----:R-:W-:Y:S01]  /*f810*/  IMAD.MOV.U32 R2, RZ, RZ, R11 ;  /* 0x000000ffff027224 */ /* 0x002fe200078e000b */
[C---:B------:R-:W-:Y:S01]  /*f820*/  ISETP.GT.U32.AND P6, PT, R229.reuse, R21, PT ;  /* 0x00000015e500720c */ /* 0x040fe20003fc4070 */
[----:B------:R-:W-:Y:S01]  /*f830*/  IMAD R8, R229, R17, R8 ;  /* 0x00000011e5087224 */ /* 0x000fe200078e0208 */
[----:B------:R-:W-:Y:S01]  /*f840*/  ISETP.GE.AND P2, PT, R13, RZ, PT ;  /* 0x000000ff0d00720c */ /* 0x000fe20003f46270 */
[----:B--2---:R-:W-:Y:S01]  /*f850*/  IMAD.MOV.U32 R0, RZ, RZ, R7 ;  /* 0x000000ffff007224 */ /* 0x004fe200078e0007 */
[----:B------:R-:W-:Y:S01]  /*f860*/  IABS R13, R14 ;  /* 0x0000000e000d7213 */ /* 0x000fe20000000000 */
[----:B------:R-:W-:Y:S01]  /*f870*/  @!P5 IMAD.MOV R2, RZ, RZ, -R2 ;  /* 0x000000ffff02d224 */ /* 0x000fe200078e0a02 */
[C---:B------:R-:W-:Y:S01]  /*f880*/  ISETP.GT.U32.AND P5, PT, R229.reuse, R5, PT ;  /* 0x00000005e500720c */ /* 0x040fe20003fa4070 */
[----:B------:R-:W-:Y:S01]  /*f890*/  @!P0 IMAD.MOV R0, RZ, RZ, -R0 ;  /* 0x000000ffff008224 */ /* 0x000fe200078e0a00 */
[----:B------:R-:W-:Y:S01]  /*f8a0*/  ISETP.GT.U32.AND P0, PT, R229, R8, PT ;  /* 0x00000008e500720c */ /* 0x000fe20003f04070 */
[C---:B------:R-:W-:Y:S01]  /*f8b0*/  VIADD R4, R37.reuse, 0x128 ;  /* 0x0000012825047836 */ /* 0x040fe20000000000 */
[----:B------:R-:W-:Y:S01]  /*f8c0*/  STL [R1+0x5dc], R2 ;  /* 0x0005dc0201007387 */ /* 0x000fe20000100800 */
[--C-:B------:R-:W-:Y:S01]  /*f8d0*/  @!P1 IMAD.IADD R12, R12, 0x1, -R229.reuse ;  /* 0x000000010c0c9824 */ /* 0x100fe200078e0ae5 */
[----:B------:R-:W-:Y:S01]  /*f8e0*/  ISETP.GE.AND P1, PT, R10, RZ, PT ;  /* 0x000000ff0a00720c */ /* 0x000fe20003f26270 */
[----:B------:R-:W-:Y:S01]  /*f8f0*/  VIADD R6, R37, 0x129 ;  /* 0x0000012925067836 */ /* 0x000fe20000000000 */
[----:B------:R-:W-:Y:S01]  /*f900*/  IABS R11, R4 ;  /* 0x00000004000b7213 */ /* 0x000fe20000000000 */
[----:B------:R1:W-:Y:S01]  /*f910*/  STL [R1+0x5ec], R0 ;  /* 0x0005ec0001007387 */ /* 0x0003e20000100800 */
[--C-:B------:R-:W-:Y:S01]  /*f920*/  @!P6 IMAD.IADD R21, R21, 0x1, -R229.reuse ;  /* 0x000000011515e824 */ /* 0x100fe200078e0ae5 */
[----:B------:R-:W-:Y:S01]  /*f930*/  ISETP.GE.AND P6, PT, R4, RZ, PT ;  /* 0x000000ff0400720c */ /* 0x000fe20003fc6270 */
[----:B------:R-:W-:Y:S01]  /*f940*/  VIADD R17, R37, 0x12c ;  /* 0x0000012c25117836 */ /* 0x000fe20000000000 */
[----:B------:R-:W-:Y:S01]  /*f950*/  IABS R7, R6 ;  /* 0x0000000600077213 */ /* 0x000fe20000000000 */
[----:B------:R-:W-:-:S02]  /*f960*/  @!P5 IMAD.IADD R5, R5, 0x1, -R229 ;  /* 0x000000010505d824 */ /* 0x000fc400078e0ae5 */
[----:B------:R-:W-:Y:S01]  /*f970*/  @!P0 IMAD.IADD R8, R8, 0x1, -R229 ;  /* 0x0000000108088824 */ /* 0x000fe200078e0ae5 */
[----:B------:R-:W-:Y:S01]  /*f980*/  ISETP.GE.AND P0, PT, R6, RZ, PT ;  /* 0x000000ff0600720c */ /* 0x000fe20003f06270 */
[----:B------:R-:W-:Y:S01]  /*f990*/  IMAD.HI.U32 R10, R9, R11, RZ ;  /* 0x0000000b090a7227 */ /* 0x000fe200078e00ff */
[----:B------:R-:W-:Y:S02]  /*f9a0*/  ISETP.GT.U32.AND P5, PT, R229, R5, PT ;  /* 0x00000005e500720c */ /* 0x000fe40003fa4070 */
[----:B------:R-:W-:Y:S01]  /*f9b0*/  IABS R18, R17 ;  /* 0x0000001100127213 */ /* 0x000fe20000000000 */
[----:B-1----:R-:W-:Y:S02]  /*f9c0*/  IMAD.MOV.U32 R0, RZ, RZ, R12 ;  /* 0x000000ffff007224 */ /* 0x002fe400078e000c */
[----:B------:R-:W-:-:S03]  /*f9d0*/  IMAD.HI.U32 R4, R9, R7, RZ ;  /* 0x0000000709047227 */ /* 0x000fc600078e00ff */
[----:B------:R-:W-:Y:S01]  /*f9e0*/  @!P4 IADD3 R0, -R0, RZ, RZ ;  /* 0x000000ff0000c210 */ /* 0x000fe20007ffe1ff */
[----:B------:R-:W-:Y:S01]  /*f9f0*/  IMAD.MOV R10, RZ, RZ, -R10 ;  /* 0x000000ffff0a7224 */ /* 0x000fe200078e0a0a */
[C---:B------:R-:W-:Y:S01]  /*fa00*/  ISETP.GT.U32.AND P4, PT, R229.reuse, R8, PT ;  /* 0x00000008e500720c */ /* 0x040fe20003f84070 */
[----:B------:R-:W-:Y:S02]  /*fa10*/  IMAD.MOV R4, RZ, RZ, -R4 ;  /* 0x000000ffff047224 */ /* 0x000fe400078e0a04 */
[C---:B------:R-:W-:Y:S01]  /*fa20*/  IMAD R11, R229.reuse, R10, R11 ;  /* 0x0000000ae50b7224 */ /* 0x040fe200078e020b */
[----:B------:R1:W-:Y:S01]  /*fa30*/  STL [R1+0x5e0], R0 ;  /* 0x0005e00001007387 */ /* 0x0003e20000100800 */
[----:B------:R-:W-:Y:S02]  /*fa40*/  IMAD R7, R229, R4, R7 ;  /* 0x00000004e5077224 */ /* 0x000fe400078e0207 */
[----:B------:R-:W-:Y:S01]  /*fa50*/  @!P5 IMAD.IADD R5, R5, 0x1, -R229 ;  /* 0x000000010505d824 */ /* 0x000fe200078e0ae5 */
[----:B------:R-:W-:Y:S01]  /*fa60*/  ISETP.GT.U32.AND P5, PT, R229, R11, PT ;  /* 0x0000000be500720c */ /* 0x000fe20003fa4070 */
[----:B------:R-:W-:-:S04]  /*fa70*/  IMAD.HI.U32 R6, R9, R13, RZ ;  /* 0x0000000d09067227 */ /* 0x000fc800078e00ff */
[----:B------:R-:W-:Y:S01]  /*fa80*/  @!P4 IMAD.IADD R8, R8, 0x1, -R229 ;  /* 0x000000010808c824 */ /* 0x000fe200078e0ae5 */
[----:B------:R-:W-:Y:S01]  /*fa90*/  ISETP.GT.U32.AND P4, PT, R229, R7, PT ;  /* 0x00000007e500720c */ /* 0x000fe20003f84070 */
[----:B------:R-:W-:Y:S02]  /*faa0*/  VIADD R12, R37, 0x12b ;  /* 0x0000012b250c7836 */ /* 0x000fe40000000000 */
[----:B------:R-:W-:Y:S02]  /*fab0*/  IMAD.MOV R6, RZ, RZ, -R6 ;  /* 0x000000ffff067224 */ /* 0x000fe400078e0a06 */
[----:B-1----:R-:W-:Y:S01]  /*fac0*/  IMAD.MOV.U32 R0, RZ, RZ, R21 ;  /* 0x000000ffff007224 */ /* 0x002fe200078e0015 */
[----:B------:R-:W-:Y:S01]  /*fad0*/  IABS R19, R12 ;  /* 0x0000000c00137213 */ /* 0x000fe20000000000 */
[----:B------:R-:W-:Y:S02]  /*fae0*/  @!P5 IMAD.IADD R11, R11, 0x1, -R229 ;  /* 0x000000010b0bd824 */ /* 0x000fe400078e0ae5 */
[----:B------:R-:W-:Y:S01]  /*faf0*/  IMAD R13, R229, R6, R13 ;  /* 0x00000006e50d7224 */ /* 0x000fe200078e020d */
[----:B------:R-:W-:Y:S01]  /*fb00*/  IADD3 R6, R37, 0x12e, RZ ;  /* 0x0000012e25067810 */ /* 0x000fe20007ffe0ff */
[----:B------:R-:W-:Y:S01]  /*fb10*/  @!P2 IMAD.MOV R0, RZ, RZ, -R0 ;  /* 0x000000ffff00a224 */ /* 0x000fe200078e0a00 */
[----:B------:R-:W-:Y:S01]  /*fb20*/  ISETP.GE.AND P2, PT, R14, RZ, PT ;  /* 0x000000ff0e00720c */ /* 0x000fe20003f46270 */
[----:B------:R-:W-:Y:S01]  /*fb30*/  @!P4 IMAD.IADD R7, R7, 0x1, -R229 ;  /* 0x000000010707c824 */ /* 0x000fe200078e0ae5 */
[----:B------:R-:W-:Y:S01]  /*fb40*/  ISETP.GT.U32.AND P4, PT, R229, R11, PT ;  /* 0x0000000be500720c */ /* 0x000fe20003f84070 */
[----:B------:R-:W-:Y:S01]  /*fb50*/  VIADD R4, R37, 0x12d ;  /* 0x0000012d25047836 */ /* 0x000fe20000000000 */
[----:B------:R-:W-:Y:S01]  /*fb60*/  ISETP.GT.U32.AND P5, PT, R229, R13, PT ;  /* 0x0000000de500720c */ /* 0x000fe20003fa4070 */
[----:B------:R-:W-:Y:S01]  /*fb70*/  IMAD.HI.U32 R22, R9, R19, RZ ;  /* 0x0000001309167227 */ /* 0x000fe200078e00ff */
[----:B------:R1:W-:Y:S02]  /*fb80*/  STL [R1+0x5d4], R0 ;  /* 0x0005d40001007387 */ /* 0x0003e40000100800 */
[----:B------:R-:W-:Y:S01]  /*fb90*/  IABS R10, R4 ;  /* 0x00000004000a7213 */ /* 0x000fe20000000000 */
[----:B------:R-:W-:-:S02]  /*fba0*/  IMAD.MOV R22, RZ, RZ, -R22 ;  /* 0x000000ffff167224 */ /* 0x000fc400078e0a16 */
[----:B------:R-:W-:Y:S01]  /*fbb0*/  IMAD.HI.U32 R20, R9, R18, RZ ;  /* 0x0000001209147227 */ /* 0x000fe200078e00ff */
[----:B------:R-:W-:-:S03]  /*fbc0*/  MOV R21, R10 ;  /* 0x0000000a00157202 */ /* 0x000fc60000000f00 */
[----:B------:R-:W-:Y:S01]  /*fbd0*/  IMAD R14, R229, R22, R19 ;  /* 0x00000016e50e7224 */ /* 0x000fe200078e0213 */
[----:B------:R-:W-:Y:S01]  /*fbe0*/  IABS R19, R6 ;  /* 0x0000000600137213 */ /* 0x000fe20000000000 */
[----:B-1----:R-:W-:Y:S02]  /*fbf0*/  IMAD.MOV.U32 R0, RZ, RZ, R5 ;  /* 0x000000ffff007224 */ /* 0x002fe400078e0005 */
[----:B------:R-:W-:Y:S02]  /*fc00*/  IMAD.MOV R20, RZ, RZ, -R20 ;  /* 0x000000ffff147224 */ /* 0x000fe400078e0a14 */
[----:B------:R-:W-:Y:S02]  /*fc10*/  @!P3 IMAD.MOV R0, RZ, RZ, -R0 ;  /* 0x000000ffff00b224 */ /* 0x000fe400078e0a00 */
[----:B------:R-:W-:Y:S01]  /*fc20*/  @!P4 IMAD.IADD R11, R11, 0x1, -R229 ;  /* 0x000000010b0bc824 */ /* 0x000fe200078e0ae5 */
[----:B------:R-:W-:Y:S01]  /*fc30*/  ISETP.GT.U32.AND P4, PT, R229, R14, PT ;  /* 0x0000000ee500720c */ /* 0x000fe20003f84070 */
[----:B------:R-:W-:Y:S01]  /*fc40*/  IMAD.HI.U32 R5, R9, R21, RZ ;  /* 0x0000001509057227 */ /* 0x000fe200078e00ff */
[----:B------:R1:W-:Y:S03]  /*fc50*/  STL [R1+0x5bc], R0 ;  /* 0x0005bc0001007387 */ /* 0x0003e60000100800 */
[----:B------:R-:W-:-:S02]  /*fc60*/  IMAD R10, R229, R20, R18 ;  /* 0x00000014e50a7224 */ /* 0x000fc400078e0212 */
[----:B------:R-:W-:Y:S01]  /*fc70*/  @!P5 IMAD.IADD R13, R13, 0x1, -R229 ;  /* 0x000000010d0dd824 */ /* 0x000fe200078e0ae5 */
[----:B------:R-:W-:Y:S01]  /*fc80*/  ISETP.GT.U32.AND P5, PT, R229, R7, PT ;  /* 0x00000007e500720c */ /* 0x000fe20003fa4070 */
[----:B------:R-:W-:Y:S02]  /*fc90*/  IMAD.MOV.U32 R2, RZ, RZ, R8 ;  /* 0x000000ffff027224 */ /* 0x000fe400078e0008 */
[----:B------:R-:W-:Y:S01]  /*fca0*/  IMAD.HI.U32 R8, R9, R19, RZ ;  /* 0x0000001309087227 */ /* 0x000fe200078e00ff */
[----:B------:R-:W-:Y:S02]  /*fcb0*/  ISETP.GT.U32.AND P3, PT, R229, R13, PT ;  /* 0x0000000de500720c */ /* 0x000fe40003f64070 */
[----:B------:R-:W-:Y:S01]  /*fcc0*/  @!P1 IADD3 R2, -R2, RZ, RZ ;  /* 0x000000ff02029210 */ /* 0x000fe20007ffe1ff */
[----:B-1----:R-:W-:Y:S01]  /*fcd0*/  IMAD.MOV.U32 R0, RZ, RZ, R11 ;  /* 0x000000ffff007224 */ /* 0x002fe200078e000b */
[----:B------:R-:W-:Y:S01]  /*fce0*/  ISETP.GE.AND P1, PT, R12, RZ, PT ;  /* 0x000000ff0c00720c */ /* 0x000fe20003f26270 */
[----:B------:R-:W-:-:S02]  /*fcf0*/  IMAD.MOV R5, RZ, RZ, -R5 ;  /* 0x000000ffff057224 */ /* 0x000fc400078e0a05 */
[----:B------:R-:W-:Y:S01]  /*fd00*/  @!P6 IMAD.MOV R0, RZ, RZ, -R0 ;  /* 0x000000ffff00e224 */ /* 0x000fe200078e0a00 */
[C---:B------:R-:W-:Y:S01]  /*fd10*/  ISETP.GT.U32.AND P6, PT, R229.reuse, R10, PT ;  /* 0x0000000ae500720c */ /* 0x040fe20003fc4070 */
[----:B------:R-:W-:Y:S01]  /*fd20*/  IMAD.MOV R11, RZ, RZ, -R8 ;  /* 0x000000ffff0b7224 */ /* 0x000fe200078e0a08 */
[----:B------:R-:W-:Y:S01]  /*fd30*/  STL [R1+0x5b4], R2 ;  /* 0x0005b40201007387 */ /* 0x000fe20000100800 */
[----:B------:R-:W-:Y:S02]  /*fd40*/  IMAD R8, R229, R5, R21 ;  /* 0x00000005e5087224 */ /* 0x000fe400078e0215 */
[--C-:B------:R-:W-:Y:S01]  /*fd50*/  @!P4 IMAD.IADD R14, R14, 0x1, -R229.reuse ;  /* 0x000000010e0ec824 */ /* 0x100fe200078e0ae5 */
[----:B------:R1:W-:Y:S01]  /*fd60*/  STL [R1+0x5b0], R0 ;  /* 0x0005b00001007387 */ /* 0x0003e20000100800 */
[--C-:B------:R-:W-:Y:S01]  /*fd70*/  @!P5 IMAD.IADD R7, R7, 0x1, -R229.reuse ;  /* 0x000000010707d824 */ /* 0x100fe200078e0ae5 */
[----:B------:R-:W-:Y:S01]  /*fd80*/  ISETP.GT.U32.AND P4, PT, R229, R8, PT ;  /* 0x00000008e500720c */ /* 0x000fe20003f84070 */
[----:B------:R-:W-:Y:S01]  /*fd90*/  @!P3 IMAD.IADD R13, R13, 0x1, -R229 ;  /* 0x000000010d0db824 */ /* 0x000fe200078e0ae5 */
[----:B------:R-:W-:Y:S01]  /*fda0*/  ISETP.GE.AND P3, PT, R4, RZ, PT ;  /* 0x000000ff0400720c */ /* 0x000fe20003f66270 */
[----:B------:R-:W-:Y:S01]  /*fdb0*/  IMAD R4, R229, R11, R19 ;  /* 0x0000000be5047224 */ /* 0x000fe200078e0213 */
[----:B------:R-:W-:Y:S01]  /*fdc0*/  IADD3 R11, R37, 0x12f, RZ ;  /* 0x0000012f250b7810 */ /* 0x000fe20007ffe0ff */
[----:B------:R-:W-:Y:S01]  /*fdd0*/  @!P6 IMAD.IADD R10, R10, 0x1, -R229 ;  /* 0x000000010a0ae824 */ /* 0x000fe200078e0ae5 */
[----:B------:R-:W-:Y:S01]  /*fde0*/  ISETP.GT.U32.AND P6, PT, R229, R14, PT ;  /* 0x0000000ee500720c */ /* 0x000fe20003fc4070 */
[----:B------:R-:W-:Y:S01]  /*fdf0*/  VIADD R12, R37, 0x131 ;  /* 0x00000131250c7836 */ /* 0x000fe20000000000 */
[----:B------:R-:W-:Y:S01]  /*fe00*/  IABS R19, R11 ;  /* 0x0000000b00137213 */ /* 0x000fe20000000000 */
[----:B-1----:R-:W-:Y:S01]  /*fe10*/  IMAD.MOV.U32 R0, RZ, RZ, R7 ;  /* 0x000000ffff007224 */ /* 0x002fe200078e0007 */
[----:B------:R-:W-:Y:S01]  /*fe20*/  ISETP.GE.AND P5, PT, R17, RZ, PT ;  /* 0x000000ff1100720c */ /* 0x000fe20003fa6270 */
[----:B------:R-:W-:Y:S01]  /*fe30*/  VIADD R5, R37, 0x130 ;  /* 0x0000013025057836 */ /* 0x000fe20000000000 */
[----:B------:R-:W-:Y:S01]  /*fe40*/  IABS R17, R12 ;  /* 0x0000000c00117213 */ /* 0x000fe20000000000 */
[----:B------:R-:W-:Y:S01]  /*fe50*/  @!P0 IMAD.MOV R0, RZ, RZ, -R0 ;  /* 0x000000ffff008224 */ /* 0x000fe200078e0a00 */
[----:B------:R-:W-:Y:S01]  /*fe60*/  ISETP.GT.U32.AND P0, PT, R229, R10, PT ;  /* 0x0000000ae500720c */ /* 0x000fe20003f04070 */
[----:B------:R-:W-:Y:S01]  /*fe70*/  IMAD.HI.U32 R21, R9, R19, RZ ;  /* 0x0000001309157227 */ /* 0x000fe200078e00ff */
[----:B------:R-:W-:-:S02]  /*fe80*/  @!P4 IADD3 R8, R8, -R229, RZ ;  /* 0x800000e50808c210 */ /* 0x000fc40007ffe0ff */
[----:B------:R-:W-:Y:S01]  /*fe90*/  IABS R20, R5 ;  /* 0x0000000500147213 */ /* 0x000fe20000000000 */
[----:B------:R-:W-:Y:S01]  /*fea0*/  @!P6 IMAD.IADD R14, R14, 0x1, -R229 ;  /* 0x000000010e0ee824 */ /* 0x000fe200078e0ae5 */
[C---:B------:R-:W-:Y:S01]  /*feb0*/  ISETP.GT.U32.AND P4, PT, R229.reuse, R8, PT ;  /* 0x00000008e500720c */ /* 0x040fe20003f84070 */
[----:B------:R-:W-:Y:S01]  /*fec0*/  IMAD.MOV R21, RZ, RZ, -R21 ;  /* 0x000000ffff157224 */ /* 0x000fe200078e0a15 */
[----:B------:R-:W-:Y:S01]  /*fed0*/  ISETP.GT.U32.AND P6, PT, R229, R4, PT ;  /* 0x00000004e500720c */ /* 0x000fe20003fc4070 */
[----:B------:R-:W-:Y:S01]  /*fee0*/  IMAD.MOV.U32 R2, RZ, RZ, R13 ;  /* 0x000000ffff027224 */ /* 0x000fe200078e000d */
[----:B------:R1:W-:Y:S01]  /*fef0*/  STL [R1+0x5ac], R0 ;  /* 0x0005ac0001007387 */ /* 0x0003e20000100800 */
[----:B------:R-:W-:-:S03]  /*ff00*/  IMAD.HI.U32 R22, R9, R17, RZ ;  /* 0x0000001109167227 */ /* 0x000fc600078e00ff */
[----:B------:R-:W-:Y:S01]  /*ff10*/  @!P2 IADD3 R2, -R2, RZ, RZ ;  /* 0x000000ff0202a210 */ /* 0x000fe20007ffe1ff */
[----:B------:R-:W-:Y:S01]  /*ff20*/  @!P0 IMAD.IADD R10, R10, 0x1, -R229 ;  /* 0x000000010a0a8824 */ /* 0x000fe200078e0ae5 */
[----:B------:R-:W-:Y:S01]  /*ff30*/  ISETP.GE.AND P0, PT, R6, RZ, PT ;  /* 0x000000ff0600720c */ /* 0x000fe20003f06270 */
[----:B------:R-:W-:Y:S02]  /*ff40*/  IMAD R6, R229, R21, R19 ;  /* 0x00000015e5067224 */ /* 0x000fe400078e0213 */
[----:B------:R-:W-:Y:S01]  /*ff50*/  @!P4 IMAD.IADD R8, R8, 0x1, -R229 ;  /* 0x000000010808c824 */ /* 0x000fe200078e0ae5 */
[----:B------:R2:W-:Y:S01]  /*ff60*/  STL [R1+0x590], R2 ;  /* 0x0005900201007387 */ /* 0x0005e20000100800 */
[----:B------:R-:W-:Y:S01]  /*ff70*/  IMAD.HI.U32 R19, R9, R20, RZ ;  /* 0x0000001409137227 */ /* 0x000fe200078e00ff */
[----:B------:R-:W-:-:S03]  /*ff80*/  ISETP.GT.U32.AND P4, PT, R229, R6, PT ;  /* 0x00000006e500720c */ /* 0x000fc60003f84070 */
[----:B------:R-:W-:Y:S02]  /*ff90*/  IMAD.MOV R22, RZ, RZ, -R22 ;  /* 0x000000ffff167224 */ /* 0x000fe400078e0a16 */
[----:B------:R-:W-:Y:S01]  /*ffa0*/  @!P6 IMAD.IADD R4, R4, 0x1, -R229 ;  /* 0x000000010404e824 */ /* 0x000fe200078e0ae5 */
[----:B------:R-:W-:Y:S01]  /*ffb0*/  ISETP.GE.AND P6, PT, R11, RZ, PT ;  /* 0x000000ff0b00720c */ /* 0x000fe20003fc6270 */
[----:B-1----:R-:W-:Y:S02]  /*ffc0*/  IMAD.MOV.U32 R0, RZ, RZ, R14 ;  /* 0x000000ffff007224 */ /* 0x002fe400078e000e */
[----:B------:R-:W-:Y:S01]  /*ffd0*/  VIADD R7, R37, 0x132 ;  /* 0x0000013225077836 */ /* 0x000fe20000000000 */
[C---:B------:R-:W-:Y:S01]  /*ffe0*/  ISETP.GT.U32.AND P2, PT, R229.reuse, R4, PT ;  /* 0x00000004e500720c */ /* 0x040fe20003f44070 */
[----:B------:R-:W-:Y:S02]  /*fff0*/  IMAD.MOV R19, RZ, RZ, -R19 ;  /* 0x000000ffff137224 */ /* 0x000fe400078e0a13 */
[----:B------:R-:W-:Y:S01]  /*10000*/  IMAD R17, R229, R22, R17 ;  /* 0x00000016e5117224 */ /* 0x000fe200078e0211 */
[----:B------:R-:W-:Y:S01]  /*10010*/  IABS R18, R7 ;  /* 0x0000000700127213 */ /* 0x000fe20000000000 */
[----:B--2---:R-:W-:-:S02]  /*10020*/  IMAD.MOV.U32 R2, RZ, RZ, R10 ;  /* 0x000000ffff027224 */ /* 0x004fc400078e000a */
[----:B------:R-:W-:Y:S02]  /*10030*/  @!P1 IMAD.MOV R0, RZ, RZ, -R0 ;  /* 0x000000ffff009224 */ /* 0x000fe400078e0a00 */
[C---:B------:R-:W-:Y:S02]  /*10040*/  IMAD R19, R229.reuse, R19, R20 ;  /* 0x00000013e5137224 */ /* 0x040fe400078e0214 */
[----:B------:R-:W-:Y:S01]  /*10050*/  @!P5 IMAD.MOV R2, RZ, RZ, -R2 ;  /* 0x000000ffff02d224 */ /* 0x000fe200078e0a02 */
[C---:B------:R-:W-:Y:S01]  /*10060*/  ISETP.GT.U32.AND P5, PT, R229.reuse, R17, PT ;  /* 0x00000011e500720c */ /* 0x040fe20003fa4070 */
[----:B------:R-:W-:Y:S01]  /*10070*/  @!P4 IMAD.IADD R6, R6, 0x1, -R229 ;  /* 0x000000010606c824 */ /* 0x000fe200078e0ae5 */
[----:B------:R1:W-:Y:S01]  /*10080*/  STL [R1+0x58c], R0 ;  /* 0x00058c0001007387 */ /* 0x0003e20000100800 */
[----:B------:R-:W-:Y:S01]  /*10090*/  ISETP.GT.U32.AND P1, PT, R229, R19, PT ;  /* 0x00000013e500720c */ /* 0x000fe20003f24070 */
[----:B------:R-:W-:Y:S02]  /*100a0*/  IMAD.HI.U32 R21, R9, R18, RZ ;  /* 0x0000001209157227 */ /* 0x000fe400078e00ff */
[----:B------:R-:W-:Y:S01]  /*100b0*/  ISETP.GT.U32.AND P4, PT, R229, R6, PT ;  /* 0x00000006e500720c */ /* 0x000fe20003f84070 */
[----:B------:R-:W-:Y:S01]  /*100c0*/  STL [R1+0x584], R2 ;  /* 0x0005840201007387 */ /* 0x000fe20000100800 */
[----:B------:R-:W-:Y:S01]  /*100d0*/  VIADD R11, R37, 0x133 ;  /* 0x00000133250b7836 */ /* 0x000fe20000000000 */
[----:B------:R-:W-:Y:S01]  /*100e0*/  IADD3 R21, -R21, RZ, RZ ;  /* 0x000000ff15157210 */ /* 0x000fe20007ffe1ff */
[----:B------:R-:W-:-:S02]  /*100f0*/  VIADD R20, R37, 0x134 ;  /* 0x0000013425147836 */ /* 0x000fc40000000000 */
[----:B-1----:R-:W-:Y:S01]  /*10100*/  IMAD.MOV.U32 R0, RZ, RZ, R8 ;  /* 0x000000ffff007224 */ /* 0x002fe200078e0008 */
[----:B------:R-:W-:Y:S01]  /*10110*/  IABS R13, R11 ;  /* 0x0000000b000d7213 */ /* 0x000fe20000000000 */
[--C-:B------:R-:W-:Y:S01]  /*10120*/  @!P2 IMAD.IADD R4, R4, 0x1, -R229.reuse ;  /* 0x000000010404a824 */ /* 0x100fe200078e0ae5 */
[----:B------:R-:W-:Y:S01]  /*10130*/  IABS R14, R20 ;  /* 0x00000014000e7213 */ /* 0x000fe20000000000 */
[----:B------:R-:W-:Y:S01]  /*10140*/  @!P3 IMAD.MOV R0, RZ, RZ, -R0 ;  /* 0x000000ffff00b224 */ /* 0x000fe200078e0a00 */
[----:B------:R-:W-:Y:S01]  /*10150*/  ISETP.GE.AND P3, PT, R5, RZ, PT ;  /* 0x000000ff0500720c */ /* 0x000fe20003f66270 */
[----:B------:R-:W-:Y:S01]  /*10160*/  @!P5 IMAD.IADD R17, R17, 0x1, -R229 ;  /* 0x000000011111d824 */ /* 0x000fe200078e0ae5 */
[----:B------:R-:W-:Y:S01]  /*10170*/  MOV R5, R14 ;  /* 0x0000000e00057202 */ /* 0x000fe20000000f00 */
[----:B------:R-:W-:Y:S01]  /*10180*/  IMAD R18, R229, R21, R18 ;  /* 0x00000015e5127224 */ /* 0x000fe200078e0212 */
[----:B------:R1:W-:Y:S01]  /*10190*/  STL [R1+0x578], R0 ;  /* 0x0005780001007387 */ /* 0x0003e20000100800 */
[----:B------:R-:W-:-:S03]  /*101a0*/  IMAD.HI.U32 R8, R9, R13, RZ ;  /* 0x0000000d09087227 */ /* 0x000fc600078e00ff */
[----:B------:R-:W-:Y:S01]  /*101b0*/  ISETP.GT.U32.AND P2, PT, R229, R18, PT ;  /* 0x00000012e500720c */ /* 0x000fe20003f44070 */
[--C-:B------:R-:W-:Y:S01]  /*101c0*/  @!P1 IMAD.IADD R19, R19, 0x1, -R229.reuse ;  /* 0x0000000113139824 */ /* 0x100fe200078e0ae5 */
[----:B------:R-:W-:Y:S01]  /*101d0*/  ISETP.GE.AND P1, PT, R7, RZ, PT ;  /* 0x000000ff0700720c */ /* 0x000fe20003f26270 */
[----:B------:R-:W-:Y:S02]  /*101e0*/  IMAD.MOV R8, RZ, RZ, -R8 ;  /* 0x000000ffff087224 */ /* 0x000fe400078e0a08 */
[----:B------:R-:W-:Y:S01]  /*101f0*/  @!P4 IMAD.IADD R6, R6, 0x1, -R229 ;  /* 0x000000010606c824 */ /* 0x000fe200078e0ae5 */
[----:B------:R-:W-:Y:S01]  /*10200*/  ISETP.GT.U32.AND P5, PT, R229, R19, PT ;  /* 0x00000013e500720c */ /* 0x000fe20003fa4070 */
[----:B-1----:R-:W-:Y:S01]  /*10210*/  IMAD.MOV.U32 R0, RZ, RZ, R4 ;  /* 0x000000ffff007224 */ /* 0x002fe200078e0004 */
[----:B------:R-:W-:Y:S01]  /*10220*/  ISETP.GE.AND P4, PT, R12, RZ, PT ;  /* 0x000000ff0c00720c */ /* 0x000fe20003f86270 */
[----:B------:R-:W-:-:S04]  /*10230*/  IMAD.HI.U32 R7, R9, R5, RZ ;  /* 0x0000000509077227 */ /* 0x000fc800078e00ff */
[----:B------:R-:W-:Y:S01]  /*10240*/  @!P0 IMAD.MOV R0, RZ, RZ, -R0 ;  /* 0x000000ffff008224 */ /* 0x000fe200078e0a00 */
[C---:B------:R-:W-:Y:S01]  /*10250*/  ISETP.GT.U32.AND P0, PT, R229.reuse, R17, PT ;  /* 0x00000011e500720c */ /* 0x040fe20003f04070 */
[----:B------:R-:W-:Y:S01]  /*10260*/  IMAD R8, R229, R8, R13 ;  /* 0x00000008e5087224 */ /* 0x000fe200078e020d */
[----:B------:R-:W-:Y:S01]  /*10270*/  @!P2 IADD3 R18, R18, -R229, RZ ;  /* 0x800000e51212a210 */ /* 0x000fe20007ffe0ff */
[----:B------:R-:W-:Y:S01]  /*10280*/  IMAD.MOV R7, RZ, RZ, -R7 ;  /* 0x000000ffff077224 */ /* 0x000fe200078e0a07 */
[----:B------:R1:W-:Y:S01]  /*10290*/  STL [R1+0x570], R0 ;  /* 0x0005700001007387 */ /* 0x0003e20000100800 */
[----:B------:R-:W-:Y:S01]  /*102a0*/  VIADD R10, R37, 0x135 ;  /* 0x00000135250a7836 */ /* 0x000fe20000000000 */
[C---:B------:R-:W-:Y:S01]  /*102b0*/  ISETP.GT.U32.AND P2, PT, R229.reuse, R18, PT ;  /* 0x00000012e500720c */ /* 0x040fe20003f44070 */
[----:B------:R-:W-:Y:S02]  /*102c0*/  IMAD R4, R229, R7, R5 ;  /* 0x00000007e5047224 */ /* 0x000fe400078e0205 */
[----:B------:R-:W-:Y:S01]  /*102d0*/  @!P5 IMAD.IADD R19, R19, 0x1, -R229 ;  /* 0x000000011313d824 */ /* 0x000fe200078e0ae5 */
[----:B------:R-:W-:Y:S01]  /*102e0*/  IABS R7, R10 ;  /* 0x0000000a00077213 */ /* 0x000fe20000000000 */
[----:B------:R-:W-:Y:S01]  /*102f0*/  IMAD.MOV R41, RZ, RZ, -R41 ;  /* 0x000000ffff297224 */ /* 0x000fe200078e0a29 */
[----:B------:R-:W-:Y:S01]  /*10300*/  ISETP.GE.AND P5, PT, R11, RZ, PT ;  /* 0x000000ff0b00720c */ /* 0x000fe20003fa6270 */
[----:B------:R-:W-:Y:S01]  /*10310*/  VIADD R11, R37, 0x137 ;  /* 0x00000137250b7836 */ /* 0x000fe20000000000 */
[----:B------:R-:W-:Y:S01]  /*10320*/  @!P0 IADD3 R17, R17, -R229, RZ ;  /* 0x800000e511118210 */ /* 0x000fe20007ffe0ff */
[----:B-1----:R-:W-:Y:S01]  /*10330*/  IMAD.MOV.U32 R0, RZ, RZ, R6 ;  /* 0x000000ffff007224 */ /* 0x002fe200078e0006 */
[----:B------:R-:W-:Y:S01]  /*10340*/  ISETP.GT.U32.AND P0, PT, R229, R4, PT ;  /* 0x00000004e500720c */ /* 0x000fe20003f04070 */
[----:B------:R-:W-:-:S02]  /*10350*/  VIADD R6, R37, 0x136 ;  /* 0x0000013625067836 */ /* 0x000fc40000000000 */
[----:B------:R-:W-:Y:S01]  /*10360*/  @!P6 IMAD.MOV R0, RZ, RZ, -R0 ;  /* 0x000000ffff00e224 */ /* 0x000fe200078e0a00 */
[----:B------:R-:W-:Y:S01]  /*10370*/  ISETP.GT.U32.AND P6, PT, R229, R8, PT ;  /* 0x00000008e500720c */ /* 0x000fe20003fc4070 */
[C---:B------:R-:W-:Y:S01]  /*10380*/  IMAD.HI.U32 R13, R9.reuse, R7, RZ ;  /* 0x00000007090d7227 */ /* 0x040fe200078e00ff */
[----:B------:R-:W-:Y:S02]  /*10390*/  IABS R5, R6 ;  /* 0x0000000600057213 */ /* 0x000fe40000000000 */
[----:B------:R1:W-:Y:S01]  /*103a0*/  STL [R1+0x560], R0 ;  /* 0x0005600001007387 */ /* 0x0003e20000100800 */
[----:B------:R-:W-:Y:S02]  /*103b0*/  IMAD.MOV R13, RZ, RZ, -R13 ;  /* 0x000000ffff0d7224 */ /* 0x000fe400078e0a0d */
[----:B------:R-:W-:Y:S02]  /*103c0*/  IMAD.HI.U32 R12, R9, R5, RZ ;  /* 0x00000005090c7227 */ /* 0x000fe400078e00ff */
[----:B------:R-:W-:-:S02]  /*103d0*/  @!P0 IADD3 R4, R4, -R229, RZ ;  /* 0x800000e504048210 */ /* 0x000fc40007ffe0ff */
[C---:B------:R-:W-:Y:S02]  /*103e0*/  IMAD R7, R229.reuse, R13, R7 ;  /* 0x0000000de5077224 */ /* 0x040fe400078e0207 */
[----:B------:R-:W-:Y:S01]  /*103f0*/  @!P6 IMAD.IADD R8, R8, 0x1, -R229 ;  /* 0x000000010808e824 */ /* 0x000fe200078e0ae5 */
[----:B------:R-:W-:Y:S01]  /*10400*/  ISETP.GE.AND P6, PT, R10, RZ, PT ;  /* 0x000000ff0a00720c */ /* 0x000fe20003fc6270 */
[----:B-1----:R-:W-:Y:S01]  /*10410*/  IMAD.MOV.U32 R0, RZ, RZ, R19 ;  /* 0x000000ffff007224 */ /* 0x002fe200078e0013 */
[----:B------:R-:W-:Y:S01]  /*10420*/  IABS R10, R11 ;  /* 0x0000000b000a7213 */ /* 0x000fe20000000000 */
[----:B------:R-:W-:Y:S01]  /*10430*/  IMAD.MOV.U32 R2, RZ, RZ, R17 ;  /* 0x000000ffff027224 */ /* 0x000fe200078e0011 */
[C---:B------:R-:W-:Y:S01]  /*10440*/  ISETP.GT.U32.AND P0, PT, R229.reuse, R8, PT ;  /* 0x00000008e500720c */ /* 0x040fe20003f04070 */
[----:B------:R-:W-:Y:S01]  /*10450*/  @!P3 IMAD.MOV R0, RZ, RZ, -R0 ;  /* 0x000000ffff00b224 */ /* 0x000fe200078e0a00 */
[C---:B------:R-:W-:Y:S01]  /*10460*/  ISETP.GT.U32.AND P3, PT, R229.reuse, R4, PT ;  /* 0x00000004e500720c */ /* 0x040fe20003f64070 */
[----:B------:R-:W-:Y:S01]  /*10470*/  @!P2 IMAD.IADD R18, R18, 0x1, -R229 ;  /* 0x000000011212a824 */ /* 0x000fe200078e0ae5 */
[----:B------:R-:W-:Y:S01]  /*10480*/  ISETP.GE.AND P2, PT, R20, RZ, PT ;  /* 0x000000ff1400720c */ /* 0x000fe20003f46270 */
[----:B------:R-:W-:Y:S01]  /*10490*/  IMAD.MOV R12, RZ, RZ, -R12 ;  /* 0x000000ffff0c7224 */ /* 0x000fe200078e0a0c */
[----:B------:R1:W-:Y:S01]  /*104a0*/  STL [R1+0x558], R0 ;  /* 0x0005580001007387 */ /* 0x0003e20000100800 */
[----:B------:R-:W-:Y:S01]  /*104b0*/  @!P4 IMAD.MOV R2, RZ, RZ, -R2 ;  /* 0x000000ffff02c224 */ /* 0x000fe200078e0a02 */
[C---:B------:R-:W-:Y:S01]  /*104c0*/  ISETP.GT.U32.AND P4, PT, R229.reuse, R7, PT ;  /* 0x00000007e500720c */ /* 0x040fe20003f84070 */
[----:B------:R-:W-:-:S02]  /*104d0*/  IMAD R5, R229, R12, R5 ;  /* 0x0000000ce5057224 */ /* 0x000fc400078e0205 */
[----:B------:R-:W-:Y:S01]  /*104e0*/  IMAD.HI.U32 R12, R9, R10, RZ ;  /* 0x0000000a090c7227 */ /* 0x000fe200078e00ff */
[----:B------:R2:W-:Y:S01]  /*104f0*/  STL [R1+0x524], R2 ;  /* 0x0005240201007387 */ /* 0x0005e20000100800 */
[----:B------:R-:W-:Y:S02]  /*10500*/  @!P0 IADD3 R8, R8, -R229, RZ ;  /* 0x800000e508088210 */ /* 0x000fe40007ffe0ff */
[----:B------:R-:W-:Y:S01]  /*10510*/  ISETP.GT.U32.AND P0, PT, R229, R5, PT ;  /* 0x00000005e500720c */ /* 0x000fe20003f04070 */
[----:B-1----:R-:W-:Y:S02]  /*10520*/  IMAD.MOV.U32 R0, RZ, RZ, R18 ;  /* 0x000000ffff007224 */ /* 0x002fe400078e0012 */
[--C-:B------:R-:W-:Y:S01]  /*10530*/  @!P3 IMAD.IADD R4, R4, 0x1, -R229.reuse ;  /* 0x000000010404b824 */ /* 0x100fe200078e0ae5 */
[----:B------:R-:W-:Y:S01]  /*10540*/  ISETP.GE.AND P3, PT, R11, RZ, PT ;  /* 0x000000ff0b00720c */ /* 0x000fe20003f66270 */
[----:B------:R-:W-:Y:S01]  /*10550*/  @!P1 IMAD.MOV R0, RZ, RZ, -R0 ;  /* 0x000000ffff009224 */ /* 0x000fe200078e0a00 */
[----:B------:R-:W-:Y:S01]  /*10560*/  ISETP.GE.AND P1, PT, R6, RZ, PT ;  /* 0x000000ff0600720c */ /* 0x000fe20003f26270 */
[----:B------:R-:W-:Y:S01]  /*10570*/  IMAD.MOV R6, RZ, RZ, -R12 ;  /* 0x000000ffff067224 */ /* 0x000fe200078e0a0c */
[----:B--2---:R-:W-:Y:S01]  /*10580*/  MOV R2, R8 ;  /* 0x0000000800027202 */ /* 0x004fe20000000f00 */
[----:B------:R-:W-:Y:S01]  /*10590*/  @!P4 IMAD.IADD R7, R7, 0x1, -R229 ;  /* 0x000000010707c824 */ /* 0x000fe200078e0ae5 */
[----:B------:R1:W-:Y:S01]  /*105a0*/  STL [R1+0x528], R0 ;  /* 0x0005280001007387 */ /* 0x0003e20000100800 */
[----:B------:R-:W-:-:S02]  /*105b0*/  IMAD R6, R229, R6, R10 ;  /* 0x00000006e5067224 */ /* 0x000fc400078e020a */
[----:B------:R-:W-:Y:S01]  /*105c0*/  @!P5 IMAD.MOV R2, RZ, RZ, -R2 ;  /* 0x000000ffff02d224 */ /* 0x000fe200078e0a02 */
[----:B------:R-:W-:Y:S01]  /*105d0*/  ISETP.GT.U32.AND P4, PT, R229, R7, PT ;  /* 0x00000007e500720c */ /* 0x000fe20003f84070 */
[----:B------:R-:W-:Y:S01]  /*105e0*/  VIADD R12, R37, 0x138 ;  /* 0x00000138250c7836 */ /* 0x000fe20000000000 */
[----:B------:R-:W-:Y:S01]  /*105f0*/  ISETP.GT.U32.AND P5, PT, R229, R6, PT ;  /* 0x00000006e500720c */ /* 0x000fe20003fa4070 */
[C---:B------:R-:W-:Y:S01]  /*10600*/  VIADD R10, R37.reuse, 0x13a ;  /* 0x0000013a250a7836 */ /* 0x040fe20000000000 */
[----:B------:R2:W-:Y:S01]  /*10610*/  STL [R1+0x52c], R2 ;  /* 0x00052c0201007387 */ /* 0x0005e20000100800 */
[----:B------:R-:W-:Y:S01]  /*10620*/  VIADD R11, R37, 0x139 ;  /* 0x00000139250b7836 */ /* 0x000fe20000000000 */
[----:B------:R-:W-:Y:S01]  /*10630*/  IABS R22, R12 ;  /* 0x0000000c00167213 */ /* 0x000fe20000000000 */
[----:B-1----:R-:W-:Y:S01]  /*10640*/  IMAD.MOV.U32 R0, RZ, RZ, R4 ;  /* 0x000000ffff007224 */ /* 0x002fe200078e0004 */
[----:B------:R-:W-:Y:S01]  /*10650*/  IABS R13, R10 ;  /* 0x0000000a000d7213 */ /* 0x000fe20000000000 */
[----:B------:R-:W-:Y:S01]  /*10660*/  @!P0 IMAD.IADD R5, R5, 0x1, -R229 ;  /* 0x0000000105058824 */ /* 0x000fe200078e0ae5 */
[----:B------:R-:W-:Y:S01]  /*10670*/  IABS R23, R11 ;  /* 0x0000000b00177213 */ /* 0x000fe20000000000 */
[----:B------:R-:W-:Y:S01]  /*10680*/  @!P2 IMAD.MOV R0, RZ, RZ, -R0 ;  /* 0x000000ffff00a224 */ /* 0x000fe200078e0a00 */
[----:B------:R-:W-:Y:S01]  /*10690*/  ISETP.GE.AND P2, PT, R12, RZ, PT ;  /* 0x000000ff0c00720c */ /* 0x000fe20003f46270 */
[----:B------:R-:W-:Y:S01]  /*106a0*/  IMAD.HI.U32 R12, R9, R22, RZ ;  /* 0x00000016090c7227 */ /* 0x000fe200078e00ff */
[----:B------:R-:W-:-:S02]  /*106b0*/  ISETP.GT.U32.AND P0, PT, R229, R5, PT ;  /* 0x00000005e500720c */ /* 0x000fc40003f04070 */
[----:B------:R1:W-:Y:S01]  /*106c0*/  STL [R1+0x534], R0 ;  /* 0x0005340001007387 */ /* 0x0003e20000100800 */
[----:B------:R-:W-:Y:S02]  /*106d0*/  @!P5 IMAD.IADD R6, R6, 0x1, -R229 ;  /* 0x000000010606d824 */ /* 0x000fe400078e0ae5 */
[----:B------:R-:W-:Y:S02]  /*106e0*/  IMAD.MOV.U32 R8, RZ, RZ, R13 ;  /* 0x000000ffff087224 */ /* 0x000fe400078e000d */
[----:B------:R-:W-:Y:S01]  /*106f0*/  @!P4 IMAD.IADD R7, R7, 0x1, -R229 ;  /* 0x000000010707c824 */ /* 0x000fe200078e0ae5 */
[----:B------:R-:W-:Y:S01]  /*10700*/  ISETP.GT.U32.AND P5, PT, R229, R6, PT ;  /* 0x00000006e500720c */ /* 0x000fe20003fa4070 */
[----:B------:R-:W-:Y:S01]  /*10710*/  IMAD.MOV R12, RZ, RZ, -R12 ;  /* 0x000000ffff0c7224 */ /* 0x000fe200078e0a0c */
[----:B------:R-:W-:Y:S01]  /*10720*/  ISETP.GE.AND P4, PT, R11, RZ, PT ;  /* 0x000000ff0b00720c */ /* 0x000fe20003f86270 */
[----:B------:R-:W-:-:S04]  /*10730*/  IMAD.HI.U32 R13, R9, R23, RZ ;  /* 0x00000017090d7227 */ /* 0x000fc800078e00ff */
[----:B------:R-:W-:Y:S01]  /*10740*/  IMAD R22, R229, R12, R22 ;  /* 0x0000000ce5167224 */ /* 0x000fe200078e0216 */
[----:B------:R-:W-:Y:S01]  /*10750*/  IADD3 R11, -R13, RZ, RZ ;  /* 0x000000ff0d0b7210 */ /* 0x000fe20007ffe1ff */
[----:B--2---:R-:W-:Y:S02]  /*10760*/  IMAD.MOV.U32 R2, RZ, RZ, R7 ;  /* 0x000000ffff027224 */ /* 0x004fe400078e0007 */
[----:B------:R-:W-:Y:S01]  /*10770*/  @!P0 IMAD.IADD R5, R5, 0x1, -R229 ;  /* 0x0000000105058824 */ /* 0x000fe200078e0ae5 */
[----:B------:R-:W-:Y:S01]  /*10780*/  ISETP.GE.AND P0, PT, R10, RZ, PT ;  /* 0x000000ff0a00720c */ /* 0x000fe20003f06270 */
[----:B------:R-:W-:Y:S01]  /*10790*/  @!P6 IMAD.MOV R2, RZ, RZ, -R2 ;  /* 0x000000ffff02e224 */ /* 0x000fe200078e0a02 */
[C---:B------:R-:W-:Y:S01]  /*107a0*/  ISETP.GT.U32.AND P6, PT, R229.reuse, R22, PT ;  /* 0x00000016e500720c */ /* 0x040fe20003fc4070 */
[----:B------:R-:W-:Y:S01]  /*107b0*/  IMAD R23, R229, R11, R23 ;  /* 0x0000000be5177224 */ /* 0x000fe200078e0217 */
[----:B-1----:R-:W-:Y:S01]  /*107c0*/  MOV R0, R5 ;  /* 0x0000000500007202 */ /* 0x002fe20000000f00 */
[----:B------:R-:W-:Y:S01]  /*107d0*/  @!P5 IMAD.IADD R6, R6, 0x1, -R229 ;  /* 0x000000010606d824 */ /* 0x000fe200078e0ae5 */
[----:B------:R-:W-:Y:S01]  /*107e0*/  STL [R1+0x53c], R2 ;  /* 0x00053c0201007387 */ /* 0x000fe20000100800 */
[----:B------:R-:W-:Y:S01]  /*107f0*/  IMAD.HI.U32 R4, R9, R8, RZ ;  /* 0x0000000809047227 */ /* 0x000fe200078e00ff */
[----:B------:R-:W-:-:S03]  /*10800*/  ISETP.GT.U32.AND P5, PT, R229, R23, PT ;  /* 0x00000017e500720c */ /* 0x000fc60003fa4070 */
[----:B------:R-:W-:Y:S02]  /*10810*/  IMAD.MOV R4, RZ, RZ, -R4 ;  /* 0x000000ffff047224 */ /* 0x000fe400078e0a04 */
[----:B------:R-:W-:Y:S02]  /*10820*/  VIADD R11, R37, 0x13b ;  /* 0x0000013b250b7836 */ /* 0x000fe40000000000 */
[----:B------:R-:W-:Y:S02]  /*10830*/  @!P6 IMAD.IADD R22, R22, 0x1, -R229 ;  /* 0x000000011616e824 */ /* 0x000fe400078e0ae5 */
[----:B------:R-:W-:Y:S01]  /*10840*/  @!P1 IMAD.MOV R0, RZ, RZ, -R0 ;  /* 0x000000ffff009224 */ /* 0x000fe200078e0a00 */
[----:B------:R-:W-:Y:S01]  /*10850*/  ISETP.GE.AND P1, PT, R11, RZ, PT ;  /* 0x000000ff0b00720c */ /* 0x000fe20003f26270 */
[C---:B------:R-:W-:Y:S01]  /*10860*/  IMAD R4, R229.reuse, R4, R8 ;  /* 0x00000004e5047224 */ /* 0x040fe200078e0208 */
[----:B------:R-:W-:Y:S01]  /*10870*/  ISETP.GT.U32.AND P6, PT, R229, R22, PT ;  /* 0x00000016e500720c */ /* 0x000fe20003fc4070 */
[----:B------:R-:W-:Y:S01]  /*10880*/  VIADD R8, R37, 0x13c ;  /* 0x0000013c25087836 */ /* 0x000fe20000000000 */
[----:B------:R-:W-:Y:S01]  /*10890*/  IABS R11, R11 ;  /* 0x0000000b000b7213 */ /* 0x000fe20000000000 */
[----:B------:R1:W-:Y:S01]  /*108a0*/  STL [R1+0x540], R0 ;  /* 0x0005400001007387 */ /* 0x0003e20000100800 */
[----:B------:R-:W-:Y:S01]  /*108b0*/  @!P5 IADD3 R23, R23, -R229, RZ ;  /* 0x800000e51717d210 */ /* 0x000fe20007ffe0ff */
[----:B------:R-:W-:Y:S01]  /*108c0*/  VIADD R19, R37, 0x13d ;  /* 0x0000013d25137836 */ /* 0x000fe20000000000 */
[----:B------:R-:W-:Y:S01]  /*108d0*/  IABS R12, R8 ;  /* 0x00000008000c7213 */ /* 0x000fe20000000000 */
[----:B------:R-:W-:Y:S01]  /*108e0*/  IMAD.HI.U32 R14, R9, R11, RZ ;  /* 0x0000000b090e7227 */ /* 0x000fe200078e00ff */
[----:B------:R-:W-:-:S02]  /*108f0*/  ISETP.GT.U32.AND P5, PT, R229, R23, PT ;  /* 0x00000017e500720c */ /* 0x000fc40003fa4070 */
[----:B------:R-:W-:Y:S01]  /*10900*/  IABS R13, R19 ;  /* 0x00000013000d7213 */ /* 0x000fe20000000000 */
[----:B------:R-:W-:Y:S02]  /*10910*/  IMAD.HI.U32 R10, R9, R12, RZ ;  /* 0x0000000c090a7227 */ /* 0x000fe400078e00ff */
[----:B------:R-:W-:Y:S02]  /*10920*/  @!P6 IADD3 R22, R22, -R229, RZ ;  /* 0x800000e51616e210 */ /* 0x000fe40007ffe0ff */
[----:B-1----:R-:W-:Y:S01]  /*10930*/  IMAD.MOV.U32 R0, RZ, RZ, R6 ;  /* 0x000000ffff007224 */ /* 0x002fe200078e0006 */
[----:B------:R-:W-:Y:S01]  /*10940*/  ISETP.GE.AND P6, PT, R8, RZ, PT ;  /* 0x000000ff0800720c */ /* 0x000fe20003fc6270 */
[----:B------:R-:W-:Y:S02]  /*10950*/  IMAD.MOV R14, RZ, RZ, -R14 ;  /* 0x000000ffff0e7224 */ /* 0x000fe400078e0a0e */
[----:B------:R-:W-:Y:S01]  /*10960*/  @!P3 IMAD.MOV R0, RZ, RZ, -R0 ;  /* 0x000000ffff00b224 */ /* 0x000fe200078e0a00 */
[----:B------:R-:W-:Y:S01]  /*10970*/  ISETP.GT.U32.AND P3, PT, R229, R4, PT ;  /* 0x00000004e500720c */ /* 0x000fe20003f64070 */
[----:B------:R-:W-:-:S02]  /*10980*/  IMAD.MOV R10, RZ, RZ, -R10 ;  /* 0x000000ffff0a7224 */ /* 0x000fc400078e0a0a */
[----:B------:R-:W-:Y:S01]  /*10990*/  IMAD R8, R229, R14, R11 ;  /* 0x0000000ee5087224 */ /* 0x000fe200078e020b */
[----:B------:R1:W-:Y:S01]  /*109a0*/  STL [R1+0x530], R0 ;  /* 0x0005300001007387 */ /* 0x0003e20000100800 */
[----:B------:R-:W-:Y:S02]  /*109b0*/  VIADD R7, R37, 0x13e ;  /* 0x0000013e25077836 */ /* 0x000fe40000000000 */
[----:B------:R-:W-:Y:S02]  /*109c0*/  IMAD R12, R229, R10, R12 ;  /* 0x0000000ae50c7224 */ /* 0x000fe400078e020c */
[----:B------:R-:W-:Y:S01]  /*109d0*/  IMAD.HI.U32 R17, R9, R13, RZ ;  /* 0x0000000d09117227 */ /* 0x000fe200078e00ff */
[----:B------:R-:W-:-:S03]  /*109e0*/  IABS R18, R7 ;  /* 0x0000000700127213 */ /* 0x000fc60000000000 */
[--C-:B------:R-:W-:Y:S01]  /*109f0*/  @!P5 IMAD.IADD R23, R23, 0x1, -R229.reuse ;  /* 0x000000011717d824 */ /* 0x100fe200078e0ae5 */
[C---:B------:R-:W-:Y:S01]  /*10a00*/  ISETP.GT.U32.AND P5, PT, R229.reuse, R8, PT ;  /* 0x00000008e500720c */ /* 0x040fe20003fa4070 */
[----:B------:R-:W-:Y:S01]  /*10a10*/  @!P3 IMAD.IADD R4, R4, 0x1, -R229 ;  /* 0x000000010404b824 */ /* 0x000fe200078e0ae5 */
[----:B------:R-:W-:Y:S01]  /*10a20*/  ISETP.GT.U32.AND P3, PT, R229, R12, PT ;  /* 0x0000000ce500720c */ /* 0x000fe20003f64070 */
[----:B------:R-:W-:Y:S02]  /*10a30*/  IMAD.MOV R6, RZ, RZ, -R17 ;  /* 0x000000ffff067224 */ /* 0x000fe400078e0a11 */
[----:B------:R-:W-:-:S04]  /*10a40*/  IMAD.HI.U32 R5, R9, R18, RZ ;  /* 0x0000001209057227 */ /* 0x000fc800078e00ff */
[----:B------:R-:W-:Y:S02]  /*10a50*/  IMAD R13, R229, R6, R13 ;  /* 0x00000006e50d7224 */ /* 0x000fe400078e020d */
[----:B------:R-:W-:Y:S02]  /*10a60*/  VIADD R6, R37, 0x13f ;  /* 0x0000013f25067836 */ /* 0x000fe40000000000 */
[----:B------:R-:W-:Y:S01]  /*10a70*/  IMAD.MOV R5, RZ, RZ, -R5 ;  /* 0x000000ffff057224 */ /* 0x000fe200078e0a05 */
[----:B------:R-:W-:Y:S01]  /*10a80*/  @!P5 IADD3 R8, R8, -R229, RZ ;  /* 0x800000e50808d210 */ /* 0x000fe20007ffe0ff */
[----:B-1----:R-:W-:Y:S01]  /*10a90*/  IMAD.MOV.U32 R0, RZ, RZ, R22 ;  /* 0x000000ffff007224 */ /* 0x002fe200078e0016 */
[----:B------:R-:W-:Y:S01]  /*10aa0*/  IABS R10, R6 ;  /* 0x00000006000a7213 */ /* 0x000fe20000000000 */
[C---:B------:R-:W-:Y:S01]  /*10ab0*/  IMAD R18, R229.reuse, R5, R18 ;  /* 0x00000005e5127224 */ /* 0x040fe200078e0212 */
[----:B------:R-:W-:Y:S01]  /*10ac0*/  ISETP.GT.U32.AND P5, PT, R229, R4, PT ;  /* 0x00000004e500720c */ /* 0x000fe20003fa4070 */
[----:B------:R-:W-:-:S02]  /*10ad0*/  @!P2 IMAD.MOV R0, RZ, RZ, -R0 ;  /* 0x000000ffff00a224 */ /* 0x000fc400078e0a00 */
[----:B------:R-:W-:Y:S02]  /*10ae0*/  VIADD R5, R37, 0x140 ;  /* 0x0000014025057836 */ /* 0x000fe40000000000 */
[--C-:B------:R-:W-:Y:S01]  /*10af0*/  @!P3 IMAD.IADD R12, R12, 0x1, -R229.reuse ;  /* 0x000000010c0cb824 */ /* 0x100fe200078e0ae5 */
[----:B------:R-:W-:Y:S01]  /*10b00*/  ISETP.GT.U32.AND P3, PT, R229, R8, PT ;  /* 0x00000008e500720c */ /* 0x000fe20003f64070 */
[----:B------:R-:W-:Y:S01]  /*10b10*/  IMAD.HI.U32 R24, R9, R10, RZ ;  /* 0x0000000a09187227 */ /* 0x000fe200078e00ff */
[----:B------:R1:W-:Y:S01]  /*10b20*/  STL [R1+0x514], R0 ;  /* 0x0005140001007387 */ /* 0x0003e20000100800 */
[----:B------:R-:W-:Y:S02]  /*10b30*/  IABS R20, R5 ;  /* 0x0000000500147213 */ /* 0x000fe40000000000 */
[----:B------:R-:W-:Y:S01]  /*10b40*/  IMAD.MOV R24, RZ, RZ, -R24 ;  /* 0x000000ffff187224 */ /* 0x000fe200078e0a18 */
[C---:B------:R-:W-:Y:S01]  /*10b50*/  ISETP.GT.U32.AND P2, PT, R229.reuse, R12, PT ;  /* 0x0000000ce500720c */ /* 0x040fe20003f44070 */
[----:B------:R-:W-:Y:S01]  /*10b60*/  @!P5 IMAD.IADD R4, R4, 0x1, -R229 ;  /* 0x000000010404d824 */ /* 0x000fe200078e0ae5 */
[----:B------:R-:W-:Y:S01]  /*10b70*/  ISETP.GT.U32.AND P5, PT, R229, R18, PT ;  /* 0x00000012e500720c */ /* 0x000fe20003fa4070 */
[----:B------:R-:W-:-:S04]  /*10b80*/  IMAD.HI.U32 R22, R9, R20, RZ ;  /* 0x0000001409167227 */ /* 0x000fc800078e00ff */
[----:B-1----:R-:W-:Y:S02]  /*10b90*/  IMAD.MOV.U32 R0, RZ, RZ, R23 ;  /* 0x000000ffff007224 */ /* 0x002fe400078e0017 */
[C---:B------:R-:W-:Y:S02]  /*10ba0*/  IMAD R10, R229.reuse, R24, R10 ;  /* 0x00000018e50a7224 */ /* 0x040fe400078e020a */
[----:B------:R-:W-:Y:S01]  /*10bb0*/  IMAD.MOV R22, RZ, RZ, -R22 ;  /* 0x000000ffff167224 */ /* 0x000fe200078e0a16 */
[----:B------:R-:W-:Y:S01]  /*10bc0*/  @!P4 IADD3 R0, -R0, RZ, RZ ;  /* 0x000000ff0000c210 */ /* 0x000fe20007ffe1ff */
[--C-:B------:R-:W-:Y:S01]  /*10bd0*/  @!P3 IMAD.IADD R8, R8, 0x1, -R229.reuse ;  /* 0x000000010808b824 */ /* 0x100fe200078e0ae5 */
[C---:B------:R-:W-:Y:S01]  /*10be0*/  ISETP.GT.U32.AND P4, PT, R229.reuse, R13, PT ;  /* 0x0000000de500720c */ /* 0x040fe20003f84070 */
[C---:B------:R-:W-:Y:S01]  /*10bf0*/  IMAD R20, R229.reuse, R22, R20 ;  /* 0x00000016e5147224 */ /* 0x040fe200078e0214 */
[C---:B------:R-:W-:Y:S01]  /*10c00*/  ISETP.GT.U32.AND P3, PT, R229.reuse, R10, PT ;  /* 0x0000000ae500720c */ /* 0x040fe20003f64070 */
[--C-:B------:R-:W-:Y:S01]  /*10c10*/  @!P2 IMAD.IADD R12, R12, 0x1, -R229.reuse ;  /* 0x000000010c0ca824 */ /* 0x100fe200078e0ae5 */
[----:B------:R1:W-:Y:S01]  /*10c20*/  STL [R1+0x510], R0 ;  /* 0x0005100001007387 */ /* 0x0003e20000100800 */
[----:B------:R-:W-:Y:S01]  /*10c30*/  IMAD.MOV.U32 R2, RZ, RZ, R4 ;  /* 0x000000ffff027224 */ /* 0x000fe200078e0004 */
[----:B------:R-:W-:Y:S01]  /*10c40*/  ISETP.GT.U32.AND P2, PT, R229, R20, PT ;  /* 0x00000014e500720c */ /* 0x000fe20003f44070 */
[C---:B------:R-:W-:Y:S01]  /*10c50*/  VIADD R11, R37.reuse, 0x141 ;  /* 0x00000141250b7836 */ /* 0x040fe20000000000 */
[----:B------:R-:W-:Y:S01]  /*10c60*/  @!P5 IADD3 R18, R18, -R229, RZ ;  /* 0x800000e51212d210 */ /* 0x000fe20007ffe0ff */
[C---:B------:R-:W-:Y:S01]  /*10c70*/  VIADD R14, R37.reuse, 0x142 ;  /* 0x00000142250e7836 */ /* 0x040fe20000000000 */
[----:B------:R-:W-:Y:S01]  /*10c80*/  @!P0 IADD3 R2, -R2, RZ, RZ ;  /* 0x000000ff02028210 */ /* 0x000fe20007ffe1ff */
[----:B------:R-:W-:Y:S01]  /*10c90*/  VIADD R67, R37, 0x179 ;  /* 0x0000017925437836 */ /* 0x000fe20000000000 */
[----:B------:R-:W-:Y:S01]  /*10ca0*/  IABS R21, R11 ;  /* 0x0000000b00157213 */ /* 0x000fe20000000000 */
[--C-:B------:R-:W-:Y:S01]  /*10cb0*/  @!P4 IMAD.IADD R13, R13, 0x1, -R229.reuse ;  /* 0x000000010d0dc824 */ /* 0x100fe200078e0ae5 */
[----:B------:R-:W-:Y:S01]  /*10cc0*/  ISETP.GE.AND P4, PT, R19, RZ, PT ;  /* 0x000000ff1300720c */ /* 0x000fe20003f86270 */
[--C-:B------:R-:W-:Y:S01]  /*10cd0*/  @!P3 IMAD.IADD R10, R10, 0x1, -R229.reuse ;  /* 0x000000010a0ab824 */ /* 0x100fe200078e0ae5 */
[C---:B------:R-:W-:Y:S01]  /*10ce0*/  ISETP.GT.U32.AND P0, PT, R229.reuse, R18, PT ;  /* 0x00000012e500720c */ /* 0x040fe20003f04070 */
[----:B-1----:R-:W-:Y:S01]  /*10cf0*/  IMAD.MOV.U32 R0, RZ, RZ, R8 ;  /* 0x000000ffff007224 */ /* 0x002fe200078e0008 */
[----:B------:R-:W-:Y:S01]  /*10d00*/  ISETP.GT.U32.AND P3, PT, R229, R13, PT ;  /* 0x0000000de500720c */ /* 0x000fe20003f64070 */
[----:B------:R-:W-:Y:S01]  /*10d10*/  VIADD R19, R37, 0x143 ;  /* 0x0000014325137836 */ /* 0x000fe20000000000 */
[----:B------:R-:W-:Y:S01]  /*10d20*/  IABS R17, R14 ;  /* 0x0000000e00117213 */ /* 0x000fe20000000000 */
[----:B------:R-:W-:Y:S01]  /*10d30*/  @!P1 IMAD.MOV R0, RZ, RZ, -R0 ;  /* 0x000000ffff009224 */ /* 0x000fe200078e0a00 */
[----:B------:R-:W-:Y:S01]  /*10d40*/  STL [R1+0x4f8], R2 ;  /* 0x0004f80201007387 */ /* 0x000fe20000100800 */
[----:B------:R-:W-:Y:S01]  /*10d50*/  @!P2 IMAD.IADD R20, R20, 0x1, -R229 ;  /* 0x000000011414a824 */ /* 0x000fe200078e0ae5 */
[----:B------:R-:W-:Y:S01]  /*10d60*/  ISETP.GT.U32.AND P2, PT, R229, R10, PT ;  /* 0x0000000ae500720c */ /* 0x000fe20003f44070 */
[----:B------:R-:W-:Y:S01]  /*10d70*/  IMAD.HI.U32 R23, R9, R21, RZ ;  /* 0x0000001509177227 */ /* 0x000fe200078e00ff */
[----:B------:R1:W-:Y:S01]  /*10d80*/  STL [R1+0x4f4], R0 ;  /* 0x0004f40001007387 */ /* 0x0003e20000100800 */
[----:B------:R-:W-:-:S02]  /*10d90*/  IABS R8, R19 ;  /* 0x0000001300087213 */ /* 0x000fc40000000000 */
[----:B------:R-:W-:Y:S01]  /*10da0*/  IMAD.HI.U32 R24, R9, R17, RZ ;  /* 0x0000001109187227 */ /* 0x000fe200078e00ff */
[----:B------:R-:W-:Y:S02]  /*10db0*/  ISETP.GE.AND P5, PT, R7, RZ, PT ;  /* 0x000000ff0700720c */ /* 0x000fe40003fa6270 */
[----:B------:R-:W-:Y:S01]  /*10dc0*/  ISETP.GT.U32.AND P1, PT, R229, R20, PT ;  /* 0x00000014e500720c */ /* 0x000fe20003f24070 */
[----:B------:R-:W-:Y:S01]  /*10dd0*/  IMAD.MOV R23, RZ, RZ, -R23 ;  /* 0x000000ffff177224 */ /* 0x000fe200078e0a17 */
[----:B------:R-:W-:Y:S01]  /*10de0*/  IABS R22, R80 ;  /* 0x0000005000167213 */ /* 0x000fe20000000000 */
[----:B------:R-:W-:Y:S01]  /*10df0*/  VIADD R7, R37, 0x144 ;  /* 0x0000014425077836 */ /* 0x000fe20000000000 */
[----:B------:R-:W-:Y:S01]  /*10e00*/  IABS R212, R67 ;  /* 0x0000004300d47213 */ /* 0x000fe20000000000 */
[----:B-1----:R-:W-:Y:S01]  /*10e10*/  IMAD.MOV.U32 R0, RZ, RZ, R12 ;  /* 0x000000ffff007224 */ /* 0x002fe200078e000c */
[----:B------:R-:W-:Y:S01]  /*10e20*/  @!P2 IADD3 R10, R10, -R229, RZ ;  /* 0x800000e50a0aa210 */ /* 0x000fe20007ffe0ff */
[----:B------:R-:W-:Y:S01]  /*10e30*/  @!P3 IMAD.IADD R13, R13, 0x1, -R229 ;  /* 0x000000010d0db824 */ /* 0x000fe200078e0ae5 */
[----:B------:R-:W-:Y:S01]  /*10e40*/  ISETP.GE.AND P3, PT, R6, RZ, PT ;  /* 0x000000ff0600720c */ /* 0x000fe20003f66270 */
[----:B------:R-:W-:Y:S01]  /*10e50*/  IMAD.MOV R24, RZ, RZ, -R24 ;  /* 0x000000ffff187224 */ /* 0x000fe200078e0a18 */
[----:B------:R-:W-:Y:S01]  /*10e60*/  IABS R4, R7 ;  /* 0x0000000700047213 */ /* 0x000fe20000000000 */
[----:B------:R-:W-:Y:S01]  /*10e70*/  @!P6 IMAD.MOV R0, RZ, RZ, -R0 ;  /* 0x000000ffff00e224 */ /* 0x000fe200078e0a00 */
[----:B------:R-:W-:Y:S01]  /*10e80*/  ISETP.GE.AND P2, PT, R5, RZ, PT ;  /* 0x000000ff0500720c */ /* 0x000fe20003f46270 */
[----:B------:R-:W-:-:S02]  /*10e90*/  IMAD.MOV.U32 R6, RZ, RZ, R8 ;  /* 0x000000ffff067224 */ /* 0x000fc400078e0008 */
[C---:B------:R-:W-:Y:S01]  /*10ea0*/  IMAD R21, R229.reuse, R23, R21 ;  /* 0x00000017e5157224 */ /* 0x040fe200078e0215 */
[----:B------:R1:W-:Y:S01]  /*10eb0*/  STL [R1+0x4e0], R0 ;  /* 0x0004e00001007387 */ /* 0x0003e20000100800 */
[----:B------:R-:W-:Y:S02]  /*10ec0*/  @!P0 IMAD.IADD R18, R18, 0x1, -R229 ;  /* 0x0000000112128824 */ /* 0x000fe400078e0ae5 */
[----:B------:R-:W-:Y:S01]  /*10ed0*/  IMAD.MOV.U32 R2, RZ, RZ, R13 ;  /* 0x000000ffff027224 */ /* 0x000fe200078e000d */
[C---:B------:R-:W-:Y:S01]  /*10ee0*/  ISETP.GT.U32.AND P6, PT, R229.reuse, R21, PT ;  /* 0x00000015e500720c */ /* 0x040fe20003fc4070 */
[----:B------:R-:W-:Y:S02]  /*10ef0*/  IMAD R17, R229, R24, R17 ;  /* 0x00000018e5117224 */ /* 0x000fe400078e0211 */
[----:B------:R-:W-:-:S03]  /*10f00*/  IMAD.HI.U32 R8, R9, R6, RZ ;  /* 0x0000000609087227 */ /* 0x000fc600078e00ff */
[----:B------:R-:W-:Y:S01]  /*10f10*/  ISETP.GT.U32.AND P0, PT, R229, R17, PT ;  /* 0x00000011e500720c */ /* 0x000fe20003f04070 */
[----:B-1----:R-:W-:Y:S02]  /*10f20*/  IMAD.MOV.U32 R0, RZ, RZ, R18 ;  /* 0x000000ffff007224 */ /* 0x002fe400078e0012 */
[----:B------:R-:W-:Y:S01]  /*10f30*/  @!P4 IMAD.MOV R2, RZ, RZ, -R2 ;  /* 0x000000ffff02c224 */ /* 0x000fe200078e0a02 */
[----:B------:R-:W-:Y:S01]  /*10f40*/  ISETP.GE.AND P4, PT, R19, RZ, PT ;  /* 0x000000ff1300720c */ /* 0x000fe20003f86270 */
[----:B------:R-:W-:-:S03]  /*10f50*/  IMAD.HI.U32 R5, R9, R4, RZ ;  /* 0x0000000409057227 */ /* 0x000fc600078e00ff */
[----:B------:R1:W-:Y:S01]  /*10f60*/  STL [R1+0x4d4], R2 ;  /* 0x0004d40201007387 */ /* 0x0003e20000100800 */
[----:B------:R-:W-:Y:S02]  /*10f70*/  IMAD.MOV R8, RZ, RZ, -R8 ;  /* 0x000000ffff087224 */ /* 0x000fe400078e0a08 */
[----:B------:R-:W-:Y:S02]  /*10f80*/  @!P5 IMAD.MOV R0, RZ, RZ, -R0 ;  /* 0x000000ffff00d224 */ /* 0x000fe400078e0a00 */
[----:B------:R-:W-:Y:S01]  /*10f90*/  @!P1 IMAD.IADD R20, R20, 0x1, -R229 ;  /* 0x0000000114149824 */ /* 0x000fe200078e0ae5 */
[----:B------:R-:W-:Y:S01]  /*10fa0*/  @!P0 IADD3 R17, R17, -R229, RZ ;  /* 0x800000e511118210 */ /* 0x000fe20007ffe0ff */
[----:B------:R-:W-:Y:S01]  /*10fb0*/  IMAD.MOV R5, RZ, RZ, -R5 ;  /* 0x000000ffff057224 */ /* 0x000fe200078e0a05 */
[----:B------:R2:W-:Y:S01]  /*10fc0*/  STL [R1+0x4cc], R0 ;  /* 0x0004cc0001007387 */ /* 0x0005e20000100800 */
[C---:B------:R-:W-:Y:S01]  /*10fd0*/  IMAD R6, R229.reuse, R8, R6 ;  /* 0x00000008e5067224 */ /* 0x040fe200078e0206 */
[----:B------:R-:W-:Y:S01]  /*10fe0*/  ISETP.GT.U32.AND P5, PT, R229, R17, PT ;  /* 0x00000011e500720c */ /* 0x000fe20003fa4070 */
[----:B-1----:R-:W-:Y:S01]  /*10ff0*/  IMAD.MOV.U32 R2, RZ, RZ, R10 ;  /* 0x000000ffff027224 */ /* 0x002fe200078e000a */
[----:B------:R-:W-:Y:S01]  /*11000*/  ISETP.GE.AND P1, PT, R11, RZ, PT ;  /* 0x000000ff0b00720c */ /* 0x000fe20003f26270 */
[----:B------:R-:W-:Y:S01]  /*11010*/  IMAD R4, R229, R5, R4 ;  /* 0x00000005e5047224 */ /* 0x000fe200078e0204 */
[----:B------:R-:W-:Y:S01]  /*11020*/  IADD3 R5, R37, 0x146, RZ ;  /* 0x0000014625057810 */ /* 0x000fe20007ffe0ff */
[----:B------:R-:W-:Y:S01]  /*11030*/  @!P3 IMAD.MOV R2, RZ, RZ, -R2 ;  /* 0x000000ffff02b224 */ /* 0x000fe200078e0a02 */
[----:B------:R-:W-:Y:S01]  /*11040*/  ISETP.GT.U32.AND P3, PT, R229, R6, PT ;  /* 0x00000006e500720c */ /* 0x000fe20003f64070 */
[--C-:B------:R-:W-:Y:S01]  /*11050*/  @!P6 IMAD.IADD R21, R21, 0x1, -R229.reuse ;  /* 0x000000011515e824 */ /* 0x100fe200078e0ae5 */
[----:B------:R-:W-:Y:S01]  /*11060*/  ISETP.GE.AND P6, PT, R14, RZ, PT ;  /* 0x000000ff0e00720c */ /* 0x000fe20003fc6270 */
[----:B--2---:R-:W-:Y:S01]  /*11070*/  IMAD.MOV.U32 R0, RZ, RZ, R20 ;  /* 0x000000ffff007224 */ /* 0x004fe200078e0014 */
[----:B------:R-:W-:Y:S01]  /*11080*/  STL [R1+0x4c8], R2 ;  /* 0x0004c80201007387 */ /* 0x000fe20000100800 */
[----:B------:R-:W-:Y:S01]  /*11090*/  VIADD R8, R37, 0x145 ;  /* 0x0000014525087836 */ /* 0x000fe20000000000 */
[C---:B------:R-:W-:Y:S01]  /*110a0*/  ISETP.GT.U32.AND P0, PT, R229.reuse, R21, PT ;  /* 0x00000015e500720c */ /* 0x040fe20003f04070 */
[----:B------:R-:W-:Y:S01]  /*110b0*/  @!P2 IMAD.MOV R0, RZ, RZ, -R0 ;  /* 0x000000ffff00a224 */ /* 0x000fe200078e0a00 */
[----:B------:R-:W-:Y:S01]  /*110c0*/  ISETP.GT.U32.AND P2, PT, R229, R4, PT ;  /* 0x00000004e500720c */ /* 0x000fe20003f44070 */
[--C-:B------:R-:W-:Y:S01]  /*110d0*/  @!P5 IMAD.IADD R17, R17, 0x1, -R229.reuse ;  /* 0x000000011111d824 */ /* 0x100fe200078e0ae5 */
[----:B------:R-:W-:Y:S01]  /*110e0*/  IABS R12, R8 ;  /* 0x00000008000c7213 */ /* 0x000fe20000000000 */
[----:B------:R-:W-:Y:S01]  /*110f0*/  VIADD R14, R37, 0x147 ;  /* 0x00000147250e7836 */ /* 0x000fe20000000000 */
[----:B------:R-:W-:Y:S01]  /*11100*/  ISETP.GE.AND P5, PT, R8, RZ, PT ;  /* 0x000000ff0800720c */ /* 0x000fe20003fa6270 */
[----:B------:R-:W-:Y:S01]  /*11110*/  @!P3 IMAD.IADD R6, R6, 0x1, -R229 ;  /* 0x000000010606b824 */ /* 0x000fe200078e0ae5 */
[----:B------:R1:W-:Y:S01]  /*11120*/  STL [R1+0x488], R0 ;  /* 0x0004880001007387 */ /* 0x0003e20000100800 */
[----:B------:R-:W-:Y:S01]  /*11130*/  IMAD.HI.U32 R8, R9, R12, RZ ;  /* 0x0000000c09087227 */ /* 0x000fe200078e00ff */
[----:B------:R-:W-:-:S03]  /*11140*/  ISETP.GE.AND P3, PT, R5, RZ, PT ;  /* 0x000000ff0500720c */ /* 0x000fc60003f66270 */
[--C-:B------:R-:W-:Y:S01]  /*11150*/  @!P0 IMAD.IADD R21, R21, 0x1, -R229.reuse ;  /* 0x0000000115158824 */ /* 0x100fe200078e0ae5 */
[----:B------:R-:W-:Y:S01]  /*11160*/  ISETP.GE.AND P0, PT, R7, RZ, PT ;  /* 0x000000ff0700720c */ /* 0x000fe20003f06270 */
[----:B------:R-:W-:Y:S01]  /*11170*/  @!P2 IMAD.IADD R4, R4, 0x1, -R229 ;  /* 0x000000010404a824 */ /* 0x000fe200078e0ae5 */
[C---:B------:R-:W-:Y:S01]  /*11180*/  ISETP.GT.U32.AND P2, PT, R229.reuse, R6, PT ;  /* 0x00000006e500720c */ /* 0x040fe20003f44070 */
[----:B------:R-:W-:Y:S01]  /*11190*/  IMAD.MOV R8, RZ, RZ, -R8 ;  /* 0x000000ffff087224 */ /* 0x000fe200078e0a08 */
[----:B------:R-:W-:Y:S01]  /*111a0*/  IABS R7, R5 ;  /* 0x0000000500077213 */ /* 0x000fe20000000000 */
[----:B-1----:R-:W-:Y:S02]  /*111b0*/  IMAD.MOV.U32 R0, RZ, RZ, R21 ;  /* 0x000000ffff007224 */ /* 0x002fe400078e0015 */
[----:B------:R-:W-:Y:S02]  /*111c0*/  IMAD R12, R229, R8, R12 ;  /* 0x00000008e50c7224 */ /* 0x000fe400078e020c */
[----:B------:R-:W-:Y:S01]  /*111d0*/  IMAD.HI.U32 R5, R9, R7, RZ ;  /* 0x0000000709057227 */ /* 0x000fe200078e00ff */
[----:B------:R-:W-:-:S02]  /*111e0*/  @!P1 IADD3 R0, -R0, RZ, RZ ;  /* 0x000000ff00009210 */ /* 0x000fc40007ffe1ff */
[C---:B------:R-:W-:Y:S01]  /*111f0*/  ISETP.GT.U32.AND P1, PT, R229.reuse, R4, PT ;  /* 0x00000004e500720c */ /* 0x040fe20003f24070 */
[----:B------:R-:W-:Y:S02]  /*11200*/  IMAD.MOV R5, RZ, RZ, -R5 ;  /* 0x000000ffff057224 */ /* 0x000fe400078e0a05 */
[----:B------:R-:W-:Y:S01]  /*11210*/  @!P2 IADD3 R6, R6, -R229, RZ ;  /* 0x800000e50606a210 */ /* 0x000fe20007ffe0ff */
[----:B------:R1:W-:Y:S01]  /*11220*/  STL [R1+0x498], R0 ;  /* 0x0004980001007387 */ /* 0x0003e20000100800 */
[C---:B------:R-:W-:Y:S01]  /*11230*/  IMAD R7, R229.reuse, R5, R7 ;  /* 0x00000005e5077224 */ /* 0x040fe200078e0207 */
[----:B------:R-:W-:Y:S01]  /*11240*/  ISETP.GT.U32.AND P2, PT, R229, R12, PT ;  /* 0x0000000ce500720c */ /* 0x000fe20003f44070 */
[C---:B------:R-:W-:Y:S02]  /*11250*/  VIADD R13, R37.reuse, 0x149 ;  /* 0x00000149250d7836 */ /* 0x040fe40000000000 */
[----:B------:R-:W-:Y:S02]  /*11260*/  IMAD.MOV.U32 R2, RZ, RZ, R6 ;  /* 0x000000ffff027224 */ /* 0x000fe400078e0006 */
[----:B------:R-:W-:-:S02]  /*11270*/  VIADD R10, R37, 0x148 ;  /* 0x00000148250a7836 */ /* 0x000fc40000000000 */
[----:B------:R-:W-:Y:S01]  /*11280*/  @!P1 IMAD.IADD R4, R4, 0x1, -R229 ;  /* 0x0000000104049824 */ /* 0x000fe200078e0ae5 */
[----:B------:R-:W-:Y:S01]  /*11290*/  @!P4 IADD3 R2, -R2, RZ, RZ ;  /* 0x000000ff0202c210 */ /* 0x000fe20007ffe1ff */
[----:B-1----:R-:W-:Y:S01]  /*112a0*/  IMAD.MOV.U32 R0, RZ, RZ, R17 ;  /* 0x000000ffff007224 */ /* 0x002fe200078e0011 */
[----:B------:R-:W-:Y:S01]  /*112b0*/  ISETP.GT.U32.AND P4, PT, R229, R7, PT ;  /* 0x00000007e500720c */ /* 0x000fe20003f84070 */
[C---:B------:R-:W-:Y:S01]  /*112c0*/  VIADD R5, R37.reuse, 0x14a ;  /* 0x0000014a25057836 */ /* 0x040fe20000000000 */
[----:B------:R-:W-:Y:S01]  /*112d0*/  ISETP.GE.AND P1, PT, R10, RZ, PT ;  /* 0x000000ff0a00720c */ /* 0x000fe20003f26270 */
[----:B------:R-:W-:Y:S01]  /*112e0*/  @!P6 IMAD.MOV R0, RZ, RZ, -R0 ;  /* 0x000000ffff00e224 */ /* 0x000fe200078e0a00 */
[----:B------:R-:W-:Y:S01]  /*112f0*/  ISETP.GE.AND P6, PT, R14, RZ, PT ;  /* 0x000000ff0e00720c */ /* 0x000fe20003fc6270 */
[----:B------:R-:W-:Y:S01]  /*11300*/  @!P2 IMAD.IADD R12, R12, 0x1, -R229 ;  /* 0x000000010c0ca824 */ /* 0x000fe200078e0ae5 */
[----:B------:R-:W-:Y:S01]  /*11310*/  IABS R14, R14 ;  /* 0x0000000e000e7213 */ /* 0x000fe20000000000 */
[C---:B------:R-:W-:Y:S01]  /*11320*/  VIADD R21, R37.reuse, 0x14b ;  /* 0x0000014b25157836 */ /* 0x040fe20000000000 */
[----:B------:R1:W-:Y:S01]  /*11330*/  STL [R1+0x4a0], R0 ;  /* 0x0004a00001007387 */ /* 0x0003e20000100800 */
[----:B------:R-:W-:Y:S01]  /*11340*/  IABS R10, R10 ;  /* 0x0000000a000a7213 */ /* 0x000fe20000000000 */
[----:B------:R-:W-:Y:S01]  /*11350*/  VIADD R18, R37, 0x14c ;  /* 0x0000014c25127836 */ /* 0x000fe20000000000 */
[----:B------:R-:W-:Y:S01]  /*11360*/  ISETP.GT.U32.AND P2, PT, R229, R12, PT ;  /* 0x0000000ce500720c */ /* 0x000fe20003f44070 */
[----:B------:R-:W-:Y:S01]  /*11370*/  IMAD.HI.U32 R8, R9, R14, RZ ;  /* 0x0000000e09087227 */ /* 0x000fe200078e00ff */
[----:B------:R-:W-:Y:S01]  /*11380*/  IABS R11, R5 ;  /* 0x00000005000b7213 */ /* 0x000fe20000000000 */
[----:B------:R-:W-:Y:S02]  /*11390*/  STL [R1+0x4a4], R2 ;  /* 0x0004a40201007387 */ /* 0x000fe40000100800 */
[----:B------:R-:W-:-:S02]  /*113a0*/  IMAD.MOV R6, RZ, RZ, -R8 ;  /* 0x000000ffff067224 */ /* 0x000fc400078e0a08 */
[----:B-1----:R-:W-:Y:S02]  /*113b0*/  IMAD.MOV.U32 R0, RZ, RZ, R4 ;  /* 0x000000ffff007224 */ /* 0x002fe400078e0004 */
[----:B------:R-:W-:Y:S02]  /*113c0*/  @!P4 IMAD.IADD R7, R7, 0x1, -R229 ;  /* 0x000000010707c824 */ /* 0x000fe400078e0ae5 */
[----:B------:R-:W-:Y:S01]  /*113d0*/  @!P0 IMAD.MOV R0, RZ, RZ, -R0 ;  /* 0x000000ffff008224 */ /* 0x000fe200078e0a00 */
[----:B------:R-:W-:Y:S01]  /*113e0*/  ISETP.GE.AND P0, PT, R13, RZ, PT ;  /* 0x000000ff0d00720c */ /* 0x000fe20003f06270 */
[----:B------:R-:W-:Y:S01]  /*113f0*/  IMAD R14, R229, R6, R14 ;  /* 0x00000006e50e7224 */ /* 0x000fe200078e020e */
[----:B------:R-:W-:Y:S01]  /*11400*/  IABS R13, R13 ;  /* 0x0000000d000d7213 */ /* 0x000fe20000000000 */
[----:B------:R-:W-:Y:S01]  /*11410*/  IMAD.HI.U32 R4, R9, R10, RZ ;  /* 0x0000000a09047227 */ /* 0x000fe200078e00ff */
[----:B------:R-:W-:Y:S01]  /*11420*/  ISETP.GT.U32.AND P4, PT, R229, R7, PT ;  /* 0x00000007e500720c */ /* 0x000fe20003f84070 */
[----:B------:R1:W-:Y:S02]  /*11430*/  STL [R1+0x4bc], R0 ;  /* 0x0004bc0001007387 */ /* 0x0003e40000100800 */
[----:B------:R-:W-:-:S04]  /*11440*/  IMAD.HI.U32 R6, R9, R13, RZ ;  /* 0x0000000d09067227 */ /* 0x000fc800078e00ff */
[----:B------:R-:W-:Y:S01]  /*11450*/  @!P2 IMAD.IADD R12, R12, 0x1, -R229 ;  /* 0x000000010c0ca824 */ /* 0x000fe200078e0ae5 */
[----:B------:R-:W-:Y:S01]  /*11460*/  IADD3 R6, -R6, RZ, RZ ;  /* 0x000000ff06067210 */ /* 0x000fe20007ffe1ff */
[----:B------:R-:W-:Y:S01]  /*11470*/  IMAD.MOV R4, RZ, RZ, -R4 ;  /* 0x000000ffff047224 */ /* 0x000fe200078e0a04 */
[----:B------:R-:W-:Y:S01]  /*11480*/  ISETP.GT.U32.AND P2, PT, R229, R14, PT ;  /* 0x0000000ee500720c */ /* 0x000fe20003f44070 */
[----:B------:R-:W-:-:S04]  /*11490*/  IMAD.HI.U32 R8, R9, R11, RZ ;  /* 0x0000000b09087227 */ /* 0x000fc800078e00ff */
[C---:B------:R-:W-:Y:S02]  /*114a0*/  IMAD R13, R229.reuse, R6, R13 ;  /* 0x00000006e50d7224 */ /* 0x040fe400078e020d */
[----:B------:R-:W-:Y:S01]  /*114b0*/  IMAD R10, R229, R4, R10 ;  /* 0x00000004e50a7224 */ /* 0x000fe200078e020a */
[----:B------:R-:W-:Y:S01]  /*114c0*/  IABS R4, R21 ;  /* 0x0000001500047213 */ /* 0x000fe20000000000 */
[----:B-1----:R-:W-:Y:S01]  /*114d0*/  IMAD.MOV.U32 R0, RZ, RZ, R12 ;  /* 0x000000ffff007224 */ /* 0x002fe200078e000c */
[----:B------:R-:W-:Y:S01]  /*114e0*/  IABS R12, R18 ;  /* 0x00000012000c7213 */ /* 0x000fe20000000000 */
[----:B------:R-:W-:Y:S01]  /*114f0*/  @!P4 IMAD.IADD R7, R7, 0x1, -R229 ;  /* 0x000000010707c824 */ /* 0x000fe200078e0ae5 */
[C---:B------:R-:W-:Y:S01]  /*11500*/  ISETP.GT.U32.AND P4, PT, R229.reuse, R13, PT ;  /* 0x0000000de500720c */ /* 0x040fe20003f84070 */
[----:B------:R-:W-:Y:S02]  /*11510*/  IMAD.MOV R8, RZ, RZ, -R8 ;  /* 0x000000ffff087224 */ /* 0x000fe400078e0a08 */
[----:B------:R-:W-:Y:S01]  /*11520*/  @!P5 IMAD.MOV R0, RZ, RZ, -R0 ;  /* 0x000000ffff00d224 */ /* 0x000fe200078e0a00 */
[C---:B------:R-:W-:Y:S01]  /*11530*/  ISETP.GT.U32.AND P5, PT, R229.reuse, R10, PT ;  /* 0x0000000ae500720c */ /* 0x040fe20003fa4070 */
[----:B------:R-:W-:Y:S01]  /*11540*/  IMAD R11, R229, R8, R11 ;  /* 0x00000008e50b7224 */ /* 0x000fe200078e020b */
[----:B------:R-:W-:Y:S01]  /*11550*/  IADD3 R8, R37, 0x14d, RZ ;  /* 0x0000014d25087810 */ /* 0x000fe20007ffe0ff */
[----:B------:R-:W-:Y:S01]  /*11560*/  @!P2 IMAD.IADD R14, R14, 0x1, -R229 ;  /* 0x000000010e0ea824 */ /* 0x000fe200078e0ae5 */
[----:B------:R1:W-:Y:S01]  /*11570*/  STL [R1+0x4b0], R0 ;  /* 0x0004b00001007387 */ /* 0x0003e20000100800 */
[----:B------:R-:W-:Y:S01]  /*11580*/  IMAD.HI.U32 R6, R9, R4, RZ ;  /* 0x0000000409067227 */ /* 0x000fe200078e00ff */
[----:B------:R-:W-:-:S02]  /*11590*/  ISETP.GT.U32.AND P2, PT, R229, R11, PT ;  /* 0x0000000be500720c */ /* 0x000fc40003f44070 */
[----:B------:R-:W-:Y:S01]  /*115a0*/  IABS R20, R8 ;  /* 0x0000000800147213 */ /* 0x000fe20000000000 */
[--C-:B------:R-:W-:Y:S02]  /*115b0*/  @!P4 IMAD.IADD R13, R13, 0x1, -R229.reuse ;  /* 0x000000010d0dc824 */ /* 0x100fe400078e0ae5 */
[----:B------:R-:W-:Y:S02]  /*115c0*/  IMAD.MOV R6, RZ, RZ, -R6 ;  /* 0x000000ffff067224 */ /* 0x000fe400078e0a06 */
[----:B------:R-:W-:Y:S01]  /*115d0*/  @!P5 IMAD.IADD R10, R10, 0x1, -R229 ;  /* 0x000000010a0ad824 */ /* 0x000fe200078e0ae5 */
[----:B------:R-:W-:Y:S01]  /*115e0*/  ISETP.GT.U32.AND P5, PT, R229, R14, PT ;  /* 0x0000000ee500720c */ /* 0x000fe20003fa4070 */
[----:B-1----:R-:W-:Y:S02]  /*115f0*/  IMAD.MOV.U32 R0, RZ, RZ, R7 ;  /* 0x000000ffff007224 */ /* 0x002fe400078e0007 */
[----:B------:R-:W-:Y:S01]  /*11600*/  IMAD.HI.U32 R7, R9, R12, RZ ;  /* 0x0000000c09077227 */ /* 0x000fe200078e00ff */
[----:B------:R-:W-:-:S02]  /*11610*/  ISETP.GT.U32.AND P4, PT, R229, R10, PT ;  /* 0x0000000ae500720c */ /* 0x000fc40003f84070 */
[----:B------:R-:W-:Y:S01]  /*11620*/  @!P3 IADD3 R0, -R0, RZ, RZ ;  /* 0x000000ff0000b210 */ /* 0x000fe20007ffe1ff */
[----:B------:R-:W-:Y:S01]  /*11630*/  @!P2 IMAD.IADD R11, R11, 0x1, -R229 ;  /* 0x000000010b0ba824 */ /* 0x000fe200078e0ae5 */
[C---:B------:R-:W-:Y:S01]  /*11640*/  ISETP.GT.U32.AND P3, PT, R229.reuse, R13, PT ;  /* 0x0000000de500720c */ /* 0x040fe20003f64070 */
[----:B------:R-:W-:Y:S02]  /*11650*/  IMAD.MOV R7, RZ, RZ, -R7 ;  /* 0x000000ffff077224 */ /* 0x000fe400078e0a07 */
[C---:B------:R-:W-:Y:S01]  /*11660*/  IMAD R4, R229.reuse, R6, R4 ;  /* 0x00000006e5047224 */ /* 0x040fe200078e0204 */
[C---:B------:R-:W-:Y:S01]  /*11670*/  ISETP.GT.U32.AND P2, PT, R229.reuse, R11, PT ;  /* 0x0000000be500720c */ /* 0x040fe20003f44070 */
[C---:B------:R-:W-:Y:S01]  /*11680*/  IMAD R12, R229.reuse, R7, R12 ;  /* 0x00000007e50c7224 */ /* 0x040fe200078e020c */
[----:B------:R1:W-:Y:S01]  /*11690*/  STL [R1+0x4a8], R0 ;  /* 0x0004a80001007387 */ /* 0x0003e20000100800 */
[----:B------:R-:W-:Y:S01]  /*116a0*/  @!P5 IMAD.IADD R14, R14, 0x1, -R229 ;  /* 0x000000010e0ed824 */ /* 0x000fe200078e0ae5 */
[----:B------:R-:W-:Y:S01]  /*116b0*/  ISETP.GT.U32.AND P5, PT, R229, R4, PT ;  /* 0x00000004e500720c */ /* 0x000fe20003fa4070 */
[----:B------:R-:W-:-:S02]  /*116c0*/  VIADD R6, R37, 0x14e ;  /* 0x0000014e25067836 */ /* 0x000fc40000000000 */
[--C-:B------:R-:W-:Y:S01]  /*116d0*/  @!P4 IMAD.IADD R10, R10, 0x1, -R229.reuse ;  /* 0x000000010a0ac824 */ /* 0x100fe200078e0ae5 */
[----:B------:R-:W-:Y:S01]  /*116e0*/  ISETP.GE.AND P4, PT, R5, RZ, PT ;  /* 0x000000ff0500720c */ /* 0x000fe20003f86270 */
[--C-:B------:R-:W-:Y:S01]  /*116f0*/  @!P3 IMAD.IADD R13, R13, 0x1, -R229.reuse ;  /* 0x000000010d0db824 */ /* 0x100fe200078e0ae5 */
[----:B------:R-:W-:Y:S01]  /*11700*/  ISETP.GT.U32.AND P3, PT, R229, R12, PT ;  /* 0x0000000ce500720c */ /* 0x000fe20003f64070 */
[----:B------:R-:W-:Y:S01]  /*11710*/  VIADD R7, R37, 0x14f ;  /* 0x0000014f25077836 */ /* 0x000fe20000000000 */
[----:B------:R-:W-:Y:S01]  /*11720*/  IABS R19, R6 ;  /* 0x0000000600137213 */ /* 0x000fe20000000000 */
[--C-:B------:R-:W-:Y:S01]  /*11730*/  @!P2 IMAD.IADD R11, R11, 0x1, -R229.reuse ;  /* 0x000000010b0ba824 */ /* 0x100fe200078e0ae5 */
[----:B------:R-:W-:Y:S01]  /*11740*/  ISETP.GE.AND P2, PT, R21, RZ, PT ;  /* 0x000000ff1500720c */ /* 0x000fe20003f46270 */
[----:B------:R-:W-:Y:S01]  /*11750*/  IMAD.MOV.U32 R2, RZ, RZ, R14 ;  /* 0x000000ffff027224 */ /* 0x000fe200078e000e */
[----:B------:R-:W-:Y:S01]  /*11760*/  IABS R21, R7 ;  /* 0x0000000700157213 */ /* 0x000fe20000000000 */
[----:B------:R-:W-:Y:S01]  /*11770*/  @!P5 IMAD.IADD R4, R4, 0x1, -R229 ;  /* 0x000000010404d824 */ /* 0x000fe200078e0ae5 */
[----:B-1----:R-:W-:Y:S01]  /*11780*/  MOV R0, R10 ;  /* 0x0000000a00007202 */ /* 0x002fe20000000f00 */
[----:B------:R-:W-:Y:S01]  /*11790*/  IMAD.HI.U32 R5, R9, R19, RZ ;  /* 0x0000001309057227 */ /* 0x000fe200078e00ff */
[----:B------:R-:W-:-:S03]  /*117a0*/  ISETP.GE.AND P5, PT, R18, RZ, PT ;  /* 0x000000ff1200720c */ /* 0x000fc60003fa6270 */
[----:B------:R-:W-:Y:S01]  /*117b0*/  @!P3 IMAD.IADD R12, R12, 0x1, -R229 ;  /* 0x000000010c0cb824 */ /* 0x000fe200078e0ae5 */
[C---:B------:R-:W-:Y:S01]  /*117c0*/  ISETP.GT.U32.AND P3, PT, R229.reuse, R4, PT ;  /* 0x00000004e500720c */ /* 0x040fe20003f64070 */
[----:B------:R-:W-:Y:S02]  /*117d0*/  @!P6 IMAD.MOV R2, RZ, RZ, -R2 ;  /* 0x000000ffff02e224 */ /* 0x000fe400078e0a02 */
[----:B------:R-:W-:Y:S01]  /*117e0*/  IMAD.MOV.U32 R18, RZ, RZ, R21 ;  /* 0x000000ffff127224 */ /* 0x000fe200078e0015 */
[----:B------:R-:W-:Y:S01]  /*117f0*/  ISETP.GT.U32.AND P6, PT, R229, R12, PT ;  /* 0x0000000ce500720c */ /* 0x000fe20003fc4070 */
[----:B------:R-:W-:Y:S01]  /*11800*/  @!P1 IMAD.MOV R0, RZ, RZ, -R0 ;  /* 0x000000ffff009224 */ /* 0x000fe200078e0a00 */
[----:B------:R-:W-:Y:S01]  /*11810*/  STL [R1+0x45c], R2 ;  /* 0x00045c0201007387 */ /* 0x000fe20000100800 */
[----:B------:R-:W-:Y:S02]  /*11820*/  IMAD.MOV R5, RZ, RZ, -R5 ;  /* 0x000000ffff057224 */ /* 0x000fe400078e0a05 */
[C---:B------:R-:W-:Y:S01]  /*11830*/  IMAD.HI.U32 R14, R9.reuse, R18, RZ ;  /* 0x00000012090e7227 */ /* 0x040fe200078e00ff */
[----:B------:R1:W-:Y:S03]  /*11840*/  STL [R1+0x460], R0 ;  /* 0x0004600001007387 */ /* 0x0003e60000100800 */
[----:B------:R-:W-:-:S04]  /*11850*/  IMAD.HI.U32 R17, R9, R20, RZ ;  /* 0x0000001409117227 */ /* 0x000fc800078e00ff */
[----:B------:R-:W-:Y:S01]  /*11860*/  IMAD R19, R229, R5, R19 ;  /* 0x00000005e5137224 */ /* 0x000fe200078e0213 */
[----:B------:R-:W-:Y:S01]  /*11870*/  IADD3 R17, -R17, RZ, RZ ;  /* 0x000000ff11117210 */ /* 0x000fe20007ffe1ff */
[----:B------:R-:W-:Y:S02]  /*11880*/  IMAD.MOV R10, RZ, RZ, -R14 ;  /* 0x000000ffff0a7224 */ /* 0x000fe400078e0a0e */
[----:B-1----:R-:W-:Y:S02]  /*11890*/  IMAD.MOV.U32 R0, RZ, RZ, R11 ;  /* 0x000000ffff007224 */ /* 0x002fe400078e000b */
[C---:B------:R-:W-:Y:S02]  /*118a0*/  IMAD R18, R229.reuse, R10, R18 ;  /* 0x0000000ae5127224 */ /* 0x040fe400078e0212 */
[----:B------:R-:W-:Y:S01]  /*118b0*/  IMAD.MOV.U32 R2, RZ, RZ, R13 ;  /* 0x000000ffff027224 */ /* 0x000fe200078e000d */
[----:B------:R-:W-:Y:S01]  /*118c0*/  @!P4 IADD3 R0, -R0, RZ, RZ ;  /* 0x000000ff0000c210 */ /* 0x000fe20007ffe1ff */
[--C-:B------:R-:W-:Y:S01]  /*118d0*/  @!P6 IMAD.IADD R12, R12, 0x1, -R229.reuse ;  /* 0x000000010c0ce824 */ /* 0x100fe200078e0ae5 */
[C---:B------:R-:W-:Y:S01]  /*118e0*/  ISETP.GT.U32.AND P4, PT, R229.reuse, R19, PT ;  /* 0x00000013e500720c */ /* 0x040fe20003f84070 */
[C---:B------:R-:W-:Y:S01]  /*118f0*/  IMAD R20, R229.reuse, R17, R20 ;  /* 0x00000011e5147224 */ /* 0x040fe200078e0214 */
[C---:B------:R-:W-:Y:S01]  /*11900*/  ISETP.GT.U32.AND P6, PT, R229.reuse, R18, PT ;  /* 0x00000012e500720c */ /* 0x040fe20003fc4070 */
[----:B------:R-:W-:Y:S01]  /*11910*/  @!P0 IMAD.MOV R2, RZ, RZ, -R2 ;  /* 0x000000ffff028224 */ /* 0x000fe200078e0a02 */
[----:B------:R-:W-:Y:S01]  /*11920*/  ISETP.GE.AND P0, PT, R8, RZ, PT ;  /* 0x000000ff0800720c */ /* 0x000fe20003f06270 */
[----:B------:R-:W-:Y:S01]  /*11930*/  @!P3 IMAD.IADD R4, R4, 0x1, -R229 ;  /* 0x000000010404b824 */ /* 0x000fe200078e0ae5 */
[----:B------:R-:W-:Y:S01]  /*11940*/  ISETP.GT.U32.AND P1, PT, R229, R20, PT ;  /* 0x00000014e500720c */ /* 0x000fe20003f24070 */
[C---:B------:R-:W-:Y:S01]  /*11950*/  VIADD R5, R37.reuse, 0x150 ;  /* 0x0000015025057836 */ /* 0x040fe20000000000 */
[----:B------:R1:W-:Y:S01]  /*11960*/  STL [R1+0x470], R2 ;  /* 0x0004700201007387 */ /* 0x0003e20000100800 */
[----:B------:R-:W-:Y:S01]  /*11970*/  ISETP.GE.AND P3, PT, R6, RZ, PT ;  /* 0x000000ff0600720c */ /* 0x000fe20003f66270 */
[----:B------:R-:W-:-:S02]  /*11980*/  VIADD R6, R37, 0x151 ;  /* 0x0000015125067836 */ /* 0x000fc40000000000 */
[----:B------:R2:W-:Y:S01]  /*11990*/  STL [R1+0x474], R0 ;  /* 0x0004740001007387 */ /* 0x0005e20000100800 */
[----:B------:R-:W-:Y:S01]  /*119a0*/  @!P4 IADD3 R19, R19, -R229, RZ ;  /* 0x800000e51313c210 */ /* 0x000fe20007ffe0ff */
[C---:B------:R-:W-:Y:S01]  /*119b0*/  VIADD R23, R37.reuse, 0x166 ;  /* 0x0000016625177836 */ /* 0x040fe20000000000 */
[----:B------:R-:W-:Y:S01]  /*119c0*/  IABS R8, R6 ;  /* 0x0000000600087213 */ /* 0x000fe20000000000 */
[--C-:B------:R-:W-:Y:S01]  /*119d0*/  @!P6 IMAD.IADD R18, R18, 0x1, -R229.reuse ;  /* 0x000000011212e824 */ /* 0x100fe200078e0ae5 */
[----:B------:R-:W-:Y:S01]  /*119e0*/  IABS R11, R5 ;  /* 0x00000005000b7213 */ /* 0x000fe20000000000 */
[----:B------:R-:W-:Y:S01]  /*119f0*/  VIADD R24, R37, 0x16b ;  /* 0x0000016b25187836 */ /* 0x000fe20000000000 */
[----:B-1----:R-:W-:Y:S01]  /*11a00*/  MOV R2, R12 ;  /* 0x0000000c00027202 */ /* 0x002fe20000000f00 */
[----:B------:R-:W-:Y:S01]  /*11a10*/  @!P1 IMAD.IADD R20, R20, 0x1, -R229 ;  /* 0x0000000114149824 */ /* 0x000fe200078e0ae5 */
[----:B------:R-:W-:Y:S01]  /*11a20*/  ISETP.GT.U32.AND P6, PT, R229, R18, PT ;  /* 0x00000012e500720c */ /* 0x000fe20003fc4070 */
[----:B--2---:R-:W-:Y:S01]  /*11a30*/  IMAD.MOV.U32 R0, RZ, RZ, R4 ;  /* 0x000000ffff007224 */ /* 0x004fe200078e0004 */
[----:B------:R-:W-:Y:S01]  /*11a40*/  ISETP.GE.AND P1, PT, R7, RZ, PT ;  /* 0x000000ff0700720c */ /* 0x000fe20003f26270 */
[----:B------:R-:W-:Y:S01]  /*11a50*/  IMAD.HI.U32 R13, R9, R8, RZ ;  /* 0x00000008090d7227 */ /* 0x000fe200078e00ff */
[----:B------:R-:W-:-:S03]  /*11a60*/  ISETP.GT.U32.AND P4, PT, R229, R20, PT ;  /* 0x00000014e500720c */ /* 0x000fc60003f84070 */
[----:B------:R-:W-:Y:S01]  /*11a70*/  @!P2 IMAD.MOV R0, RZ, RZ, -R0 ;  /* 0x000000ffff00a224 */ /* 0x000fe200078e0a00 */
[----:B------:R-:W-:Y:S01]  /*11a80*/  ISETP.GT.U32.AND P2, PT, R229, R19, PT ;  /* 0x00000013e500720c */ /* 0x000fe20003f44070 */
[----:B------:R-:W-:Y:S02]  /*11a90*/  IMAD.MOV R13, RZ, RZ, -R13 ;  /* 0x000000ffff0d7224 */ /* 0x000fe400078e0a0d */
[----:B------:R-:W-:Y:S01]  /*11aa0*/  IMAD.HI.U32 R10, R9, R11, RZ ;  /* 0x0000000b090a7227 */ /* 0x000fe200078e00ff */
[----:B------:R1:W-:Y:S03]  /*11ab0*/  STL [R1+0x478], R0 ;  /* 0x0004780001007387 */ /* 0x0003e60000100800 */
[----:B------:R-:W-:Y:S02]  /*11ac0*/  IMAD.MOV R10, RZ, RZ, -R10 ;  /* 0x000000ffff0a7224 */ /* 0x000fe400078e0a0a */
[----:B------:R-:W-:-:S02]  /*11ad0*/  @!P6 IMAD.IADD R18, R18, 0x1, -R229 ;  /* 0x000000011212e824 */ /* 0x000fc400078e0ae5 */
[----:B------:R-:W-:Y:S02]  /*11ae0*/  IMAD R11, R229, R10, R11 ;  /* 0x0000000ae50b7224 */ /* 0x000fe400078e020b */
[----:B------:R-:W-:Y:S01]  /*11af0*/  @!P2 IADD3 R19, R19, -R229, RZ ;  /* 0x800000e51313a210 */ /* 0x000fe20007ffe0ff */
[----:B------:R-:W-:Y:S01]  /*11b00*/  @!P4 IMAD.IADD R20, R20, 0x1, -R229 ;  /* 0x000000011414c824 */ /* 0x000fe200078e0ae5 */
[----:B------:R-:W-:Y:S01]  /*11b10*/  ISETP.GE.AND P2, PT, R5, RZ, PT ;  /* 0x000000ff0500720c */ /* 0x000fe20003f46270 */
[C---:B------:R-:W-:Y:S01]  /*11b20*/  IMAD R5, R229.reuse, R13, R8 ;  /* 0x0000000de5057224 */ /* 0x040fe200078e0208 */
[----:B------:R-:W-:Y:S01]  /*11b30*/  ISETP.GT.U32.AND P4, PT, R229, R11, PT ;  /* 0x0000000be500720c */ /* 0x000fe20003f84070 */
[C---:B------:R-:W-:Y:S02]  /*11b40*/  VIADD R8, R37.reuse, 0x154 ;  /* 0x0000015425087836 */ /* 0x040fe40000000000 */
[----:B------:R-:W-:Y:S01]  /*11b50*/  VIADD R7, R37, 0x152 ;  /* 0x0000015225077836 */ /* 0x000fe20000000000 */
[----:B------:R-:W-:Y:S01]  /*11b60*/  ISETP.GT.U32.AND P6, PT, R229, R5, PT ;  /* 0x00000005e500720c */ /* 0x000fe20003fc4070 */
[----:B-1----:R-:W-:Y:S01]  /*11b70*/  IMAD.MOV.U32 R0, RZ, RZ, R20 ;  /* 0x000000ffff007224 */ /* 0x002fe200078e0014 */
[----:B------:R-:W-:Y:S01]  /*11b80*/  IABS R14, R8 ;  /* 0x00000008000e7213 */ /* 0x000fe20000000000 */
[----:B------:R-:W-:Y:S01]  /*11b90*/  VIADD R4, R37, 0x153 ;  /* 0x0000015325047836 */ /* 0x000fe20000000000 */
[----:B------:R-:W-:Y:S01]  /*11ba0*/  IABS R17, R7 ;  /* 0x0000000700117213 */ /* 0x000fe20000000000 */
[----:B------:R-:W-:Y:S01]  /*11bb0*/  @!P0 IMAD.MOV R0, RZ, RZ, -R0 ;  /* 0x000000ffff008224 */ /* 0x000fe200078e0a00 */
[----:B------:R-:W-:Y:S01]  /*11bc0*/  IABS R20, R64 ;  /* 0x0000004000147213 */ /* 0x000fe20000000000 */
[----:B------:R-:W-:Y:S01]  /*11bd0*/  IMAD.HI.U32 R12, R9, R14, RZ ;  /* 0x0000000e090c7227 */ /* 0x000fe200078e00ff */
[----:B------:R-:W-:-:S03]  /*11be0*/  IABS R10, R4 ;  /* 0x00000004000a7213 */ /* 0x000fc60000000000 */
[--C-:B------:R-:W-:Y:S01]  /*11bf0*/  @!P4 IMAD.IADD R11, R11, 0x1, -R229.reuse ;  /* 0x000000010b0bc824 */ /* 0x100fe200078e0ae5 */
[----:B------:R-:W-:Y:S01]  /*11c00*/  ISETP.GE.AND P4, PT, R6, RZ, PT ;  /* 0x000000ff0600720c */ /* 0x000fe20003f86270 */
[----:B------:R-:W-:Y:S02]  /*11c10*/  @!P6 IMAD.IADD R5, R5, 0x1, -R229 ;  /* 0x000000010505e824 */ /* 0x000fe400078e0ae5 */
[----:B------:R-:W-:-:S03]  /*11c20*/  IMAD.HI.U32 R21, R9, R17, RZ ;  /* 0x0000001109157227 */ /* 0x000fc600078e00ff */
[C---:B------:R-:W-:Y:S01]  /*11c30*/  ISETP.GT.U32.AND P0, PT, R229.reuse, R5, PT ;  /* 0x00000005e500720c */ /* 0x040fe20003f04070 */
[----:B------:R-:W-:Y:S01]  /*11c40*/  @!P5 IMAD.MOV R2, RZ, RZ, -R2 ;  /* 0x000000ffff02d224 */ /* 0x000fe200078e0a02 */
[----:B------:R-:W-:Y:S01]  /*11c50*/  ISETP.GT.U32.AND P5, PT, R229, R11, PT ;  /* 0x0000000be500720c */ /* 0x000fe20003fa4070 */
[----:B------:R-:W-:Y:S02]  /*11c60*/  IMAD.MOV R12, RZ, RZ, -R12 ;  /* 0x000000ffff0c7224 */ /* 0x000fe400078e0a0c */
[----:B------:R-:W-:Y:S01]  /*11c70*/  IMAD.HI.U32 R13, R9, R10, RZ ;  /* 0x0000000a090d7227 */ /* 0x000fe200078e00ff */
[----:B------:R1:W-:Y:S03]  /*11c80*/  STL [R1+0x378], R2 ;  /* 0x0003780201007387 */ /* 0x0003e60000100800 */
[----:B------:R-:W-:Y:S01]  /*11c90*/  IMAD.MOV R21, RZ, RZ, -R21 ;  /* 0x000000ffff157224 */ /* 0x000fe200078e0a15 */
[----:B------:R2:W-:Y:S01]  /*11ca0*/  STL [R1+0x37c], R0 ;  /* 0x00037c0001007387 */ /* 0x0005e20000100800 */
[----:B------:R-:W-:-:S02]  /*11cb0*/  IMAD R14, R229, R12, R14 ;  /* 0x0000000ce50e7224 */ /* 0x000fc400078e020e */
[----:B------:R-:W-:Y:S02]  /*11cc0*/  IMAD.MOV R13, RZ, RZ, -R13 ;  /* 0x000000ffff0d7224 */ /* 0x000fe400078e0a0d */
[----:B------:R-:W-:Y:S02]  /*11cd0*/  IMAD R17, R229, R21, R17 ;  /* 0x00000015e5117224 */ /* 0x000fe400078e0211 */
[----:B-1----:R-:W-:Y:S01]  /*11ce0*/  IMAD.MOV.U32 R2, RZ, RZ, R19 ;  /* 0x000000ffff027224 */ /* 0x002fe200078e0013 */
[----:B------:R-:W-:Y:S01]  /*11cf0*/  IABS R19, R32 ;  /* 0x0000002000137213 */ /* 0x000fe20000000000 */
[--C-:B------:R-:W-:Y:S01]  /*11d00*/  @!P0 IMAD.IADD R5, R5, 0x1, -R229.reuse ;  /* 0x0000000105058824 */ /* 0x100fe200078e0ae5 */
[----:B--2---:R-:W-:Y:S01]  /*11d10*/  MOV R0, R18 ;  /* 0x0000001200007202 */ /* 0x004fe20000000f00 */
[C---:B------:R-:W-:Y:S01]  /*11d20*/  IMAD R10, R229.reuse, R13, R10 ;  /* 0x0000000de50a7224 */ /* 0x040fe200078e020a */
[C---:B------:R-:W-:Y:S01]  /*11d30*/  ISETP.GT.U32.AND P0, PT, R229.reuse, R14, PT ;  /* 0x0000000ee500720c */ /* 0x040fe20003f04070 */
[----:B------:R-:W-:Y:S01]  /*11d40*/  @!P3 IMAD.MOV R2, RZ, RZ, -R2 ;  /* 0x000000ffff02b224 */ /* 0x000fe200078e0a02 */
[C---:B------:R-:W-:Y:S01]  /*11d50*/  ISETP.GT.U32.AND P6, PT, R229.reuse, R17, PT ;  /* 0x00000011e500720c */ /* 0x040fe20003fc4070 */
[----:B------:R-:W-:Y:S01]  /*11d60*/  @!P1 IMAD.MOV R0, RZ, RZ, -R0 ;  /* 0x000000ffff009224 */ /* 0x000fe200078e0a00 */
[----:B------:R-:W-:Y:S01]  /*11d70*/  ISETP.GT.U32.AND P1, PT, R229, R10, PT ;  /* 0x0000000ae500720c */ /* 0x000fe20003f24070 */
[----:B------:R-:W-:Y:S01]  /*11d80*/  @!P5 IMAD.IADD R11, R11, 0x1, -R229 ;  /* 0x000000010b0bd824 */ /* 0x000fe200078e0ae5 */
[----:B------:R-:W-:Y:S01]  /*11d90*/  STL [R1+0x380], R2 ;  /* 0x0003800201007387 */ /* 0x000fe20000100800 */
[----:B------:R-:W-:Y:S01]  /*11da0*/  ISETP.GE.AND P5, PT, R4, RZ, PT ;  /* 0x000000ff0400720c */ /* 0x000fe20003fa6270 */
[----:B------:R-:W-:Y:S01]  /*11db0*/  VIADD R4, R37, 0x156 ;  /* 0x0000015625047836 */ /* 0x000fe20000000000 */
[----:B------:R-:W-:Y:S01]  /*11dc0*/  ISETP.GE.AND P3, PT, R7, RZ, PT ;  /* 0x000000ff0700720c */ /* 0x000fe20003f66270 */
[----:B------:R1:W-:Y:S01]  /*11dd0*/  STL [R1+0x438], R0 ;  /* 0x0004380001007387 */ /* 0x0003e20000100800 */
[----:B------:R-:W-:-:S02]  /*11de0*/  VIADD R6, R37, 0x155 ;  /* 0x0000015525067836 */ /* 0x000fc40000000000 */
[--C-:B------:R-:W-:Y:S01]  /*11df0*/  @!P0 IMAD.IADD R14, R14, 0x1, -R229.reuse ;  /* 0x000000010e0e8824 */ /* 0x100fe200078e0ae5 */
[----:B------:R-:W-:Y:S01]  /*11e00*/  IABS R12, R4 ;  /* 0x00000004000c7213 */ /* 0x000fe20000000000 */
[--C-:B------:R-:W-:Y:S01]  /*11e10*/  @!P6 IMAD.IADD R17, R17, 0x1, -R229.reuse ;  /* 0x000000011111e824 */ /* 0x100fe200078e0ae5 */
[----:B------:R-:W-:Y:S01]  /*11e20*/  IABS R13, R6 ;  /* 0x00000006000d7213 */ /* 0x000fe20000000000 */
[----:B------:R-:W-:Y:S01]  /*11e30*/  @!P1 IMAD.IADD R10, R10, 0x1, -R229 ;  /* 0x000000010a0a9824 */ /* 0x000fe200078e0ae5 */
[----:B------:R-:W-:Y:S01]  /*11e40*/  ISETP.GT.U32.AND P0, PT, R229, R14, PT ;  /* 0x0000000ee500720c */ /* 0x000fe20003f04070 */
[----:B------:R-:W-:Y:S01]  /*11e50*/  VIADD R21, R37, 0x16d ;  /* 0x0000016d25157836 */ /* 0x000fe20000000000 */
[----:B------:R-:W-:Y:S01]  /*11e60*/  ISETP.GT.U32.AND P1, PT, R229, R17, PT ;  /* 0x00000011e500720c */ /* 0x000fe20003f24070 */
[----:B-1----:R-:W-:Y:S01]  /*11e70*/  IMAD.MOV.U32 R0, RZ, RZ, R11 ;  /* 0x000000ffff007224 */ /* 0x002fe200078e000b */
[----:B------:R-:W-:Y:S01]  /*11e80*/  ISETP.GE.AND P6, PT, R8, RZ, PT ;  /* 0x000000ff0800720c */ /* 0x000fe20003fc6270 */
[----:B------:R-:W-:Y:S01]  /*11e90*/  IMAD.HI.U32 R7, R9, R13, RZ ;  /* 0x0000000d09077227 */ /* 0x000fe200078e00ff */
[----:B------:R-:W-:-:S02]  /*11ea0*/  IADD3 R8, R37, 0x157, RZ ;  /* 0x0000015725087810 */ /* 0x000fc40007ffe0ff */
[----:B------:R-:W-:Y:S01]  /*11eb0*/  IABS R100, R21 ;  /* 0x0000001500647213 */ /* 0x000fe20000000000 */
[----:B------:R-:W-:Y:S01]  /*11ec0*/  @!P2 IMAD.MOV R0, RZ, RZ, -R0 ;  /* 0x000000ffff00a224 */ /* 0x000fe200078e0a00 */
[C---:B------:R-:W-:Y:S01]  /*11ed0*/  ISETP.GT.U32.AND P2, PT, R229.reuse, R10, PT ;  /* 0x0000000ae500720c */ /* 0x040fe20003f44070 */
[----:B------:R-:W-:Y:S01]  /*11ee0*/  IMAD.MOV R7, RZ, RZ, -R7 ;  /* 0x000000ffff077224 */ /* 0x000fe200078e0a07 */
[----:B------:R-:W-:Y:S01]  /*11ef0*/  IABS R11, R8 ;  /* 0x00000008000b7213 */ /* 0x000fe20000000000 */
[----:B------:R-:W-:Y:S01]  /*11f00*/  @!P0 IMAD.IADD R14, R14, 0x1, -R229 ;  /* 0x000000010e0e8824 */ /* 0x000fe200078e0ae5 */
[----:B------:R1:W-:Y:S01]  /*11f10*/  STL [R1+0x43c], R0 ;  /* 0x00043c0001007387 */ /* 0x0003e20000100800 */
[----:B------:R-:W-:Y:S02]  /*11f20*/  IMAD R13, R229, R7, R13 ;  /* 0x00000007e50d7224 */ /* 0x000fe400078e020d */
[----:B------:R-:W-:Y:S02]  /*11f30*/  @!P1 IMAD.IADD R17, R17, 0x1, -R229 ;  /* 0x0000000111119824 */ /* 0x000fe400078e0ae5 */
[----:B------:R-:W-:Y:S01]  /*11f40*/  IMAD.HI.U32 R18, R9, R11, RZ ;  /* 0x0000000b09127227 */ /* 0x000fe200078e00ff */
[----:B------:R-:W-:-:S03]  /*11f50*/  ISETP.GT.U32.AND P1, PT, R229, R13, PT ;  /* 0x0000000de500720c */ /* 0x000fc60003f24070 */
[----:B------:R-:W-:Y:S01]  /*11f60*/  @!P2 IMAD.IADD R10, R10, 0x1, -R229 ;  /* 0x000000010a0aa824 */ /* 0x000fe200078e0ae5 */
[----:B------:R-:W-:Y:S01]  /*11f70*/  ISETP.GE.AND P2, PT, R4, RZ, PT ;  /* 0x000000ff0400720c */ /* 0x000fe20003f46270 */
[----:B-1----:R-:W-:Y:S02]  /*11f80*/  IMAD.MOV.U32 R0, RZ, RZ, R5 ;  /* 0x000000ffff007224 */ /* 0x002fe400078e0005 */
[----:B------:R-:W-:-:S03]  /*11f90*/  IMAD.HI.U32 R5, R9, R12, RZ ;  /* 0x0000000c09057227 */ /* 0x000fc600078e00ff */
[----:B------:R-:W-:Y:S01]  /*11fa0*/  @!P4 IADD3 R0, -R0, RZ, RZ ;  /* 0x000000ff0000c210 */ /* 0x000fe20007ffe1ff */
[----:B------:R-:W-:Y:S01]  /*11fb0*/  IMAD.MOV R5, RZ, RZ, -R5 ;  /* 0x000000ffff057224 */ /* 0x000fe200078e0a05 */
[----:B------:R-:W-:Y:S01]  /*11fc0*/  ISETP.GE.AND P4, PT, R6, RZ, PT ;  /* 0x000000ff0600720c */ /* 0x000fe20003f86270 */
[----:B------:R-:W-:Y:S02]  /*11fd0*/  VIADD R6, R37, 0x158 ;  /* 0x0000015825067836 */ /* 0x000fe40000000000 */
[C---:B------:R-:W-:Y:S01]  /*11fe0*/  IMAD R12, R229.reuse, R5, R12 ;  /* 0x00000005e50c7224 */ /* 0x040fe200078e020c */
[----:B------:R1:W-:Y:S01]  /*11ff0*/  STL [R1+0x448], R0 ;  /* 0x0004480001007387 */ /* 0x0003e20000100800 */
[----:B------:R-:W-:Y:S01]  /*12000*/  IMAD.MOV R18, RZ, RZ, -R18 ;  /* 0x000000ffff127224 */ /* 0x000fe200078e0a12 */
[----:B------:R-:W-:Y:S01]  /*12010*/  IABS R5, R6 ;  /* 0x0000000600057213 */ /* 0x000fe20000000000 */
[----:B------:R-:W-:Y:S01]  /*12020*/  IMAD.MOV.U32 R2, RZ, RZ, R10 ;  /* 0x000000ffff027224 */ /* 0x000fe200078e000a */
[C---:B------:R-:W-:Y:S01]  /*12030*/  ISETP.GT.U32.AND P0, PT, R229.reuse, R12, PT ;  /* 0x0000000ce500720c */ /* 0x040fe20003f04070 */
[----:B------:R-:W-:-:S02]  /*12040*/  IMAD R11, R229, R18, R11 ;  /* 0x00000012e50b7224 */ /* 0x000fc400078e020b */
[--C-:B------:R-:W-:Y:S01]  /*12050*/  @!P1 IMAD.IADD R13, R13, 0x1, -R229.reuse ;  /* 0x000000010d0d9824 */ /* 0x100fe200078e0ae5 */
[----:B------:R-:W-:Y:S01]  /*12060*/  ISETP.GE.AND P1, PT, R8, RZ, PT ;  /* 0x000000ff0800720c */ /* 0x000fe20003f26270 */
[----:B------:R-:W-:Y:S01]  /*12070*/  IMAD.HI.U32 R8, R9, R5, RZ ;  /* 0x0000000509087227 */ /* 0x000fe200078e00ff */
[----:B-1----:R-:W-:Y:S02]  /*12080*/  MOV R0, R17 ;  /* 0x0000001100007202 */ /* 0x002fe40000000f00 */
[----:B------:R-:W-:Y:S01]  /*12090*/  @!P5 IADD3 R2, -R2, RZ, RZ ;  /* 0x000000ff0202d210 */ /* 0x000fe20007ffe1ff */
[----:B------:R-:W-:Y:S01]  /*120a0*/  VIADD R7, R37, 0x159 ;  /* 0x0000015925077836 */ /* 0x000fe20000000000 */
[C---:B------:R-:W-:Y:S01]  /*120b0*/  ISETP.GT.U32.AND P5, PT, R229.reuse, R11, PT ;  /* 0x0000000be500720c */ /* 0x040fe20003fa4070 */
[----:B------:R-:W-:Y:S01]  /*120c0*/  @!P3 IMAD.MOV R0, RZ, RZ, -R0 ;  /* 0x000000ffff00b224 */ /* 0x000fe200078e0a00 */
[C---:B------:R-:W-:Y:S01]  /*120d0*/  ISETP.GT.U32.AND P3, PT, R229.reuse, R13, PT ;  /* 0x0000000de500720c */ /* 0x040fe20003f64070 */
[----:B------:R-:W-:Y:S01]  /*120e0*/  @!P0 IMAD.IADD R12, R12, 0x1, -R229 ;  /* 0x000000010c0c8824 */ /* 0x000fe200078e0ae5 */
[----:B------:R-:W-:Y:S01]  /*120f0*/  IABS R4, R7 ;  /* 0x0000000700047213 */ /* 0x000fe20000000000 */
[----:B------:R-:W-:Y:S01]  /*12100*/  IMAD R183, R229, R41, R183 ;  /* 0x00000029e5b77224 */ /* 0x000fe200078e02b7 */
[----:B------:R1:W-:Y:S01]  /*12110*/  STL [R1+0x440], R0 ;  /* 0x0004400001007387 */ /* 0x0003e20000100800 */
[----:B------:R-:W-:Y:S01]  /*12120*/  VIADD R41, R37, 0x17a ;  /* 0x0000017a25297836 */ /* 0x000fe20000000000 */
[----:B------:R-:W-:Y:S01]  /*12130*/  ISETP.GT.U32.AND P0, PT, R229, R12, PT ;  /* 0x0000000ce500720c */ /* 0x000fe20003f04070 */
[----:B------:R-:W-:Y:S01]  /*12140*/  IMAD.HI.U32 R10, R9, R4, RZ ;  /* 0x00000004090a7227 */ /* 0x000fe200078e00ff */
[----:B------:R2:W-:Y:S02]  /*12150*/  STL [R1+0x3f4], R2 ;  /* 0x0003f40201007387 */ /* 0x0005e40000100800 */
[----:B------:R-:W-:Y:S01]  /*12160*/  IABS R42, R41 ;  /* 0x00000029002a7213 */ /* 0x000fe20000000000 */
[----:B------:R-:W-:-:S02]  /*12170*/  @!P5 IMAD.IADD R11, R11, 0x1, -R229 ;  /* 0x000000010b0bd824 */ /* 0x000fc400078e0ae5 */
[----:B------:R-:W-:Y:S02]  /*12180*/  IMAD.MOV R10, RZ, RZ, -R10 ;  /* 0x000000ffff0a7224 */ /* 0x000fe400078e0a0a */
[----:B-1----:R-:W-:Y:S01]  /*12190*/  IMAD.MOV.U32 R0, RZ, RZ, R14 ;  /* 0x000000ffff007224 */ /* 0x002fe200078e000e */
[----:B------:R-:W-:Y:S01]  /*121a0*/  ISETP.GT.U32.AND P5, PT, R229, R11, PT ;  /* 0x0000000be500720c */ /* 0x000fe20003fa4070 */
[----:B------:R-:W-:Y:S01]  /*121b0*/  @!P3 IMAD.IADD R13, R13, 0x1, -R229 ;  /* 0x000000010d0db824 */ /* 0x000fe200078e0ae5 */
[----:B------:R-:W-:Y:S01]  /*121c0*/  ISETP.GE.AND P3, PT, R7, RZ, PT ;  /* 0x000000ff0700720c */ /* 0x000fe20003f66270 */
[----:B------:R-:W-:Y:S01]  /*121d0*/  @!P6 IMAD.MOV R0, RZ, RZ, -R0 ;  /* 0x000000ffff00e224 */ /* 0x000fe200078e0a00 */
[----:B------:R-:W-:Y:S01]  /*121e0*/  ISETP.GE.AND P6, PT, R6, RZ, PT ;  /* 0x000000ff0600720c */ /* 0x000fe20003fc6270 */
[----:B------:R-:W-:Y:S01]  /*121f0*/  IMAD.MOV R6, RZ, RZ, -R8 ;  /* 0x000000ffff067224 */ /* 0x000fe200078e0a08 */
[----:B------:R-:W-:Y:S01]  /*12200*/  @!P0 IADD3 R12, R12, -R229, RZ ;  /* 0x800000e50c0c8210 */ /* 0x000fe20007ffe0ff */
[C---:B------:R-:W-:Y:S01]  /*12210*/  IMAD R4, R229.reuse, R10, R4 ;  /* 0x0000000ae5047224 */ /* 0x040fe200078e0204 */
[----:B------:R1:W-:Y:S01]  /*12220*/  STL [R1+0x3fc], R0 ;  /* 0x0003fc0001007387 */ /* 0x0003e20000100800 */
[----:B------:R-:W-:-:S02]  /*12230*/  IMAD R5, R229, R6, R5 ;  /* 0x00000006e5057224 */ /* 0x000fc400078e0205 */
[----:B--2---:R-:W-:Y:S02]  /*12240*/  IMAD.MOV.U32 R2, RZ, RZ, R13 ;  /* 0x000000ffff027224 */ /* 0x004fe400078e000d */
[----:B------:R-:W-:Y:S01]  /*12250*/  VIADD R8, R37, 0x15a ;  /* 0x0000015a25087836 */ /* 0x000fe20000000000 */
[C---:B------:R-:W-:Y:S01]  /*12260*/  ISETP.GT.U32.AND P0, PT, R229.reuse, R5, PT ;  /* 0x00000005e500720c */ /* 0x040fe20003f04070 */
[----:B------:R-:W-:Y:S01]  /*12270*/  @!P4 IMAD.MOV R2, RZ, RZ, -R2 ;  /* 0x000000ffff02c224 */ /* 0x000fe200078e0a02 */
[----:B------:R-:W-:Y:S01]  /*12280*/  ISETP.GT.U32.AND P4, PT, R229, R4, PT ;  /* 0x00000004e500720c */ /* 0x000fe20003f84070 */
[----:B------:R-:W-:Y:S01]  /*12290*/  VIADD R7, R37, 0x15b ;  /* 0x0000015b25077836 */ /* 0x000fe20000000000 */
[----:B------:R-:W-:Y:S01]  /*122a0*/  IABS R18, R8 ;  /* 0x0000000800127213 */ /* 0x000fe20000000000 */
[----:B-1----:R-:W-:Y:S01]  /*122b0*/  IMAD.MOV.U32 R0, RZ, RZ, R12 ;  /* 0x000000ffff007224 */ /* 0x002fe200078e000c */
[----:B------:R-:W-:Y:S01]  /*122c0*/  STL [R1+0x420], R2 ;  /* 0x0004200201007387 */ /* 0x000fe20000100800 */
[----:B------:R-:W-:Y:S01]  /*122d0*/  @!P5 IMAD.IADD R11, R11, 0x1, -R229 ;  /* 0x000000010b0bd824 */ /* 0x000fe200078e0ae5 */
[----:B------:R-:W-:Y:S01]  /*122e0*/  IABS R10, R7 ;  /* 0x00000007000a7213 */ /* 0x000fe20000000000 */
[----:B------:R-:W-:Y:S01]  /*122f0*/  @!P2 IMAD.MOV R0, RZ, RZ, -R0 ;  /* 0x000000ffff00a224 */ /* 0x000fe200078e0a00 */
[----:B------:R-:W-:Y:S01]  /*12300*/  ISETP.GE.AND P5, PT, R7, RZ, PT ;  /* 0x000000ff0700720c */ /* 0x000fe20003fa6270 */
[----:B------:R-:W-:Y:S01]  /*12310*/  IMAD.HI.U32 R12, R9, R18, RZ ;  /* 0x00000012090c7227 */ /* 0x000fe200078e00ff */
[----:B------:R-:W-:-:S02]  /*12320*/  ISETP.GE.AND P2, PT, R8, RZ, PT ;  /* 0x000000ff0800720c */ /* 0x000fc40003f46270 */
[----:B------:R-:W-:Y:S01]  /*12330*/  @!P0 IADD3 R5, R5, -R229, RZ ;  /* 0x800000e505058210 */ /* 0x000fe20007ffe0ff */
[----:B------:R1:W-:Y:S01]  /*12340*/  STL [R1+0x41c], R0 ;  /* 0x00041c0001007387 */ /* 0x0003e20000100800 */
[----:B------:R-:W-:Y:S02]  /*12350*/  IMAD.HI.U32 R7, R9, R10, RZ ;  /* 0x0000000a09077227 */ /* 0x000fe400078e00ff */
[C---:B------:R-:W-:Y:S02]  /*12360*/  ISETP.GT.U32.AND P0, PT, R229.reuse, R5, PT ;  /* 0x00000005e500720c */ /* 0x040fe40003f04070 */
[----:B------:R-:W-:Y:S02]  /*12370*/  @!P4 IMAD.IADD R4, R4, 0x1, -R229 ;  /* 0x000000010404c824 */ /* 0x000fe400078e0ae5 */
[----:B------:R-:W-:Y:S02]  /*12380*/  IMAD.MOV R12, RZ, RZ, -R12 ;  /* 0x000000ffff0c7224 */ /* 0x000fe400078e0a0c */
[----:B------:R-:W-:Y:S01]  /*12390*/  IMAD.MOV R7, RZ, RZ, -R7 ;  /* 0x000000ffff077224 */ /* 0x000fe200078e0a07 */
[----:B------:R-:W-:Y:S01]  /*123a0*/  ISETP.GT.U32.AND P4, PT, R229, R4, PT ;  /* 0x00000004e500720c */ /* 0x000fe20003f84070 */
[----:B-1----:R-:W-:-:S02]  /*123b0*/  IMAD.MOV.U32 R0, RZ, RZ, R11 ;  /* 0x000000ffff007224 */ /* 0x002fc400078e000b */
[----:B------:R-:W-:Y:S02]  /*123c0*/  VIADD R6, R37, 0x15c ;  /* 0x0000015c25067836 */ /* 0x000fe40000000000 */
[----:B------:R-:W-:Y:S01]  /*123d0*/  IMAD R18, R229, R12, R18 ;  /* 0x0000000ce5127224 */ /* 0x000fe200078e0212 */
[----:B------:R-:W-:Y:S01]  /*123e0*/  @!P1 IADD3 R0, -R0, RZ, RZ ;  /* 0x000000ff00009210 */ /* 0x000fe20007ffe1ff */
[----:B------:R-:W-:Y:S01]  /*123f0*/  @!P0 IMAD.IADD R5, R5, 0x1, -R229 ;  /* 0x0000000105058824 */ /* 0x000fe200078e0ae5 */
[----:B------:R-:W-:Y:S01]  /*12400*/  IABS R17, R6 ;  /* 0x0000000600117213 */ /* 0x000fe20000000000 */
[C---:B------:R-:W-:Y:S01]  /*12410*/  IMAD R10, R229.reuse, R7, R10 ;  /* 0x00000007e50a7224 */ /* 0x040fe200078e020a */
[----:B------:R-:W-:Y:S01]  /*12420*/  ISETP.GT.U32.AND P0, PT, R229, R18, PT ;  /* 0x00000012e500720c */ /* 0x000fe20003f04070 */
[----:B------:R1:W-:Y:S01]  /*12430*/  STL [R1+0x404], R0 ;  /* 0x0004040001007387 */ /* 0x0003e20000100800 */
[----:B------:R-:W-:Y:S01]  /*12440*/  VIADD R14, R37, 0x15d ;  /* 0x0000015d250e7836 */ /* 0x000fe20000000000 */
[----:B------:R-:W-:Y:S01]  /*12450*/  @!P4 IADD3 R4, R4, -R229, RZ ;  /* 0x800000e50404c210 */ /* 0x000fe20007ffe0ff */
[----:B------:R-:W-:Y:S01]  /*12460*/  IMAD.HI.U32 R8, R9, R17, RZ ;  /* 0x0000001109087227 */ /* 0x000fe200078e00ff */
[----:B------:R-:W-:-:S02]  /*12470*/  ISETP.GE.AND P1, PT, R6, RZ, PT ;  /* 0x000000ff0600720c */ /* 0x000fc40003f26270 */
[----:B------:R-:W-:Y:S01]  /*12480*/  ISETP.GE.AND P4, PT, R14, RZ, PT ;  /* 0x000000ff0e00720c */ /* 0x000fe20003f86270 */
[----:B------:R-:W-:Y:S01]  /*12490*/  IMAD.MOV R8, RZ, RZ, -R8 ;  /* 0x000000ffff087224 */ /* 0x000fe200078e0a08 */
[----:B------:R-:W-:Y:S01]  /*124a0*/  IABS R14, R14 ;  /* 0x0000000e000e7213 */ /* 0x000fe20000000000 */
[----:B------:R-:W-:Y:S02]  /*124b0*/  VIADD R6, R37, 0x15e ;  /* 0x0000015e25067836 */ /* 0x000fe40000000000 */
[----:B-1----:R-:W-:Y:S02]  /*124c0*/  IMAD.MOV.U32 R0, RZ, RZ, R5 ;  /* 0x000000ffff007224 */ /* 0x002fe400078e0005 */
[C---:B------:R-:W-:Y:S01]  /*124d0*/  IMAD R17, R229.reuse, R8, R17 ;  /* 0x00000008e5117224 */ /* 0x040fe200078e0211 */
[----:B------:R-:W-:Y:S01]  /*124e0*/  IABS R12, R6 ;  /* 0x00000006000c7213 */ /* 0x000fe20000000000 */
[----:B------:R-:W-:Y:S01]  /*124f0*/  @!P6 IMAD.MOV R0, RZ, RZ, -R0 ;  /* 0x000000ffff00e224 */ /* 0x000fe200078e0a00 */
[----:B------:R-:W-:Y:S01]  /*12500*/  ISETP.GT.U32.AND P6, PT, R229, R10, PT ;  /* 0x0000000ae500720c */ /* 0x000fe20003fc4070 */
[----:B------:R-:W-:-:S02]  /*12510*/  @!P0 IMAD.IADD R18, R18, 0x1, -R229 ;  /* 0x0000000112128824 */ /* 0x000fc400078e0ae5 */
[----:B------:R-:W-:Y:S01]  /*12520*/  IMAD.HI.U32 R13, R9, R14, RZ ;  /* 0x0000000e090d7227 */ /* 0x000fe200078e00ff */
[----:B------:R1:W-:Y:S02]  /*12530*/  STL [R1+0x408], R0 ;  /* 0x0004080001007387 */ /* 0x0003e40000100800 */
[----:B------:R-:W-:Y:S01]  /*12540*/  ISETP.GT.U32.AND P0, PT, R229, R18, PT ;  /* 0x00000012e500720c */ /* 0x000fe20003f04070 */
[----:B------:R-:W-:Y:S02]  /*12550*/  IMAD.MOV R13, RZ, RZ, -R13 ;  /* 0x000000ffff0d7224 */ /* 0x000fe400078e0a0d */
[C---:B------:R-:W-:Y:S02]  /*12560*/  VIADD R11, R37.reuse, 0x160 ;  /* 0x00000160250b7836 */ /* 0x040fe40000000000 */
[----:B------:R-:W-:Y:S02]  /*12570*/  VIADD R5, R37, 0x15f ;  /* 0x0000015f25057836 */ /* 0x000fe40000000000 */
[----:B------:R-:W-:Y:S01]  /*12580*/  @!P6 IMAD.IADD R10, R10, 0x1, -R229 ;  /* 0x000000010a0ae824 */ /* 0x000fe200078e0ae5 */
[----:B------:R-:W-:Y:S01]  /*12590*/  IABS R8, R11 ;  /* 0x0000000b00087213 */ /* 0x000fe20000000000 */
[----:B-1----:R-:W-:Y:S01]  /*125a0*/  IMAD.MOV.U32 R0, RZ, RZ, R4 ;  /* 0x000000ffff007224 */ /* 0x002fe200078e0004 */
[----:B------:R-:W-:Y:S01]  /*125b0*/  IABS R7, R5 ;  /* 0x0000000500077213 */ /* 0x000fe20000000000 */
[----:B------:R-:W-:Y:S01]  /*125c0*/  IMAD.HI.U32 R4, R9, R12, RZ ;  /* 0x0000000c09047227 */ /* 0x000fe200078e00ff */
[----:B------:R-:W-:-:S03]  /*125d0*/  ISETP.GT.U32.AND P6, PT, R229, R10, PT ;  /* 0x0000000ae500720c */ /* 0x000fc60003fc4070 */
[----:B------:R-:W-:Y:S01]  /*125e0*/  @!P3 IMAD.MOV R0, RZ, RZ, -R0 ;  /* 0x000000ffff00b224 */ /* 0x000fe200078e0a00 */
[C---:B------:R-:W-:Y:S01]  /*125f0*/  ISETP.GT.U32.AND P3, PT, R229.reuse, R17, PT ;  /* 0x00000011e500720c */ /* 0x040fe20003f64070 */
[----:B------:R-:W-:Y:S01]  /*12600*/  IMAD R14, R229, R13, R14 ;  /* 0x0000000de50e7224 */ /* 0x000fe200078e020e */
[----:B------:R-:W-:Y:S01]  /*12610*/  IADD3 R4, -R4, RZ, RZ ;  /* 0x000000ff04047210 */ /* 0x000fe20007ffe1ff */
[--C-:B------:R-:W-:Y:S01]  /*12620*/  @!P0 IMAD.IADD R18, R18, 0x1, -R229.reuse ;  /* 0x0000000112128824 */ /* 0x100fe200078e0ae5 */
[----:B------:R-:W-:Y:S01]  /*12630*/  ISETP.GE.AND P0, PT, R6, RZ, PT ;  /* 0x000000ff0600720c */ /* 0x000fe20003f06270 */
[----:B------:R-:W-:Y:S01]  /*12640*/  IMAD.MOV.U32 R6, RZ, RZ, R8 ;  /* 0x000000ffff067224 */ /* 0x000fe200078e0008 */
[----:B------:R1:W-:Y:S01]  /*12650*/  STL [R1+0x400], R0 ;  /* 0x0004000001007387 */ /* 0x0003e20000100800 */
[----:B------:R-:W-:Y:S01]  /*12660*/  IMAD.HI.U32 R8, R9, R7, RZ ;  /* 0x0000000709087227 */ /* 0x000fe200078e00ff */
[----:B------:R-:W-:Y:S02]  /*12670*/  MOV R2, R18 ;  /* 0x0000001200027202 */ /* 0x000fe40000000f00 */
[----:B------:R-:W-:Y:S01]  /*12680*/  IABS R18, R84 ;  /* 0x0000005400127213 */ /* 0x000fe20000000000 */
[--C-:B------:R-:W-:Y:S01]  /*12690*/  @!P6 IMAD.IADD R10, R10, 0x1, -R229.reuse ;  /* 0x000000010a0ae824 */ /* 0x100fe200078e0ae5 */
[----:B------:R-:W-:Y:S01]  /*126a0*/  ISETP.GT.U32.AND P6, PT, R229, R14, PT ;  /* 0x0000000ee500720c */ /* 0x000fe20003fc4070 */
[----:B------:R-:W-:-:S02]  /*126b0*/  @!P3 IMAD.IADD R17, R17, 0x1, -R229 ;  /* 0x000000011111b824 */ /* 0x000fc400078e0ae5 */
[C---:B------:R-:W-:Y:S02]  /*126c0*/  IMAD R12, R229.reuse, R4, R12 ;  /* 0x00000004e50c7224 */ /* 0x040fe400078e020c */
[----:B------:R-:W-:Y:S01]  /*126d0*/  IMAD.MOV R8, RZ, RZ, -R8 ;  /* 0x000000ffff087224 */ /* 0x000fe200078e0a08 */
[C---:B------:R-:W-:Y:S01]  /*126e0*/  ISETP.GT.U32.AND P3, PT, R229.reuse, R17, PT ;  /* 0x00000011e500720c */ /* 0x040fe20003f64070 */
[----:B------:R-:W-:Y:S01]  /*126f0*/  @!P2 IMAD.MOV R2, RZ, RZ, -R2 ;  /* 0x000000ffff02a224 */ /* 0x000fe200078e0a02 */
[C---:B------:R-:W-:Y:S01]  /*12700*/  ISETP.GT.U32.AND P2, PT, R229.reuse, R12, PT ;  /* 0x0000000ce500720c */ /* 0x040fe20003f44070 */
[----:B------:R-:W-:Y:S01]  /*12710*/  IMAD R7, R229, R8, R7 ;  /* 0x00000008e5077224 */ /* 0x000fe200078e0207 */
[----:B------:R-:W-:Y:S01]  /*12720*/  IADD3 R8, R37, 0x163, RZ ;  /* 0x0000016325087810 */ /* 0x000fe20007ffe0ff */
[----:B-1----:R-:W-:Y:S01]  /*12730*/  IMAD.MOV.U32 R0, RZ, RZ, R10 ;  /* 0x000000ffff007224 */ /* 0x002fe200078e000a */
[----:B------:R-:W-:Y:S01]  /*12740*/  STL [R1+0x3d4], R2 ;  /* 0x0003d40201007387 */ /* 0x000fe20000100800 */
[--C-:B------:R-:W-:Y:S01]  /*12750*/  @!P6 IMAD.IADD R14, R14, 0x1, -R229.reuse ;  /* 0x000000010e0ee824 */ /* 0x100fe200078e0ae5 */
[----:B------:R-:W-:Y:S01]  /*12760*/  IABS R81, R8 ;  /* 0x0000000800517213 */ /* 0x000fe20000000000 */
[----:B------:R-:W-:Y:S01]  /*12770*/  @!P5 IMAD.MOV R0, RZ, RZ, -R0 ;  /* 0x000000ffff00d224 */ /* 0x000fe200078e0a00 */
[----:B------:R-:W-:Y:S01]  /*12780*/  ISETP.GE.AND P5, PT, R5, RZ, PT ;  /* 0x000000ff0500720c */ /* 0x000fe20003fa6270 */
[----:B------:R-:W-:Y:S01]  /*12790*/  VIADD R13, R37, 0x161 ;  /* 0x00000161250d7836 */ /* 0x000fe20000000000 */
[----:B------:R-:W-:Y:S01]  /*127a0*/  ISETP.GT.U32.AND P6, PT, R229, R14, PT ;  /* 0x0000000ee500720c */ /* 0x000fe20003fc4070 */
[----:B------:R-:W-:Y:S01]  /*127b0*/  @!P3 IMAD.IADD R17, R17, 0x1, -R229 ;  /* 0x000000011111b824 */ /* 0x000fe200078e0ae5 */
[----:B------:R-:W-:Y:S01]  /*127c0*/  ISETP.GT.U32.AND P3, PT, R229, R7, PT ;  /* 0x00000007e500720c */ /* 0x000fe20003f64070 */
[----:B------:R-:W-:Y:S01]  /*127d0*/  IMAD.HI.U32 R4, R9, R6, RZ ;  /* 0x0000000609047227 */ /* 0x000fe200078e00ff */
[----:B------:R1:W-:Y:S01]  /*127e0*/  STL [R1+0x3e4], R0 ;  /* 0x0003e40001007387 */ /* 0x0003e20000100800 */
[----:B------:R-:W-:-:S02]  /*127f0*/  IABS R5, R13 ;  /* 0x0000000d00057213 */ /* 0x000fc40000000000 */
[----:B------:R-:W-:Y:S02]  /*12800*/  @!P2 IMAD.IADD R12, R12, 0x1, -R229 ;  /* 0x000000010c0ca824 */ /* 0x000fe400078e0ae5 */
[----:B------:R-:W-:Y:S02]  /*12810*/  IMAD.MOV R4, RZ, RZ, -R4 ;  /* 0x000000ffff047224 */ /* 0x000fe400078e0a04 */
[----:B------:R-:W-:Y:S01]  /*12820*/  IMAD.HI.U32 R82, R9, R42, RZ ;  /* 0x0000002a09527227 */ /* 0x000fe200078e00ff */
[----:B------:R-:W-:-:S03]  /*12830*/  ISETP.GT.U32.AND P2, PT, R229, R12, PT ;  /* 0x0000000ce500720c */ /* 0x000fc60003f44070 */
[----:B-1----:R-:W-:Y:S01]  /*12840*/  IMAD.MOV.U32 R0, RZ, RZ, R17 ;  /* 0x000000ffff007224 */ /* 0x002fe200078e0011 */
[----:B------:R-:W-:Y:S01]  /*12850*/  @!P3 IADD3 R7, R7, -R229, RZ ;  /* 0x800000e50707b210 */ /* 0x000fe20007ffe0ff */
[C---:B------:R-:W-:Y:S02]  /*12860*/  IMAD R6, R229.reuse, R4, R6 ;  /* 0x00000004e5067224 */ /* 0x040fe400078e0206 */
[----:B------:R-:W-:Y:S01]  /*12870*/  @!P1 IMAD.MOV R0, RZ, RZ, -R0 ;  /* 0x000000ffff009224 */ /* 0x000fe200078e0a00 */
[C---:B------:R-:W-:Y:S01]  /*12880*/  ISETP.GT.U32.AND P3, PT, R229.reuse, R7, PT ;  /* 0x00000007e500720c */ /* 0x040fe20003f64070 */
[----:B------:R-:W-:Y:S01]  /*12890*/  @!P6 IMAD.IADD R14, R14, 0x1, -R229 ;  /* 0x000000010e0ee824 */ /* 0x000fe200078e0ae5 */
[----:B------:R-:W-:Y:S01]  /*128a0*/  ISETP.GT.U32.AND P1, PT, R229, R6, PT ;  /* 0x00000006e500720c */ /* 0x000fe20003f24070 */
[----:B------:R-:W-:Y:S01]  /*128b0*/  IMAD.HI.U32 R17, R9, R5, RZ ;  /* 0x0000000509117227 */ /* 0x000fe200078e00ff */
[----:B------:R1:W-:Y:S01]  /*128c0*/  STL [R1+0x3e0], R0 ;  /* 0x0003e00001007387 */ /* 0x0003e20000100800 */
[----:B------:R-:W-:-:S02]  /*128d0*/  ISETP.GE.AND P6, PT, R11, RZ, PT ;  /* 0x000000ff0b00720c */ /* 0x000fc40003fc6270 */
[----:B------:R-:W-:Y:S02]  /*128e0*/  VIADD R4, R37, 0x162 ;  /* 0x0000016225047836 */ /* 0x000fe40000000000 */
[----:B------:R-:W-:Y:S02]  /*128f0*/  IMAD.MOV R17, RZ, RZ, -R17 ;  /* 0x000000ffff117224 */ /* 0x000fe400078e0a11 */
[----:B------:R-:W-:Y:S01]  /*12900*/  @!P2 IMAD.IADD R12, R12, 0x1, -R229 ;  /* 0x000000010c0ca824 */ /* 0x000fe200078e0ae5 */
[----:B------:R-:W-:Y:S01]  /*12910*/  IABS R10, R4 ;  /* 0x00000004000a7213 */ /* 0x000fe20000000000 */
[----:B------:R-:W-:Y:S02]  /*12920*/  IMAD R5, R229, R17, R5 ;  /* 0x00000011e5057224 */ /* 0x000fe400078e0205 */
[----:B-1----:R-:W-:Y:S01]  /*12930*/  IMAD.MOV.U32 R0, RZ, RZ, R14 ;  /* 0x000000ffff007224 */ /* 0x002fe200078e000e */
[----:B------:R-:W-:Y:S01]  /*12940*/  IADD3 R14, R37, 0x16c, RZ ;  /* 0x0000016c250e7810 */ /* 0x000fe20007ffe0ff */
[----:B------:R-:W-:Y:S01]  /*12950*/  IMAD.HI.U32 R11, R9, R10, RZ ;  /* 0x0000000a090b7227 */ /* 0x000fe200078e00ff */
[----:B------:R-:W-:-:S03]  /*12960*/  ISETP.GT.U32.AND P2, PT, R229, R5, PT ;  /* 0x00000005e500720c */ /* 0x000fc60003f44070 */
[----:B------:R-:W-:Y:S01]  /*12970*/  @!P4 IMAD.MOV R0, RZ, RZ, -R0 ;  /* 0x000000ffff00c224 */ /* 0x000fe200078e0a00 */
[----:B------:R-:W-:Y:S01]  /*12980*/  ISETP.GE.AND P4, PT, R13, RZ, PT ;  /* 0x000000ff0d00720c */ /* 0x000fe20003f86270 */
[--C-:B------:R-:W-:Y:S01]  /*12990*/  @!P3 IMAD.IADD R7, R7, 0x1, -R229.reuse ;  /* 0x000000010707b824 */ /* 0x100fe200078e0ae5 */
[----:B------:R-:W-:Y:S01]  /*129a0*/  ISETP.GE.AND P3, PT, R8, RZ, PT ;  /* 0x000000ff0800720c */ /* 0x000fe20003f66270 */
[----:B------:R-:W-:Y:S01]  /*129b0*/  @!P1 IMAD.IADD R6, R6, 0x1, -R229 ;  /* 0x0000000106069824 */ /* 0x000fe200078e0ae5 */
[----:B------:R1:W-:Y:S01]  /*129c0*/  STL [R1+0x39c], R0 ;  /* 0x00039c0001007387 */ /* 0x0003e20000100800 */
[----:B------:R-:W-:Y:S01]  /*129d0*/  IMAD.MOV R11, RZ, RZ, -R11 ;  /* 0x000000ffff0b7224 */ /* 0x000fe200078e0a0b */
[----:B------:R-:W-:Y:S01]  /*129e0*/  MOV R2, R7 ;  /* 0x0000000700027202 */ /* 0x000fe20000000f00 */
[----:B------:R-:W-:Y:S01]  /*129f0*/  VIADD R8, R37, 0x164 ;  /* 0x0000016425087836 */ /* 0x000fe20000000000 */
[----:B------:R-:W-:Y:S01]  /*12a00*/  ISETP.GT.U32.AND P1, PT, R229, R6, PT ;  /* 0x00000006e500720c */ /* 0x000fe20003f24070 */
[----:B------:R-:W-:Y:S01]  /*12a10*/  @!P2 IMAD.IADD R5, R5, 0x1, -R229 ;  /* 0x000000010505a824 */ /* 0x000fe200078e0ae5 */
[----:B------:R-:W-:Y:S01]  /*12a20*/  IABS R13, R25 ;  /* 0x00000019000d7213 */ /* 0x000fe20000000000 */
[----:B------:R-:W-:Y:S01]  /*12a30*/  @!P5 IMAD.MOV R2, RZ, RZ, -R2 ;  /* 0x000000ffff02d224 */ /* 0x000fe200078e0a02 */
[----:B------:R-:W-:Y:S01]  /*12a40*/  IABS R65, R8 ;  /* 0x0000000800417213 */ /* 0x000fe20000000000 */
[----:B------:R-:W-:Y:S01]  /*12a50*/  IMAD.MOV R82, RZ, RZ, -R82 ;  /* 0x000000ffff527224 */ /* 0x000fe200078e0a52 */
[----:B------:R-:W-:Y:S01]  /*12a60*/  ISETP.GT.U32.AND P2, PT, R229, R5, PT ;  /* 0x00000005e500720c */ /* 0x000fe20003f44070 */
[----:B-1----:R-:W-:-:S02]  /*12a70*/  IMAD.MOV.U32 R0, RZ, RZ, R12 ;  /* 0x000000ffff007224 */ /* 0x002fc400078e000c */
[----:B------:R-:W-:-:S03]  /*12a80*/  IMAD.HI.U32 R12, R9, R81, RZ ;  /* 0x00000051090c7227 */ /* 0x000fc600078e00ff */
[----:B------:R-:W-:Y:S01]  /*12a90*/  @!P0 IADD3 R0, -R0, RZ, RZ ;  /* 0x000000ff00008210 */ /* 0x000fe20007ffe1ff */
[--C-:B------:R-:W-:Y:S01]  /*12aa0*/  @!P1 IMAD.IADD R6, R6, 0x1, -R229.reuse ;  /* 0x0000000106069824 */ /* 0x100fe200078e0ae5 */
[----:B------:R-:W-:Y:S01]  /*12ab0*/  ISETP.GE.AND P0, PT, R4, RZ, PT ;  /* 0x000000ff0400720c */ /* 0x000fe20003f06270 */
[----:B------:R-:W-:Y:S01]  /*12ac0*/  IMAD R4, R229, R11, R10 ;  /* 0x0000000be5047224 */ /* 0x000fe200078e020a */
[----:B------:R-:W-:Y:S01]  /*12ad0*/  ISETP.GE.AND P1, PT, R8, RZ, PT ;  /* 0x000000ff0800720c */ /* 0x000fe20003f26270 */
[----:B------:R1:W-:Y:S01]  /*12ae0*/  STL [R1+0x3b4], R0 ;  /* 0x0003b40001007387 */ /* 0x0003e20000100800 */
[----:B------:R-:W-:Y:S01]  /*12af0*/  IMAD.HI.U32 R8, R9, R65, RZ ;  /* 0x0000004109087227 */ /* 0x000fe200078e00ff */
[----:B------:R-:W-:Y:S02]  /*12b00*/  IABS R11, R14 ;  /* 0x0000000e000b7213 */ /* 0x000fe40000000000 */
[----:B------:R-:W-:Y:S01]  /*12b10*/  ISETP.GT.U32.AND P5, PT, R229, R4, PT ;  /* 0x00000004e500720c */ /* 0x000fe20003fa4070 */
[----:B------:R-:W-:Y:S01]  /*12b20*/  IMAD.MOV R12, RZ, RZ, -R12 ;  /* 0x000000ffff0c7224 */ /* 0x000fe200078e0a0c */
[----:B------:R-:W-:Y:S01]  /*12b30*/  STL [R1+0x3b8], R2 ;  /* 0x0003b80201007387 */ /* 0x000fe20000100800 */
[----:B------:R-:W-:Y:S01]  /*12b40*/  @!P2 IMAD.IADD R5, R5, 0x1, -R229 ;  /* 0x000000010505a824 */ /* 0x000fe200078e0ae5 */
[----:B------:R-:W-:Y:S01]  /*12b50*/  ISETP.GE.AND P2, PT, R23, RZ, PT ;  /* 0x000000ff1700720c */ /* 0x000fe20003f46270 */
[----:B------:R-:W-:Y:S01]  /*12b60*/  IMAD.MOV R8, RZ, RZ, -R8 ;  /* 0x000000ffff087224 */ /* 0x000fe200078e0a08 */
[----:B------:R-:W-:Y:S01]  /*12b70*/  IABS R23, R23 ;  /* 0x0000001700177213 */ /* 0x000fe20000000000 */
[----:B-1----:R-:W-:-:S02]  /*12b80*/  IMAD.MOV.U32 R0, RZ, RZ, R6 ;  /* 0x000000ffff007224 */ /* 0x002fc400078e0006 */
[----:B------:R-:W-:Y:S01]  /*12b90*/  IMAD R81, R229, R12, R81 ;  /* 0x0000000ce5517224 */ /* 0x000fe200078e0251 */
[----:B------:R-:W-:Y:S01]  /*12ba0*/  IABS R12, R24 ;  /* 0x00000018000c7213 */ /* 0x000fe20000000000 */
[----:B------:R-:W-:Y:S01]  /*12bb0*/  @!P6 IMAD.MOV R0, RZ, RZ, -R0 ;  /* 0x000000ffff00e224 */ /* 0x000fe200078e0a00 */
[----:B------:R-:W-:Y:S01]  /*12bc0*/  ISETP.GE.AND P6, PT, R63, RZ, PT ;  /* 0x000000ff3f00720c */ /* 0x000fe20003fc6270 */
[----:B------:R-:W-:Y:S01]  /*12bd0*/  IMAD R65, R229, R8, R65 ;  /* 0x00000008e5417224 */ /* 0x000fe200078e0241 */
[----:B------:R-:W-:Y:S01]  /*12be0*/  @!P5 IADD3 R4, R4, -R229, RZ ;  /* 0x800000e50404d210 */ /* 0x000fe20007ffe0ff */
[----:B------:R-:W-:Y:S01]  /*12bf0*/  IMAD.HI.U32 R6, R9, R23, RZ ;  /* 0x0000001709067227 */ /* 0x000fe200078e00ff */
[----:B------:R1:W-:Y:S01]  /*12c00*/  STL [R1+0x3bc], R0 ;  /* 0x0003bc0001007387 */ /* 0x0003e20000100800 */
[----:B------:R-:W-:Y:S02]  /*12c10*/  IABS R63, R63 ;  /* 0x0000003f003f7213 */ /* 0x000fe40000000000 */
[----:B------:R-:W-:Y:S01]  /*12c20*/  ISETP.GT.U32.AND P5, PT, R229, R4, PT ;  /* 0x00000004e500720c */ /* 0x000fe20003fa4070 */
[----:B------:R-:W-:-:S02]  /*12c30*/  IMAD.MOV R6, RZ, RZ, -R6 ;  /* 0x000000ffff067224 */ /* 0x000fc400078e0a06 */
[----:B------:R-:W-:-:S04]  /*12c40*/  IMAD.HI.U32 R7, R9, R63, RZ ;  /* 0x0000003f09077227 */ /* 0x000fc800078e00ff */
[----:B-1----:R-:W-:Y:S02]  /*12c50*/  IMAD.MOV.U32 R0, RZ, RZ, R5 ;  /* 0x000000ffff007224 */ /* 0x002fe400078e0005 */
[----:B------:R-:W-:Y:S02]  /*12c60*/  IMAD.MOV R7, RZ, RZ, -R7 ;  /* 0x000000ffff077224 */ /* 0x000fe400078e0a07 */
[----:B------:R-:W-:Y:S01]  /*12c70*/  @!P4 IMAD.MOV R0, RZ, RZ, -R0 ;  /* 0x000000ffff00c224 */ /* 0x000fe200078e0a00 */
[C---:B------:R-:W-:Y:S01]  /*12c80*/  ISETP.GT.U32.AND P4, PT, R229.reuse, R81, PT ;  /* 0x00000051e500720c */ /* 0x040fe20003f84070 */
[----:B------:R-:W-:Y:S01]  /*12c90*/  IMAD R63, R229, R7, R63 ;  /* 0x00000007e53f7224 */ /* 0x000fe200078e023f */
[----:B------:R-:W-:Y:S01]  /*12ca0*/  @!P5 IADD3 R4, R4, -R229, RZ ;  /* 0x800000e50404d210 */ /* 0x000fe20007ffe0ff */
[----:B------:R-:W-:Y:S01]  /*12cb0*/  IMAD.HI.U32 R5, R9, R22, RZ ;  /* 0x0000001609057227 */ /* 0x000fe200078e00ff */
[----:B------:R-:W-:Y:S01]  /*12cc0*/  ISETP.GT.U32.AND P5, PT, R229, R65, PT ;  /* 0x00000041e500720c */ /* 0x000fe20003fa4070 */
[----:B------:R1:W-:Y:S02]  /*12cd0*/  STL [R1+0x3a8], R0 ;  /* 0x0003a80001007387 */ /* 0x0003e40000100800 */
[----:B------:R-:W-:-:S02]  /*12ce0*/  IMAD.MOV R5, RZ, RZ, -R5 ;  /* 0x000000ffff057224 */ /* 0x000fc400078e0a05 */
[C---:B------:R-:W-:Y:S02]  /*12cf0*/  IMAD R23, R229.reuse, R6, R23 ;  /* 0x00000006e5177224 */ /* 0x040fe400078e0217 */
[----:B------:R-:W-:Y:S02]  /*12d00*/  IMAD R22, R229, R5, R22 ;  /* 0x00000005e5167224 */ /* 0x000fe400078e0216 */
[--C-:B------:R-:W-:Y:S02]  /*12d10*/  @!P4 IMAD.IADD R81, R81, 0x1, -R229.reuse ;  /* 0x000000015151c824 */ /* 0x100fe400078e0ae5 */
[----:B-1----:R-:W-:Y:S02]  /*12d20*/  IMAD.MOV.U32 R0, RZ, RZ, R4 ;  /* 0x000000ffff007224 */ /* 0x002fe400078e0004 */
[----:B------:R-:W-:Y:S01]  /*12d30*/  @!P5 IMAD.IADD R65, R65, 0x1, -R229 ;  /* 0x000000014141d824 */ /* 0x000fe200078e0ae5 */
[C---:B------:R-:W-:Y:S01]  /*12d40*/  ISETP.GT.U32.AND P4, PT, R229.reuse, R81, PT ;  /* 0x00000051e500720c */ /* 0x040fe20003f84070 */
[----:B------:R-:W-:Y:S01]  /*12d50*/  @!P0 IMAD.MOV R0, RZ, RZ, -R0 ;  /* 0x000000ffff008224 */ /* 0x000fe200078e0a00 */
[----:B------:R-:W-:Y:S01]  /*12d60*/  ISETP.GT.U32.AND P0, PT, R229, R63, PT ;  /* 0x0000003fe500720c */ /* 0x000fe20003f04070 */
[----:B------:R-:W-:Y:S01]  /*12d70*/  IMAD.HI.U32 R6, R9, R19, RZ ;  /* 0x0000001309067227 */ /* 0x000fe200078e00ff */
[----:B------:R-:W-:-:S02]  /*12d80*/  ISETP.GT.U32.AND P5, PT, R229, R65, PT ;  /* 0x00000041e500720c */ /* 0x000fc40003fa4070 */
[----:B------:R1:W-:Y:S01]  /*12d90*/  STL [R1+0x3a0], R0 ;  /* 0x0003a00001007387 */ /* 0x0003e20000100800 */
[----:B------:R-:W-:Y:S01]  /*12da0*/  IMAD.HI.U32 R5, R9, R20, RZ ;  /* 0x0000001409057227 */ /* 0x000fe200078e00ff */
[----:B------:R-:W-:-:S03]  /*12db0*/  IADD3 R6, -R6, RZ, RZ ;  /* 0x000000ff06067210 */ /* 0x000fc60007ffe1ff */
[----:B------:R-:W-:-:S04]  /*12dc0*/  IMAD.HI.U32 R4, R9, R13, RZ ;  /* 0x0000000d09047227 */ /* 0x000fc800078e00ff */
[--C-:B------:R-:W-:Y:S01]  /*12dd0*/  @!P4 IMAD.IADD R81, R81, 0x1, -R229.reuse ;  /* 0x000000015151c824 */ /* 0x100fe200078e0ae5 */
[----:B------:R-:W-:Y:S01]  /*12de0*/  ISETP.GT.U32.AND P4, PT, R229, R23, PT ;  /* 0x00000017e500720c */ /* 0x000fe20003f84070 */
[--C-:B------:R-:W-:Y:S01]  /*12df0*/  @!P5 IMAD.IADD R65, R65, 0x1, -R229.reuse ;  /* 0x000000014141d824 */ /* 0x100fe200078e0ae5 */
[----:B------:R-:W-:Y:S01]  /*12e00*/  ISETP.GT.U32.AND P5, PT, R229, R22, PT ;  /* 0x00000016e500720c */ /* 0x000fe20003fa4070 */
[----:B------:R-:W-:Y:S02]  /*12e10*/  @!P0 IMAD.IADD R63, R63, 0x1, -R229 ;  /* 0x000000013f3f8824 */ /* 0x000fe400078e0ae5 */
[C---:B------:R-:W-:Y:S02]  /*12e20*/  IMAD R19, R229.reuse, R6, R19 ;  /* 0x00000006e5137224 */ /* 0x040fe400078e0213 */
[----:B------:R-:W-:Y:S01]  /*12e30*/  IMAD.MOV R5, RZ, RZ, -R5 ;  /* 0x000000ffff057224 */ /* 0x000fe200078e0a05 */
[----:B------:R-:W-:Y:S01]  /*12e40*/  ISETP.GT.U32.AND P0, PT, R229, R63, PT ;  /* 0x0000003fe500720c */ /* 0x000fe20003f04070 */
[----:B------:R-:W-:-:S02]  /*12e50*/  IMAD.MOV R4, RZ, RZ, -R4 ;  /* 0x000000ffff047224 */ /* 0x000fc400078e0a04 */
[----:B------:R-:W-:Y:S02]  /*12e60*/  IMAD R20, R229, R5, R20 ;  /* 0x00000005e5147224 */ /* 0x000fe400078e0214 */
[--C-:B------:R-:W-:Y:S02]  /*12e70*/  @!P4 IMAD.IADD R23, R23, 0x1, -R229.reuse ;  /* 0x000000011717c824 */ /* 0x100fe400078e0ae5 */
[----:B------:R-:W-:Y:S02]  /*12e80*/  @!P5 IMAD.IADD R22, R22, 0x1, -R229 ;  /* 0x000000011616d824 */ /* 0x000fe400078e0ae5 */
[C---:B------:R-:W-:Y:S01]  /*12e90*/  IMAD R13, R229.reuse, R4, R13 ;  /* 0x00000004e50d7224 */ /* 0x040fe200078e020d */
[----:B------:R-:W-:Y:S01]  /*12ea0*/  ISETP.GT.U32.AND P4, PT, R229, R23, PT ;  /* 0x00000017e500720c */ /* 0x000fe20003f84070 */
[----:B------:R-:W-:Y:S01]  /*12eb0*/  IMAD.HI.U32 R7, R9, R12, RZ ;  /* 0x0000000c09077227 */ /* 0x000fe200078e00ff */
[----:B------:R-:W-:-:S03]  /*12ec0*/  ISETP.GT.U32.AND P5, PT, R229, R22, PT ;  /* 0x00000016e500720c */ /* 0x000fc60003fa4070 */
[----:B------:R-:W-:Y:S01]  /*12ed0*/  @!P0 IMAD.IADD R63, R63, 0x1, -R229 ;  /* 0x000000013f3f8824 */ /* 0x000fe200078e0ae5 */
[----:B------:R-:W-:Y:S01]  /*12ee0*/  ISETP.GT.U32.AND P0, PT, R229, R19, PT ;  /* 0x00000013e500720c */ /* 0x000fe20003f04070 */
[----:B------:R-:W-:Y:S01]  /*12ef0*/  IMAD.HI.U32 R6, R9, R11, RZ ;  /* 0x0000000b09067227 */ /* 0x000fe200078e00ff */
[----:B------:R-:W-:-:S03]  /*12f00*/  IADD3 R7, -R7, RZ, RZ ;  /* 0x000000ff07077210 */ /* 0x000fc60007ffe1ff */
[----:B------:R-:W-:-:S04]  /*12f10*/  IMAD.HI.U32 R5, R9, R100, RZ ;  /* 0x0000006409057227 */ /* 0x000fc800078e00ff */
[--C-:B------:R-:W-:Y:S01]  /*12f20*/  @!P4 IMAD.IADD R23, R23, 0x1, -R229.reuse ;  /* 0x000000011717c824 */ /* 0x100fe200078e0ae5 */
[C---:B------:R-:W-:Y:S01]  /*12f30*/  ISETP.GT.U32.AND P4, PT, R229.reuse, R20, PT ;  /* 0x00000014e500720c */ /* 0x040fe20003f84070 */
[--C-:B------:R-:W-:Y:S01]  /*12f40*/  @!P5 IMAD.IADD R22, R22, 0x1, -R229.reuse ;  /* 0x000000011616d824 */ /* 0x100fe200078e0ae5 */
[----:B------:R-:W-:Y:S01]  /*12f50*/  ISETP.GT.U32.AND P5, PT, R229, R13, PT ;  /* 0x0000000de500720c */ /* 0x000fe20003fa4070 */
[----:B------:R-:W-:Y:S02]  /*12f60*/  @!P0 IMAD.IADD R19, R19, 0x1, -R229 ;  /* 0x0000000113138824 */ /* 0x000fe400078e0ae5 */
[----:B------:R-:W-:Y:S01]  /*12f70*/  IMAD R12, R229, R7, R12 ;  /* 0x00000007e50c7224 */ /* 0x000fe200078e020c */
[----:B------:R-:W-:Y:S01]  /*12f80*/  IADD3 R7, R37, 0x16f, RZ ;  /* 0x0000016f25077810 */ /* 0x000fe20007ffe0ff */
[----:B------:R-:W-:Y:S01]  /*12f90*/  IMAD.MOV R6, RZ, RZ, -R6 ;  /* 0x000000ffff067224 */ /* 0x000fe200078e0a06 */
[C---:B------:R-:W-:Y:S01]  /*12fa0*/  ISETP.GT.U32.AND P0, PT, R229.reuse, R19, PT ;  /* 0x00000013e500720c */ /* 0x040fe20003f04070 */
[----:B------:R-:W-:Y:S01]  /*12fb0*/  IMAD.MOV R5, RZ, RZ, -R5 ;  /* 0x000000ffff057224 */ /* 0x000fe200078e0a05 */
[----:B------:R-:W-:Y:S01]  /*12fc0*/  IABS R96, R7 ;  /* 0x0000000700607213 */ /* 0x000fe20000000000 */
[----:B------:R-:W-:-:S02]  /*12fd0*/  IMAD R11, R229, R6, R11 ;  /* 0x00000006e50b7224 */ /* 0x000fc400078e020b */
[--C-:B------:R-:W-:Y:S02]  /*12fe0*/  @!P4 IMAD.IADD R20, R20, 0x1, -R229.reuse ;  /* 0x000000011414c824 */ /* 0x100fe400078e0ae5 */
[--C-:B------:R-:W-:Y:S02]  /*12ff0*/  @!P5 IMAD.IADD R13, R13, 0x1, -R229.reuse ;  /* 0x000000010d0dd824 */ /* 0x100fe400078e0ae5 */
[C---:B------:R-:W-:Y:S01]  /*13000*/  IMAD R100, R229.reuse, R5, R100 ;  /* 0x00000005e5647224 */ /* 0x040fe200078e0264 */
[----:B------:R-:W-:Y:S01]  /*13010*/  ISETP.GT.U32.AND P4, PT, R229, R20, PT ;  /* 0x00000014e500720c */ /* 0x000fe20003f84070 */
[----:B------:R-:W-:Y:S01]  /*13020*/  VIADD R8, R37, 0x16e ;  /* 0x0000016e25087836 */ /* 0x000fe20000000000 */
[----:B------:R-:W-:Y:S01]  /*13030*/  ISETP.GT.U32.AND P5, PT, R229, R13, PT ;  /* 0x0000000de500720c */ /* 0x000fe20003fa4070 */
[----:B------:R-:W-:Y:S01]  /*13040*/  @!P0 IMAD.IADD R19, R19, 0x1, -R229 ;  /* 0x0000000113138824 */ /* 0x000fe200078e0ae5 */
[----:B------:R-:W-:Y:S01]  /*13050*/  ISETP.GT.U32.AND P0, PT, R229, R12, PT ;  /* 0x0000000ce500720c */ /* 0x000fe20003f04070 */
[----:B------:R-:W-:Y:S01]  /*13060*/  VIADD R6, R37, 0x170 ;  /* 0x0000017025067836 */ /* 0x000fe20000000000 */
[----:B------:R-:W-:Y:S01]  /*13070*/  IABS R97, R8 ;  /* 0x0000000800617213 */ /* 0x000fe20000000000 */
[----:B------:R-:W-:-:S03]  /*13080*/  IMAD.HI.U32 R10, R9, R96, RZ ;  /* 0x00000060090a7227 */ /* 0x000fc600078e00ff */
[----:B------:R-:W-:Y:S01]  /*13090*/  IABS R86, R6 ;  /* 0x0000000600567213 */ /* 0x000fe20000000000 */
[----:B------:R-:W-:Y:S01]  /*130a0*/  IMAD.HI.U32 R4, R9, R97, RZ ;  /* 0x0000006109047227 */ /* 0x000fe200078e00ff */
[----:B------:R-:W-:-:S03]  /*130b0*/  IADD3 R10, -R10, RZ, RZ ;  /* 0x000000ff0a0a7210 */ /* 0x000fc60007ffe1ff */
[--C-:B------:R-:W-:Y:S01]  /*130c0*/  @!P4 IMAD.IADD R20, R20, 0x1, -R229.reuse ;  /* 0x000000011414c824 */ /* 0x100fe200078e0ae5 */
[----:B------:R-:W-:Y:S01]  /*130d0*/  ISETP.GT.U32.AND P4, PT, R229, R11, PT ;  /* 0x0000000be500720c */ /* 0x000fe20003f84070 */
[--C-:B------:R-:W-:Y:S01]  /*130e0*/  @!P5 IMAD.IADD R13, R13, 0x1, -R229.reuse ;  /* 0x000000010d0dd824 */ /* 0x100fe200078e0ae5 */
[----:B------:R-:W-:Y:S01]  /*130f0*/  ISETP.GT.U32.AND P5, PT, R229, R100, PT ;  /* 0x00000064e500720c */ /* 0x000fe20003fa4070 */
[----:B------:R-:W-:Y:S02]  /*13100*/  @!P0 IMAD.IADD R12, R12, 0x1, -R229 ;  /* 0x000000010c0c8824 */ /* 0x000fe400078e0ae5 */
[----:B------:R-:W-:Y:S02]  /*13110*/  IMAD.MOV R4, RZ, RZ, -R4 ;  /* 0x000000ffff047224 */ /* 0x000fe400078e0a04 */
[----:B------:R-:W-:Y:S01]  /*13120*/  IMAD.HI.U32 R5, R9, R86, RZ ;  /* 0x0000005609057227 */ /* 0x000fe200078e00ff */
[----:B------:R-:W-:-:S03]  /*13130*/  ISETP.GT.U32.AND P0, PT, R229, R12, PT ;  /* 0x0000000ce500720c */ /* 0x000fc60003f04070 */
[----:B------:R-:W-:Y:S02]  /*13140*/  IMAD R97, R229, R4, R97 ;  /* 0x00000004e5617224 */ /* 0x000fe400078e0261 */
[----:B------:R-:W-:Y:S01]  /*13150*/  @!P4 IADD3 R11, R11, -R229, RZ ;  /* 0x800000e50b0bc210 */ /* 0x000fe20007ffe0ff */
[----:B------:R-:W-:Y:S02]  /*13160*/  IMAD.MOV R5, RZ, RZ, -R5 ;  /* 0x000000ffff057224 */ /* 0x000fe400078e0a05 */
[--C-:B------:R-:W-:Y:S01]  /*13170*/  @!P5 IMAD.IADD R100, R100, 0x1, -R229.reuse ;  /* 0x000000016464d824 */ /* 0x100fe200078e0ae5 */
[C---:B------:R-:W-:Y:S01]  /*13180*/  ISETP.GT.U32.AND P4, PT, R229.reuse, R11, PT ;  /* 0x0000000be500720c */ /* 0x040fe20003f84070 */
[C---:B------:R-:W-:Y:S02]  /*13190*/  IMAD R96, R229.reuse, R10, R96 ;  /* 0x0000000ae5607224 */ /* 0x040fe400078e0260 */
[C---:B------:R-:W-:Y:S01]  /*131a0*/  IMAD R86, R229.reuse, R5, R86 ;  /* 0x00000005e5567224 */ /* 0x040fe200078e0256 */
[C---:B------:R-:W-:Y:S01]  /*131b0*/  ISETP.GT.U32.AND P5, PT, R229.reuse, R100, PT ;  /* 0x00000064e500720c */ /* 0x040fe20003fa4070 */
[----:B------:R-:W-:Y:S01]  /*131c0*/  @!P0 IMAD.IADD R12, R12, 0x1, -R229 ;  /* 0x000000010c0c8824 */ /* 0x000fe200078e0ae5 */
[----:B------:R-:W-:Y:S01]  /*131d0*/  ISETP.GT.U32.AND P0, PT, R229, R97, PT ;  /* 0x00000061e500720c */ /* 0x000fe20003f04070 */
[----:B------:R-:W-:-:S04]  /*131e0*/  IMAD.HI.U32 R4, R9, R83, RZ ;  /* 0x0000005309047227 */ /* 0x000fc800078e00ff */
[----:B------:R-:W-:Y:S02]  /*131f0*/  IMAD.MOV R4, RZ, RZ, -R4 ;  /* 0x000000ffff047224 */ /* 0x000fe400078e0a04 */
[----:B------:R-:W-:Y:S01]  /*13200*/  @!P4 IMAD.IADD R11, R11, 0x1, -R229 ;  /* 0x000000010b0bc824 */ /* 0x000fe200078e0ae5 */
[C---:B------:R-:W-:Y:S01]  /*13210*/  ISETP.GT.U32.AND P4, PT, R229.reuse, R96, PT ;  /* 0x00000060e500720c */ /* 0x040fe20003f84070 */
[----:B------:R-:W-:Y:S02]  /*13220*/  IMAD R83, R229, R4, R83 ;  /* 0x00000004e5537224 */ /* 0x000fe400078e0253 */
[----:B------:R-:W-:Y:S01]  /*13230*/  @!P5 IADD3 R100, R100, -R229, RZ ;  /* 0x800000e56464d210 */ /* 0x000fe20007ffe0ff */
[----:B------:R-:W-:Y:S01]  /*13240*/  VIADD R5, R37, 0x175 ;  /* 0x0000017525057836 */ /* 0x000fe20000000000 */
[----:B------:R-:W-:Y:S01]  /*13250*/  ISETP.GT.U32.AND P5, PT, R229, R86, PT ;  /* 0x00000056e500720c */ /* 0x000fe20003fa4070 */
[----:B------:R-:W-:Y:S02]  /*13260*/  @!P0 IMAD.IADD R97, R97, 0x1, -R229 ;  /* 0x0000000161618824 */ /* 0x000fe400078e0ae5 */
[----:B------:R-:W-:Y:S01]  /*13270*/  IMAD.HI.U32 R10, R9, R18, RZ ;  /* 0x00000012090a7227 */ /* 0x000fe200078e00ff */
[----:B------:R-:W-:-:S02]  /*13280*/  IABS R17, R5 ;  /* 0x0000000500117213 */ /* 0x000fc40000000000 */
[C---:B------:R-:W-:Y:S01]  /*13290*/  ISETP.GT.U32.AND P0, PT, R229.reuse, R97, PT ;  /* 0x00000061e500720c */ /* 0x040fe20003f04070 */
[----:B------:R-:W-:Y:S02]  /*132a0*/  IMAD.MOV R10, RZ, RZ, -R10 ;  /* 0x000000ffff0a7224 */ /* 0x000fe400078e0a0a */
[--C-:B------:R-:W-:Y:S02]  /*132b0*/  @!P4 IMAD.IADD R96, R96, 0x1, -R229.reuse ;  /* 0x000000016060c824 */ /* 0x100fe400078e0ae5 */
[C---:B------:R-:W-:Y:S01]  /*132c0*/  IMAD R18, R229.reuse, R10, R18 ;  /* 0x0000000ae5127224 */ /* 0x040fe200078e0212 */
[----:B------:R-:W-:Y:S01]  /*132d0*/  IABS R10, R69 ;  /* 0x00000045000a7213 */ /* 0x000fe20000000000 */
[----:B------:R-:W-:Y:S01]  /*132e0*/  @!P5 IMAD.IADD R86, R86, 0x1, -R229 ;  /* 0x000000015656d824 */ /* 0x000fe200078e0ae5 */
[----:B------:R-:W-:Y:S01]  /*132f0*/  ISETP.GT.U32.AND P4, PT, R229, R96, PT ;  /* 0x00000060e500720c */ /* 0x000fe20003f84070 */
[----:B------:R-:W-:-:S03]  /*13300*/  IMAD.HI.U32 R4, R9, R17, RZ ;  /* 0x0000001109047227 */ /* 0x000fc600078e00ff */
[----:B------:R-:W-:Y:S01]  /*13310*/  ISETP.GT.U32.AND P5, PT, R229, R86, PT ;  /* 0x00000056e500720c */ /* 0x000fe20003fa4070 */
[----:B------:R-:W-:Y:S01]  /*13320*/  @!P0 IMAD.IADD R97, R97, 0x1, -R229 ;  /* 0x0000000161618824 */ /* 0x000fe200078e0ae5 */
[----:B------:R-:W-:Y:S01]  /*13330*/  ISETP.GT.U32.AND P0, PT, R229, R83, PT ;  /* 0x00000053e500720c */ /* 0x000fe20003f04070 */
[----:B------:R-:W-:Y:S02]  /*13340*/  IMAD.MOV R4, RZ, RZ, -R4 ;  /* 0x000000ffff047224 */ /* 0x000fe400078e0a04 */
[----:B------:R-:W-:-:S04]  /*13350*/  IMAD.HI.U32 R48, R9, R10, RZ ;  /* 0x0000000a09307227 */ /* 0x000fc800078e00ff */
[----:B------:R-:W-:Y:S01]  /*13360*/  @!P4 IMAD.IADD R96, R96, 0x1, -R229 ;  /* 0x000000016060c824 */ /* 0x000fe200078e0ae5 */
[C---:B------:R-:W-:Y:S01]  /*13370*/  ISETP.GT.U32.AND P4, PT, R229.reuse, R68, PT ;  /* 0x00000044e500720c */ /* 0x040fe20003f84070 */
[C---:B------:R-:W-:Y:S02]  /*13380*/  IMAD R17, R229.reuse, R4, R17 ;  /* 0x00000004e5117224 */ /* 0x040fe400078e0211 */
[----:B------:R-:W-:Y:S01]  /*13390*/  @!P5 IMAD.IADD R86, R86, 0x1, -R229 ;  /* 0x000000015656d824 */ /* 0x000fe200078e0ae5 */
[----:B------:R-:W-:Y:S01]  /*133a0*/  ISETP.GT.U32.AND P5, PT, R229, R71, PT ;  /* 0x00000047e500720c */ /* 0x000fe20003fa4070 */
[----:B------:R-:W-:Y:S01]  /*133b0*/  IMAD.MOV R48, RZ, RZ, -R48 ;  /* 0x000000ffff307224 */ /* 0x000fe200078e0a30 */
[----:B------:R-:W-:Y:S01]  /*133c0*/  @!P0 IADD3 R83, R83, -R229, RZ ;  /* 0x800000e553538210 */ /* 0x000fe20007ffe0ff */
[----:B------:R-:W-:-:S03]  /*133d0*/  IMAD.HI.U32 R4, R9, R212, RZ ;  /* 0x000000d409047227 */ /* 0x000fc600078e00ff */
[C---:B------:R-:W-:Y:S01]  /*133e0*/  ISETP.GT.U32.AND P0, PT, R229.reuse, R83, PT ;  /* 0x00000053e500720c */ /* 0x040fe20003f04070 */
[----:B------:R-:W-:Y:S02]  /*133f0*/  IMAD R10, R229, R48, R10 ;  /* 0x00000030e50a7224 */ /* 0x000fe400078e020a */
[--C-:B------:R-:W-:Y:S02]  /*13400*/  @!P4 IMAD.IADD R68, R68, 0x1, -R229.reuse ;  /* 0x000000014444c824 */ /* 0x100fe400078e0ae5 */
[----:B------:R-:W-:Y:S02]  /*13410*/  IMAD.MOV R4, RZ, RZ, -R4 ;  /* 0x000000ffff047224 */ /* 0x000fe400078e0a04 */
[----:B------:R-:W-:Y:S01]  /*13420*/  @!P5 IMAD.IADD R71, R71, 0x1, -R229 ;  /* 0x000000014747d824 */ /* 0x000fe200078e0ae5 */
[C---:B------:R-:W-:Y:S01]  /*13430*/  ISETP.GT.U32.AND P4, PT, R229.reuse, R68, PT ;  /* 0x00000044e500720c */ /* 0x040fe20003f84070 */
[----:B------:R-:W-:Y:S02]  /*13440*/  IMAD R212, R229, R4, R212 ;  /* 0x00000004e5d47224 */ /* 0x000fe400078e02d4 */
[----:B------:R-:W-:Y:S01]  /*13450*/  VIADD R4, R37, 0x17c ;  /* 0x0000017c25047836 */ /* 0x000fe20000000000 */
[C---:B------:R-:W-:Y:S01]  /*13460*/  ISETP.GT.U32.AND P5, PT, R229.reuse, R71, PT ;  /* 0x00000047e500720c */ /* 0x040fe20003fa4070 */
[----:B------:R-:W-:Y:S01]  /*13470*/  IMAD R42, R229, R82, R42 ;  /* 0x00000052e52a7224 */ /* 0x000fe200078e022a */
[----:B------:R-:W-:Y:S01]  /*13480*/  @!P0 IADD3 R83, R83, -R229, RZ ;  /* 0x800000e553538210 */ /* 0x000fe20007ffe0ff */
[----:B-1----:R-:W-:Y:S01]  /*13490*/  IMAD.MOV.U32 R0, RZ, RZ, R81 ;  /* 0x000000ffff007224 */ /* 0x002fe200078e0051 */
[----:B------:R-:W-:Y:S01]  /*134a0*/  ISETP.GT.U32.AND P0, PT, R229, R18, PT ;  /* 0x00000012e500720c */ /* 0x000fe20003f04070 */
[----:B------:R-:W-:Y:S01]  /*134b0*/  VIADD R48, R37, 0x17d ;  /* 0x0000017d25307836 */ /* 0x000fe20000000000 */
[----:B------:R-:W-:Y:S01]  /*134c0*/  IABS R108, R4 ;  /* 0x00000004006c7213 */ /* 0x000fe20000000000 */
[----:B------:R-:W-:-:S02]  /*134d0*/  @!P3 IMAD.MOV R0, RZ, RZ, -R0 ;  /* 0x000000ffff00b224 */ /* 0x000fc400078e0a00 */
[--C-:B------:R-:W-:Y:S01]  /*134e0*/  @!P4 IMAD.IADD R68, R68, 0x1, -R229.reuse ;  /* 0x000000014444c824 */ /* 0x100fe200078e0ae5 */
[----:B------:R-:W-:Y:S01]  /*134f0*/  ISETP.GT.U32.AND P4, PT, R229, R17, PT ;  /* 0x00000011e500720c */ /* 0x000fe20003f84070 */
[----:B------:R-:W-:Y:S01]  /*13500*/  IMAD.HI.U32 R81, R9, R108, RZ ;  /* 0x0000006c09517227 */ /* 0x000fe200078e00ff */
[----:B------:R1:W-:Y:S01]  /*13510*/  STL [R1+0x32c], R0 ;  /* 0x00032c0001007387 */ /* 0x0003e20000100800 */
[----:B------:R-:W-:Y:S02]  /*13520*/  IABS R247, R48 ;  /* 0x0000003000f77213 */ /* 0x000fe40000000000 */
[----:B------:R-:W-:Y:S01]  /*13530*/  @!P5 IMAD.IADD R71, R71, 0x1, -R229 ;  /* 0x000000014747d824 */ /* 0x000fe200078e0ae5 */
[----:B------:R-:W-:Y:S01]  /*13540*/  ISETP.GT.U32.AND P5, PT, R229, R10, PT ;  /* 0x0000000ae500720c */ /* 0x000fe20003fa4070 */
[----:B------:R-:W-:Y:S01]  /*13550*/  IMAD.MOV R81, RZ, RZ, -R81 ;  /* 0x000000ffff517224 */ /* 0x000fe200078e0a51 */
[----:B------:R-:W-:Y:S01]  /*13560*/  @!P0 IADD3 R18, R18, -R229, RZ ;  /* 0x800000e512128210 */ /* 0x000fe20007ffe0ff */
[----:B------:R-:W-:Y:S01]  /*13570*/  IMAD.HI.U32 R82, R9, R247, RZ ;  /* 0x000000f709527227 */ /* 0x000fe200078e00ff */
[----:B------:R-:W-:-:S03]  /*13580*/  ISETP.GT.U32.AND P0, PT, R229, R40, PT ;  /* 0x00000028e500720c */ /* 0x000fc60003f04070 */
[----:B------:R-:W-:Y:S01]  /*13590*/  @!P4 IMAD.IADD R17, R17, 0x1, -R229 ;  /* 0x000000011111c824 */ /* 0x000fe200078e0ae5 */
[C---:B------:R-:W-:Y:S01]  /*135a0*/  ISETP.GT.U32.AND P4, PT, R229.reuse, R18, PT ;  /* 0x00000012e500720c */ /* 0x040fe20003f84070 */
[----:B-1----:R-:W-:Y:S02]  /*135b0*/  IMAD.MOV.U32 R0, RZ, RZ, R65 ;  /* 0x000000ffff007224 */ /* 0x002fe400078e0041 */
[C---:B------:R-:W-:Y:S02]  /*135c0*/  IMAD R108, R229.reuse, R81, R108 ;  /* 0x00000051e56c7224 */ /* 0x040fe400078e026c */
[--C-:B------:R-:W-:Y:S01]  /*135d0*/  @!P5 IMAD.IADD R10, R10, 0x1, -R229.reuse ;  /* 0x000000010a0ad824 */ /* 0x100fe200078e0ae5 */
[----:B------:R-:W-:Y:S01]  /*135e0*/  ISETP.GT.U32.AND P5, PT, R229, R17, PT ;  /* 0x00000011e500720c */ /* 0x000fe20003fa4070 */
[----:B------:R-:W-:Y:S01]  /*135f0*/  VIADD R49, R37, 0x17b ;  /* 0x0000017b25317836 */ /* 0x000fe20000000000 */
[----:B------:R-:W-:Y:S01]  /*13600*/  @!P1 IADD3 R0, -R0, RZ, RZ ;  /* 0x000000ff00009210 */ /* 0x000fe20007ffe1ff */
[--C-:B------:R-:W-:Y:S01]  /*13610*/  @!P0 IMAD.IADD R40, R40, 0x1, -R229.reuse ;  /* 0x0000000128288824 */ /* 0x100fe200078e0ae5 */
[C---:B------:R-:W-:Y:S01]  /*13620*/  ISETP.GT.U32.AND P0, PT, R229.reuse, R10, PT ;  /* 0x0000000ae500720c */ /* 0x040fe20003f04070 */
[----:B------:R-:W-:Y:S01]  /*13630*/  IMAD.MOV R82, RZ, RZ, -R82 ;  /* 0x000000ffff527224 */ /* 0x000fe200078e0a52 */
[----:B------:R-:W-:Y:S01]  /*13640*/  IABS R62, R49 ;  /* 0x00000031003e7213 */ /* 0x000fe20000000000 */
[----:B------:R-:W-:Y:S01]  /*13650*/  @!P4 IMAD.IADD R18, R18, 0x1, -R229 ;  /* 0x000000011212c824 */ /* 0x000fe200078e0ae5 */
[----:B------:R-:W-:Y:S01]  /*13660*/  ISETP.GT.U32.AND P4, PT, R229, R183, PT ;  /* 0x000000b7e500720c */ /* 0x000fe20003f84070 */
[----:B------:R-:W-:Y:S01]  /*13670*/  VIADD R47, R37, 0x17f ;  /* 0x0000017f252f7836 */ /* 0x000fe20000000000 */
[C---:B------:R-:W-:Y:S01]  /*13680*/  ISETP.GT.U32.AND P3, PT, R229.reuse, R40, PT ;  /* 0x00000028e500720c */ /* 0x040fe20003f64070 */
[----:B------:R-:W-:Y:S01]  /*13690*/  IMAD R247, R229, R82, R247 ;  /* 0x00000052e5f77224 */ /* 0x000fe200078e02f7 */
[----:B------:R1:W-:Y:S01]  /*136a0*/  STL [R1+0x318], R0 ;  /* 0x0003180001007387 */ /* 0x0003e20000100800 */
[----:B------:R-:W-:Y:S01]  /*136b0*/  @!P5 IMAD.IADD R17, R17, 0x1, -R229 ;  /* 0x000000011111d824 */ /* 0x000fe200078e0ae5 */
[----:B------:R-:W-:Y:S01]  /*136c0*/  ISETP.GT.U32.AND P5, PT, R229, R212, PT ;  /* 0x000000d4e500720c */ /* 0x000fe20003fa4070 */
[----:B------:R-:W-:-:S02]  /*136d0*/  VIADD R29, R37, 0x17e ;  /* 0x0000017e251d7836 */ /* 0x000fc40000000000 */
[--C-:B------:R-:W-:Y:S01]  /*136e0*/  @!P0 IMAD.IADD R10, R10, 0x1, -R229.reuse ;  /* 0x000000010a0a8824 */ /* 0x100fe200078e0ae5 */
[----:B------:R-:W-:Y:S01]  /*136f0*/  ISETP.GT.U32.AND P0, PT, R229, R42, PT ;  /* 0x0000002ae500720c */ /* 0x000fe20003f04070 */
[----:B------:R-:W-:Y:S01]  /*13700*/  IMAD.HI.U32 R93, R9, R62, RZ ;  /* 0x0000003e095d7227 */ /* 0x000fe200078e00ff */
[----:B------:R-:W-:Y:S02]  /*13710*/  IABS R81, R29 ;  /* 0x0000001d00517213 */ /* 0x000fe40000000000 */
[----:B------:R-:W-:Y:S01]  /*13720*/  @!P4 IADD3 R183, R183, -R229, RZ ;  /* 0x800000e5b7b7c210 */ /* 0x000fe20007ffe0ff */
[----:B------:R-:W-:Y:S01]  /*13730*/  @!P3 IMAD.IADD R40, R40, 0x1, -R229 ;  /* 0x000000012828b824 */ /* 0x000fe200078e0ae5 */
[----:B------:R-:W-:Y:S01]  /*13740*/  ISETP.GE.AND P3, PT, R80, RZ, PT ;  /* 0x000000ff5000720c */ /* 0x000fe20003f66270 */
[----:B-1----:R-:W-:Y:S01]  /*13750*/  IMAD.MOV.U32 R0, RZ, RZ, R63 ;  /* 0x000000ffff007224 */ /* 0x002fe200078e003f */
[----:B------:R-:W-:Y:S01]  /*13760*/  IABS R80, R47 ;  /* 0x0000002f00507213 */ /* 0x000fe20000000000 */
[--C-:B------:R-:W-:Y:S01]  /*13770*/  @!P5 IMAD.IADD R212, R212, 0x1, -R229.reuse ;  /* 0x00000001d4d4d824 */ /* 0x100fe200078e0ae5 */
[----:B------:R-:W-:Y:S01]  /*13780*/  ISETP.GT.U32.AND P5, PT, R229, R108, PT ;  /* 0x0000006ce500720c */ /* 0x000fe20003fa4070 */
[----:B------:R-:W-:Y:S01]  /*13790*/  @!P6 IMAD.MOV R0, RZ, RZ, -R0 ;  /* 0x000000ffff00e224 */ /* 0x000fe200078e0a00 */
[----:B------:R-:W-:Y:S01]  /*137a0*/  IADD3 R93, -R93, RZ, RZ ;  /* 0x000000ff5d5d7210 */ /* 0x000fe20007ffe1ff */
[----:B------:R-:W-:Y:S01]  /*137b0*/  @!P0 IMAD.IADD R42, R42, 0x1, -R229 ;  /* 0x000000012a2a8824 */ /* 0x000fe200078e0ae5 */
[----:B------:R-:W-:Y:S01]  /*137c0*/  ISETP.GT.U32.AND P0, PT, R229, R183, PT ;  /* 0x000000b7e500720c */ /* 0x000fe20003f04070 */
[----:B------:R-:W-:Y:S01]  /*137d0*/  IMAD.HI.U32 R63, R9, R81, RZ ;  /* 0x00000051093f7227 */ /* 0x000fe200078e00ff */
[C---:B------:R-:W-:Y:S01]  /*137e0*/  ISETP.GT.U32.AND P1, PT, R229.reuse, R212, PT ;  /* 0x000000d4e500720c */ /* 0x040fe20003f24070 */
[----:B------:R1:W-:Y:S02]  /*137f0*/  STL [R1+0x314], R0 ;  /* 0x0003140001007387 */ /* 0x0003e40000100800 */
[----:B------:R-:W-:-:S02]  /*13800*/  IMAD R62, R229, R93, R62 ;  /* 0x0000005de53e7224 */ /* 0x000fc400078e023e */
[----:B------:R-:W-:Y:S02]  /*13810*/  IMAD.MOV R63, RZ, RZ, -R63 ;  /* 0x000000ffff3f7224 */ /* 0x000fe400078e0a3f */
[----:B------:R-:W-:Y:S01]  /*13820*/  @!P5 IMAD.IADD R108, R108, 0x1, -R229 ;  /* 0x000000016c6cd824 */ /* 0x000fe200078e0ae5 */
[C---:B------:R-:W-:Y:S01]  /*13830*/  ISETP.GT.U32.AND P4, PT, R229.reuse, R62, PT ;  /* 0x0000003ee500720c */ /* 0x040fe20003f84070 */
[----:B------:R-:W-:Y:S02]  /*13840*/  IMAD R246, R229, R63, R81 ;  /* 0x0000003fe5f67224 */ /* 0x000fe400078e0251 */
[--C-:B------:R-:W-:Y:S01]  /*13850*/  @!P0 IMAD.IADD R183, R183, 0x1, -R229.reuse ;  /* 0x00000001b7b78824 */ /* 0x100fe200078e0ae5 */
[----:B------:R-:W-:Y:S01]  /*13860*/  ISETP.GE.AND P0, PT, R32, RZ, PT ;  /* 0x000000ff2000720c */ /* 0x000fe20003f06270 */
[----:B------:R-:W-:Y:S01]  /*13870*/  @!P1 IMAD.IADD R212, R212, 0x1, -R229 ;  /* 0x00000001d4d49824 */ /* 0x000fe200078e0ae5 */
[----:B------:R-:W-:Y:S01]  /*13880*/  ISETP.GT.U32.AND P1, PT, R229, R247, PT ;  /* 0x000000f7e500720c */ /* 0x000fe20003f24070 */
[----:B------:R-:W-:Y:S01]  /*13890*/  IMAD.HI.U32 R32, R9, R80, RZ ;  /* 0x0000005009207227 */ /* 0x000fe200078e00ff */
[----:B------:R-:W-:-:S03]  /*138a0*/  ISETP.GT.U32.AND P6, PT, R229, R108, PT ;  /* 0x0000006ce500720c */ /* 0x000fc60003fc4070 */
[----:B------:R-:W-:Y:S02]  /*138b0*/  IMAD.MOV R32, RZ, RZ, -R32 ;  /* 0x000000ffff207224 */ /* 0x000fe400078e0a20 */
[----:B------:R-:W-:Y:S02]  /*138c0*/  IMAD.MOV.U32 R2, RZ, RZ, R23 ;  /* 0x000000ffff027224 */ /* 0x000fe400078e0017 */
[----:B------:R-:W-:Y:S02]  /*138d0*/  IMAD R245, R229, R32, R80 ;  /* 0x00000020e5f57224 */ /* 0x000fe400078e0250 */
[----:B------:R-:W-:Y:S02]  /*138e0*/  @!P2 IMAD.MOV R2, RZ, RZ, -R2 ;  /* 0x000000ffff02a224 */ /* 0x000fe400078e0a02 */
[----:B------:R-:W-:Y:S01]  /*138f0*/  @!P1 IADD3 R247, R247, -R229, RZ ;  /* 0x800000e5f7f79210 */ /* 0x000fe20007ffe0ff */
[--C-:B------:R-:W-:Y:S01]  /*13900*/  @!P4 IMAD.IADD R62, R62, 0x1, -R229.reuse ;  /* 0x000000013e3ec824 */ /* 0x100fe200078e0ae5 */
[C---:B------:R-:W-:Y:S01]  /*13910*/  ISETP.GT.U32.AND P1, PT, R229.reuse, R245, PT ;  /* 0x000000f5e500720c */ /* 0x040fe20003f24070 */
[----:B------:R-:W-:Y:S01]  /*13920*/  @!P6 IMAD.IADD R108, R108, 0x1, -R229 ;  /* 0x000000016c6ce824 */ /* 0x000fe200078e0ae5 */
[----:B------:R-:W-:Y:S01]  /*13930*/  ISETP.GT.U32.AND P6, PT, R229, R246, PT ;  /* 0x000000f6e500720c */ /* 0x000fe20003fc4070 */
[----:B------:R-:W-:Y:S01]  /*13940*/  VIADD R30, R37, 0x180 ;  /* 0x00000180251e7836 */ /* 0x000fe20000000000 */
[----:B------:R2:W-:Y:S01]  /*13950*/  STL [R1+0x304], R2 ;  /* 0x0003040201007387 */ /* 0x0005e20000100800 */
[----:B------:R-:W-:Y:S01]  /*13960*/  ISETP.GT.U32.AND P5, PT, R229, R62, PT ;  /* 0x0000003ee500720c */ /* 0x000fe20003fa4070 */
[----:B------:R-:W-:Y:S01]  /*13970*/  VIADD R28, R37, 0x181 ;  /* 0x00000181251c7836 */ /* 0x000fe20000000000 */
[----:B------:R-:W-:Y:S01]  /*13980*/  ISETP.GT.U32.AND P4, PT, R229, R42, PT ;  /* 0x0000002ae500720c */ /* 0x000fe20003f84070 */
[C---:B-1----:R-:W-:Y:S01]  /*13990*/  VIADD R0, R37.reuse, 0x182 ;  /* 0x0000018225007836 */ /* 0x042fe20000000000 */
[----:B------:R-:W-:Y:S01]  /*139a0*/  IABS R152, R30 ;  /* 0x0000001e00987213 */ /* 0x000fe20000000000 */
[----:B------:R-:W-:Y:S01]  /*139b0*/  VIADD R15, R37, 0x184 ;  /* 0x00000184250f7836 */ /* 0x000fe20000000000 */
[----:B------:R-:W-:-:S02]  /*139c0*/  IABS R184, R28 ;  /* 0x0000001c00b87213 */ /* 0x000fc40000000000 */
[--C-:B------:R-:W-:Y:S02]  /*139d0*/  @!P1 IMAD.IADD R245, R245, 0x1, -R229.reuse ;  /* 0x00000001f5f59824 */ /* 0x100fe400078e0ae5 */
[----:B--2---:R-:W-:Y:S02]  /*139e0*/  IMAD.MOV.U32 R2, RZ, RZ, R22 ;  /* 0x000000ffff027224 */ /* 0x004fe400078e0016 */
[----:B------:R-:W-:Y:S01]  /*139f0*/  @!P6 IMAD.IADD R246, R246, 0x1, -R229 ;  /* 0x00000001f6f6e824 */ /* 0x000fe200078e0ae5 */
[----:B------:R-:W-:Y:S01]  /*13a00*/  ISETP.GT.U32.AND P1, PT, R229, R245, PT ;  /* 0x000000f5e500720c */ /* 0x000fe20003f24070 */
[----:B------:R-:W-:Y:S01]  /*13a10*/  IMAD.HI.U32 R23, R9, R152, RZ ;  /* 0x0000009809177227 */ /* 0x000fe200078e00ff */
[----:B------:R-:W-:Y:S02]  /*13a20*/  @!P3 IADD3 R2, -R2, RZ, RZ ;  /* 0x000000ff0202b210 */ /* 0x000fe40007ffe1ff */
[C---:B------:R-:W-:Y:S01]  /*13a30*/  ISETP.GT.U32.AND P6, PT, R229.reuse, R247, PT ;  /* 0x000000f7e500720c */ /* 0x040fe20003fc4070 */
[----:B------:R-:W-:Y:S01]  /*13a40*/  IMAD.MOV R23, RZ, RZ, -R23 ;  /* 0x000000ffff177224 */ /* 0x000fe200078e0a17 */
[----:B------:R-:W-:Y:S01]  /*13a50*/  ISETP.GT.U32.AND P2, PT, R229, R246, PT ;  /* 0x000000f6e500720c */ /* 0x000fe20003f44070 */
[----:B------:R1:W-:Y:S01]  /*13a60*/  STL [R1+0x300], R2 ;  /* 0x0003000201007387 */ /* 0x0003e20000100800 */
[----:B------:R-:W-:Y:S01]  /*13a70*/  @!P5 IMAD.IADD R62, R62, 0x1, -R229 ;  /* 0x000000013e3ed824 */ /* 0x000fe200078e0ae5 */
[----:B------:R-:W-:Y:S01]  /*13a80*/  ISETP.GE.AND P5, PT, R25, RZ, PT ;  /* 0x000000ff1900720c */ /* 0x000fe20003fa6270 */
[----:B------:R-:W-:Y:S01]  /*13a90*/  IMAD R152, R229, R23, R152 ;  /* 0x00000017e5987224 */ /* 0x000fe200078e0298 */
[----:B------:R-:W-:Y:S01]  /*13aa0*/  IABS R25, R0 ;  /* 0x0000000000197213 */ /* 0x000fe20000000000 */
[----:B------:R-:W-:Y:S01]  /*13ab0*/  IMAD.HI.U32 R22, R9, R184, RZ ;  /* 0x000000b809167227 */ /* 0x000fe200078e00ff */
[----:B------:R-:W-:-:S02]  /*13ac0*/  @!P1 IADD3 R245, R245, -R229, RZ ;  /* 0x800000e5f5f59210 */ /* 0x000fc40007ffe0ff */
[----:B------:R-:W-:Y:S01]  /*13ad0*/  @!P4 IADD3 R42, R42, -R229, RZ ;  /* 0x800000e52a2ac210 */ /* 0x000fe20007ffe0ff */
[----:B------:R-:W-:Y:S01]  /*13ae0*/  IMAD.MOV R22, RZ, RZ, -R22 ;  /* 0x000000ffff167224 */ /* 0x000fe200078e0a16 */
[----:B------:R-:W-:Y:S01]  /*13af0*/  ISETP.GE.AND P4, PT, R64, RZ, PT ;  /* 0x000000ff4000720c */ /* 0x000fe20003f86270 */
[----:B-1----:R-:W-:Y:S01]  /*13b00*/  VIADD R2, R37, 0x183 ;  /* 0x0000018325027836 */ /* 0x002fe20000000000 */
[----:B------:R-:W-:Y:S01]  /*13b10*/  IABS R232, R15 ;  /* 0x0000000f00e87213 */ /* 0x000fe20000000000 */
[--C-:B------:R-:W-:Y:S01]  /*13b20*/  @!P6 IMAD.IADD R247, R247, 0x1, -R229.reuse ;  /* 0x00000001f7f7e824 */ /* 0x100fe200078e0ae5 */
[----:B------:R-:W-:Y:S01]  /*13b30*/  ISETP.GE.AND P6, PT, R14, RZ, PT ;  /* 0x000000ff0e00720c */ /* 0x000fe20003fc6270 */
[----:B------:R-:W-:Y:S01]  /*13b40*/  @!P2 IMAD.IADD R246, R246, 0x1, -R229 ;  /* 0x00000001f6f6a824 */ /* 0x000fe200078e0ae5 */
[----:B------:R-:W-:Y:S01]  /*13b50*/  STL [R1+0x5cf4], R2 ;  /* 0x005cf40201007387 */ /* 0x000fe20000100800 */
[----:B------:R-:W-:Y:S01]  /*13b60*/  ISETP.GT.U32.AND P2, PT, R229, R152, PT ;  /* 0x00000098e500720c */ /* 0x000fe20003f44070 */
[----:B------:R-:W-:Y:S01]  /*13b70*/  IMAD.HI.U32 R14, R9, R25, RZ ;  /* 0x00000019090e7227 */ /* 0x000fe200078e00ff */
[----:B------:R-:W-:Y:S01]  /*13b80*/  ISETP.GE.AND P3, PT, R24, RZ, PT ;  /* 0x000000ff1800720c */ /* 0x000fe20003f66270 */
[----:B------:R1:W-:Y:S02]  /*13b90*/  STL [R1+0x60f8], R245 ;  /* 0x0060f8f501007387 */ /* 0x0003e40000100800 */
[----:B------:R-:W-:-:S02]  /*13ba0*/  IMAD R184, R229, R22, R184 ;  /* 0x00000016e5b87224 */ /* 0x000fc400078e02b8 */
[----:B------:R2:W-:Y:S01]  /*13bb0*/  STL [R1+0x5cfc], R15 ;  /* 0x005cfc0f01007387 */ /* 0x0005e20000100800 */
[----:B------:R-:W-:-:S03]  /*13bc0*/  IMAD.MOV R14, RZ, RZ, -R14 ;  /* 0x000000ffff0e7224 */ /* 0x000fc600078e0a0e */
[----:B-1----:R-:W3:Y:S01]  /*13bd0*/  LDL R245, [R1+0x5cf4] ;  /* 0x005cf40001f57983 */ /* 0x002ee20000100800 */
[C---:B------:R-:W-:Y:S01]  /*13be0*/  IMAD R14, R229.reuse, R14, R25 ;  /* 0x0000000ee50e7224 */ /* 0x040fe200078e0219 */
[----:B------:R-:W-:Y:S01]  /*13bf0*/  ISETP.GT.U32.AND P1, PT, R229, R184, PT ;  /* 0x000000b8e500720c */ /* 0x000fe20003f24070 */
[----:B------:R-:W-:Y:S02]  /*13c00*/  @!P2 IMAD.IADD R152, R152, 0x1, -R229 ;  /* 0x000000019898a824 */ /* 0x000fe400078e0ae5 */
[----:B------:R-:W-:Y:S01]  /*13c10*/  VIADD R2, R37, 0x185 ;  /* 0x0000018525027836 */ /* 0x000fe20000000000 */
[----:B------:R-:W-:Y:S01]  /*13c20*/  ISETP.GT.U32.AND P2, PT, R229, R14, PT ;  /* 0x0000000ee500720c */ /* 0x000fe20003f44070 */
[C---:B------:R-:W-:Y:S02]  /*13c30*/  VIADD R16, R37.reuse, 0x187 ;  /* 0x0000018725107836 */ /* 0x040fe40000000000 */
[----:B--2---:R-:W-:Y:S01]  /*13c40*/  VIADD R15, R37, 0x188 ;  /* 0x00000188250f7836 */ /* 0x004fe20000000000 */
[----:B------:R1:W-:Y:S01]  /*13c50*/  STL [R1+0x5d04], R2 ;  /* 0x005d040201007387 */ /* 0x0003e20000100800 */
[----:B------:R-:W-:-:S04]  /*13c60*/  IABS R25, R2 ;  /* 0x0000000200197213 */ /* 0x000fc80000000000 */
[----:B------:R-:W-:Y:S01]  /*13c70*/  @!P1 IMAD.IADD R184, R184, 0x1, -R229 ;  /* 0x00000001b8b89824 */ /* 0x000fe200078e0ae5 */
[----:B------:R-:W-:-:S03]  /*13c80*/  ISETP.GT.U32.AND P1, PT, R229, R152, PT ;  /* 0x00000098e500720c */ /* 0x000fc60003f24070 */
[----:B------:R-:W-:Y:S02]  /*13c90*/  @!P2 IMAD.IADD R14, R14, 0x1, -R229 ;  /* 0x000000010e0ea824 */ /* 0x000fe400078e0ae5 */
[----:B-1----:R-:W-:Y:S02]  /*13ca0*/  IMAD.MOV.U32 R2, RZ, RZ, R19 ;  /* 0x000000ffff027224 */ /* 0x002fe400078e0013 */
[----:B------:R-:W-:Y:S01]  /*13cb0*/  IMAD.HI.U32 R19, R9, R232, RZ ;  /* 0x000000e809137227 */ /* 0x000fe200078e00ff */
[----:B------:R-:W-:-:S03]  /*13cc0*/  ISETP.GT.U32.AND P2, PT, R229, R14, PT ;  /* 0x0000000ee500720c */ /* 0x000fc60003f44070 */
[----:B------:R-:W-:Y:S01]  /*13cd0*/  @!P0 IMAD.MOV R2, RZ, RZ, -R2 ;  /* 0x000000ffff028224 */ /* 0x000fe200078e0a02 */
[----:B------:R-:W-:Y:S01]  /*13ce0*/  ISETP.GT.U32.AND P0, PT, R229, R184, PT ;  /* 0x000000b8e500720c */ /* 0x000fe20003f04070 */
[----:B------:R-:W-:Y:S01]  /*13cf0*/  @!P1 IMAD.IADD R152, R152, 0x1, -R229 ;  /* 0x0000000198989824 */ /* 0x000fe200078e0ae5 */
[----:B------:R-:W-:Y:S01]  /*13d00*/  ISETP.GE.AND P1, PT, R8, RZ, PT ;  /* 0x000000ff0800720c */ /* 0x000fe20003f26270 */
[----:B------:R-:W-:Y:S01]  /*13d10*/  VIADD R8, R37, 0x189 ;  /* 0x0000018925087836 */ /* 0x000fe20000000000 */
[----:B------:R1:W-:Y:S01]  /*13d20*/  STL [R1+0x2e8], R2 ;  /* 0x0002e80201007387 */ /* 0x0003e20000100800 */
[----:B------:R-:W-:-:S04]  /*13d30*/  IMAD.MOV R19, RZ, RZ, -R19 ;  /* 0x000000ffff137224 */ /* 0x000fc800078e0a13 */
[--C-:B------:R-:W-:Y:S02]  /*13d40*/  @!P2 IMAD.IADD R14, R14, 0x1, -R229.reuse ;  /* 0x000000010e0ea824 */ /* 0x100fe400078e0ae5 */
[C---:B------:R-:W-:Y:S02]  /*13d50*/  IMAD R232, R229.reuse, R19, R232 ;  /* 0x00000013e5e87224 */ /* 0x040fe400078e02e8 */
[----:B------:R-:W-:Y:S02]  /*13d60*/  @!P0 IMAD.IADD R184, R184, 0x1, -R229 ;  /* 0x00000001b8b88824 */ /* 0x000fe400078e0ae5 */
[----:B-1----:R-:W-:Y:S01]  /*13d70*/  IMAD.MOV.U32 R2, RZ, RZ, R20 ;  /* 0x000000ffff027224 */ /* 0x002fe200078e0014 */
[----:B------:R-:W-:Y:S01]  /*13d80*/  ISETP.GT.U32.AND P2, PT, R229, R232, PT ;  /* 0x000000e8e500720c */ /* 0x000fe20003f44070 */
[----:B------:R-:W-:-:S04]  /*13d90*/  IMAD.HI.U32 R20, R9, R25, RZ ;  /* 0x0000001909147227 */ /* 0x000fc800078e00ff */
[----:B------:R-:W-:Y:S01]  /*13da0*/  @!P4 IMAD.MOV R2, RZ, RZ, -R2 ;  /* 0x000000ffff02c224 */ /* 0x000fe200078e0a02 */
[----:B------:R-:W-:Y:S01]  /*13db0*/  IABS R124, R16 ;  /* 0x00000010007c7213 */ /* 0x000fe20000000000 */
[----:B------:R-:W-:Y:S01]  /*13dc0*/  IMAD.MOV R20, RZ, RZ, -R20 ;  /* 0x000000ffff147224 */ /* 0x000fe200078e0a14 */
[----:B------:R-:W-:Y:S02]  /*13dd0*/  ISETP.GE.AND P4, PT, R21, RZ, PT ;  /* 0x000000ff1500720c */ /* 0x000fe40003f86270 */
[----:B------:R1:W-:Y:S01]  /*13de0*/  STL [R1+0x2e4], R2 ;  /* 0x0002e40201007387 */ /* 0x0003e20000100800 */
[----:B------:R-:W-:-:S03]  /*13df0*/  IMAD R25, R229, R20, R25 ;  /* 0x00000014e5197224 */ /* 0x000fc600078e0219 */
[----:B------:R-:W-:Y:S04]  /*13e00*/  STL [R1+0x60f4], R152 ;  /* 0x0060f49801007387 */ /* 0x000fe80000100800 */
[----:B------:R-:W-:Y:S01]  /*13e10*/  STL [R1+0x60f0], R184 ;  /* 0x0060f0b801007387 */ /* 0x000fe20000100800 */
[----:B-1----:R-:W-:-:S05]  /*13e20*/  IADD3 R2, R37, 0x186, RZ ;  /* 0x0000018625027810 */ /* 0x002fca0007ffe0ff */
[----:B------:R1:W-:Y:S04]  /*13e30*/  STL [R1+0x5cf8], R2 ;  /* 0x005cf80201007387 */ /* 0x0003e80000100800 */
[----:B------:R-:W-:Y:S04]  /*13e40*/  STL [R1+0x5d00], R16 ;  /* 0x005d001001007387 */ /* 0x000fe80000100800 */
[----:B------:R-:W-:Y:S01]  /*13e50*/  STL [R1+0x5d14], R15 ;  /* 0x005d140f01007387 */ /* 0x000fe20000100800 */
[----:B------:R-:W-:Y:S01]  /*13e60*/  @!P2 IADD3 R232, R232, -R229, RZ ;  /* 0x800000e5e8e8a210 */ /* 0x000fe20007ffe0ff */
[----:B------:R-:W-:-:S02]  /*13e70*/  IMAD.HI.U32 R20, R9, R124, RZ ;  /* 0x0000007c09147227 */ /* 0x000fc400078e00ff */
[----:B------:R2:W-:Y:S01]  /*13e80*/  STL [R1+0x60ec], R14 ;  /* 0x0060ec0e01007387 */ /* 0x0005e20000100800 */
[----:B------:R-:W-:Y:S01]  /*13e90*/  IABS R153, R15 ;  /* 0x0000000f00997213 */ /* 0x000fe20000000000 */
[----:B-1----:R-:W-:Y:S02]  /*13ea0*/  VIADD R2, R37, 0x18a ;  /* 0x0000018a25027836 */ /* 0x002fe40000000000 */
[----:B------:R1:W-:Y:S04]  /*13eb0*/  STL [R1+0x5d20], R8 ;  /* 0x005d200801007387 */ /* 0x0003e80000100800 */
[----:B--2---:R-:W2:Y:S01]  /*13ec0*/  LDL R14, [R1+0x5cf8] ;  /* 0x005cf800010e7983 */ /* 0x004ea20000100800 */
[----:B------:R-:W-:Y:S01]  /*13ed0*/  ISETP.GT.U32.AND P2, PT, R229, R232, PT ;  /* 0x000000e8e500720c */ /* 0x000fe20003f44070 */
[----:B------:R-:W-:Y:S01]  /*13ee0*/  IMAD.MOV R20, RZ, RZ, -R20 ;  /* 0x000000ffff147224 */ /* 0x000fe200078e0a14 */
[----:B------:R-:W-:Y:S01]  /*13ef0*/  IABS R185, R8 ;  /* 0x0000000800b97213 */ /* 0x000fe20000000000 */
[----:B------:R-:W-:-:S04]  /*13f00*/  IMAD.HI.U32 R19, R9, R153, RZ ;  /* 0x0000009909137227 */ /* 0x000fc800078e00ff */
[----:B------:R-:W-:Y:S02]  /*13f10*/  IMAD R124, R229, R20, R124 ;  /* 0x00000014e57c7224 */ /* 0x000fe400078e027c */
[----:B------:R-:W-:Y:S02]  /*13f20*/  IMAD.MOV R19, RZ, RZ, -R19 ;  /* 0x000000ffff137224 */ /* 0x000fe400078e0a13 */
[----:B-1----:R-:W-:Y:S01]  /*13f30*/  IMAD.HI.U32 R8, R9, R185, RZ ;  /* 0x000000b909087227 */ /* 0x002fe200078e00ff */
[----:B------:R1:W-:Y:S01]  /*13f40*/  STL [R1+0x5d1c], R2 ;  /* 0x005d1c0201007387 */ /* 0x0003e20000100800 */
[----:B------:R-:W-:Y:S02]  /*13f50*/  IABS R214, R2 ;  /* 0x0000000200d67213 */ /* 0x000fe40000000000 */
[----:B------:R-:W-:Y:S01]  /*13f60*/  IMAD R153, R229, R19, R153 ;  /* 0x00000013e5997224 */ /* 0x000fe200078e0299 */
[----:B------:R-:W-:Y:S01]  /*13f70*/  @!P2 IADD3 R232, R232, -R229, RZ ;  /* 0x800000e5e8e8a210 */ /* 0x000fe20007ffe0ff */
[----:B------:R-:W-:-:S02]  /*13f80*/  IMAD.MOV R19, RZ, RZ, -R8 ;  /* 0x000000ffff137224 */ /* 0x000fc400078e0a08 */
[----:B-1----:R-:W-:Y:S02]  /*13f90*/  VIADD R2, R37, 0x18b ;  /* 0x0000018b25027836 */ /* 0x002fe40000000000 */
[----:B------:R-:W-:-:S03]  /*13fa0*/  IMAD R185, R229, R19, R185 ;  /* 0x00000013e5b97224 */ /* 0x000fc600078e02b9 */
[----:B------:R-:W-:Y:S01]  /*13fb0*/  IABS R19, R2 ;  /* 0x0000000200137213 */ /* 0x000fe20000000000 */
[----:B------:R-:W-:-:S04]  /*13fc0*/  IMAD.HI.U32 R8, R9, R214, RZ ;  /* 0x000000d609087227 */ /* 0x000fc800078e00ff */
[----:B------:R-:W-:-:S04]  /*13fd0*/  IMAD.MOV R20, RZ, RZ, -R8 ;  /* 0x000000ffff147224 */ /* 0x000fc800078e0a08 */
[----:B------:R-:W-:Y:S02]  /*13fe0*/  IMAD R214, R229, R20, R214 ;  /* 0x00000014e5d67224 */ /* 0x000fe400078e02d6 */
[C---:B------:R-:W-:Y:S02]  /*13ff0*/  VIADD R15, R37.reuse, 0x18d ;  /* 0x0000018d250f7836 */ /* 0x040fe40000000000 */
[----:B------:R-:W-:Y:S02]  /*14000*/  IMAD.MOV.U32 R8, RZ, RZ, R19 ;  /* 0x000000ffff087224 */ /* 0x000fe400078e0013 */
[----:B------:R-:W-:Y:S02]  /*14010*/  VIADD R31, R37, 0x18e ;  /* 0x0000018e251f7836 */ /* 0x000fe40000000000 */
[----:B------:R-:W-:-:S03]  /*14020*/  IMAD.HI.U32 R19, R9, R8, RZ ;  /* 0x0000000809137227 */ /* 0x000fc600078e00ff */
[----:B------:R-:W-:Y:S02]  /*14030*/  IABS R93, R31 ;  /* 0x0000001f005d7213 */ /* 0x000fe40000000000 */
[----:B------:R-:W-:Y:S02]  /*14040*/  IABS R24, R15 ;  /* 0x0000000f00187213 */ /* 0x000fe40000000000 */
[C---:B------:R-:W-:Y:S01]  /*14050*/  IADD3 R123, R37.reuse, 0x191, RZ ;  /* 0x00000191257b7810 */ /* 0x040fe20007ffe0ff */
[----:B------:R-:W-:-:S03]  /*14060*/  VIADD R151, R37, 0x190 ;  /* 0x0000019025977836 */ /* 0x000fc60000000000 */
[----:B------:R-:W-:Y:S02]  /*14070*/  IABS R186, R123 ;  /* 0x0000007b00ba7213 */ /* 0x000fe40000000000 */
[----:B------:R-:W-:Y:S01]  /*14080*/  IABS R154, R151 ;  /* 0x00000097009a7213 */ /* 0x000fe20000000000 */
[----:B------:R-:W-:Y:S01]  /*14090*/  VIADD R182, R37, 0x18f ;  /* 0x0000018f25b67836 */ /* 0x000fe20000000000 */
[----:B---3--:R-:W-:-:S05]  /*140a0*/  IABS R213, R245 ;  /* 0x000000f500d57213 */ /* 0x008fca0000000000 */
[----:B------:R-:W-:-:S05]  /*140b0*/  IMAD.HI.U32 R22, R9, R213, RZ ;  /* 0x000000d509167227 */ /* 0x000fca00078e00ff */
[----:B------:R-:W-:-:S05]  /*140c0*/  IADD3 R22, -R22, RZ, RZ ;  /* 0x000000ff16167210 */ /* 0x000fca0007ffe1ff */
[----:B------:R-:W-:-:S05]  /*140d0*/  IMAD R213, R229, R22, R213 ;  /* 0x00000016e5d57224 */ /* 0x000fca00078e02d5 */
[----:B------:R-:W-:-:S13]  /*140e0*/  ISETP.GT.U32.AND P0, PT, R229, R213, PT ;  /* 0x000000d5e500720c */ /* 0x000fda0003f04070 */
[----:B------:R-:W-:-:S05]  /*140f0*/  @!P0 IMAD.IADD R213, R213, 0x1, -R229 ;  /* 0x00000001d5d58824 */ /* 0x000fca00078e0ae5 */
[----:B------:R-:W-:-:S13]  /*14100*/  ISETP.GT.U32.AND P0, PT, R229, R213, PT ;  /* 0x000000d5e500720c */ /* 0x000fda0003f04070 */
[----:B------:R-:W-:Y:S01]  /*14110*/  @!P0 IMAD.IADD R213, R213, 0x1, -R229 ;  /* 0x00000001d5d58824 */ /* 0x000fe200078e0ae5 */
[----:B------:R-:W-:-:S04]  /*14120*/  ISETP.GT.U32.AND P0, PT, R229, R25, PT ;  /* 0x00000019e500720c */ /* 0x000fc80003f04070 */
[----:B------:R-:W-:Y:S09]  /*14130*/  STL [R1+0x60e8], R213 ;  /* 0x0060e8d501007387 */ /* 0x000ff20000100800 */
[----:B------:R-:W-:Y:S01]  /*14140*/  @!P0 IMAD.IADD R25, R25, 0x1, -R229 ;  /* 0x0000000119198824 */ /* 0x000fe200078e0ae5 */
[----:B------:R-:W-:Y:S01]  /*14150*/  ISETP.GT.U32.AND P0, PT, R229, R124, PT ;  /* 0x0000007ce500720c */ /* 0x000fe20003f04070 */
[----:B------:R-:W-:Y:S01]  /*14160*/  STL [R1+0x60e4], R232 ;  /* 0x0060e4e801007387 */ /* 0x000fe20000100800 */
[----:B--2---:R-:W-:-:S05]  /*14170*/  IABS R80, R14 ;  /* 0x0000000e00507213 */ /* 0x004fca0000000000 */
[----:B------:R-:W-:-:S04]  /*14180*/  IMAD.HI.U32 R21, R9, R80, RZ ;  /* 0x0000005009157227 */ /* 0x000fc800078e00ff */
[----:B------:R-:W-:-:S04]  /*14190*/  IMAD.MOV R21, RZ, RZ, -R21 ;  /* 0x000000ffff157224 */ /* 0x000fc800078e0a15 */
[----:B------:R-:W-:-:S05]  /*141a0*/  IMAD R80, R229, R21, R80 ;  /* 0x00000015e5507224 */ /* 0x000fca00078e0250 */
[----:B------:R-:W-:Y:S01]  /*141b0*/  ISETP.GT.U32.AND P2, PT, R229, R80, PT ;  /* 0x00000050e500720c */ /* 0x000fe20003f44070 */
[----:B------:R1:W-:Y:S01]  /*141c0*/  STL [R1+0x5d18], R2 ;  /* 0x005d180201007387 */ /* 0x0003e20000100800 */
[----:B------:R-:W-:Y:S02]  /*141d0*/  @!P0 IMAD.IADD R124, R124, 0x1, -R229 ;  /* 0x000000017c7c8824 */ /* 0x000fe400078e0ae5 */
[----:B-1----:R-:W-:-:S03]  /*141e0*/  VIADD R2, R37, 0x18c ;  /* 0x0000018c25027836 */ /* 0x002fc60000000000 */
[----:B------:R-:W-:-:S06]  /*141f0*/  ISETP.GT.U32.AND P0, PT, R229, R124, PT ;  /* 0x0000007ce500720c */ /* 0x000fcc0003f04070 */
[----:B------:R-:W-:Y:S01]  /*14200*/  @!P2 IADD3 R80, R80, -R229, RZ ;  /* 0x800000e55050a210 */ /* 0x000fe20007ffe0ff */
[----:B------:R1:W-:Y:S01]  /*14210*/  STL [R1+0x5d10], R2 ;  /* 0x005d100201007387 */ /* 0x0003e20000100800 */
[----:B------:R-:W-:Y:S01]  /*14220*/  IABS R63, R2 ;  /* 0x00000002003f7213 */ /* 0x000fe20000000000 */
[----:B-1----:R-:W-:-:S04]  /*14230*/  IMAD.MOV.U32 R2, RZ, RZ, R13 ;  /* 0x000000ffff027224 */ /* 0x002fc800078e000d */
[----:B------:R-:W-:Y:S01]  /*14240*/  @!P5 IMAD.MOV R2, RZ, RZ, -R2 ;  /* 0x000000ffff02d224 */ /* 0x000fe200078e0a02 */
[C---:B------:R-:W-:Y:S02]  /*14250*/  ISETP.GT.U32.AND P5, PT, R229.reuse, R80, PT ;  /* 0x00000050e500720c */ /* 0x040fe40003fa4070 */
[C---:B------:R-:W-:Y:S01]  /*14260*/  ISETP.GT.U32.AND P2, PT, R229.reuse, R25, PT ;  /* 0x00000019e500720c */ /* 0x040fe20003f44070 */
[----:B------:R-:W-:Y:S01]  /*14270*/  @!P0 IMAD.IADD R124, R124, 0x1, -R229 ;  /* 0x000000017c7c8824 */ /* 0x000fe200078e0ae5 */
[----:B------:R-:W-:Y:S01]  /*14280*/  ISETP.GT.U32.AND P0, PT, R229, R214, PT ;  /* 0x000000d6e500720c */ /* 0x000fe20003f04070 */
[----:B------:R-:W-:Y:S08]  /*14290*/  STL [R1+0x5d0c], R15 ;  /* 0x005d0c0f01007387 */ /* 0x000ff00000100800 */
[----:B------:R-:W-:-:S02]  /*142a0*/  @!P5 IADD3 R80, R80, -R229, RZ ;  /* 0x800000e55050d210 */ /* 0x000fc40007ffe0ff */
[----:B------:R-:W-:Y:S01]  /*142b0*/  ISETP.GT.U32.AND P5, PT, R229, R185, PT ;  /* 0x000000b9e500720c */ /* 0x000fe20003fa4070 */
[----:B------:R-:W-:Y:S01]  /*142c0*/  @!P2 IMAD.IADD R25, R25, 0x1, -R229 ;  /* 0x000000011919a824 */ /* 0x000fe200078e0ae5 */
[----:B------:R-:W-:Y:S01]  /*142d0*/  ISETP.GT.U32.AND P2, PT, R229, R153, PT ;  /* 0x00000099e500720c */ /* 0x000fe20003f44070 */
[----:B------:R-:W-:Y:S01]  /*142e0*/  STL [R1+0x5d08], R31 ;  /* 0x005d081f01007387 */ /* 0x000fe20000100800 */
[----:B------:R-:W-:-:S03]  /*142f0*/  IMAD.MOV R13, RZ, RZ, -R19 ;  /* 0x000000ffff0d7224 */ /* 0x000fc600078e0a13 */
[----:B------:R-:W-:Y:S01]  /*14300*/  STL [R1+0x60d0], R31 ;  /* 0x0060d01f01007387 */ /* 0x000fe20000100800 */
[----:B------:R-:W-:-:S03]  /*14310*/  @!P0 IMAD.IADD R214, R214, 0x1, -R229 ;  /* 0x00000001d6d68824 */ /* 0x000fc600078e0ae5 */
[----:B------:R1:W-:Y:S01]  /*14320*/  STL [R1+0x2a8], R2 ;  /* 0x0002a80201007387 */ /* 0x0003e20000100800 */
[----:B------:R-:W-:Y:S02]  /*14330*/  IMAD R8, R229, R13, R8 ;  /* 0x0000000de5087224 */ /* 0x000fe400078e0208 */
[----:B------:R-:W-:Y:S02]  /*14340*/  @!P5 IMAD.IADD R185, R185, 0x1, -R229 ;  /* 0x00000001b9b9d824 */ /* 0x000fe400078e0ae5 */
[----:B-1----:R-:W-:Y:S02]  /*14350*/  IMAD.MOV.U32 R2, RZ, RZ, R12 ;  /* 0x000000ffff027224 */ /* 0x002fe400078e000c */
[----:B------:R-:W-:-:S04]  /*14360*/  IMAD.HI.U32 R13, R9, R93, RZ ;  /* 0x0000005d090d7227 */ /* 0x000fc800078e00ff */
[----:B------:R-:W-:Y:S01]  /*14370*/  @!P3 IMAD.MOV R2, RZ, RZ, -R2 ;  /* 0x000000ffff02b224 */ /* 0x000fe200078e0a02 */
[----:B------:R-:W-:Y:S01]  /*14380*/  ISETP.GT.U32.AND P3, PT, R229, R214, PT ;  /* 0x000000d6e500720c */ /* 0x000fe20003f64070 */
[----:B------:R-:W-:Y:S01]  /*14390*/  @!P2 IMAD.IADD R153, R153, 0x1, -R229 ;  /* 0x000000019999a824 */ /* 0x000fe200078e0ae5 */
[----:B------:R-:W-:Y:S01]  /*143a0*/  ISETP.GT.U32.AND P2, PT, R229, R8, PT ;  /* 0x00000008e500720c */ /* 0x000fe20003f44070 */
[----:B------:R-:W-:Y:S01]  /*143b0*/  IMAD.HI.U32 R19, R9, R24, RZ ;  /* 0x0000001809137227 */ /* 0x000fe200078e00ff */
[----:B------:R-:W-:-:S03]  /*143c0*/  ISETP.GT.U32.AND P0, PT, R229, R185, PT ;  /* 0x000000b9e500720c */ /* 0x000fc60003f04070 */
[----:B------:R-:W-:Y:S01]  /*143d0*/  IMAD.MOV R13, RZ, RZ, -R13 ;  /* 0x000000ffff0d7224 */ /* 0x000fe200078e0a0d */
[C---:B------:R-:W-:Y:S01]  /*143e0*/  ISETP.GT.U32.AND P5, PT, R229.reuse, R153, PT ;  /* 0x00000099e500720c */ /* 0x040fe20003fa4070 */
[----:B------:R-:W-:Y:S02]  /*143f0*/  IMAD.MOV R19, RZ, RZ, -R19 ;  /* 0x000000ffff137224 */ /* 0x000fe400078e0a13 */
[----:B------:R-:W-:Y:S02]  /*14400*/  IMAD R93, R229, R13, R93 ;  /* 0x0000000de55d7224 */ /* 0x000fe400078e025d */
[----:B------:R-:W-:-:S04]  /*14410*/  IMAD.HI.U32 R20, R9, R63, RZ ;  /* 0x0000003f09147227 */ /* 0x000fc800078e00ff */
[C---:B------:R-:W-:Y:S02]  /*14420*/  IMAD R24, R229.reuse, R19, R24 ;  /* 0x00000013e5187224 */ /* 0x040fe400078e0218 */
[--C-:B------:R-:W-:Y:S01]  /*14430*/  @!P3 IMAD.IADD R214, R214, 0x1, -R229.reuse ;  /* 0x00000001d6d6b824 */ /* 0x100fe200078e0ae5 */
[----:B------:R-:W-:Y:S01]  /*14440*/  ISETP.GT.U32.AND P3, PT, R229, R93, PT ;  /* 0x0000005de500720c */ /* 0x000fe20003f64070 */
[----:B------:R-:W-:Y:S01]  /*14450*/  IMAD.MOV R20, RZ, RZ, -R20 ;  /* 0x000000ffff147224 */ /* 0x000fe200078e0a14 */
[----:B------:R-:W-:Y:S01]  /*14460*/  @!P0 IADD3 R185, R185, -R229, RZ ;  /* 0x800000e5b9b98210 */ /* 0x000fe20007ffe0ff */
[----:B------:R-:W-:Y:S01]  /*14470*/  @!P2 IMAD.IADD R8, R8, 0x1, -R229 ;  /* 0x000000010808a824 */ /* 0x000fe200078e0ae5 */
[C---:B------:R-:W-:Y:S01]  /*14480*/  ISETP.GT.U32.AND P0, PT, R229.reuse, R24, PT ;  /* 0x00000018e500720c */ /* 0x040fe20003f04070 */
[----:B------:R-:W-:Y:S02]  /*14490*/  IMAD R63, R229, R20, R63 ;  /* 0x00000014e53f7224 */ /* 0x000fe400078e023f */
[----:B------:R-:W-:Y:S01]  /*144a0*/  @!P5 IMAD.IADD R153, R153, 0x1, -R229 ;  /* 0x000000019999d824 */ /* 0x000fe200078e0ae5 */
[----:B------:R-:W-:-:S02]  /*144b0*/  ISETP.GT.U32.AND P2, PT, R229, R8, PT ;  /* 0x00000008e500720c */ /* 0x000fc40003f44070 */
[----:B------:R-:W-:-:S03]  /*144c0*/  ISETP.GT.U32.AND P5, PT, R229, R63, PT ;  /* 0x0000003fe500720c */ /* 0x000fc60003fa4070 */
[----:B------:R-:W-:Y:S02]  /*144d0*/  @!P3 IMAD.IADD R93, R93, 0x1, -R229 ;  /* 0x000000015d5db824 */ /* 0x000fe400078e0ae5 */
[----:B------:R-:W-:Y:S02]  /*144e0*/  IMAD.HI.U32 R19, R9, R186, RZ ;  /* 0x000000ba09137227 */ /* 0x000fe400078e00ff */
[----:B------:R-:W-:Y:S02]  /*144f0*/  @!P0 IADD3 R24, R24, -R229, RZ ;  /* 0x800000e518188210 */ /* 0x000fe40007ffe0ff */
[----:B------:R-:W-:Y:S01]  /*14500*/  ISETP.GT.U32.AND P3, PT, R229, R93, PT ;  /* 0x0000005de500720c */ /* 0x000fe20003f64070 */
[----:B------:R-:W-:Y:S01]  /*14510*/  IMAD.HI.U32 R12, R9, R154, RZ ;  /* 0x0000009a090c7227 */ /* 0x000fe200078e00ff */
[----:B------:R-:W-:-:S03]  /*14520*/  ISETP.GT.U32.AND P0, PT, R229, R24, PT ;  /* 0x00000018e500720c */ /* 0x000fc60003f04070 */
[--C-:B------:R-:W-:Y:S01]  /*14530*/  @!P2 IMAD.IADD R8, R8, 0x1, -R229.reuse ;  /* 0x000000010808a824 */ /* 0x100fe200078e0ae5 */
[----:B------:R-:W-:Y:S01]  /*14540*/  ISETP.GE.AND P2, PT, R7, RZ, PT ;  /* 0x000000ff0700720c */ /* 0x000fe20003f46270 */
[----:B------:R-:W-:Y:S01]  /*14550*/  @!P5 IMAD.IADD R63, R63, 0x1, -R229 ;  /* 0x000000013f3fd824 */ /* 0x000fe200078e0ae5 */
[----:B------:R-:W-:Y:S01]  /*14560*/  IABS R125, R182 ;  /* 0x000000b6007d7213 */ /* 0x000fe20000000000 */
[----:B------:R-:W-:Y:S02]  /*14570*/  IMAD.MOV R7, RZ, RZ, -R19 ;  /* 0x000000ffff077224 */ /* 0x000fe400078e0a13 */
[----:B------:R-:W-:Y:S01]  /*14580*/  IMAD.MOV R12, RZ, RZ, -R12 ;  /* 0x000000ffff0c7224 */ /* 0x000fe200078e0a0c */
[C---:B------:R-:W-:Y:S01]  /*14590*/  ISETP.GT.U32.AND P5, PT, R229.reuse, R63, PT ;  /* 0x0000003fe500720c */ /* 0x040fe20003fa4070 */
[----:B------:R-:W-:Y:S02]  /*145a0*/  IMAD R186, R229, R7, R186 ;  /* 0x00000007e5ba7224 */ /* 0x000fe400078e02ba */
[----:B------:R-:W-:-:S04]  /*145b0*/  IMAD.HI.U32 R13, R9, R125, RZ ;  /* 0x0000007d090d7227 */ /* 0x000fc800078e00ff */
[----:B------:R-:W-:Y:S02]  /*145c0*/  IMAD R154, R229, R12, R154 ;  /* 0x0000000ce59a7224 */ /* 0x000fe400078e029a */
[----:B------:R-:W-:Y:S01]  /*145d0*/  @!P3 IMAD.IADD R93, R93, 0x1, -R229 ;  /* 0x000000015d5db824 */ /* 0x000fe200078e0ae5 */
[C---:B------:R-:W-:Y:S01]  /*145e0*/  ISETP.GT.U32.AND P3, PT, R229.reuse, R186, PT ;  /* 0x000000bae500720c */ /* 0x040fe20003f64070 */
[----:B------:R-:W-:Y:S01]  /*145f0*/  IMAD.MOV R13, RZ, RZ, -R13 ;  /* 0x000000ffff0d7224 */ /* 0x000fe200078e0a0d */
[----:B------:R-:W-:Y:S02]  /*14600*/  @!P0 IADD3 R24, R24, -R229, RZ ;  /* 0x800000e518188210 */ /* 0x000fe40007ffe0ff */
[C---:B------:R-:W-:Y:S01]  /*14610*/  ISETP.GT.U32.AND P0, PT, R229.reuse, R154, PT ;  /* 0x0000009ae500720c */ /* 0x040fe20003f04070 */
[----:B------:R-:W-:Y:S02]  /*14620*/  IMAD R125, R229, R13, R125 ;  /* 0x0000000de57d7224 */ /* 0x000fe400078e027d */
[----:B------:R-:W-:-:S02]  /*14630*/  VIADD R92, R37, 0x194 ;  /* 0x00000194255c7836 */ /* 0x000fc40000000000 */
[--C-:B------:R-:W-:Y:S01]  /*14640*/  @!P5 IMAD.IADD R63, R63, 0x1, -R229.reuse ;  /* 0x000000013f3fd824 */ /* 0x100fe200078e0ae5 */
[----:B------:R-:W-:Y:S01]  /*14650*/  ISETP.GT.U32.AND P5, PT, R229, R125, PT ;  /* 0x0000007de500720c */ /* 0x000fe20003fa4070 */
[----:B------:R-:W-:Y:S01]  /*14660*/  VIADD R26, R37, 0x193 ;  /* 0x00000193251a7836 */ /* 0x000fe20000000000 */
[----:B------:R-:W-:Y:S01]  /*14670*/  IABS R128, R92 ;  /* 0x0000005c00807213 */ /* 0x000fe20000000000 */
[----:B------:R-:W-:-:S03]  /*14680*/  @!P3 IMAD.IADD R186, R186, 0x1, -R229 ;  /* 0x00000001babab824 */ /* 0x000fc600078e0ae5 */
[----:B------:R-:W-:Y:S01]  /*14690*/  IABS R215, R26 ;  /* 0x0000001a00d77213 */ /* 0x000fe20000000000 */
[----:B------:R-:W-:Y:S01]  /*146a0*/  @!P0 IMAD.IADD R154, R154, 0x1, -R229 ;  /* 0x000000019a9a8824 */ /* 0x000fe200078e0ae5 */
[----:B------:R-:W-:Y:S01]  /*146b0*/  ISETP.GT.U32.AND P3, PT, R229, R186, PT ;  /* 0x000000bae500720c */ /* 0x000fe20003f64070 */
[----:B------:R-:W-:Y:S02]  /*146c0*/  VIADD R211, R37, 0x192 ;  /* 0x0000019225d37836 */ /* 0x000fe40000000000 */
[----:B------:R-:W-:Y:S01]  /*146d0*/  IMAD.HI.U32 R12, R9, R128, RZ ;  /* 0x00000080090c7227 */ /* 0x000fe200078e00ff */
[----:B------:R-:W-:-:S03]  /*146e0*/  ISETP.GT.U32.AND P0, PT, R229, R154, PT ;  /* 0x0000009ae500720c */ /* 0x000fc60003f04070 */
[----:B------:R-:W-:Y:S01]  /*146f0*/  IMAD.HI.U32 R19, R9, R215, RZ ;  /* 0x000000d709137227 */ /* 0x000fe200078e00ff */
[----:B------:R-:W-:-:S03]  /*14700*/  IABS R13, R211 ;  /* 0x000000d3000d7213 */ /* 0x000fc60000000000 */
[----:B------:R-:W-:Y:S02]  /*14710*/  @!P5 IMAD.IADD R125, R125, 0x1, -R229 ;  /* 0x000000017d7dd824 */ /* 0x000fe400078e0ae5 */
[----:B------:R-:W-:Y:S02]  /*14720*/  IMAD.MOV R12, RZ, RZ, -R12 ;  /* 0x000000ffff0c7224 */ /* 0x000fe400078e0a0c */
[----:B------:R-:W-:Y:S01]  /*14730*/  IMAD.MOV R19, RZ, RZ, -R19 ;  /* 0x000000ffff137224 */ /* 0x000fe200078e0a13 */
[C---:B------:R-:W-:Y:S01]  /*14740*/  ISETP.GT.U32.AND P5, PT, R229.reuse, R125, PT ;  /* 0x0000007de500720c */ /* 0x040fe20003fa4070 */
[----:B------:R-:W-:Y:S02]  /*14750*/  IMAD R128, R229, R12, R128 ;  /* 0x0000000ce5807224 */ /* 0x000fe400078e0280 */
[----:B------:R-:W-:-:S04]  /*14760*/  IMAD.HI.U32 R7, R9, R13, RZ ;  /* 0x0000000d09077227 */ /* 0x000fc800078e00ff */
[----:B------:R-:W-:Y:S02]  /*14770*/  VIADD R43, R37, 0x195 ;  /* 0x00000195252b7836 */ /* 0x000fe40000000000 */
[C---:B------:R-:W-:Y:S02]  /*14780*/  IMAD R215, R229.reuse, R19, R215 ;  /* 0x00000013e5d77224 */ /* 0x040fe400078e02d7 */
[----:B------:R-:W-:Y:S01]  /*14790*/  @!P3 IMAD.IADD R186, R186, 0x1, -R229 ;  /* 0x00000001babab824 */ /* 0x000fe200078e0ae5 */
[C---:B------:R-:W-:Y:S01]  /*147a0*/  ISETP.GT.U32.AND P3, PT, R229.reuse, R128, PT ;  /* 0x00000080e500720c */ /* 0x040fe20003f64070 */
[----:B------:R-:W-:Y:S01]  /*147b0*/  IMAD.MOV R7, RZ, RZ, -R7 ;  /* 0x000000ffff077224 */ /* 0x000fe200078e0a07 */
[----:B------:R-:W-:Y:S01]  /*147c0*/  IABS R23, R43 ;  /* 0x0000002b00177213 */ /* 0x000fe20000000000 */
[----:B------:R-:W-:Y:S01]  /*147d0*/  @!P0 IMAD.IADD R154, R154, 0x1, -R229 ;  /* 0x000000019a9a8824 */ /* 0x000fe200078e0ae5 */
[C---:B------:R-:W-:Y:S01]  /*147e0*/  ISETP.GT.U32.AND P0, PT, R229.reuse, R215, PT ;  /* 0x000000d7e500720c */ /* 0x040fe20003f04070 */
[----:B------:R-:W-:-:S02]  /*147f0*/  IMAD R13, R229, R7, R13 ;  /* 0x00000007e50d7224 */ /* 0x000fc400078e020d */
[----:B------:R-:W-:-:S04]  /*14800*/  IMAD.HI.U32 R7, R9, R23, RZ ;  /* 0x0000001709077227 */ /* 0x000fc800078e00ff */
[----:B------:R-:W-:Y:S02]  /*14810*/  VIADD R181, R37, 0x197 ;  /* 0x0000019725b57836 */ /* 0x000fe40000000000 */
[--C-:B------:R-:W-:Y:S01]  /*14820*/  @!P5 IMAD.IADD R125, R125, 0x1, -R229.reuse ;  /* 0x000000017d7dd824 */ /* 0x100fe200078e0ae5 */
[----:B------:R-:W-:Y:S01]  /*14830*/  ISETP.GT.U32.AND P5, PT, R229, R13, PT ;  /* 0x0000000de500720c */ /* 0x000fe20003fa4070 */
[----:B------:R-:W-:Y:S01]  /*14840*/  VIADD R15, R37, 0x196 ;  /* 0x00000196250f7836 */ /* 0x000fe20000000000 */
[----:B------:R-:W-:Y:S01]  /*14850*/  IADD3 R7, -R7, RZ, RZ ;  /* 0x000000ff07077210 */ /* 0x000fe20007ffe1ff */
[--C-:B------:R-:W-:Y:S01]  /*14860*/  @!P3 IMAD.IADD R128, R128, 0x1, -R229.reuse ;  /* 0x000000018080b824 */ /* 0x100fe200078e0ae5 */
[----:B------:R-:W-:Y:S01]  /*14870*/  IABS R126, R181 ;  /* 0x000000b5007e7213 */ /* 0x000fe20000000000 */
[----:B------:R-:W-:Y:S01]  /*14880*/  @!P0 IMAD.IADD R215, R215, 0x1, -R229 ;  /* 0x00000001d7d78824 */ /* 0x000fe200078e0ae5 */
[----:B------:R-:W-:Y:S01]  /*14890*/  IABS R81, R15 ;  /* 0x0000000f00517213 */ /* 0x000fe20000000000 */
[C---:B------:R-:W-:Y:S01]  /*148a0*/  IMAD R23, R229.reuse, R7, R23 ;  /* 0x00000007e5177224 */ /* 0x040fe200078e0217 */
[----:B------:R-:W-:Y:S01]  /*148b0*/  ISETP.GT.U32.AND P3, PT, R229, R128, PT ;  /* 0x00000080e500720c */ /* 0x000fe20003f64070 */
[----:B------:R-:W-:Y:S01]  /*148c0*/  IMAD.HI.U32 R7, R9, R126, RZ ;  /* 0x0000007e09077227 */ /* 0x000fe200078e00ff */
[----:B------:R-:W-:-:S03]  /*148d0*/  ISETP.GT.U32.AND P0, PT, R229, R215, PT ;  /* 0x000000d7e500720c */ /* 0x000fc60003f04070 */
[----:B------:R-:W-:-:S04]  /*148e0*/  IMAD.HI.U32 R12, R9, R81, RZ ;  /* 0x00000051090c7227 */ /* 0x000fc800078e00ff */
[----:B------:R-:W-:Y:S02]  /*148f0*/  @!P5 IMAD.IADD R13, R13, 0x1, -R229 ;  /* 0x000000010d0dd824 */ /* 0x000fe400078e0ae5 */
[----:B------:R-:W-:Y:S02]  /*14900*/  IMAD.MOV R7, RZ, RZ, -R7 ;  /* 0x000000ffff077224 */ /* 0x000fe400078e0a07 */
[----:B------:R-:W-:Y:S01]  /*14910*/  IMAD.MOV R12, RZ, RZ, -R12 ;  /* 0x000000ffff0c7224 */ /* 0x000fe200078e0a0c */
[C---:B------:R-:W-:Y:S01]  /*14920*/  ISETP.GT.U32.AND P5, PT, R229.reuse, R13, PT ;  /* 0x0000000de500720c */ /* 0x040fe20003fa4070 */
[C---:B------:R-:W-:Y:S02]  /*14930*/  IMAD R126, R229.reuse, R7, R126 ;  /* 0x00000007e57e7224 */ /* 0x040fe400078e027e */
[C---:B------:R-:W-:Y:S02]  /*14940*/  IMAD R81, R229.reuse, R12, R81 ;  /* 0x0000000ce5517224 */ /* 0x040fe400078e0251 */
[----:B------:R-:W-:Y:S01]  /*14950*/  @!P3 IMAD.IADD R128, R128, 0x1, -R229 ;  /* 0x000000018080b824 */ /* 0x000fe200078e0ae5 */
[----:B------:R-:W-:Y:S01]  /*14960*/  ISETP.GT.U32.AND P3, PT, R229, R126, PT ;  /* 0x0000007ee500720c */ /* 0x000fe20003f64070 */
[----:B------:R-:W-:-:S02]  /*14970*/  VIADD R150, R37, 0x198 ;  /* 0x0000019825967836 */ /* 0x000fc40000000000 */
[--C-:B------:R-:W-:Y:S01]  /*14980*/  @!P0 IMAD.IADD R215, R215, 0x1, -R229.reuse ;  /* 0x00000001d7d78824 */ /* 0x100fe200078e0ae5 */
[----:B------:R-:W-:Y:S02]  /*14990*/  ISETP.GT.U32.AND P0, PT, R229, R81, PT ;  /* 0x00000051e500720c */ /* 0x000fe40003f04070 */
[----:B------:R-:W-:Y:S01]  /*149a0*/  IABS R155, R150 ;  /* 0x00000096009b7213 */ /* 0x000fe20000000000 */
[--C-:B------:R-:W-:Y:S01]  /*149b0*/  @!P5 IMAD.IADD R13, R13, 0x1, -R229.reuse ;  /* 0x000000010d0dd824 */ /* 0x100fe200078e0ae5 */
[----:B------:R-:W-:Y:S02]  /*149c0*/  IADD3 R210, R37, 0x19a, RZ ;  /* 0x0000019a25d27810 */ /* 0x000fe40007ffe0ff */
[----:B------:R-:W-:Y:S01]  /*149d0*/  ISETP.GT.U32.AND P5, PT, R229, R23, PT ;  /* 0x00000017e500720c */ /* 0x000fe20003fa4070 */
[----:B------:R-:W-:Y:S01]  /*149e0*/  IMAD.HI.U32 R12, R9, R155, RZ ;  /* 0x0000009b090c7227 */ /* 0x000fe200078e00ff */
[----:B------:R-:W-:Y:S02]  /*149f0*/  IADD3 R122, R37, 0x199, RZ ;  /* 0x00000199257a7810 */ /* 0x000fe40007ffe0ff */
[----:B------:R-:W-:Y:S01]  /*14a00*/  IABS R216, R210 ;  /* 0x000000d200d87213 */ /* 0x000fe20000000000 */
[----:B------:R-:W-:-:S02]  /*14a10*/  @!P3 IMAD.IADD R126, R126, 0x1, -R229 ;  /* 0x000000017e7eb824 */ /* 0x000fc400078e0ae5 */
[----:B------:R-:W-:Y:S01]  /*14a20*/  IMAD.MOV R12, RZ, RZ, -R12 ;  /* 0x000000ffff0c7224 */ /* 0x000fe200078e0a0c */
[----:B------:R-:W-:Y:S01]  /*14a30*/  IABS R187, R122 ;  /* 0x0000007a00bb7213 */ /* 0x000fe20000000000 */
[----:B------:R-:W-:Y:S01]  /*14a40*/  @!P0 IMAD.IADD R81, R81, 0x1, -R229 ;  /* 0x0000000151518824 */ /* 0x000fe200078e0ae5 */
[C---:B------:R-:W-:Y:S01]  /*14a50*/  ISETP.GT.U32.AND P3, PT, R229.reuse, R126, PT ;  /* 0x0000007ee500720c */ /* 0x040fe20003f64070 */
[----:B------:R-:W-:Y:S02]  /*14a60*/  IMAD R155, R229, R12, R155 ;  /* 0x0000000ce59b7224 */ /* 0x000fe400078e029b */
        /* <DEDUP_REMOVED lines=9> */
[--C-:B------:R-:W-:Y:S01]  /*14b00*/  @!P3 IMAD.IADD R126, R126, 0x1, -R229.reuse ;  /* 0x000000017e7eb824 */ /* 0x100fe200078e0ae5 */
[----:B------:R-:W-:Y:S01]  /*14b10*/  ISETP.GT.U32.AND P3, PT, R229, R216, PT ;  /* 0x000000d8e500720c */ /* 0x000fe20003f64070 */
[----:B------:R-:W-:Y:S01]  /*14b20*/  @!P0 IMAD.IADD R81, R81, 0x1, -R229 ;  /* 0x0000000151518824 */ /* 0x000fe200078e0ae5 */
[----:B------:R-:W-:Y:S01]  /*14b30*/  ISETP.GT.U32.AND P0, PT, R229, R187, PT ;  /* 0x000000bbe500720c */ /* 0x000fe20003f04070 */
[----:B------:R-:W-:-:S04]  /*14b40*/  VIADD R79, R37, 0x19d ;  /* 0x0000019d254f7836 */ /* 0x000fc80000000000 */
[--C-:B------:R-:W-:Y:S01]  /*14b50*/  @!P5 IMAD.IADD R23, R23, 0x1, -R229.reuse ;  /* 0x000000011717d824 */ /* 0x100fe200078e0ae5 */
[----:B------:R-:W-:Y:S02]  /*14b60*/  ISETP.GT.U32.AND P5, PT, R229, R155, PT ;  /* 0x0000009be500720c */ /* 0x000fe40003fa4070 */
[----:B------:R-:W-:Y:S02]  /*14b70*/  IADD3 R91, R37, 0x19c, RZ ;  /* 0x0000019c255b7810 */ /* 0x000fe40007ffe0ff */
[----:B------:R-:W-:Y:S01]  /*14b80*/  IABS R22, R79 ;  /* 0x0000004f00167213 */ /* 0x000fe20000000000 */
[--C-:B------:R-:W-:Y:S01]  /*14b90*/  @!P3 IMAD.IADD R216, R216, 0x1, -R229.reuse ;  /* 0x00000001d8d8b824 */ /* 0x100fe200078e0ae5 */
[----:B------:R-:W-:Y:S01]  /*14ba0*/  IABS R64, R91 ;  /* 0x0000005b00407213 */ /* 0x000fe20000000000 */
[----:B------:R-:W-:Y:S02]  /*14bb0*/  @!P0 IMAD.IADD R187, R187, 0x1, -R229 ;  /* 0x00000001bbbb8824 */ /* 0x000fe400078e0ae5 */
[----:B------:R-:W-:Y:S01]  /*14bc0*/  VIADD R27, R37, 0x19b ;  /* 0x0000019b251b7836 */ /* 0x000fe20000000000 */
[----:B------:R-:W-:Y:S01]  /*14bd0*/  ISETP.GT.U32.AND P3, PT, R229, R216, PT ;  /* 0x000000d8e500720c */ /* 0x000fe20003f64070 */
[----:B------:R-:W-:Y:S01]  /*14be0*/  IMAD.HI.U32 R12, R9, R22, RZ ;  /* 0x00000016090c7227 */ /* 0x000fe200078e00ff */
[----:B------:R-:W-:-:S02]  /*14bf0*/  ISETP.GT.U32.AND P0, PT, R229, R187, PT ;  /* 0x000000bbe500720c */ /* 0x000fc40003f04070 */
[----:B------:R-:W-:Y:S01]  /*14c00*/  IABS R7, R27 ;  /* 0x0000001b00077213 */ /* 0x000fe20000000000 */
[----:B------:R-:W-:-:S04]  /*14c10*/  IMAD.HI.U32 R19, R9, R64, RZ ;  /* 0x0000004009137227 */ /* 0x000fc800078e00ff */
[----:B------:R-:W-:Y:S02]  /*14c20*/  IMAD.MOV R12, RZ, RZ, -R12 ;  /* 0x000000ffff0c7224 */ /* 0x000fe400078e0a0c */
[----:B------:R-:W-:Y:S02]  /*14c30*/  @!P5 IMAD.IADD R155, R155, 0x1, -R229 ;  /* 0x000000019b9bd824 */ /* 0x000fe400078e0ae5 */
[----:B------:R-:W-:Y:S02]  /*14c40*/  IMAD.MOV R19, RZ, RZ, -R19 ;  /* 0x000000ffff137224 */ /* 0x000fe400078e0a13 */
[----:B------:R-:W-:Y:S01]  /*14c50*/  IMAD.HI.U32 R20, R9, R7, RZ ;  /* 0x0000000709147227 */ /* 0x000fe200078e00ff */
[----:B------:R-:W-:-:S03]  /*14c60*/  ISETP.GT.U32.AND P5, PT, R229, R155, PT ;  /* 0x0000009be500720c */ /* 0x000fc60003fa4070 */
[C---:B------:R-:W-:Y:S02]  /*14c70*/  IMAD R22, R229.reuse, R12, R22 ;  /* 0x0000000ce5167224 */ /* 0x040fe400078e0216 */
[C---:B------:R-:W-:Y:S01]  /*14c80*/  IMAD R64, R229.reuse, R19, R64 ;  /* 0x00000013e5407224 */ /* 0x040fe200078e0240 */
[----:B------:R-:W-:Y:S01]  /*14c90*/  IADD3 R20, -R20, RZ, RZ ;  /* 0x000000ff14147210 */ /* 0x000fe20007ffe1ff */
[--C-:B------:R-:W-:Y:S01]  /*14ca0*/  @!P3 IMAD.IADD R216, R216, 0x1, -R229.reuse ;  /* 0x00000001d8d8b824 */ /* 0x100fe200078e0ae5 */
[----:B------:R-:W-:Y:S01]  /*14cb0*/  ISETP.GT.U32.AND P3, PT, R229, R22, PT ;  /* 0x00000016e500720c */ /* 0x000fe20003f64070 */
[----:B------:R-:W-:Y:S01]  /*14cc0*/  @!P0 IMAD.IADD R187, R187, 0x1, -R229 ;  /* 0x00000001bbbb8824 */ /* 0x000fe200078e0ae5 */
[C---:B------:R-:W-:Y:S01]  /*14cd0*/  ISETP.GT.U32.AND P0, PT, R229.reuse, R64, PT ;  /* 0x00000040e500720c */ /* 0x040fe20003f04070 */
[----:B------:R-:W-:Y:S02]  /*14ce0*/  IMAD R7, R229, R20, R7 ;  /* 0x00000014e5077224 */ /* 0x000fe400078e0207 */
[----:B------:R-:W-:-:S02]  /*14cf0*/  VIADD R149, R37, 0x1a0 ;  /* 0x000001a025957836 */ /* 0x000fc40000000000 */
[--C-:B------:R-:W-:Y:S01]  /*14d00*/  @!P5 IMAD.IADD R155, R155, 0x1, -R229.reuse ;  /* 0x000000019b9bd824 */ /* 0x100fe200078e0ae5 */
[----:B------:R-:W-:Y:S02]  /*14d10*/  ISETP.GT.U32.AND P5, PT, R229, R7, PT ;  /* 0x00000007e500720c */ /* 0x000fe40003fa4070 */
[C---:B------:R-:W-:Y:S02]  /*14d20*/  IADD3 R180, R37.reuse, 0x19f, RZ ;  /* 0x0000019f25b47810 */ /* 0x040fe40007ffe0ff */
        /* <DEDUP_REMOVED lines=10> */
[----:B------:R-:W-:Y:S02]  /*14dd0*/  @!P5 IMAD.IADD R7, R7, 0x1, -R229 ;  /* 0x000000010707d824 */ /* 0x000fe400078e0ae5 */
[----:B------:R-:W-:Y:S02]  /*14de0*/  IMAD.MOV R19, RZ, RZ, -R19 ;  /* 0x000000ffff137224 */ /* 0x000fe400078e0a13 */
[----:B------:R-:W-:Y:S01]  /*14df0*/  IMAD.MOV R20, RZ, RZ, -R20 ;  /* 0x000000ffff147224 */ /* 0x000fe200078e0a14 */
[----:B------:R-:W-:Y:S01]  /*14e00*/  ISETP.GT.U32.AND P5, PT, R229, R7, PT ;  /* 0x00000007e500720c */ /* 0x000fe20003fa4070 */
[----:B------:R-:W-:-:S04]  /*14e10*/  IMAD.HI.U32 R21, R9, R94, RZ ;  /* 0x0000005e09157227 */ /* 0x000fc800078e00ff */
[----:B------:R-:W-:Y:S01]  /*14e20*/  IMAD R156, R229, R19, R156 ;  /* 0x00000013e59c7224 */ /* 0x000fe200078e029c */
[----:B------:R-:W-:Y:S01]  /*14e30*/  @!P3 IADD3 R22, R22, -R229, RZ ;  /* 0x800000e51616b210 */ /* 0x000fe20007ffe0ff */
[----:B------:R-:W-:Y:S02]  /*14e40*/  VIADD R121, R37, 0x1a1 ;  /* 0x000001a125797836 */ /* 0x000fe40000000000 */
[----:B------:R-:W-:Y:S01]  /*14e50*/  IMAD R127, R229, R20, R127 ;  /* 0x00000014e57f7224 */ /* 0x000fe200078e027f */
[----:B------:R-:W-:Y:S02]  /*14e60*/  IADD3 R21, -R21, RZ, RZ ;  /* 0x000000ff15157210 */ /* 0x000fe40007ffe1ff */
[C---:B------:R-:W-:Y:S01]  /*14e70*/  ISETP.GT.U32.AND P3, PT, R229.reuse, R156, PT ;  /* 0x0000009ce500720c */ /* 0x040fe20003f64070 */
[----:B------:R-:W-:Y:S01]  /*14e80*/  @!P0 IMAD.IADD R64, R64, 0x1, -R229 ;  /* 0x0000000140408824 */ /* 0x000fe200078e0ae5 */
[----:B------:R-:W-:Y:S02]  /*14e90*/  IABS R188, R121 ;  /* 0x0000007900bc7213 */ /* 0x000fe40000000000 */
[C---:B------:R-:W-:Y:S01]  /*14ea0*/  ISETP.GT.U32.AND P0, PT, R229.reuse, R127, PT ;  /* 0x0000007fe500720c */ /* 0x040fe20003f04070 */
[----:B------:R-:W-:-:S02]  /*14eb0*/  IMAD R94, R229, R21, R94 ;  /* 0x00000015e55e7224 */ /* 0x000fc400078e025e */
[----:B------:R-:W-:-:S04]  /*14ec0*/  IMAD.HI.U32 R12, R9, R188, RZ ;  /* 0x000000bc090c7227 */ /* 0x000fc800078e00ff */
[----:B------:R-:W-:Y:S02]  /*14ed0*/  VIADD R107, R37, 0x1a3 ;  /* 0x000001a3256b7836 */ /* 0x000fe40000000000 */
[--C-:B------:R-:W-:Y:S01]  /*14ee0*/  @!P5 IMAD.IADD R7, R7, 0x1, -R229.reuse ;  /* 0x000000010707d824 */ /* 0x100fe200078e0ae5 */
[----:B------:R-:W-:Y:S01]  /*14ef0*/  ISETP.GT.U32.AND P5, PT, R229, R94, PT ;  /* 0x0000005ee500720c */ /* 0x000fe20003fa4070 */
[----:B------:R-:W-:Y:S01]  /*14f00*/  IMAD.MOV R12, RZ, RZ, -R12 ;  /* 0x000000ffff0c7224 */ /* 0x000fe200078e0a0c */
[----:B------:R-:W-:Y:S02]  /*14f10*/  IADD3 R209, R37, 0x1a2, RZ ;  /* 0x000001a225d17810 */ /* 0x000fe40007ffe0ff */
[----:B------:R-:W-:Y:S02]  /*14f20*/  IABS R217, R107 ;  /* 0x0000006b00d97213 */ /* 0x000fe40000000000 */
[----:B------:R-:W-:Y:S01]  /*14f30*/  @!P3 IADD3 R156, R156, -R229, RZ ;  /* 0x800000e59c9cb210 */ /* 0x000fe20007ffe0ff */
[----:B------:R-:W-:Y:S01]  /*14f40*/  IMAD R188, R229, R12, R188 ;  /* 0x0000000ce5bc7224 */ /* 0x000fe200078e02bc */
[----:B------:R-:W-:Y:S01]  /*14f50*/  IABS R12, R209 ;  /* 0x000000d1000c7213 */ /* 0x000fe20000000000 */
[----:B------:R-:W-:Y:S01]  /*14f60*/  @!P0 IMAD.IADD R127, R127, 0x1, -R229 ;  /* 0x000000017f7f8824 */ /* 0x000fe200078e0ae5 */
[----:B------:R-:W-:Y:S01]  /*14f70*/  ISETP.GT.U32.AND P3, PT, R229, R156, PT ;  /* 0x0000009ce500720c */ /* 0x000fe20003f64070 */
[----:B------:R-:W-:-:S03]  /*14f80*/  IMAD.HI.U32 R65, R9, R217, RZ ;  /* 0x000000d909417227 */ /* 0x000fc600078e00ff */
[----:B------:R-:W-:Y:S01]  /*14f90*/  ISETP.GT.U32.AND P0, PT, R229, R127, PT ;  /* 0x0000007fe500720c */ /* 0x000fe20003f04070 */
[----:B------:R-:W-:-:S04]  /*14fa0*/  IMAD.HI.U32 R82, R9, R12, RZ ;  /* 0x0000000c09527227 */ /* 0x000fc800078e00ff */
[----:B------:R-:W-:Y:S02]  /*14fb0*/  IMAD.MOV R65, RZ, RZ, -R65 ;  /* 0x000000ffff417224 */ /* 0x000fe400078e0a41 */
[----:B------:R-:W-:Y:S02]  /*14fc0*/  @!P5 IMAD.IADD R94, R94, 0x1, -R229 ;  /* 0x000000015e5ed824 */ /* 0x000fe400078e0ae5 */
[----:B------:R-:W-:Y:S02]  /*14fd0*/  IMAD.MOV R82, RZ, RZ, -R82 ;  /* 0x000000ffff527224 */ /* 0x000fe400078e0a52 */
[C---:B------:R-:W-:Y:S01]  /*14fe0*/  IMAD R217, R229.reuse, R65, R217 ;  /* 0x00000041e5d97224 */ /* 0x040fe200078e02d9 */
[C---:B------:R-:W-:Y:S01]  /*14ff0*/  ISETP.GT.U32.AND P5, PT, R229.reuse, R94, PT ;  /* 0x0000005ee500720c */ /* 0x040fe20003fa4070 */
[----:B------:R-:W-:Y:S01]  /*15000*/  IMAD R12, R229, R82, R12 ;  /* 0x00000052e50c7224 */ /* 0x000fe200078e020c */
[----:B------:R-:W-:Y:S01]  /*15010*/  @!P3 IADD3 R156, R156, -R229, RZ ;  /* 0x800000e59c9cb210 */ /* 0x000fe20007ffe0ff */
[----:B------:R-:W-:Y:S01]  /*15020*/  VIADD R78, R37, 0x1a5 ;  /* 0x000001a5254e7836 */ /* 0x000fe20000000000 */
[----:B------:R-:W-:Y:S01]  /*15030*/  ISETP.GT.U32.AND P3, PT, R229, R217, PT ;  /* 0x000000d9e500720c */ /* 0x000fe20003f64070 */
[----:B------:R-:W-:Y:S01]  /*15040*/  @!P0 IMAD.IADD R127, R127, 0x1, -R229 ;  /* 0x000000017f7f8824 */ /* 0x000fe200078e0ae5 */
[----:B------:R-:W-:-:S02]  /*15050*/  ISETP.GT.U32.AND P0, PT, R229, R12, PT ;  /* 0x0000000ce500720c */ /* 0x000fc40003f04070 */
[----:B------:R-:W-:Y:S01]  /*15060*/  IABS R21, R78 ;  /* 0x0000004e00157213 */ /* 0x000fe20000000000 */
[----:B------:R-:W-:-:S04]  /*15070*/  VIADD R61, R37, 0x1a6 ;  /* 0x000001a6253d7836 */ /* 0x000fc80000000000 */
[----:B------:R-:W-:-:S04]  /*15080*/  IMAD.HI.U32 R19, R9, R21, RZ ;  /* 0x0000001509137227 */ /* 0x000fc800078e00ff */
[--C-:B------:R-:W-:Y:S01]  /*15090*/  @!P5 IMAD.IADD R94, R94, 0x1, -R229.reuse ;  /* 0x000000015e5ed824 */ /* 0x100fe200078e0ae5 */
[----:B------:R-:W-:Y:S01]  /*150a0*/  ISETP.GT.U32.AND P5, PT, R229, R188, PT ;  /* 0x000000bce500720c */ /* 0x000fe20003fa4070 */
[----:B------:R-:W-:Y:S01]  /*150b0*/  @!P3 IMAD.IADD R217, R217, 0x1, -R229 ;  /* 0x00000001d9d9b824 */ /* 0x000fe200078e0ae5 */
[----:B------:R-:W-:Y:S01]  /*150c0*/  IABS R82, R61 ;  /* 0x0000003d00527213 */ /* 0x000fe20000000000 */
[----:B------:R-:W-:Y:S02]  /*150d0*/  IMAD.MOV R19, RZ, RZ, -R19 ;  /* 0x000000ffff137224 */ /* 0x000fe400078e0a13 */
[----:B------:R-:W-:Y:S01]  /*150e0*/  @!P0 IMAD.IADD R12, R12, 0x1, -R229 ;  /* 0x000000010c0c8824 */ /* 0x000fe200078e0ae5 */
[C---:B------:R-:W-:Y:S01]  /*150f0*/  ISETP.GT.U32.AND P3, PT, R229.reuse, R217, PT ;  /* 0x000000d9e500720c */ /* 0x040fe20003f64070 */
[----:B------:R-:W-:Y:S02]  /*15100*/  IMAD R21, R229, R19, R21 ;  /* 0x00000013e5157224 */ /* 0x000fe400078e0215 */
[----:B------:R-:W-:Y:S01]  /*15110*/  IMAD.HI.U32 R19, R9, R82, RZ ;  /* 0x0000005209137227 */ /* 0x000fe200078e00ff */
[----:B------:R-:W-:-:S03]  /*15120*/  ISETP.GT.U32.AND P0, PT, R229, R12, PT ;  /* 0x0000000ce500720c */ /* 0x000fc60003f04070 */
[----:B------:R-:W-:Y:S02]  /*15130*/  VIADD R90, R37, 0x1a4 ;  /* 0x000001a4255a7836 */ /* 0x000fe40000000000 */
[----:B------:R-:W-:Y:S02]  /*15140*/  IMAD.MOV R19, RZ, RZ, -R19 ;  /* 0x000000ffff137224 */ /* 0x000fe400078e0a13 */
[----:B------:R-:W-:Y:S01]  /*15150*/  @!P5 IMAD.IADD R188, R188, 0x1, -R229 ;  /* 0x00000001bcbcd824 */ /* 0x000fe200078e0ae5 */
[----:B------:R-:W-:Y:S01]  /*15160*/  IABS R32, R90 ;  /* 0x0000005a00207213 */ /* 0x000fe20000000000 */
[----:B------:R-:W-:-:S03]  /*15170*/  IMAD R82, R229, R19, R82 ;  /* 0x00000013e5527224 */ /* 0x000fc600078e0252 */
[----:B------:R-:W-:Y:S01]  /*15180*/  ISETP.GT.U32.AND P5, PT, R229, R188, PT ;  /* 0x000000bce500720c */ /* 0x000fe20003fa4070 */
[----:B------:R-:W-:-:S04]  /*15190*/  IMAD.HI.U32 R20, R9, R32, RZ ;  /* 0x0000002009147227 */ /* 0x000fc800078e00ff */
[--C-:B------:R-:W-:Y:S01]  /*151a0*/  @!P3 IMAD.IADD R217, R217, 0x1, -R229.reuse ;  /* 0x00000001d9d9b824 */ /* 0x100fe200078e0ae5 */
[C---:B------:R-:W-:Y:S01]  /*151b0*/  ISETP.GT.U32.AND P3, PT, R229.reuse, R82, PT ;  /* 0x00000052e500720c */ /* 0x040fe20003f64070 */
[----:B------:R-:W-:Y:S02]  /*151c0*/  IMAD.MOV R20, RZ, RZ, -R20 ;  /* 0x000000ffff147224 */ /* 0x000fe400078e0a14 */
[----:B------:R-:W-:Y:S01]  /*151d0*/  @!P0 IMAD.IADD R12, R12, 0x1, -R229 ;  /* 0x000000010c0c8824 */ /* 0x000fe200078e0ae5 */
[C---:B------:R-:W-:Y:S01]  /*151e0*/  ISETP.GT.U32.AND P0, PT, R229.reuse, R21, PT ;  /* 0x00000015e500720c */ /* 0x040fe20003f04070 */
[----:B------:R-:W-:Y:S01]  /*151f0*/  STL [R1+0x60e0], R25 ;  /* 0x0060e01901007387 */ /* 0x000fe20000100800 */
[----:B------:R-:W-:-:S03]  /*15200*/  IMAD R32, R229, R20, R32 ;  /* 0x00000014e5207224 */ /* 0x000fc600078e0220 */
[----:B------:R-:W-:Y:S01]  /*15210*/  STL [R1+0x60dc], R80 ;  /* 0x0060dc5001007387 */ /* 0x000fe20000100800 */
[----:B------:R-:W-:-:S03]  /*15220*/  VIADD R88, R37, 0x1aa ;  /* 0x000001aa25587836 */ /* 0x000fc60000000000 */
[----:B------:R-:W-:Y:S01]  /*15230*/  STL [R1+0x60d8], R124 ;  /* 0x0060d87c01007387 */ /* 0x000fe20000100800 */
[----:B------:R-:W-:-:S03]  /*15240*/  @!P5 IADD3 R188, R188, -R229, RZ ;  /* 0x800000e5bcbcd210 */ /* 0x000fc60007ffe0ff */
[----:B------:R-:W-:Y:S01]  /*15250*/  STL [R1+0x5cf0], R182 ;  /* 0x005cf0b601007387 */ /* 0x000fe20000100800 */
[----:B------:R-:W-:-:S03]  /*15260*/  ISETP.GT.U32.AND P5, PT, R229, R32, PT ;  /* 0x00000020e500720c */ /* 0x000fc60003fa4070 */
[----:B------:R-:W-:Y:S01]  /*15270*/  STL [R1+0x5cec], R151 ;  /* 0x005cec9701007387 */ /* 0x000fe20000100800 */
[----:B------:R-:W-:-:S03]  /*15280*/  VIADD R179, R37, 0x1a7 ;  /* 0x000001a725b37836 */ /* 0x000fc60000000000 */
[----:B------:R-:W-:Y:S01]  /*15290*/  STL [R1+0x60d4], R182 ;  /* 0x0060d4b601007387 */ /* 0x000fe20000100800 */
[----:B------:R-:W-:-:S03]  /*152a0*/  VIADD R120, R37, 0x1a9 ;  /* 0x000001a925787836 */ /* 0x000fc60000000000 */
[----:B------:R-:W-:Y:S01]  /*152b0*/  STL [R1+0x5ce8], R123 ;  /* 0x005ce87b01007387 */ /* 0x000fe20000100800 */
[--C-:B------:R-:W-:Y:S01]  /*152c0*/  @!P3 IMAD.IADD R82, R82, 0x1, -R229.reuse ;  /* 0x000000015252b824 */ /* 0x100fe200078e0ae5 */
[----:B------:R-:W-:Y:S02]  /*152d0*/  IABS R218, R88 ;  /* 0x0000005800da7213 */ /* 0x000fe40000000000 */
[----:B------:R1:W-:Y:S01]  /*152e0*/  STL [R1+0x288], R2 ;  /* 0x0002880201007387 */ /* 0x0003e20000100800 */
[----:B------:R-:W-:Y:S01]  /*152f0*/  @!P0 IMAD.IADD R21, R21, 0x1, -R229 ;  /* 0x0000000115158824 */ /* 0x000fe200078e0ae5 */
[----:B------:R-:W-:Y:S01]  /*15300*/  IABS R236, R179 ;  /* 0x000000b300ec7213 */ /* 0x000fe20000000000 */
[----:B------:R-:W-:Y:S01]  /*15310*/  VIADD R148, R37, 0x1a8 ;  /* 0x000001a825947836 */ /* 0x000fe20000000000 */
[----:B------:R-:W-:Y:S01]  /*15320*/  IABS R189, R120 ;  /* 0x0000007800bd7213 */ /* 0x000fe20000000000 */
[----:B-1----:R-:W-:Y:S02]  /*15330*/  IMAD.MOV.U32 R2, RZ, RZ, R11 ;  /* 0x000000ffff027224 */ /* 0x002fe400078e000b */
[----:B------:R-:W-:-:S04]  /*15340*/  IMAD.HI.U32 R11, R9, R218, RZ ;  /* 0x000000da090b7227 */ /* 0x000fc800078e00ff */
[----:B------:R-:W-:Y:S01]  /*15350*/  @!P6 IMAD.MOV R2, RZ, RZ, -R2 ;  /* 0x000000ffff02e224 */ /* 0x000fe200078e0a02 */
[----:B------:R-:W-:Y:S01]  /*15360*/  ISETP.GT.U32.AND P6, PT, R229, R82, PT ;  /* 0x00000052e500720c */ /* 0x000fe20003fc4070 */
[----:B------:R-:W-:Y:S01]  /*15370*/  IMAD.HI.U32 R65, R9, R236, RZ ;  /* 0x000000ec09417227 */ /* 0x000fe200078e00ff */
[----:B------:R-:W-:Y:S02]  /*15380*/  ISETP.GT.U32.AND P3, PT, R229, R21, PT ;  /* 0x00000015e500720c */ /* 0x000fe40003f64070 */
[----:B------:R-:W-:Y:S01]  /*15390*/  IABS R157, R148 ;  /* 0x00000094009d7213 */ /* 0x000fe20000000000 */
[----:B------:R-:W-:Y:S01]  /*153a0*/  IMAD.HI.U32 R19, R9, R189, RZ ;  /* 0x000000bd09137227 */ /* 0x000fe200078e00ff */
[----:B------:R-:W-:-:S03]  /*153b0*/  @!P5 IADD3 R32, R32, -R229, RZ ;  /* 0x800000e52020d210 */ /* 0x000fc60007ffe0ff */
[----:B------:R-:W-:Y:S01]  /*153c0*/  IMAD.MOV R11, RZ, RZ, -R11 ;  /* 0x000000ffff0b7224 */ /* 0x000fe200078e0a0b */
[C---:B------:R-:W-:Y:S01]  /*153d0*/  ISETP.GT.U32.AND P5, PT, R229.reuse, R32, PT ;  /* 0x00000020e500720c */ /* 0x040fe20003fa4070 */
[----:B------:R-:W-:Y:S02]  /*153e0*/  IMAD.MOV R65, RZ, RZ, -R65 ;  /* 0x000000ffff417224 */ /* 0x000fe400078e0a41 */
[----:B------:R-:W-:Y:S02]  /*153f0*/  IMAD.MOV R19, RZ, RZ, -R19 ;  /* 0x000000ffff137224 */ /* 0x000fe400078e0a13 */
[----:B------:R-:W-:Y:S02]  /*15400*/  IMAD R218, R229, R11, R218 ;  /* 0x0000000be5da7224 */ /* 0x000fe400078e02da */
[----:B------:R-:W-:-:S04]  /*15410*/  IMAD.HI.U32 R20, R9, R157, RZ ;  /* 0x0000009d09147227 */ /* 0x000fc800078e00ff */
[C---:B------:R-:W-:Y:S02]  /*15420*/  IMAD R236, R229.reuse, R65, R236 ;  /* 0x00000041e5ec7224 */ /* 0x040fe400078e02ec */
[C---:B------:R-:W-:Y:S02]  /*15430*/  IMAD R189, R229.reuse, R19, R189 ;  /* 0x00000013e5bd7224 */ /* 0x040fe400078e02bd */
[--C-:B------:R-:W-:Y:S01]  /*15440*/  @!P6 IMAD.IADD R82, R82, 0x1, -R229.reuse ;  /* 0x000000015252e824 */ /* 0x100fe200078e0ae5 */
[C---:B------:R-:W-:Y:S01]  /*15450*/  ISETP.GT.U32.AND P6, PT, R229.reuse, R218, PT ;  /* 0x000000dae500720c */ /* 0x040fe20003fc4070 */
[----:B------:R-:W-:Y:S01]  /*15460*/  IMAD.MOV R20, RZ, RZ, -R20 ;  /* 0x000000ffff147224 */ /* 0x000fe200078e0a14 */
[----:B------:R-:W-:Y:S01]  /*15470*/  ISETP.GT.U32.AND P0, PT, R229, R236, PT ;  /* 0x000000ece500720c */ /* 0x000fe20003f04070 */
[----:B------:R-:W-:Y:S01]  /*15480*/  @!P3 IMAD.IADD R21, R21, 0x1, -R229 ;  /* 0x000000011515b824 */ /* 0x000fe200078e0ae5 */
[C---:B------:R-:W-:Y:S01]  /*15490*/  ISETP.GT.U32.AND P3, PT, R229.reuse, R189, PT ;  /* 0x000000bde500720c */ /* 0x040fe20003f64070 */
[----:B------:R-:W-:-:S02]  /*154a0*/  IMAD R157, R229, R20, R157 ;  /* 0x00000014e59d7224 */ /* 0x000fc400078e029d */
[----:B------:R-:W-:Y:S01]  /*154b0*/  VIADD R77, R37, 0x1ad ;  /* 0x000001ad254d7836 */ /* 0x000fe20000000000 */
[----:B------:R-:W-:Y:S02]  /*154c0*/  @!P5 IADD3 R32, R32, -R229, RZ ;  /* 0x800000e52020d210 */ /* 0x000fe40007ffe0ff */
[----:B------:R-:W-:Y:S01]  /*154d0*/  ISETP.GT.U32.AND P5, PT, R229, R157, PT ;  /* 0x0000009de500720c */ /* 0x000fe20003fa4070 */
[----:B------:R-:W-:Y:S01]  /*154e0*/  VIADD R208, R37, 0x1ac ;  /* 0x000001ac25d07836 */ /* 0x000fe20000000000 */
[----:B------:R-:W-:Y:S01]  /*154f0*/  IABS R20, R77 ;  /* 0x0000004d00147213 */ /* 0x000fe20000000000 */
[--C-:B------:R-:W-:Y:S02]  /*15500*/  @!P6 IMAD.IADD R218, R218, 0x1, -R229.reuse ;  /* 0x00000001dadae824 */ /* 0x100fe400078e0ae5 */
[----:B------:R-:W-:Y:S01]  /*15510*/  @!P0 IMAD.IADD R236, R236, 0x1, -R229 ;  /* 0x00000001ecec8824 */ /* 0x000fe200078e0ae5 */
[----:B------:R-:W-:Y:S01]  /*15520*/  IABS R65, R208 ;  /* 0x000000d000417213 */ /* 0x000fe20000000000 */
[----:B------:R-:W-:Y:S01]  /*15530*/  IMAD.HI.U32 R11, R9, R20, RZ ;  /* 0x00000014090b7227 */ /* 0x000fe200078e00ff */
[----:B------:R-:W-:-:S03]  /*15540*/  ISETP.GT.U32.AND P6, PT, R229, R218, PT ;  /* 0x000000dae500720c */ /* 0x000fc60003fc4070 */
[--C-:B------:R-:W-:Y:S02]  /*15550*/  @!P3 IMAD.IADD R189, R189, 0x1, -R229.reuse ;  /* 0x00000001bdbdb824 */ /* 0x100fe400078e0ae5 */
[----:B------:R-:W-:Y:S01]  /*15560*/  VIADD R106, R37, 0x1ab ;  /* 0x000001ab256a7836 */ /* 0x000fe20000000000 */
[----:B------:R-:W-:Y:S01]  /*15570*/  ISETP.GT.U32.AND P0, PT, R229, R236, PT ;  /* 0x000000ece500720c */ /* 0x000fe20003f04070 */
[----:B------:R-:W-:Y:S01]  /*15580*/  IMAD.HI.U32 R19, R9, R65, RZ ;  /* 0x0000004109137227 */ /* 0x000fe200078e00ff */
[----:B------:R-:W-:Y:S02]  /*15590*/  IADD3 R11, -R11, RZ, RZ ;  /* 0x000000ff0b0b7210 */ /* 0x000fe40007ffe1ff */
[----:B------:R-:W-:Y:S01]  /*155a0*/  ISETP.GT.U32.AND P3, PT, R229, R189, PT ;  /* 0x000000bde500720c */ /* 0x000fe20003f64070 */
[----:B------:R-:W-:Y:S01]  /*155b0*/  @!P5 IMAD.IADD R157, R157, 0x1, -R229 ;  /* 0x000000019d9dd824 */ /* 0x000fe200078e0ae5 */
[----:B------:R-:W-:Y:S01]  /*155c0*/  IABS R95, R106 ;  /* 0x0000006a005f7213 */ /* 0x000fe20000000000 */
[----:B------:R-:W-:-:S02]  /*155d0*/  IMAD.MOV R19, RZ, RZ, -R19 ;  /* 0x000000ffff137224 */ /* 0x000fc400078e0a13 */
[C---:B------:R-:W-:Y:S01]  /*155e0*/  IMAD R20, R229.reuse, R11, R20 ;  /* 0x0000000be5147224 */ /* 0x040fe200078e0214 */
[----:B------:R-:W-:Y:S01]  /*155f0*/  ISETP.GT.U32.AND P5, PT, R229, R157, PT ;  /* 0x0000009de500720c */ /* 0x000fe20003fa4070 */
[----:B------:R-:W-:-:S04]  /*15600*/  IMAD.HI.U32 R109, R9, R95, RZ ;  /* 0x0000005f096d7227 */ /* 0x000fc800078e00ff */
[C---:B------:R-:W-:Y:S02]  /*15610*/  IMAD R65, R229.reuse, R19, R65 ;  /* 0x00000013e5417224 */ /* 0x040fe400078e0241 */
[----:B------:R-:W-:Y:S01]  /*15620*/  @!P6 IMAD.IADD R218, R218, 0x1, -R229 ;  /* 0x00000001dadae824 */ /* 0x000fe200078e0ae5 */
[----:B------:R-:W-:Y:S01]  /*15630*/  ISETP.GT.U32.AND P6, PT, R229, R20, PT ;  /* 0x00000014e500720c */ /* 0x000fe20003fc4070 */
[----:B------:R-:W-:Y:S02]  /*15640*/  IMAD.MOV R109, RZ, RZ, -R109 ;  /* 0x000000ffff6d7224 */ /* 0x000fe400078e0a6d */
[--C-:B------:R-:W-:Y:S01]  /*15650*/  @!P0 IMAD.IADD R236, R236, 0x1, -R229.reuse ;  /* 0x00000001ecec8824 */ /* 0x100fe200078e0ae5 */
[----:B------:R-:W-:Y:S01]  /*15660*/  ISETP.GE.AND P0, PT, R6, RZ, PT ;  /* 0x000000ff0600720c */ /* 0x000fe20003f06270 */
[----:B------:R-:W-:Y:S01]  /*15670*/  @!P3 IMAD.IADD R189, R189, 0x1, -R229 ;  /* 0x00000001bdbdb824 */ /* 0x000fe200078e0ae5 */
[C---:B------:R-:W-:Y:S01]  /*15680*/  ISETP.GT.U32.AND P3, PT, R229.reuse, R65, PT ;  /* 0x00000041e500720c */ /* 0x040fe20003f64070 */
[----:B------:R-:W-:Y:S01]  /*15690*/  IMAD R6, R229, R109, R95 ;  /* 0x0000006de5067224 */ /* 0x000fe200078e025f */
[----:B------:R-:W-:Y:S01]  /*156a0*/  @!P5 IADD3 R157, R157, -R229, RZ ;  /* 0x800000e59d9dd210 */ /* 0x000fe20007ffe0ff */
[----:B------:R-:W-:-:S02]  /*156b0*/  VIADD R147, R37, 0x1b0 ;  /* 0x000001b025937836 */ /* 0x000fc40000000000 */
[----:B------:R-:W-:Y:S01]  /*156c0*/  VIADD R178, R37, 0x1af ;  /* 0x000001af25b27836 */ /* 0x000fe20000000000 */
[----:B------:R-:W-:Y:S01]  /*156d0*/  ISETP.GT.U32.AND P5, PT, R229, R6, PT ;  /* 0x00000006e500720c */ /* 0x000fe20003fa4070 */
[--C-:B------:R-:W-:Y:S01]  /*156e0*/  @!P6 IMAD.IADD R20, R20, 0x1, -R229.reuse ;  /* 0x000000011414e824 */ /* 0x100fe200078e0ae5 */
[----:B------:R-:W-:Y:S02]  /*156f0*/  IABS R158, R147 ;  /* 0x00000093009e7213 */ /* 0x000fe40000000000 */
[----:B------:R-:W-:Y:S01]  /*15700*/  IABS R129, R178 ;  /* 0x000000b200817213 */ /* 0x000fe20000000000 */
[----:B------:R-:W-:Y:S01]  /*15710*/  VIADD R60, R37, 0x1ae ;  /* 0x000001ae253c7836 */ /* 0x000fe20000000000 */
[----:B------:R-:W-:Y:S01]  /*15720*/  ISETP.GT.U32.AND P6, PT, R229, R20, PT ;  /* 0x00000014e500720c */ /* 0x000fe20003fc4070 */
[----:B------:R-:W-:Y:S02]  /*15730*/  @!P3 IMAD.IADD R65, R65, 0x1, -R229 ;  /* 0x000000014141b824 */ /* 0x000fe400078e0ae5 */
[----:B------:R-:W-:Y:S01]  /*15740*/  IMAD.HI.U32 R19, R9, R158, RZ ;  /* 0x0000009e09137227 */ /* 0x000fe200078e00ff */
[----:B------:R-:W-:-:S02]  /*15750*/  IABS R95, R60 ;  /* 0x0000003c005f7213 */ /* 0x000fc40000000000 */
[----:B------:R-:W-:Y:S01]  /*15760*/  ISETP.GT.U32.AND P3, PT, R229, R65, PT ;  /* 0x00000041e500720c */ /* 0x000fe20003f64070 */
[----:B------:R-:W-:-:S04]  /*15770*/  IMAD.HI.U32 R109, R9, R129, RZ ;  /* 0x00000081096d7227 */ /* 0x000fc800078e00ff */
[----:B------:R-:W-:Y:S02]  /*15780*/  @!P5 IMAD.IADD R6, R6, 0x1, -R229 ;  /* 0x000000010606d824 */ /* 0x000fe400078e0ae5 */
[----:B------:R-:W-:Y:S01]  /*15790*/  IMAD.MOV R19, RZ, RZ, -R19 ;  /* 0x000000ffff137224 */ /* 0x000fe200078e0a13 */
[----:B------:R-:W-:Y:S01]  /*157a0*/  IADD3 R109, -R109, RZ, RZ ;  /* 0x000000ff6d6d7210 */ /* 0x000fe20007ffe1ff */
[----:B------:R-:W-:Y:S01]  /*157b0*/  IMAD.HI.U32 R11, R9, R95, RZ ;  /* 0x0000005f090b7227 */ /* 0x000fe200078e00ff */
[----:B------:R-:W-:-:S03]  /*157c0*/  ISETP.GT.U32.AND P5, PT, R229, R6, PT ;  /* 0x00000006e500720c */ /* 0x000fc60003fa4070 */
[----:B------:R-:W-:Y:S02]  /*157d0*/  IMAD R158, R229, R19, R158 ;  /* 0x00000013e59e7224 */ /* 0x000fe400078e029e */
[----:B------:R-:W-:Y:S02]  /*157e0*/  VIADD R75, R37, 0x1b1 ;  /* 0x000001b1254b7836 */ /* 0x000fe40000000000 */
[C---:B------:R-:W-:Y:S02]  /*157f0*/  IMAD R129, R229.reuse, R109, R129 ;  /* 0x0000006de5817224 */ /* 0x040fe400078e0281 */
[----:B------:R-:W-:Y:S01]  /*15800*/  @!P6 IMAD.IADD R20, R20, 0x1, -R229 ;  /* 0x000000011414e824 */ /* 0x000fe200078e0ae5 */
[----:B------:R-:W-:Y:S01]  /*15810*/  ISETP.GT.U32.AND P6, PT, R229, R158, PT ;  /* 0x0000009ee500720c */ /* 0x000fe20003fc4070 */
[----:B------:R-:W-:Y:S01]  /*15820*/  IMAD.MOV R11, RZ, RZ, -R11 ;  /* 0x000000ffff0b7224 */ /* 0x000fe200078e0a0b */
[----:B------:R-:W-:Y:S01]  /*15830*/  IABS R190, R75 ;  /* 0x0000004b00be7213 */ /* 0x000fe20000000000 */
[----:B------:R-:W-:Y:S01]  /*15840*/  @!P3 IMAD.IADD R65, R65, 0x1, -R229 ;  /* 0x000000014141b824 */ /* 0x000fe200078e0ae5 */
[C---:B------:R-:W-:Y:S01]  /*15850*/  ISETP.GT.U32.AND P3, PT, R229.reuse, R129, PT ;  /* 0x00000081e500720c */ /* 0x040fe20003f64070 */
[----:B------:R-:W-:-:S02]  /*15860*/  IMAD R95, R229, R11, R95 ;  /* 0x0000000be55f7224 */ /* 0x000fc400078e025f */
[----:B------:R-:W-:Y:S02]  /*15870*/  VIADD R105, R37, 0x1b3 ;  /* 0x000001b325697836 */ /* 0x000fe40000000000 */
[----:B------:R-:W-:-:S04]  /*15880*/  IMAD.HI.U32 R11, R9, R190, RZ ;  /* 0x000000be090b7227 */ /* 0x000fc800078e00ff */
[----:B------:R-:W-:Y:S01]  /*15890*/  @!P5 IMAD.IADD R6, R6, 0x1, -R229 ;  /* 0x000000010606d824 */ /* 0x000fe200078e0ae5 */
[----:B------:R-:W-:Y:S01]  /*158a0*/  ISETP.GT.U32.AND P5, PT, R229, R95, PT ;  /* 0x0000005fe500720c */ /* 0x000fe20003fa4070 */
[----:B------:R-:W-:Y:S01]  /*158b0*/  IMAD.MOV R11, RZ, RZ, -R11 ;  /* 0x000000ffff0b7224 */ /* 0x000fe200078e0a0b */
[----:B------:R-:W-:Y:S01]  /*158c0*/  IABS R219, R105 ;  /* 0x0000006900db7213 */ /* 0x000fe20000000000 */
[----:B------:R-:W-:Y:S01]  /*158d0*/  VIADD R233, R37, 0x1b2 ;  /* 0x000001b225e97836 */ /* 0x000fe20000000000 */
[----:B------:R-:W-:Y:S01]  /*158e0*/  @!P6 IADD3 R158, R158, -R229, RZ ;  /* 0x800000e59e9ee210 */ /* 0x000fe20007ffe0ff */
[----:B------:R-:W-:Y:S02]  /*158f0*/  IMAD R190, R229, R11, R190 ;  /* 0x0000000be5be7224 */ /* 0x000fe400078e02be */
[----:B------:R-:W-:Y:S01]  /*15900*/  @!P3 IMAD.IADD R129, R129, 0x1, -R229 ;  /* 0x000000018181b824 */ /* 0x000fe200078e0ae5 */
[----:B------:R-:W-:Y:S01]  /*15910*/  ISETP.GT.U32.AND P6, PT, R229, R158, PT ;  /* 0x0000009ee500720c */ /* 0x000fe20003fc4070 */
[----:B------:R-:W-:Y:S01]  /*15920*/  IMAD.HI.U32 R109, R9, R219, RZ ;  /* 0x000000db096d7227 */ /* 0x000fe200078e00ff */
[----:B------:R-:W-:-:S02]  /*15930*/  IABS R11, R233 ;  /* 0x000000e9000b7213 */ /* 0x000fc40000000000 */
[----:B------:R-:W-:Y:S01]  /*15940*/  ISETP.GT.U32.AND P3, PT, R229, R129, PT ;  /* 0x00000081e500720c */ /* 0x000fe20003f64070 */
[----:B------:R-:W-:Y:S02]  /*15950*/  IMAD.MOV R109, RZ, RZ, -R109 ;  /* 0x000000ffff6d7224 */ /* 0x000fe400078e0a6d */
[----:B------:R-:W-:Y:S02]  /*15960*/  @!P5 IMAD.IADD R95, R95, 0x1, -R229 ;  /* 0x000000015f5fd824 */ /* 0x000fe400078e0ae5 */
[----:B------:R-:W-:-:S04]  /*15970*/  IMAD.HI.U32 R110, R9, R11, RZ ;  /* 0x0000000b096e7227 */ /* 0x000fc800078e00ff */
[C---:B------:R-:W-:Y:S01]  /*15980*/  IMAD R219, R229.reuse, R109, R219 ;  /* 0x0000006de5db7224 */ /* 0x040fe200078e02db */
[C---:B------:R-:W-:Y:S01]  /*15990*/  ISETP.GT.U32.AND P5, PT, R229.reuse, R95, PT ;  /* 0x0000005fe500720c */ /* 0x040fe20003fa4070 */
[----:B------:R-:W-:Y:S01]  /*159a0*/  IMAD.MOV R110, RZ, RZ, -R110 ;  /* 0x000000ffff6e7224 */ /* 0x000fe200078e0a6e */
[----:B------:R-:W-:Y:S02]  /*159b0*/  @!P6 IADD3 R158, R158, -R229, RZ ;  /* 0x800000e59e9ee210 */ /* 0x000fe40007ffe0ff */
[C---:B------:R-:W-:Y:S01]  /*159c0*/  ISETP.GT.U32.AND P6, PT, R229.reuse, R219, PT ;  /* 0x000000dbe500720c */ /* 0x040fe20003fc4070 */
[----:B------:R-:W-:Y:S01]  /*159d0*/  IMAD R11, R229, R110, R11 ;  /* 0x0000006ee50b7224 */ /* 0x000fe200078e020b */
[----:B------:R-:W-:Y:S01]  /*159e0*/  STL [R1+0x5ce4], R211 ;  /* 0x005ce4d301007387 */ /* 0x000fe20000100800 */
[----:B------:R-:W-:-:S03]  /*159f0*/  @!P3 IMAD.IADD R129, R129, 0x1, -R229 ;  /* 0x000000018181b824 */ /* 0x000fc600078e0ae5 */
[----:B------:R-:W-:Y:S01]  /*15a00*/  STL [R1+0x5ce0], R26 ;  /* 0x005ce01a01007387 */ /* 0x000fe20000100800 */
[----:B------:R-:W-:-:S03]  /*15a10*/  ISETP.GT.U32.AND P3, PT, R229, R11, PT ;  /* 0x0000000be500720c */ /* 0x000fc60003f64070 */
[----:B------:R-:W-:Y:S01]  /*15a20*/  STL [R1+0x5cdc], R92 ;  /* 0x005cdc5c01007387 */ /* 0x000fe20000100800 */
[----:B------:R-:W-:-:S03]  /*15a30*/  VIADD R59, R37, 0x1b6 ;  /* 0x000001b6253b7836 */ /* 0x000fc60000000000 */
[----:B------:R-:W-:Y:S01]  /*15a40*/  STL [R1+0x5cd8], R43 ;  /* 0x005cd82b01007387 */ /* 0x000fe20000100800 */
[----:B------:R-:W-:-:S03]  /*15a50*/  @!P5 IMAD.IADD R95, R95, 0x1, -R229 ;  /* 0x000000015f5fd824 */ /* 0x000fc600078e0ae5 */
[----:B------:R-:W-:Y:S01]  /*15a60*/  STL [R1+0x5cd4], R15 ;  /* 0x005cd40f01007387 */ /* 0x000fe20000100800 */
[----:B------:R-:W-:-:S03]  /*15a70*/  ISETP.GT.U32.AND P5, PT, R229, R190, PT ;  /* 0x000000bee500720c */ /* 0x000fc60003fa4070 */
[----:B------:R-:W-:Y:S04]  /*15a80*/  STL [R1+0x5cd0], R181 ;  /* 0x005cd0b501007387 */ /* 0x000fe80000100800 */
[----:B------:R-:W-:Y:S01]  /*15a90*/  STL [R1+0x5ccc], R150 ;  /* 0x005ccc9601007387 */ /* 0x000fe20000100800 */
[----:B------:R-:W-:-:S03]  /*15aa0*/  IABS R235, R59 ;  /* 0x0000003b00eb7213 */ /* 0x000fc60000000000 */
[----:B------:R-:W-:Y:S01]  /*15ab0*/  STL [R1+0x5cc8], R122 ;  /* 0x005cc87a01007387 */ /* 0x000fe20000100800 */
[----:B------:R-:W-:-:S03]  /*15ac0*/  @!P6 IADD3 R219, R219, -R229, RZ ;  /* 0x800000e5dbdbe210 */ /* 0x000fc60007ffe0ff */
[----:B------:R-:W-:Y:S01]  /*15ad0*/  STL [R1+0x5cc4], R210 ;  /* 0x005cc4d201007387 */ /* 0x000fe20000100800 */
[----:B------:R-:W-:-:S03]  /*15ae0*/  VIADD R207, R37, 0x1b5 ;  /* 0x000001b525cf7836 */ /* 0x000fc60000000000 */
[----:B------:R-:W-:Y:S04]  /*15af0*/  STL [R1+0x5cc0], R27 ;  /* 0x005cc01b01007387 */ /* 0x000fe80000100800 */
[----:B------:R-:W-:Y:S01]  /*15b00*/  STL [R1+0x5cbc], R91 ;  /* 0x005cbc5b01007387 */ /* 0x000fe20000100800 */
[----:B------:R-:W-:-:S03]  /*15b10*/  ISETP.GT.U32.AND P6, PT, R229, R219, PT ;  /* 0x000000dbe500720c */ /* 0x000fc60003fc4070 */
[----:B------:R-:W-:Y:S01]  /*15b20*/  STL [R1+0x5cb8], R79 ;  /* 0x005cb84f01007387 */ /* 0x000fe20000100800 */
[----:B------:R-:W-:-:S03]  /*15b30*/  IMAD.HI.U32 R110, R9, R235, RZ ;  /* 0x000000eb096e7227 */ /* 0x000fc600078e00ff */
[----:B------:R-:W-:Y:S01]  /*15b40*/  STL [R1+0x5cb4], R50 ;  /* 0x005cb43201007387 */ /* 0x000fe20000100800 */
[----:B------:R-:W-:-:S03]  /*15b50*/  @!P3 IMAD.IADD R11, R11, 0x1, -R229 ;  /* 0x000000010b0bb824 */ /* 0x000fc600078e0ae5 */
[----:B------:R-:W-:Y:S01]  /*15b60*/  STL [R1+0x5cb0], R180 ;  /* 0x005cb0b401007387 */ /* 0x000fe20000100800 */
[----:B------:R-:W-:-:S03]  /*15b70*/  IABS R19, R207 ;  /* 0x000000cf00137213 */ /* 0x000fc60000000000 */
[----:B------:R-:W-:Y:S01]  /*15b80*/  STL [R1+0x5cac], R149 ;  /* 0x005cac9501007387 */ /* 0x000fe20000100800 */
[----:B------:R-:W-:-:S03]  /*15b90*/  IADD3 R89, R37, 0x1b4, RZ ;  /* 0x000001b425597810 */ /* 0x000fc60007ffe0ff */
[----:B------:R-:W-:Y:S01]  /*15ba0*/  STL [R1+0x5ca8], R121 ;  /* 0x005ca87901007387 */ /* 0x000fe20000100800 */
[----:B------:R-:W-:-:S03]  /*15bb0*/  IMAD.MOV R110, RZ, RZ, -R110 ;  /* 0x000000ffff6e7224 */ /* 0x000fc600078e0a6e */
        /* <DEDUP_REMOVED lines=9> */
[----:B------:R-:W-:-:S03]  /*15c50*/  IMAD R235, R229, R110, R235 ;  /* 0x0000006ee5eb7224 */ /* 0x000fc600078e02eb */
[----:B------:R-:W-:Y:S01]  /*15c60*/  STL [R1+0x5c90], R179 ;  /* 0x005c90b301007387 */ /* 0x000fe20000100800 */
[----:B------:R-:W-:-:S03]  /*15c70*/  IMAD.MOV R109, RZ, RZ, -R109 ;  /* 0x000000ffff6d7224 */ /* 0x000fc600078e0a6d */
[----:B------:R-:W-:Y:S01]  /*15c80*/  STL [R1+0x5c8c], R148 ;  /* 0x005c8c9401007387 */ /* 0x000fe20000100800 */
[----:B------:R-:W-:-:S03]  /*15c90*/  VIADD R177, R37, 0x1b7 ;  /* 0x000001b725b17836 */ /* 0x000fc60000000000 */
[----:B------:R-:W-:Y:S01]  /*15ca0*/  STL [R1+0x5c88], R120 ;  /* 0x005c887801007387 */ /* 0x000fe20000100800 */
[----:B------:R-:W-:-:S03]  /*15cb0*/  ISETP.GT.U32.AND P5, PT, R229, R190, PT ;  /* 0x000000bee500720c */ /* 0x000fc60003fa4070 */
[----:B------:R-:W-:Y:S01]  /*15cc0*/  STL [R1+0x5c84], R88 ;  /* 0x005c845801007387 */ /* 0x000fe20000100800 */
[----:B------:R-:W-:Y:S01]  /*15cd0*/  IMAD.HI.U32 R111, R9, R230, RZ ;  /* 0x000000e6096f7227 */ /* 0x000fe200078e00ff */
[----:B------:R-:W-:Y:S02]  /*15ce0*/  @!P6 IADD3 R219, R219, -R229, RZ ;  /* 0x800000e5dbdbe210 */ /* 0x000fe40007ffe0ff */
[----:B------:R-:W-:Y:S01]  /*15cf0*/  STL [R1+0x5c80], R106 ;  /* 0x005c806a01007387 */ /* 0x000fe20000100800 */
[----:B------:R-:W-:-:S03]  /*15d00*/  ISETP.GT.U32.AND P6, PT, R229, R235, PT ;  /* 0x000000ebe500720c */ /* 0x000fc60003fc4070 */
[----:B------:R-:W-:Y:S01]  /*15d10*/  STL [R1+0x5c7c], R208 ;  /* 0x005c7cd001007387 */ /* 0x000fe20000100800 */
[----:B------:R-:W-:-:S03]  /*15d20*/  IMAD R19, R229, R109, R19 ;  /* 0x0000006de5137224 */ /* 0x000fc600078e0213 */
[----:B------:R-:W-:Y:S01]  /*15d30*/  STL [R1+0x5c78], R77 ;  /* 0x005c784d01007387 */ /* 0x000fe20000100800 */
[----:B------:R-:W-:-:S03]  /*15d40*/  IABS R130, R177 ;  /* 0x000000b100827213 */ /* 0x000fc60000000000 */
[----:B------:R1:W-:Y:S01]  /*15d50*/  STL [R1+0x1b4], R2 ;  /* 0x0001b40201007387 */ /* 0x0003e20000100800 */
[----:B------:R-:W-:-:S03]  /*15d60*/  IMAD.MOV R111, RZ, RZ, -R111 ;  /* 0x000000ffff6f7224 */ /* 0x000fc600078e0a6f */
[----:B------:R-:W-:Y:S01]  /*15d70*/  STL [R1+0x5c74], R60 ;  /* 0x005c743c01007387 */ /* 0x000fe20000100800 */
[----:B------:R-:W-:Y:S02]  /*15d80*/  @!P3 IMAD.IADD R11, R11, 0x1, -R229 ;  /* 0x000000010b0bb824 */ /* 0x000fe400078e0ae5 */
[----:B-1----:R-:W-:Y:S01]  /*15d90*/  IMAD.MOV.U32 R2, RZ, RZ, R100 ;  /* 0x000000ffff027224 */ /* 0x002fe200078e0064 */
[----:B------:R-:W-:Y:S01]  /*15da0*/  STL [R1+0x5c70], R178 ;  /* 0x005c70b201007387 */ /* 0x000fe20000100800 */
[----:B------:R-:W-:Y:S02]  /*15db0*/  ISETP.GT.U32.AND P3, PT, R229, R19, PT ;  /* 0x00000013e500720c */ /* 0x000fe40003f64070 */
[----:B------:R-:W-:Y:S01]  /*15dc0*/  @!P4 IMAD.MOV R2, RZ, RZ, -R2 ;  /* 0x000000ffff02c224 */ /* 0x000fe200078e0a02 */
[----:B------:R-:W-:Y:S01]  /*15dd0*/  STL [R1+0x5c6c], R147 ;  /* 0x005c6c9301007387 */ /* 0x000fe20000100800 */
[----:B------:R-:W-:Y:S01]  /*15de0*/  ISETP.GE.AND P4, PT, R99, RZ, PT ;  /* 0x000000ff6300720c */ /* 0x000fe20003f86270 */
[----:B------:R-:W-:-:S02]  /*15df0*/  IMAD R230, R229, R111, R230 ;  /* 0x0000006fe5e67224 */ /* 0x000fc400078e02e6 */
[----:B------:R-:W-:Y:S01]  /*15e00*/  STL [R1+0x5c68], R75 ;  /* 0x005c684b01007387 */ /* 0x000fe20000100800 */
[----:B------:R-:W-:-:S03]  /*15e10*/  IMAD.HI.U32 R99, R9, R130, RZ ;  /* 0x0000008209637227 */ /* 0x000fc600078e00ff */
[----:B------:R-:W-:Y:S01]  /*15e20*/  STL [R1+0x5c64], R233 ;  /* 0x005c64e901007387 */ /* 0x000fe20000100800 */
[----:B------:R-:W-:-:S03]  /*15e30*/  VIADD R103, R37, 0x1b9 ;  /* 0x000001b925677836 */ /* 0x000fc60000000000 */
[----:B------:R-:W-:Y:S01]  /*15e40*/  STL [R1+0x5c60], R105 ;  /* 0x005c606901007387 */ /* 0x000fe20000100800 */
[----:B------:R-:W-:-:S03]  /*15e50*/  @!P5 IMAD.IADD R190, R190, 0x1, -R229 ;  /* 0x00000001bebed824 */ /* 0x000fc600078e0ae5 */
[----:B------:R-:W-:Y:S01]  /*15e60*/  STL [R1+0x5c5c], R89 ;  /* 0x005c5c5901007387 */ /* 0x000fe20000100800 */
[----:B------:R-:W-:Y:S01]  /*15e70*/  IMAD.MOV R99, RZ, RZ, -R99 ;  /* 0x000000ffff637224 */ /* 0x000fe200078e0a63 */
[----:B------:R-:W-:Y:S02]  /*15e80*/  ISETP.GT.U32.AND P5, PT, R229, R230, PT ;  /* 0x000000e6e500720c */ /* 0x000fe40003fa4070 */
[----:B------:R-:W-:Y:S01]  /*15e90*/  STL [R1+0x5c58], R207 ;  /* 0x005c58cf01007387 */ /* 0x000fe20000100800 */
[----:B------:R-:W-:-:S03]  /*15ea0*/  @!P6 IMAD.IADD R235, R235, 0x1, -R229 ;  /* 0x00000001ebebe824 */ /* 0x000fc600078e0ae5 */
[----:B------:R-:W-:Y:S01]  /*15eb0*/  STL [R1+0x5c54], R59 ;  /* 0x005c543b01007387 */ /* 0x000fe20000100800 */
[----:B------:R-:W-:-:S03]  /*15ec0*/  IABS R191, R103 ;  /* 0x0000006700bf7213 */ /* 0x000fc60000000000 */
[----:B------:R1:W-:Y:S01]  /*15ed0*/  STL [R1+0x16c], R2 ;  /* 0x00016c0201007387 */ /* 0x0003e20000100800 */
[----:B------:R-:W-:Y:S02]  /*15ee0*/  IMAD R130, R229, R99, R130 ;  /* 0x00000063e5827224 */ /* 0x000fe400078e0282 */
[----:B------:R-:W-:-:S04]  /*15ef0*/  IMAD.HI.U32 R100, R9, R191, RZ ;  /* 0x000000bf09647227 */ /* 0x000fc800078e00ff */
[----:B-1----:R-:W-:Y:S02]  /*15f00*/  IMAD.MOV.U32 R2, RZ, RZ, R96 ;  /* 0x000000ffff027224 */ /* 0x002fe400078e0060 */
[----:B------:R-:W-:Y:S02]  /*15f10*/  @!P3 IMAD.IADD R19, R19, 0x1, -R229 ;  /* 0x000000011313b824 */ /* 0x000fe400078e0ae5 */
[----:B------:R-:W-:Y:S01]  /*15f20*/  @!P2 IMAD.MOV R2, RZ, RZ, -R2 ;  /* 0x000000ffff02a224 */ /* 0x000fe200078e0a02 */
[----:B------:R-:W-:Y:S01]  /*15f30*/  ISETP.GT.U32.AND P2, PT, R229, R235, PT ;  /* 0x000000ebe500720c */ /* 0x000fe20003f44070 */
[----:B------:R-:W-:Y:S01]  /*15f40*/  VIADD R146, R37, 0x1b8 ;  /* 0x000001b825927836 */ /* 0x000fe20000000000 */
[----:B------:R-:W-:Y:S01]  /*15f50*/  ISETP.GT.U32.AND P3, PT, R229, R130, PT ;  /* 0x00000082e500720c */ /* 0x000fe20003f64070 */
[----:B------:R-:W-:Y:S02]  /*15f60*/  IMAD.MOV.U32 R16, RZ, RZ, R97 ;  /* 0x000000ffff107224 */ /* 0x000fe400078e0061 */
[----:B------:R-:W-:Y:S01]  /*15f70*/  IMAD.MOV R100, RZ, RZ, -R100 ;  /* 0x000000ffff647224 */ /* 0x000fe200078e0a64 */
[----:B------:R-:W-:Y:S01]  /*15f80*/  IABS R159, R146 ;  /* 0x00000092009f7213 */ /* 0x000fe20000000000 */
[----:B------:R-:W-:Y:S01]  /*15f90*/  @!P5 IMAD.IADD R230, R230, 0x1, -R229 ;  /* 0x00000001e6e6d824 */ /* 0x000fe200078e0ae5 */
[----:B------:R-:W-:Y:S01]  /*15fa0*/  @!P1 IADD3 R16, -R16, RZ, RZ ;  /* 0x000000ff10109210 */ /* 0x000fe20007ffe1ff */
[----:B------:R-:W-:-:S02]  /*15fb0*/  VIADD R119, R37, 0x1ba ;  /* 0x000001ba25777836 */ /* 0x000fc40000000000 */
[C---:B------:R-:W-:Y:S01]  /*15fc0*/  IMAD R191, R229.reuse, R100, R191 ;  /* 0x00000064e5bf7224 */ /* 0x040fe200078e02bf */
[----:B------:R-:W-:Y:S01]  /*15fd0*/  STL [R1+0x5c50], R177 ;  /* 0x005c50b101007387 */ /* 0x000fe20000100800 */
[----:B------:R-:W-:Y:S01]  /*15fe0*/  ISETP.GT.U32.AND P6, PT, R229, R19, PT ;  /* 0x00000013e500720c */ /* 0x000fe20003fc4070 */
[----:B------:R-:W-:Y:S01]  /*15ff0*/  IMAD.HI.U32 R99, R9, R159, RZ ;  /* 0x0000009f09637227 */ /* 0x000fe200078e00ff */
[----:B------:R-:W-:Y:S01]  /*16000*/  ISETP.GT.U32.AND P1, PT, R229, R230, PT ;  /* 0x000000e6e500720c */ /* 0x000fe20003f24070 */
[----:B------:R-:W-:Y:S02]  /*16010*/  STL [R1+0x5c4c], R146 ;  /* 0x005c4c9201007387 */ /* 0x000fe40000100800 */
[--C-:B------:R-:W-:Y:S01]  /*16020*/  @!P2 IMAD.IADD R235, R235, 0x1, -R229.reuse ;  /* 0x00000001ebeba824 */ /* 0x100fe200078e0ae5 */
[----:B------:R-:W-:Y:S01]  /*16030*/  ISETP.GT.U32.AND P2, PT, R229, R191, PT ;  /* 0x000000bfe500720c */ /* 0x000fe20003f44070 */
[----:B------:R-:W-:Y:S01]  /*16040*/  STL [R1+0x5c48], R103 ;  /* 0x005c486701007387 */ /* 0x000fe20000100800 */
[----:B------:R-:W-:-:S03]  /*16050*/  @!P3 IMAD.IADD R130, R130, 0x1, -R229 ;  /* 0x000000018282b824 */ /* 0x000fc600078e0ae5 */
[----:B------:R-:W-:Y:S01]  /*16060*/  STL [R1+0x5c44], R119 ;  /* 0x005c447701007387 */ /* 0x000fe20000100800 */
[----:B------:R-:W-:-:S03]  /*16070*/  IMAD.MOV R99, RZ, RZ, -R99 ;  /* 0x000000ffff637224 */ /* 0x000fc600078e0a63 */
[----:B------:R-:W-:Y:S01]  /*16080*/  STL [R1+0x158], R16 ;  /* 0x0001581001007387 */ /* 0x000fe20000100800 */
[----:B------:R-:W-:-:S03]  /*16090*/  ISETP.GE.AND P5, PT, R85, RZ, PT ;  /* 0x000000ff5500720c */ /* 0x000fc60003fa6270 */
[----:B------:R1:W-:Y:S01]  /*160a0*/  STL [R1+0x154], R2 ;  /* 0x0001540201007387 */ /* 0x0003e20000100800 */
[C---:B------:R-:W-:Y:S01]  /*160b0*/  ISETP.GT.U32.AND P3, PT, R229.reuse, R130, PT ;  /* 0x00000082e500720c */ /* 0x040fe20003f64070 */
[----:B------:R-:W-:Y:S02]  /*160c0*/  IMAD R159, R229, R99, R159 ;  /* 0x00000063e59f7224 */ /* 0x000fe400078e029f */
[----:B------:R-:W-:Y:S02]  /*160d0*/  VIADD R74, R37, 0x1bb ;  /* 0x000001bb254a7836 */ /* 0x000fe40000000000 */
[----:B-1----:R-:W-:-:S04]  /*160e0*/  IMAD.MOV.U32 R2, RZ, RZ, R86 ;  /* 0x000000ffff027224 */ /* 0x002fc800078e0056 */
[----:B------:R-:W-:Y:S01]  /*160f0*/  @!P0 IMAD.MOV R2, RZ, RZ, -R2 ;  /* 0x000000ffff028224 */ /* 0x000fe200078e0a02 */
[----:B------:R-:W-:Y:S01]  /*16100*/  @!P1 IADD3 R230, R230, -R229, RZ ;  /* 0x800000e5e6e69210 */ /* 0x000fe20007ffe0ff */
[--C-:B------:R-:W-:Y:S01]  /*16110*/  @!P6 IMAD.IADD R19, R19, 0x1, -R229.reuse ;  /* 0x000000011313e824 */ /* 0x100fe200078e0ae5 */
[----:B------:R-:W-:Y:S01]  /*16120*/  ISETP.GE.AND P6, PT, R84, RZ, PT ;  /* 0x000000ff5400720c */ /* 0x000fe20003fc6270 */
[----:B------:R-:W-:Y:S01]  /*16130*/  @!P2 IMAD.IADD R191, R191, 0x1, -R229 ;  /* 0x00000001bfbfa824 */ /* 0x000fe200078e0ae5 */
[----:B------:R1:W-:Y:S01]  /*16140*/  STL [R1+0x150], R2 ;  /* 0x0001500201007387 */ /* 0x0003e20000100800 */
[----:B------:R-:W-:Y:S02]  /*16150*/  ISETP.GT.U32.AND P1, PT, R229, R159, PT ;  /* 0x0000009fe500720c */ /* 0x000fe40003f24070 */
[----:B------:R-:W-:Y:S01]  /*16160*/  IABS R84, R74 ;  /* 0x0000004a00547213 */ /* 0x000fe20000000000 */
[----:B------:R-:W-:Y:S01]  /*16170*/  VIADD R33, R37, 0x1bc ;  /* 0x000001bc25217836 */ /* 0x000fe20000000000 */
[----:B------:R-:W-:Y:S01]  /*16180*/  MOV R16, R83 ;  /* 0x0000005300107202 */ /* 0x000fe20000000f00 */
[----:B-1----:R-:W-:-:S02]  /*16190*/  IMAD.MOV.U32 R2, RZ, RZ, R68 ;  /* 0x000000ffff027224 */ /* 0x002fc400078e0044 */
[----:B------:R-:W-:-:S04]  /*161a0*/  IMAD.HI.U32 R83, R9, R84, RZ ;  /* 0x0000005409537227 */ /* 0x000fc800078e00ff */
[----:B------:R-:W-:Y:S01]  /*161b0*/  @!P5 IMAD.MOV R2, RZ, RZ, -R2 ;  /* 0x000000ffff02d224 */ /* 0x000fe200078e0a02 */
[----:B------:R-:W-:Y:S01]  /*161c0*/  ISETP.GT.U32.AND P5, PT, R229, R191, PT ;  /* 0x000000bfe500720c */ /* 0x000fe20003fa4070 */
[--C-:B------:R-:W-:Y:S01]  /*161d0*/  @!P3 IMAD.IADD R130, R130, 0x1, -R229.reuse ;  /* 0x000000018282b824 */ /* 0x100fe200078e0ae5 */
[----:B------:R-:W-:Y:S02]  /*161e0*/  ISETP.GE.AND P3, PT, R5, RZ, PT ;  /* 0x000000ff0500720c */ /* 0x000fe40003f66270 */
[----:B------:R-:W-:Y:S02]  /*161f0*/  IABS R5, R33 ;  /* 0x0000002100057213 */ /* 0x000fe40000000000 */
[----:B------:R-:W-:Y:S01]  /*16200*/  IADD3 R83, -R83, RZ, RZ ;  /* 0x000000ff53537210 */ /* 0x000fe20007ffe1ff */
[----:B------:R-:W-:Y:S01]  /*16210*/  @!P1 IMAD.IADD R159, R159, 0x1, -R229 ;  /* 0x000000019f9f9824 */ /* 0x000fe200078e0ae5 */
[----:B------:R-:W-:Y:S01]  /*16220*/  IABS R220, R119 ;  /* 0x0000007700dc7213 */ /* 0x000fe20000000000 */
[----:B------:R-:W-:Y:S01]  /*16230*/  IMAD.MOV.U32 R68, RZ, RZ, R5 ;  /* 0x000000ffff447224 */ /* 0x000fe200078e0005 */
[----:B------:R-:W-:Y:S01]  /*16240*/  ISETP.GE.AND P0, PT, R98, RZ, PT ;  /* 0x000000ff6200720c */ /* 0x000fe20003f06270 */
[----:B------:R-:W-:-:S02]  /*16250*/  IMAD R5, R229, R83, R84 ;  /* 0x00000053e5057224 */ /* 0x000fc400078e0254 */
[----:B------:R-:W-:Y:S01]  /*16260*/  @!P4 IMAD.MOV R16, RZ, RZ, -R16 ;  /* 0x000000ffff10c224 */ /* 0x000fe200078e0a10 */
[----:B------:R-:W-:Y:S01]  /*16270*/  ISETP.GT.U32.AND P2, PT, R229, R159, PT ;  /* 0x0000009fe500720c */ /* 0x000fe20003f44070 */
[----:B------:R-:W-:Y:S01]  /*16280*/  IMAD.HI.U32 R85, R9, R220, RZ ;  /* 0x000000dc09557227 */ /* 0x000fe200078e00ff */
[----:B------:R-:W-:Y:S03]  /*16290*/  STL [R1+0x5c40], R74 ;  /* 0x005c404a01007387 */ /* 0x000fe60000100800 */
[----:B------:R-:W-:Y:S01]  /*162a0*/  @!P5 IMAD.IADD R191, R191, 0x1, -R229 ;  /* 0x00000001bfbfd824 */ /* 0x000fe200078e0ae5 */
[----:B------:R-:W-:Y:S01]  /*162b0*/  STL [R1+0x5c3c], R33 ;  /* 0x005c3c2101007387 */ /* 0x000fe20000100800 */
[----:B------:R-:W-:Y:S01]  /*162c0*/  ISETP.GT.U32.AND P5, PT, R229, R5, PT ;  /* 0x00000005e500720c */ /* 0x000fe20003fa4070 */
[----:B------:R-:W-:Y:S02]  /*162d0*/  IMAD.MOV R85, RZ, RZ, -R85 ;  /* 0x000000ffff557224 */ /* 0x000fe400078e0a55 */
[----:B------:R-:W-:Y:S01]  /*162e0*/  STL [R1+0x12c], R16 ;  /* 0x00012c1001007387 */ /* 0x000fe20000100800 */
[----:B------:R-:W-:-:S03]  /*162f0*/  ISETP.GE.AND P4, PT, R69, RZ, PT ;  /* 0x000000ff4500720c */ /* 0x000fc60003f86270 */
[----:B------:R1:W-:Y:S01]  /*16300*/  STL [R1+0x128], R2 ;  /* 0x0001280201007387 */ /* 0x0003e20000100800 */
[----:B------:R-:W-:-:S04]  /*16310*/  IMAD.HI.U32 R69, R9, R68, RZ ;  /* 0x0000004409457227 */ /* 0x000fc800078e00ff */
[----:B------:R-:W-:Y:S02]  /*16320*/  IMAD R220, R229, R85, R220 ;  /* 0x00000055e5dc7224 */ /* 0x000fe400078e02dc */
[----:B-1----:R-:W-:Y:S02]  /*16330*/  IMAD.MOV.U32 R2, RZ, RZ, R71 ;  /* 0x000000ffff027224 */ /* 0x002fe400078e0047 */
[----:B------:R-:W-:Y:S02]  /*16340*/  IMAD.MOV R69, RZ, RZ, -R69 ;  /* 0x000000ffff457224 */ /* 0x000fe400078e0a45 */
[----:B------:R-:W-:Y:S02]  /*16350*/  @!P0 IMAD.MOV R2, RZ, RZ, -R2 ;  /* 0x000000ffff028224 */ /* 0x000fe400078e0a02 */
[----:B------:R-:W-:Y:S01]  /*16360*/  VIADD R57, R37, 0x1bd ;  /* 0x000001bd25397836 */ /* 0x000fe20000000000 */
[----:B------:R-:W-:Y:S01]  /*16370*/  ISETP.GT.U32.AND P1, PT, R229, R220, PT ;  /* 0x000000dce500720c */ /* 0x000fe20003f24070 */
[--C-:B------:R-:W-:Y:S01]  /*16380*/  @!P2 IMAD.IADD R159, R159, 0x1, -R229.reuse ;  /* 0x000000019f9fa824 */ /* 0x100fe200078e0ae5 */
[----:B------:R1:W-:Y:S01]  /*16390*/  STL [R1+0x11c], R2 ;  /* 0x00011c0201007387 */ /* 0x0003e20000100800 */
[----:B------:R-:W-:Y:S01]  /*163a0*/  ISETP.GE.AND P2, PT, R66, RZ, PT ;  /* 0x000000ff4200720c */ /* 0x000fe20003f46270 */
[----:B------:R-:W-:Y:S01]  /*163b0*/  IMAD R66, R229, R69, R68 ;  /* 0x00000045e5427224 */ /* 0x000fe200078e0244 */
[----:B------:R-:W-:Y:S01]  /*163c0*/  IABS R69, R57 ;  /* 0x0000003900457213 */ /* 0x000fe20000000000 */
[----:B------:R-:W-:-:S02]  /*163d0*/  @!P5 IMAD.IADD R5, R5, 0x1, -R229 ;  /* 0x000000010505d824 */ /* 0x000fc400078e0ae5 */
[----:B-1----:R-:W-:Y:S02]  /*163e0*/  IMAD.MOV.U32 R2, RZ, RZ, R18 ;  /* 0x000000ffff027224 */ /* 0x002fe400078e0012 */
[----:B------:R-:W-:-:S04]  /*163f0*/  IMAD.HI.U32 R18, R9, R69, RZ ;  /* 0x0000004509127227 */ /* 0x000fc800078e00ff */
[----:B------:R-:W-:Y:S01]  /*16400*/  @!P6 IMAD.MOV R2, RZ, RZ, -R2 ;  /* 0x000000ffff02e224 */ /* 0x000fe200078e0a02 */
[----:B------:R-:W-:Y:S01]  /*16410*/  ISETP.GT.U32.AND P6, PT, R229, R5, PT ;  /* 0x00000005e500720c */ /* 0x000fe20003fc4070 */
[----:B------:R-:W-:Y:S02]  /*16420*/  VIADD R176, R37, 0x1bf ;  /* 0x000001bf25b07836 */ /* 0x000fe40000000000 */
[----:B------:R-:W-:Y:S02]  /*16430*/  IMAD.MOV R18, RZ, RZ, -R18 ;  /* 0x000000ffff127224 */ /* 0x000fe400078e0a12 */
[----:B------:R-:W-:Y:S01]  /*16440*/  @!P1 IMAD.IADD R220, R220, 0x1, -R229 ;  /* 0x00000001dcdc9824 */ /* 0x000fe200078e0ae5 */
[----:B------:R-:W-:Y:S01]  /*16450*/  IABS R131, R176 ;  /* 0x000000b000837213 */ /* 0x000fe20000000000 */
[----:B------:R-:W-:Y:S02]  /*16460*/  IMAD R18, R229, R18, R69 ;  /* 0x00000012e5127224 */ /* 0x000fe400078e0245 */
[----:B------:R-:W-:Y:S01]  /*16470*/  VIADD R145, R37, 0x1c0 ;  /* 0x000001c025917836 */ /* 0x000fe20000000000 */
[----:B------:R-:W-:-:S02]  /*16480*/  ISETP.GT.U32.AND P1, PT, R229, R220, PT ;  /* 0x000000dce500720c */ /* 0x000fc40003f24070 */
[----:B------:R-:W-:Y:S01]  /*16490*/  ISETP.GE.AND P5, PT, R67, RZ, PT ;  /* 0x000000ff4300720c */ /* 0x000fe20003fa6270 */
[----:B------:R-:W-:Y:S01]  /*164a0*/  @!P6 IMAD.IADD R5, R5, 0x1, -R229 ;  /* 0x000000010505e824 */ /* 0x000fe200078e0ae5 */
[----:B------:R-:W-:Y:S01]  /*164b0*/  ISETP.GT.U32.AND P6, PT, R229, R18, PT ;  /* 0x00000012e500720c */ /* 0x000fe20003fc4070 */
[----:B------:R-:W-:Y:S01]  /*164c0*/  IMAD.HI.U32 R67, R9, R131, RZ ;  /* 0x0000008309437227 */ /* 0x000fe200078e00ff */
[----:B------:R-:W-:-:S03]  /*164d0*/  IABS R160, R145 ;  /* 0x0000009100a07213 */ /* 0x000fc60000000000 */
[----:B------:R-:W-:Y:S01]  /*164e0*/  IMAD.MOV R67, RZ, RZ, -R67 ;  /* 0x000000ffff437224 */ /* 0x000fe200078e0a43 */
[----:B------:R-:W-:Y:S01]  /*164f0*/  IADD3 R206, R37, 0x1be, RZ ;  /* 0x000001be25ce7810 */ /* 0x000fe20007ffe0ff */
[----:B------:R-:W-:Y:S01]  /*16500*/  IMAD.HI.U32 R69, R9, R160, RZ ;  /* 0x000000a009457227 */ /* 0x000fe200078e00ff */
[----:B------:R-:W-:Y:S03]  /*16510*/  STL [R1+0x5c38], R57 ;  /* 0x005c383901007387 */ /* 0x000fe60000100800 */
[C---:B------:R-:W-:Y:S02]  /*16520*/  IMAD R131, R229.reuse, R67, R131 ;  /* 0x00000043e5837224 */ /* 0x040fe400078e0283 */
[----:B------:R-:W-:Y:S01]  /*16530*/  @!P1 IMAD.IADD R220, R220, 0x1, -R229 ;  /* 0x00000001dcdc9824 */ /* 0x000fe200078e0ae5 */
[C---:B------:R-:W-:Y:S01]  /*16540*/  ISETP.GT.U32.AND P1, PT, R229.reuse, R66, PT ;  /* 0x00000042e500720c */ /* 0x040fe20003f24070 */
[----:B------:R-:W-:Y:S01]  /*16550*/  IMAD.MOV R69, RZ, RZ, -R69 ;  /* 0x000000ffff457224 */ /* 0x000fe200078e0a45 */
[----:B------:R-:W-:Y:S01]  /*16560*/  STL [R1+0x5c34], R206 ;  /* 0x005c34ce01007387 */ /* 0x000fe20000100800 */
[----:B------:R-:W-:Y:S01]  /*16570*/  @!P6 IMAD.IADD R18, R18, 0x1, -R229 ;  /* 0x000000011212e824 */ /* 0x000fe200078e0ae5 */
[----:B------:R-:W-:-:S02]  /*16580*/  ISETP.GT.U32.AND P6, PT, R229, R131, PT ;  /* 0x00000083e500720c */ /* 0x000fc40003fc4070 */
[----:B------:R-:W-:Y:S01]  /*16590*/  STL [R1+0x5c30], R176 ;  /* 0x005c30b001007387 */ /* 0x000fe20000100800 */
[----:B------:R-:W-:-:S03]  /*165a0*/  IMAD R160, R229, R69, R160 ;  /* 0x00000045e5a07224 */ /* 0x000fc600078e02a0 */
[----:B------:R1:W-:Y:S01]  /*165b0*/  STL [R1+0x104], R2 ;  /* 0x0001040201007387 */ /* 0x0003e20000100800 */
[----:B------:R-:W-:Y:S01]  /*165c0*/  ISETP.GE.AND P0, PT, R70, RZ, PT ;  /* 0x000000ff4600720c */ /* 0x000fe20003f06270 */
[C---:B------:R-:W-:Y:S01]  /*165d0*/  VIADD R205, R37.reuse, 0x1c1 ;  /* 0x000001c125cd7836 */ /* 0x040fe20000000000 */
[C---:B------:R-:W-:Y:S01]  /*165e0*/  IADD3 R104, R37.reuse, 0x1c3, RZ ;  /* 0x000001c325687810 */ /* 0x040fe20007ffe0ff */
[----:B------:R-:W-:Y:S02]  /*165f0*/  VIADD R16, R37, 0x1c2 ;  /* 0x000001c225107836 */ /* 0x000fe40000000000 */
[----:B-1----:R-:W-:Y:S01]  /*16600*/  IMAD.MOV.U32 R2, RZ, RZ, R17 ;  /* 0x000000ffff027224 */ /* 0x002fe200078e0011 */
[----:B------:R-:W-:Y:S03]  /*16610*/  STL [R1+0x5c2c], R145 ;  /* 0x005c2c9101007387 */ /* 0x000fe60000100800 */
[----:B------:R-:W-:Y:S01]  /*16620*/  @!P3 IMAD.MOV R2, RZ, RZ, -R2 ;  /* 0x000000ffff02b224 */ /* 0x000fe200078e0a02 */
[----:B------:R-:W-:Y:S01]  /*16630*/  ISETP.GT.U32.AND P3, PT, R229, R160, PT ;  /* 0x000000a0e500720c */ /* 0x000fe20003f64070 */
[----:B------:R-:W-:Y:S01]  /*16640*/  STL [R1+0x5c28], R205 ;  /* 0x005c28cd01007387 */ /* 0x000fe20000100800 */
[----:B------:R-:W-:-:S02]  /*16650*/  IABS R96, R206 ;  /* 0x000000ce00607213 */ /* 0x000fc40000000000 */
[----:B------:R-:W-:Y:S01]  /*16660*/  @!P1 IADD3 R66, R66, -R229, RZ ;  /* 0x800000e542429210 */ /* 0x000fe20007ffe0ff */
[----:B------:R-:W-:Y:S01]  /*16670*/  STL [R1+0x5c24], R16 ;  /* 0x005c241001007387 */ /* 0x000fe20000100800 */
[----:B------:R-:W-:-:S03]  /*16680*/  @!P6 IMAD.IADD R131, R131, 0x1, -R229 ;  /* 0x000000018383e824 */ /* 0x000fc600078e0ae5 */
[----:B------:R-:W-:Y:S01]  /*16690*/  STL [R1+0x5c20], R104 ;  /* 0x005c206801007387 */ /* 0x000fe20000100800 */
[----:B------:R-:W-:-:S03]  /*166a0*/  IABS R192, R205 ;  /* 0x000000cd00c07213 */ /* 0x000fc60000000000 */
[----:B------:R1:W-:Y:S01]  /*166b0*/  STL [R1+0xd8], R2 ;  /* 0x0000d80201007387 */ /* 0x0003e20000100800 */
[----:B------:R-:W-:Y:S01]  /*166c0*/  ISETP.GT.U32.AND P1, PT, R229, R66, PT ;  /* 0x00000042e500720c */ /* 0x000fe20003f24070 */
[----:B------:R-:W-:Y:S01]  /*166d0*/  IMAD.HI.U32 R68, R9, R96, RZ ;  /* 0x0000006009447227 */ /* 0x000fe200078e00ff */
[----:B-1----:R-:W-:-:S03]  /*166e0*/  MOV R2, R40 ;  /* 0x0000002800027202 */ /* 0x002fc60000000f00 */
[----:B------:R-:W-:Y:S01]  /*166f0*/  IMAD.HI.U32 R17, R9, R192, RZ ;  /* 0x000000c009117227 */ /* 0x000fe200078e00ff */
[----:B------:R-:W-:Y:S02]  /*16700*/  @!P0 IADD3 R2, -R2, RZ, RZ ;  /* 0x000000ff02028210 */ /* 0x000fe40007ffe1ff */
[C---:B------:R-:W-:Y:S01]  /*16710*/  ISETP.GT.U32.AND P0, PT, R229.reuse, R131, PT ;  /* 0x00000083e500720c */ /* 0x040fe20003f04070 */
[----:B------:R-:W-:Y:S01]  /*16720*/  IMAD.MOV R68, RZ, RZ, -R68 ;  /* 0x000000ffff447224 */ /* 0x000fe200078e0a44 */
[----:B------:R-:W-:Y:S01]  /*16730*/  IABS R67, R16 ;  /* 0x0000001000437213 */ /* 0x000fe20000000000 */
[----:B------:R-:W-:Y:S02]  /*16740*/  @!P4 IMAD.MOV R10, RZ, RZ, -R10 ;  /* 0x000000ffff0ac224 */ /* 0x000fe400078e0a0a */
[----:B------:R-:W-:Y:S02]  /*16750*/  @!P3 IMAD.IADD R160, R160, 0x1, -R229 ;  /* 0x00000001a0a0b824 */ /* 0x000fe400078e0ae5 */
[----:B------:R-:W-:Y:S01]  /*16760*/  IMAD.MOV R40, RZ, RZ, -R17 ;  /* 0x000000ffff287224 */ /* 0x000fe200078e0a11 */
[----:B------:R1:W-:Y:S01]  /*16770*/  STL [R1+0xd4], R10 ;  /* 0x0000d40a01007387 */ /* 0x0003e20000100800 */
[C---:B------:R-:W-:Y:S01]  /*16780*/  IMAD R96, R229.reuse, R68, R96 ;  /* 0x00000044e5607224 */ /* 0x040fe200078e0260 */
[C---:B------:R-:W-:Y:S01]  /*16790*/  ISETP.GT.U32.AND P3, PT, R229.reuse, R160, PT ;  /* 0x000000a0e500720c */ /* 0x040fe20003f64070 */
[----:B------:R-:W-:-:S02]  /*167a0*/  IMAD R192, R229, R40, R192 ;  /* 0x00000028e5c07224 */ /* 0x000fc400078e02c0 */
[----:B------:R-:W-:Y:S01]  /*167b0*/  @!P1 IMAD.IADD R66, R66, 0x1, -R229 ;  /* 0x0000000142429824 */ /* 0x000fe200078e0ae5 */
[----:B------:R-:W-:Y:S01]  /*167c0*/  ISETP.GT.U32.AND P1, PT, R229, R96, PT ;  /* 0x00000060e500720c */ /* 0x000fe20003f24070 */
[----:B-1----:R-:W-:Y:S01]  /*167d0*/  IMAD.HI.U32 R10, R9, R67, RZ ;  /* 0x00000043090a7227 */ /* 0x002fe200078e00ff */
[----:B------:R-:W-:-:S03]  /*167e0*/  @!P0 IADD3 R131, R131, -R229, RZ ;  /* 0x800000e583838210 */ /* 0x000fc60007ffe0ff */
[----:B------:R-:W-:Y:S01]  /*167f0*/  IMAD.MOV R10, RZ, RZ, -R10 ;  /* 0x000000ffff0a7224 */ /* 0x000fe200078e0a0a */
[----:B------:R-:W-:-:S03]  /*16800*/  ISETP.GT.U32.AND P0, PT, R229, R192, PT ;  /* 0x000000c0e500720c */ /* 0x000fc60003f04070 */
[----:B------:R-:W-:Y:S02]  /*16810*/  IMAD R10, R229, R10, R67 ;  /* 0x0000000ae50a7224 */ /* 0x000fe400078e0243 */
[----:B------:R-:W-:-:S03]  /*16820*/  @!P3 IMAD.IADD R160, R160, 0x1, -R229 ;  /* 0x00000001a0a0b824 */ /* 0x000fc600078e0ae5 */
[C---:B------:R-:W-:Y:S01]  /*16830*/  ISETP.GT.U32.AND P3, PT, R229.reuse, R10, PT ;  /* 0x0000000ae500720c */ /* 0x040fe20003f64070 */
[----:B------:R-:W-:Y:S01]  /*16840*/  @!P1 IMAD.IADD R96, R96, 0x1, -R229 ;  /* 0x0000000160609824 */ /* 0x000fe200078e0ae5 */
[----:B------:R-:W-:Y:S02]  /*16850*/  ISETP.GT.U32.AND P1, PT, R229, R18, PT ;  /* 0x00000012e500720c */ /* 0x000fe40003f24070 */
[----:B------:R-:W-:Y:S02]  /*16860*/  IABS R68, R104 ;  /* 0x0000006800447213 */ /* 0x000fe40000000000 */
[----:B------:R-:W-:Y:S01]  /*16870*/  @!P0 IADD3 R192, R192, -R229, RZ ;  /* 0x800000e5c0c08210 */ /* 0x000fe20007ffe0ff */
[----:B------:R-:W-:Y:S02]  /*16880*/  VIADD R34, R37, 0x1c4 ;  /* 0x000001c425227836 */ /* 0x000fe40000000000 */
[----:B------:R-:W-:Y:S01]  /*16890*/  IMAD.HI.U32 R17, R9, R68, RZ ;  /* 0x0000004409117227 */ /* 0x000fe200078e00ff */
[----:B------:R-:W-:-:S02]  /*168a0*/  ISETP.GT.U32.AND P0, PT, R229, R192, PT ;  /* 0x000000c0e500720c */ /* 0x000fc40003f04070 */
[----:B------:R-:W-:Y:S01]  /*168b0*/  IABS R242, R34 ;  /* 0x0000002200f27213 */ /* 0x000fe20000000000 */
[----:B------:R-:W-:Y:S02]  /*168c0*/  @!P3 IMAD.IADD R10, R10, 0x1, -R229 ;  /* 0x000000010a0ab824 */ /* 0x000fe400078e0ae5 */
[----:B------:R-:W-:Y:S02]  /*168d0*/  IMAD.MOV R17, RZ, RZ, -R17 ;  /* 0x000000ffff117224 */ /* 0x000fe400078e0a11 */
[----:B------:R-:W-:Y:S01]  /*168e0*/  VIADD R76, R37, 0x1c5 ;  /* 0x000001c5254c7836 */ /* 0x000fe20000000000 */
[----:B------:R-:W-:Y:S01]  /*168f0*/  ISETP.GT.U32.AND P3, PT, R229, R10, PT ;  /* 0x0000000ae500720c */ /* 0x000fe20003f64070 */
[----:B------:R-:W-:Y:S01]  /*16900*/  @!P1 IMAD.IADD R18, R18, 0x1, -R229 ;  /* 0x0000000112129824 */ /* 0x000fe200078e0ae5 */
[----:B------:R-:W-:Y:S01]  /*16910*/  ISETP.GE.AND P1, PT, R49, RZ, PT ;  /* 0x000000ff3100720c */ /* 0x000fe20003f26270 */
[----:B------:R-:W-:Y:S01]  /*16920*/  IMAD R221, R229, R17, R68 ;  /* 0x00000011e5dd7224 */ /* 0x000fe200078e0244 */
[----:B------:R-:W-:Y:S01]  /*16930*/  IABS R17, R76 ;  /* 0x0000004c00117213 */ /* 0x000fe20000000000 */
[----:B------:R-:W-:Y:S01]  /*16940*/  IMAD.HI.U32 R49, R9, R242, RZ ;  /* 0x000000f209317227 */ /* 0x000fe200078e00ff */
[----:B------:R-:W-:-:S03]  /*16950*/  ISETP.GE.AND P6, PT, R41, RZ, PT ;  /* 0x000000ff2900720c */ /* 0x000fc60003fc6270 */
[----:B------:R-:W-:Y:S02]  /*16960*/  IMAD.MOV R49, RZ, RZ, -R49 ;  /* 0x000000ffff317224 */ /* 0x000fe400078e0a31 */
[----:B------:R-:W-:Y:S01]  /*16970*/  @!P0 IMAD.IADD R192, R192, 0x1, -R229 ;  /* 0x00000001c0c08824 */ /* 0x000fe200078e0ae5 */
[----:B------:R-:W-:Y:S01]  /*16980*/  ISETP.GT.U32.AND P0, PT, R229, R221, PT ;  /* 0x000000dde500720c */ /* 0x000fe20003f04070 */
[----:B------:R-:W-:Y:S01]  /*16990*/  IMAD.HI.U32 R41, R9, R17, RZ ;  /* 0x0000001109297227 */ /* 0x000fe200078e00ff */
[----:B------:R-:W-:-:S03]  /*169a0*/  ISETP.GT.U32.AND P4, PT, R229, R96, PT ;  /* 0x00000060e500720c */ /* 0x000fc60003f84070 */
[C---:B------:R-:W-:Y:S02]  /*169b0*/  IMAD R242, R229.reuse, R49, R242 ;  /* 0x00000031e5f27224 */ /* 0x040fe400078e02f2 */
[----:B------:R-:W-:Y:S02]  /*169c0*/  IMAD.MOV R41, RZ, RZ, -R41 ;  /* 0x000000ffff297224 */ /* 0x000fe400078e0a29 */
[----:B------:R-:W-:Y:S01]  /*169d0*/  @!P3 IMAD.IADD R10, R10, 0x1, -R229 ;  /* 0x000000010a0ab824 */ /* 0x000fe200078e0ae5 */
[----:B------:R-:W-:Y:S01]  /*169e0*/  ISETP.GT.U32.AND P3, PT, R229, R242, PT ;  /* 0x000000f2e500720c */ /* 0x000fe20003f64070 */
[----:B------:R-:W-:Y:S02]  /*169f0*/  VIADD R175, R37, 0x1c7 ;  /* 0x000001c725af7836 */ /* 0x000fe40000000000 */
[----:B------:R-:W-:Y:S02]  /*16a00*/  IMAD R17, R229, R41, R17 ;  /* 0x00000029e5117224 */ /* 0x000fe400078e0211 */
[----:B------:R-:W-:Y:S01]  /*16a10*/  VIADD R58, R37, 0x1c6 ;  /* 0x000001c6253a7836 */ /* 0x000fe20000000000 */
[----:B------:R-:W-:Y:S01]  /*16a20*/  IABS R132, R175 ;  /* 0x000000af00847213 */ /* 0x000fe20000000000 */
[--C-:B------:R-:W-:Y:S01]  /*16a30*/  @!P0 IMAD.IADD R221, R221, 0x1, -R229.reuse ;  /* 0x00000001dddd8824 */ /* 0x100fe200078e0ae5 */
[----:B------:R-:W-:Y:S01]  /*16a40*/  ISETP.GT.U32.AND P0, PT, R229, R17, PT ;  /* 0x00000011e500720c */ /* 0x000fe20003f04070 */
[----:B------:R-:W-:Y:S01]  /*16a50*/  @!P4 IMAD.IADD R96, R96, 0x1, -R229 ;  /* 0x000000016060c824 */ /* 0x000fe200078e0ae5 */
[----:B------:R-:W-:Y:S01]  /*16a60*/  ISETP.GE.AND P4, PT, R4, RZ, PT ;  /* 0x000000ff0400720c */ /* 0x000fe20003f86270 */
[----:B------:R-:W-:Y:S01]  /*16a70*/  VIADD R144, R37, 0x1c8 ;  /* 0x000001c825907836 */ /* 0x000fe20000000000 */
[----:B------:R-:W-:Y:S01]  /*16a80*/  IABS R83, R58 ;  /* 0x0000003a00537213 */ /* 0x000fe20000000000 */
[----:B------:R-:W-:Y:S01]  /*16a90*/  IMAD.HI.U32 R4, R9, R132, RZ ;  /* 0x0000008409047227 */ /* 0x000fe200078e00ff */
[----:B------:R-:W-:-:S02]  /*16aa0*/  @!P3 IADD3 R242, R242, -R229, RZ ;  /* 0x800000e5f2f2b210 */ /* 0x000fc40007ffe0ff */
[----:B------:R-:W-:Y:S01]  /*16ab0*/  ISETP.GT.U32.AND P3, PT, R229, R221, PT ;  /* 0x000000dde500720c */ /* 0x000fe20003f64070 */
[----:B------:R-:W-:Y:S01]  /*16ac0*/  IMAD.HI.U32 R40, R9, R83, RZ ;  /* 0x0000005309287227 */ /* 0x000fe200078e00ff */
[----:B------:R-:W-:-:S03]  /*16ad0*/  IABS R161, R144 ;  /* 0x0000009000a17213 */ /* 0x000fc60000000000 */
[----:B------:R-:W-:Y:S01]  /*16ae0*/  IMAD.MOV R4, RZ, RZ, -R4 ;  /* 0x000000ffff047224 */ /* 0x000fe200078e0a04 */
[----:B------:R-:W-:Y:S01]  /*16af0*/  IADD3 R204, R37, 0x1c9, RZ ;  /* 0x000001c925cc7810 */ /* 0x000fe20007ffe0ff */
[----:B------:R-:W-:Y:S02]  /*16b00*/  IMAD.MOV R40, RZ, RZ, -R40 ;  /* 0x000000ffff287224 */ /* 0x000fe400078e0a28 */
[----:B------:R-:W-:Y:S02]  /*16b10*/  IMAD R132, R229, R4, R132 ;  /* 0x00000004e5847224 */ /* 0x000fe400078e0284 */
[----:B------:R-:W-:Y:S02]  /*16b20*/  @!P0 IMAD.IADD R17, R17, 0x1, -R229 ;  /* 0x0000000111118824 */ /* 0x000fe400078e0ae5 */
[----:B------:R-:W-:Y:S01]  /*16b30*/  IMAD.HI.U32 R4, R9, R161, RZ ;  /* 0x000000a109047227 */ /* 0x000fe200078e00ff */
[----:B------:R-:W-:-:S03]  /*16b40*/  IABS R193, R204 ;  /* 0x000000cc00c17213 */ /* 0x000fc60000000000 */
[----:B------:R-:W-:Y:S01]  /*16b50*/  @!P2 IMAD.MOV R183, RZ, RZ, -R183 ;  /* 0x000000ffffb7a224 */ /* 0x000fe200078e0ab7 */
[C---:B------:R-:W-:Y:S01]  /*16b60*/  ISETP.GT.U32.AND P2, PT, R229.reuse, R242, PT ;  /* 0x000000f2e500720c */ /* 0x040fe20003f44070 */
[C---:B------:R-:W-:Y:S01]  /*16b70*/  IMAD R83, R229.reuse, R40, R83 ;  /* 0x00000028e5537224 */ /* 0x040fe200078e0253 */
[----:B------:R-:W-:Y:S01]  /*16b80*/  ISETP.GT.U32.AND P0, PT, R229, R17, PT ;  /* 0x00000011e500720c */ /* 0x000fe20003f04070 */
[----:B------:R-:W-:Y:S02]  /*16b90*/  IMAD.MOV R4, RZ, RZ, -R4 ;  /* 0x000000ffff047224 */ /* 0x000fe400078e0a04 */
[----:B------:R-:W-:Y:S01]  /*16ba0*/  @!P3 IMAD.IADD R221, R221, 0x1, -R229 ;  /* 0x00000001ddddb824 */ /* 0x000fe200078e0ae5 */
[C---:B------:R-:W-:Y:S01]  /*16bb0*/  ISETP.GT.U32.AND P3, PT, R229.reuse, R83, PT ;  /* 0x00000053e500720c */ /* 0x040fe20003f64070 */
[----:B------:R-:W-:Y:S02]  /*16bc0*/  IMAD R161, R229, R4, R161 ;  /* 0x00000004e5a17224 */ /* 0x000fe400078e02a1 */
[----:B------:R-:W-:-:S04]  /*16bd0*/  IMAD.HI.U32 R4, R9, R193, RZ ;  /* 0x000000c109047227 */ /* 0x000fc800078e00ff */
[----:B------:R-:W-:Y:S01]  /*16be0*/  IMAD.MOV R4, RZ, RZ, -R4 ;  /* 0x000000ffff047224 */ /* 0x000fe200078e0a04 */
[----:B------:R-:W-:Y:S01]  /*16bf0*/  @!P2 IADD3 R242, R242, -R229, RZ ;  /* 0x800000e5f2f2a210 */ /* 0x000fe20007ffe0ff */
[----:B------:R-:W-:Y:S01]  /*16c00*/  @!P0 IMAD.IADD R17, R17, 0x1, -R229 ;  /* 0x0000000111118824 */ /* 0x000fe200078e0ae5 */
[C---:B------:R-:W-:Y:S01]  /*16c10*/  ISETP.GT.U32.AND P2, PT, R229.reuse, R132, PT ;  /* 0x00000084e500720c */ /* 0x040fe20003f44070 */
[C---:B------:R-:W-:Y:S01]  /*16c20*/  IMAD R193, R229.reuse, R4, R193 ;  /* 0x00000004e5c17224 */ /* 0x040fe200078e02c1 */
[----:B------:R-:W-:Y:S01]  /*16c30*/  ISETP.GT.U32.AND P0, PT, R229, R161, PT ;  /* 0x000000a1e500720c */ /* 0x000fe20003f04070 */
[----:B------:R-:W-:-:S03]  /*16c40*/  @!P3 IMAD.IADD R83, R83, 0x1, -R229 ;  /* 0x000000015353b824 */ /* 0x000fc600078e0ae5 */
[----:B------:R-:W-:Y:S01]  /*16c50*/  ISETP.GT.U32.AND P3, PT, R229, R193, PT ;  /* 0x000000c1e500720c */ /* 0x000fe20003f64070 */
[----:B------:R-:W-:Y:S02]  /*16c60*/  IMAD.MOV.U32 R213, RZ, RZ, R28 ;  /* 0x000000ffffd57224 */ /* 0x000fe400078e001c */
[C---:B------:R-:W-:Y:S02]  /*16c70*/  VIADD R28, R37.reuse, 0x1cb ;  /* 0x000001cb251c7836 */ /* 0x040fe40000000000 */
[----:B------:R-:W-:Y:S02]  /*16c80*/  VIADD R35, R37, 0x1cc ;  /* 0x000001cc25237836 */ /* 0x000fe40000000000 */
[----:B------:R-:W-:Y:S02]  /*16c90*/  @!P2 IADD3 R132, R132, -R229, RZ ;  /* 0x800000e58484a210 */ /* 0x000fe40007ffe0ff */
[----:B------:R-:W-:Y:S01]  /*16ca0*/  IABS R40, R28 ;  /* 0x0000001c00287213 */ /* 0x000fe20000000000 */
[----:B------:R-:W-:Y:S01]  /*16cb0*/  @!P0 IMAD.IADD R161, R161, 0x1, -R229 ;  /* 0x00000001a1a18824 */ /* 0x000fe200078e0ae5 */
[----:B------:R-:W-:-:S02]  /*16cc0*/  IABS R67, R35 ;  /* 0x0000002300437213 */ /* 0x000fc40000000000 */
[----:B------:R-:W-:Y:S01]  /*16cd0*/  ISETP.GT.U32.AND P0, PT, R229, R132, PT ;  /* 0x00000084e500720c */ /* 0x000fe20003f04070 */
[----:B------:R-:W-:-:S04]  /*16ce0*/  IMAD.HI.U32 R41, R9, R40, RZ ;  /* 0x0000002809297227 */ /* 0x000fc800078e00ff */
[----:B------:R-:W-:Y:S01]  /*16cf0*/  @!P3 IMAD.IADD R193, R193, 0x1, -R229 ;  /* 0x00000001c1c1b824 */ /* 0x000fe200078e0ae5 */
[----:B------:R-:W-:Y:S01]  /*16d00*/  ISETP.GT.U32.AND P3, PT, R229, R161, PT ;  /* 0x000000a1e500720c */ /* 0x000fe20003f64070 */
[----:B------:R-:W-:-:S04]  /*16d10*/  IMAD.HI.U32 R4, R9, R67, RZ ;  /* 0x0000004309047227 */ /* 0x000fc800078e00ff */
[----:B------:R-:W-:Y:S02]  /*16d20*/  IMAD.MOV R41, RZ, RZ, -R41 ;  /* 0x000000ffff297224 */ /* 0x000fe400078e0a29 */
[----:B------:R-:W-:Y:S02]  /*16d30*/  IMAD.MOV R4, RZ, RZ, -R4 ;  /* 0x000000ffff047224 */ /* 0x000fe400078e0a04 */
[----:B------:R-:W-:Y:S02]  /*16d40*/  IMAD R40, R229, R41, R40 ;  /* 0x00000029e5287224 */ /* 0x000fe400078e0228 */
[----:B------:R-:W-:Y:S02]  /*16d50*/  VIADD R118, R37, 0x1ca ;  /* 0x000001ca25767836 */ /* 0x000fe40000000000 */
[C---:B------:R-:W-:Y:S02]  /*16d60*/  IMAD R67, R229.reuse, R4, R67 ;  /* 0x00000004e5437224 */ /* 0x040fe400078e0243 */
[--C-:B------:R-:W-:Y:S01]  /*16d70*/  @!P0 IMAD.IADD R132, R132, 0x1, -R229.reuse ;  /* 0x0000000184848824 */ /* 0x100fe200078e0ae5 */
[----:B------:R-:W-:Y:S01]  /*16d80*/  ISETP.GT.U32.AND P0, PT, R229, R40, PT ;  /* 0x00000028e500720c */ /* 0x000fe20003f04070 */
[----:B------:R-:W-:Y:S01]  /*16d90*/  @!P3 IMAD.IADD R161, R161, 0x1, -R229 ;  /* 0x00000001a1a1b824 */ /* 0x000fe200078e0ae5 */
[----:B------:R-:W-:-:S02]  /*16da0*/  IABS R222, R118 ;  /* 0x0000007600de7213 */ /* 0x000fc40000000000 */
[C---:B------:R-:W-:Y:S02]  /*16db0*/  ISETP.GT.U32.AND P3, PT, R229.reuse, R67, PT ;  /* 0x00000043e500720c */ /* 0x040fe40003f64070 */
[----:B------:R-:W-:Y:S01]  /*16dc0*/  ISETP.GT.U32.AND P2, PT, R229, R83, PT ;  /* 0x00000053e500720c */ /* 0x000fe20003f44070 */
[----:B------:R-:W-:-:S04]  /*16dd0*/  IMAD.HI.U32 R49, R9, R222, RZ ;  /* 0x000000de09317227 */ /* 0x000fc800078e00ff */
[C---:B------:R-:W-:Y:S02]  /*16de0*/  VIADD R56, R37.reuse, 0x1ce ;  /* 0x000001ce25387836 */ /* 0x040fe40000000000 */
[----:B------:R-:W-:Y:S02]  /*16df0*/  IMAD.MOV R49, RZ, RZ, -R49 ;  /* 0x000000ffff317224 */ /* 0x000fe400078e0a31 */
[----:B------:R-:W-:Y:S01]  /*16e00*/  VIADD R174, R37, 0x1cf ;  /* 0x000001cf25ae7836 */ /* 0x000fe20000000000 */
[----:B------:R-:W-:Y:S01]  /*16e10*/  IABS R97, R56 ;  /* 0x0000003800617213 */ /* 0x000fe20000000000 */
[--C-:B------:R-:W-:Y:S02]  /*16e20*/  @!P0 IMAD.IADD R40, R40, 0x1, -R229.reuse ;  /* 0x0000000128288824 */ /* 0x100fe400078e0ae5 */
[----:B------:R-:W-:Y:S01]  /*16e30*/  IMAD R222, R229, R49, R222 ;  /* 0x00000031e5de7224 */ /* 0x000fe200078e02de */
[----:B------:R-:W-:Y:S01]  /*16e40*/  IABS R133, R174 ;  /* 0x000000ae00857213 */ /* 0x000fe20000000000 */
[----:B------:R-:W-:Y:S01]  /*16e50*/  @!P3 IMAD.IADD R67, R67, 0x1, -R229 ;  /* 0x000000014343b824 */ /* 0x000fe200078e0ae5 */
[----:B------:R-:W-:Y:S01]  /*16e60*/  ISETP.GT.U32.AND P0, PT, R229, R40, PT ;  /* 0x00000028e500720c */ /* 0x000fe20003f04070 */
[----:B------:R-:W-:-:S04]  /*16e70*/  IMAD.HI.U32 R41, R9, R97, RZ ;  /* 0x0000006109297227 */ /* 0x000fc800078e00ff */
[----:B------:R-:W-:Y:S01]  /*16e80*/  @!P2 IMAD.IADD R83, R83, 0x1, -R229 ;  /* 0x000000015353a824 */ /* 0x000fe200078e0ae5 */
[----:B------:R-:W-:Y:S01]  /*16e90*/  ISETP.GT.U32.AND P2, PT, R229, R222, PT ;  /* 0x000000dee500720c */ /* 0x000fe20003f44070 */
[----:B------:R-:W-:Y:S01]  /*16ea0*/  IMAD.HI.U32 R4, R9, R133, RZ ;  /* 0x0000008509047227 */ /* 0x000fe200078e00ff */
[----:B------:R-:W-:Y:S02]  /*16eb0*/  ISETP.GT.U32.AND P3, PT, R229, R67, PT ;  /* 0x00000043e500720c */ /* 0x000fe40003f64070 */
[----:B------:R-:W-:Y:S01]  /*16ec0*/  IADD3 R41, -R41, RZ, RZ ;  /* 0x000000ff29297210 */ /* 0x000fe20007ffe1ff */
[----:B------:R-:W-:Y:S02]  /*16ed0*/  IMAD.MOV R4, RZ, RZ, -R4 ;  /* 0x000000ffff047224 */ /* 0x000fe400078e0a04 */
[----:B------:R-:W-:Y:S02]  /*16ee0*/  VIADD R44, R37, 0x1cd ;  /* 0x000001cd252c7836 */ /* 0x000fe40000000000 */
[----:B------:R-:W-:-:S02]  /*16ef0*/  IMAD R97, R229, R41, R97 ;  /* 0x00000029e5617224 */ /* 0x000fc400078e0261 */
[C---:B------:R-:W-:Y:S02]  /*16f00*/  IMAD R133, R229.reuse, R4, R133 ;  /* 0x00000004e5857224 */ /* 0x040fe400078e0285 */
[--C-:B------:R-:W-:Y:S01]  /*16f10*/  @!P0 IMAD.IADD R40, R40, 0x1, -R229.reuse ;  /* 0x0000000128288824 */ /* 0x100fe200078e0ae5 */
[----:B------:R-:W-:Y:S01]  /*16f20*/  ISETP.GT.U32.AND P0, PT, R229, R97, PT ;  /* 0x00000061e500720c */ /* 0x000fe20003f04070 */
[----:B------:R-:W-:Y:S01]  /*16f30*/  @!P2 IMAD.IADD R222, R222, 0x1, -R229 ;  /* 0x00000001dedea824 */ /* 0x000fe200078e0ae5 */
[----:B------:R-:W-:Y:S02]  /*16f40*/  IABS R112, R44 ;  /* 0x0000002c00707213 */ /* 0x000fe40000000000 */
[----:B------:R-:W-:Y:S02]  /*16f50*/  @!P3 IADD3 R67, R67, -R229, RZ ;  /* 0x800000e54343b210 */ /* 0x000fe40007ffe0ff */
[----:B------:R-:W-:Y:S02]  /*16f60*/  ISETP.GT.U32.AND P3, PT, R229, R133, PT ;  /* 0x00000085e500720c */ /* 0x000fe40003f64070 */
[----:B------:R-:W-:Y:S01]  /*16f70*/  IADD3 R45, R37, 0x1d5, RZ ;  /* 0x000001d5252d7810 */ /* 0x000fe20007ffe0ff */
[----:B------:R-:W-:Y:S01]  /*16f80*/  IMAD.HI.U32 R49, R9, R112, RZ ;  /* 0x0000007009317227 */ /* 0x000fe200078e00ff */
[----:B------:R-:W-:-:S02]  /*16f90*/  ISETP.GT.U32.AND P2, PT, R229, R222, PT ;  /* 0x000000dee500720c */ /* 0x000fc40003f44070 */
[----:B------:R-:W-:Y:S01]  /*16fa0*/  IABS R84, R45 ;  /* 0x0000002d00547213 */ /* 0x000fe20000000000 */
[C---:B------:R-:W-:Y:S02]  /*16fb0*/  VIADD R203, R37.reuse, 0x1d1 ;  /* 0x000001d125cb7836 */ /* 0x040fe40000000000 */
[----:B------:R-:W-:Y:S02]  /*16fc0*/  IMAD.MOV R49, RZ, RZ, -R49 ;  /* 0x000000ffff317224 */ /* 0x000fe400078e0a31 */
[----:B------:R-:W-:Y:S02]  /*16fd0*/  VIADD R117, R37, 0x1d2 ;  /* 0x000001d225757836 */ /* 0x000fe40000000000 */
[----:B------:R-:W-:Y:S01]  /*16fe0*/  IMAD.HI.U32 R4, R3, R84, RZ ;  /* 0x0000005403047227 */ /* 0x000fe200078e00ff */
[----:B------:R-:W-:-:S03]  /*16ff0*/  IABS R194, R203 ;  /* 0x000000cb00c27213 */ /* 0x000fc60000000000 */
[--C-:B------:R-:W-:Y:S02]  /*17000*/  @!P0 IMAD.IADD R97, R97, 0x1, -R229.reuse ;  /* 0x0000000161618824 */ /* 0x100fe400078e0ae5 */
[----:B------:R-:W-:Y:S01]  /*17010*/  IMAD R112, R229, R49, R112 ;  /* 0x00000031e5707224 */ /* 0x000fe200078e0270 */
[----:B------:R-:W-:Y:S01]  /*17020*/  IABS R49, R117 ;  /* 0x0000007500317213 */ /* 0x000fe20000000000 */
[--C-:B------:R-:W-:Y:S02]  /*17030*/  @!P3 IMAD.IADD R133, R133, 0x1, -R229.reuse ;  /* 0x000000018585b824 */ /* 0x100fe400078e0ae5 */
[----:B------:R-:W-:Y:S01]  /*17040*/  IMAD.MOV R4, RZ, RZ, -R4 ;  /* 0x000000ffff047224 */ /* 0x000fe200078e0a04 */
[C---:B------:R-:W-:Y:S01]  /*17050*/  ISETP.GT.U32.AND P0, PT, R229.reuse, R97, PT ;  /* 0x00000061e500720c */ /* 0x040fe20003f04070 */
[----:B------:R-:W-:Y:S01]  /*17060*/  @!P2 IMAD.IADD R222, R222, 0x1, -R229 ;  /* 0x00000001dedea824 */ /* 0x000fe200078e0ae5 */
[----:B------:R-:W-:Y:S01]  /*17070*/  ISETP.GT.U32.AND P2, PT, R229, R112, PT ;  /* 0x00000070e500720c */ /* 0x000fe20003f44070 */
[----:B------:R-:W-:Y:S01]  /*17080*/  IMAD.HI.U32 R41, R9, R194, RZ ;  /* 0x000000c209297227 */ /* 0x000fe200078e00ff */
[----:B------:R-:W-:-:S03]  /*17090*/  ISETP.GT.U32.AND P3, PT, R229, R133, PT ;  /* 0x00000085e500720c */ /* 0x000fc60003f64070 */
[----:B------:R-:W-:Y:S02]  /*170a0*/  IMAD R84, R229, R4, R84 ;  /* 0x00000004e5547224 */ /* 0x000fe400078e0254 */
[----:B------:R-:W-:-:S04]  /*170b0*/  IMAD.HI.U32 R4, R9, R49, RZ ;  /* 0x0000003109047227 */ /* 0x000fc800078e00ff */
[----:B------:R-:W-:Y:S01]  /*170c0*/  @!P5 IMAD.MOV R212, RZ, RZ, -R212 ;  /* 0x000000ffffd4d224 */ /* 0x000fe200078e0ad4 */
[C---:B------:R-:W-:Y:S01]  /*170d0*/  ISETP.GT.U32.AND P5, PT, R229.reuse, R193, PT ;  /* 0x000000c1e500720c */ /* 0x040fe20003fa4070 */
[----:B------:R-:W-:Y:S02]  /*170e0*/  IMAD.MOV R41, RZ, RZ, -R41 ;  /* 0x000000ffff297224 */ /* 0x000fe400078e0a29 */
[----:B------:R-:W-:Y:S02]  /*170f0*/  IMAD.MOV R4, RZ, RZ, -R4 ;  /* 0x000000ffff047224 */ /* 0x000fe400078e0a04 */
[----:B------:R-:W-:Y:S02]  /*17100*/  IMAD R194, R229, R41, R194 ;  /* 0x00000029e5c27224 */ /* 0x000fe400078e02c2 */
[----:B------:R-:W-:Y:S02]  /*17110*/  VIADD R143, R37, 0x1d0 ;  /* 0x000001d0258f7836 */ /* 0x000fe40000000000 */
[----:B------:R-:W-:-:S02]  /*17120*/  IMAD R49, R229, R4, R49 ;  /* 0x00000004e5317224 */ /* 0x000fc400078e0231 */
[--C-:B------:R-:W-:Y:S01]  /*17130*/  @!P0 IMAD.IADD R97, R97, 0x1, -R229.reuse ;  /* 0x0000000161618824 */ /* 0x100fe200078e0ae5 */
[----:B------:R-:W-:Y:S01]  /*17140*/  ISETP.GT.U32.AND P0, PT, R229, R194, PT ;  /* 0x000000c2e500720c */ /* 0x000fe20003f04070 */
[--C-:B------:R-:W-:Y:S01]  /*17150*/  @!P2 IMAD.IADD R112, R112, 0x1, -R229.reuse ;  /* 0x000000017070a824 */ /* 0x100fe200078e0ae5 */
[----:B------:R-:W-:Y:S01]  /*17160*/  IABS R162, R143 ;  /* 0x0000008f00a27213 */ /* 0x000fe20000000000 */
[--C-:B------:R-:W-:Y:S01]  /*17170*/  @!P3 IMAD.IADD R133, R133, 0x1, -R229.reuse ;  /* 0x000000018585b824 */ /* 0x100fe200078e0ae5 */
[----:B------:R-:W-:Y:S01]  /*17180*/  ISETP.GT.U32.AND P3, PT, R229, R49, PT ;  /* 0x00000031e500720c */ /* 0x000fe20003f64070 */
[----:B------:R-:W-:Y:S01]  /*17190*/  @!P5 IMAD.IADD R193, R193, 0x1, -R229 ;  /* 0x00000001c1c1d824 */ /* 0x000fe200078e0ae5 */
[----:B------:R-:W-:Y:S01]  /*171a0*/  ISETP.GE.AND P5, PT, R48, RZ, PT ;  /* 0x000000ff3000720c */ /* 0x000fe20003fa6270 */
[----:B------:R-:W-:Y:S01]  /*171b0*/  IMAD.HI.U32 R48, R9, R162, RZ ;  /* 0x000000a209307227 */ /* 0x000fe200078e00ff */
[----:B------:R-:W-:-:S03]  /*171c0*/  ISETP.GT.U32.AND P2, PT, R229, R112, PT ;  /* 0x00000070e500720c */ /* 0x000fc60003f44070 */
[----:B------:R-:W-:Y:S01]  /*171d0*/  IMAD.MOV.U32 R232, RZ, RZ, R29 ;  /* 0x000000ffffe87224 */ /* 0x000fe200078e001d */
[C---:B------:R-:W-:Y:S01]  /*171e0*/  IADD3 R29, R37.reuse, 0x1d3, RZ ;  /* 0x000001d3251d7810 */ /* 0x040fe20007ffe0ff */
[----:B------:R-:W-:Y:S02]  /*171f0*/  VIADD R36, R37, 0x1d4 ;  /* 0x000001d425247836 */ /* 0x000fe40000000000 */
[----:B------:R-:W-:Y:S01]  /*17200*/  IMAD.MOV R48, RZ, RZ, -R48 ;  /* 0x000000ffff307224 */ /* 0x000fe200078e0a30 */
[----:B------:R-:W-:Y:S01]  /*17210*/  IABS R223, R29 ;  /* 0x0000001d00df7213 */ /* 0x000fe20000000000 */
[--C-:B------:R-:W-:Y:S01]  /*17220*/  @!P0 IMAD.IADD R194, R194, 0x1, -R229.reuse ;  /* 0x00000001c2c28824 */ /* 0x100fe200078e0ae5 */
[----:B------:R-:W-:Y:S01]  /*17230*/  IABS R100, R36 ;  /* 0x0000002400647213 */ /* 0x000fe20000000000 */
[----:B------:R-:W-:Y:S02]  /*17240*/  IMAD R162, R229, R48, R162 ;  /* 0x00000030e5a27224 */ /* 0x000fe400078e02a2 */
[--C-:B------:R-:W-:Y:S01]  /*17250*/  @!P3 IMAD.IADD R49, R49, 0x1, -R229.reuse ;  /* 0x000000013131b824 */ /* 0x100fe200078e0ae5 */
[C---:B------:R-:W-:Y:S01]  /*17260*/  ISETP.GT.U32.AND P0, PT, R229.reuse, R194, PT ;  /* 0x000000c2e500720c */ /* 0x040fe20003f04070 */
[----:B------:R-:W-:Y:S01]  /*17270*/  @!P2 IMAD.IADD R112, R112, 0x1, -R229 ;  /* 0x000000017070a824 */ /* 0x000fe200078e0ae5 */
[----:B------:R-:W-:Y:S01]  /*17280*/  ISETP.GT.U32.AND P2, PT, R229, R162, PT ;  /* 0x000000a2e500720c */ /* 0x000fe20003f44070 */
[----:B------:R-:W-:Y:S01]  /*17290*/  IMAD.HI.U32 R41, R9, R223, RZ ;  /* 0x000000df09297227 */ /* 0x000fe200078e00ff */
[----:B------:R-:W-:-:S03]  /*172a0*/  ISETP.GT.U32.AND P3, PT, R229, R49, PT ;  /* 0x00000031e500720c */ /* 0x000fc60003f64070 */
[----:B------:R-:W-:-:S04]  /*172b0*/  IMAD.HI.U32 R9, R9, R100, RZ ;  /* 0x0000006409097227 */ /* 0x000fc800078e00ff */
[----:B------:R-:W-:-:S04]  /*172c0*/  IMAD.MOV R9, RZ, RZ, -R9 ;  /* 0x000000ffff097224 */ /* 0x000fc800078e0a09 */
[----:B------:R-:W-:Y:S01]  /*172d0*/  IMAD R100, R229, R9, R100 ;  /* 0x00000009e5647224 */ /* 0x000fe200078e0264 */
[----:B------:R-:W-:Y:S01]  /*172e0*/  @!P2 IADD3 R162, R162, -R229, RZ ;  /* 0x800000e5a2a2a210 */ /* 0x000fe20007ffe0ff */
[--C-:B------:R-:W-:Y:S02]  /*172f0*/  @!P0 IMAD.IADD R194, R194, 0x1, -R229.reuse ;  /* 0x00000001c2c28824 */ /* 0x100fe400078e0ae5 */
[----:B------:R-:W-:Y:S01]  /*17300*/  VIADD R55, R37, 0x1d6 ;  /* 0x000001d625377836 */ /* 0x000fe20000000000 */
[----:B------:R-:W-:Y:S01]  /*17310*/  ISETP.GT.U32.AND P0, PT, R229, R100, PT ;  /* 0x00000064e500720c */ /* 0x000fe20003f04070 */
[----:B------:R-:W-:Y:S01]  /*17320*/  @!P3 IMAD.IADD R49, R49, 0x1, -R229 ;  /* 0x000000013131b824 */ /* 0x000fe200078e0ae5 */
[----:B------:R-:W-:Y:S01]  /*17330*/  ISETP.GT.U32.AND P3, PT, R229, R84, PT ;  /* 0x00000054e500720c */ /* 0x000fe20003f64070 */
[----:B------:R-:W-:Y:S01]  /*17340*/  VIADD R173, R37, 0x1d7 ;  /* 0x000001d725ad7836 */ /* 0x000fe20000000000 */
[----:B------:R-:W-:Y:S02]  /*17350*/  ISETP.GT.U32.AND P2, PT, R229, R162, PT ;  /* 0x000000a2e500720c */ /* 0x000fe40003f44070 */
[----:B------:R-:W-:-:S02]  /*17360*/  IABS R109, R55 ;  /* 0x00000037006d7213 */ /* 0x000fc40000000000 */
[----:B------:R-:W-:Y:S01]  /*17370*/  IABS R134, R173 ;  /* 0x000000ad00867213 */ /* 0x000fe20000000000 */
[----:B------:R-:W-:Y:S02]  /*17380*/  IMAD.MOV R41, RZ, RZ, -R41 ;  /* 0x000000ffff297224 */ /* 0x000fe400078e0a29 */
[----:B------:R-:W-:-:S04]  /*17390*/  IMAD.HI.U32 R4, R3, R109, RZ ;  /* 0x0000006d03047227 */ /* 0x000fc800078e00ff */
[----:B------:R-:W-:Y:S02]  /*173a0*/  VIADD R142, R37, 0x1d8 ;  /* 0x000001d8258e7836 */ /* 0x000fe40000000000 */
[----:B------:R-:W-:-:S04]  /*173b0*/  IMAD.HI.U32 R9, R3, R134, RZ ;  /* 0x0000008603097227 */ /* 0x000fc800078e00ff */
[C---:B------:R-:W-:Y:S02]  /*173c0*/  IMAD R223, R229.reuse, R41, R223 ;  /* 0x00000029e5df7224 */ /* 0x040fe400078e02df */
[--C-:B------:R-:W-:Y:S01]  /*173d0*/  @!P0 IMAD.IADD R100, R100, 0x1, -R229.reuse ;  /* 0x0000000164648824 */ /* 0x100fe200078e0ae5 */
[----:B------:R-:W-:Y:S01]  /*173e0*/  IABS R163, R142 ;  /* 0x0000008e00a37213 */ /* 0x000fe20000000000 */
[----:B------:R-:W-:Y:S02]  /*173f0*/  IMAD.MOV R41, RZ, RZ, -R4 ;  /* 0x000000ffff297224 */ /* 0x000fe400078e0a04 */
[----:B------:R-:W-:Y:S01]  /*17400*/  @!P3 IMAD.IADD R84, R84, 0x1, -R229 ;  /* 0x000000015454b824 */ /* 0x000fe200078e0ae5 */
[----:B------:R-:W-:Y:S01]  /*17410*/  @!P2 IADD3 R162, R162, -R229, RZ ;  /* 0x800000e5a2a2a210 */ /* 0x000fe20007ffe0ff */
[----:B------:R-:W-:Y:S01]  /*17420*/  IMAD.MOV R4, RZ, RZ, -R9 ;  /* 0x000000ffff047224 */ /* 0x000fe200078e0a09 */
[C---:B------:R-:W-:Y:S02]  /*17430*/  ISETP.GT.U32.AND P2, PT, R229.reuse, R223, PT ;  /* 0x000000dfe500720c */ /* 0x040fe40003f44070 */
[C---:B------:R-:W-:Y:S01]  /*17440*/  ISETP.GT.U32.AND P0, PT, R229.reuse, R100, PT ;  /* 0x00000064e500720c */ /* 0x040fe20003f04070 */
[C---:B------:R-:W-:Y:S01]  /*17450*/  IMAD R134, R229.reuse, R4, R134 ;  /* 0x00000004e5867224 */ /* 0x040fe200078e0286 */
[----:B------:R-:W-:Y:S01]  /*17460*/  ISETP.GT.U32.AND P3, PT, R229, R84, PT ;  /* 0x00000054e500720c */ /* 0x000fe20003f64070 */
[----:B------:R-:W-:-:S04]  /*17470*/  IMAD.HI.U32 R4, R3, R163, RZ ;  /* 0x000000a303047227 */ /* 0x000fc800078e00ff */
[----:B------:R-:W-:-:S04]  /*17480*/  IMAD.MOV R4, RZ, RZ, -R4 ;  /* 0x000000ffff047224 */ /* 0x000fc800078e0a04 */
[----:B------:R-:W-:Y:S01]  /*17490*/  IMAD R163, R229, R4, R163 ;  /* 0x00000004e5a37224 */ /* 0x000fe200078e02a3 */
[-C--:B------:R-:W-:Y:S02]  /*174a0*/  @!P2 IADD3 R223, R223, -R229.reuse, RZ ;  /* 0x800000e5dfdfa210 */ /* 0x080fe40007ffe0ff */
[----:B------:R-:W-:Y:S01]  /*174b0*/  @!P0 IADD3 R100, R100, -R229, RZ ;  /* 0x800000e564648210 */ /* 0x000fe20007ffe0ff */
[----:B------:R-:W-:Y:S01]  /*174c0*/  @!P3 IMAD.IADD R84, R84, 0x1, -R229 ;  /* 0x000000015454b824 */ /* 0x000fe200078e0ae5 */
[C---:B------:R-:W-:Y:S02]  /*174d0*/  ISETP.GT.U32.AND P0, PT, R229.reuse, R134, PT ;  /* 0x00000086e500720c */ /* 0x040fe40003f04070 */
[C---:B------:R-:W-:Y:S02]  /*174e0*/  ISETP.GT.U32.AND P3, PT, R229.reuse, R163, PT ;  /* 0x000000a3e500720c */ /* 0x040fe40003f64070 */
[----:B------:R-:W-:Y:S01]  /*174f0*/  ISETP.GT.U32.AND P2, PT, R229, R223, PT ;  /* 0x000000dfe500720c */ /* 0x000fe20003f44070 */
[----:B------:R-:W-:-:S02]  /*17500*/  VIADD R116, R37, 0x1da ;  /* 0x000001da25747836 */ /* 0x000fc40000000000 */
[----:B------:R-:W-:Y:S02]  /*17510*/  IMAD.MOV.U32 R184, RZ, RZ, R30 ;  /* 0x000000ffffb87224 */ /* 0x000fe400078e001e */
[----:B------:R-:W-:Y:S02]  /*17520*/  VIADD R30, R37, 0x1db ;  /* 0x000001db251e7836 */ /* 0x000fe40000000000 */
[----:B------:R-:W-:Y:S01]  /*17530*/  IMAD R109, R229, R41, R109 ;  /* 0x00000029e56d7224 */ /* 0x000fe200078e026d */
[----:B------:R-:W-:Y:S01]  /*17540*/  IABS R224, R116 ;  /* 0x0000007400e07213 */ /* 0x000fe20000000000 */
[--C-:B------:R-:W-:Y:S01]  /*17550*/  @!P0 IMAD.IADD R134, R134, 0x1, -R229.reuse ;  /* 0x0000000186868824 */ /* 0x100fe200078e0ae5 */
[----:B------:R-:W-:Y:S01]  /*17560*/  IABS R9, R30 ;  /* 0x0000001e00097213 */ /* 0x000fe20000000000 */
[--C-:B------:R-:W-:Y:S02]  /*17570*/  @!P3 IMAD.IADD R163, R163, 0x1, -R229.reuse ;  /* 0x00000001a3a3b824 */ /* 0x100fe400078e0ae5 */
[----:B------:R-:W-:Y:S01]  /*17580*/  @!P2 IMAD.IADD R223, R223, 0x1, -R229 ;  /* 0x00000001dfdfa824 */ /* 0x000fe200078e0ae5 */
[----:B------:R-:W-:Y:S01]  /*17590*/  ISETP.GT.U32.AND P2, PT, R229, R109, PT ;  /* 0x0000006de500720c */ /* 0x000fe20003f44070 */
[----:B------:R-:W-:Y:S01]  /*175a0*/  IMAD.HI.U32 R41, R3, R224, RZ ;  /* 0x000000e003297227 */ /* 0x000fe200078e00ff */
[----:B------:R-:W-:-:S02]  /*175b0*/  ISETP.GT.U32.AND P0, PT, R229, R134, PT ;  /* 0x00000086e500720c */ /* 0x000fc40003f04070 */
[----:B------:R-:W-:Y:S01]  /*175c0*/  ISETP.GT.U32.AND P3, PT, R229, R163, PT ;  /* 0x000000a3e500720c */ /* 0x000fe20003f64070 */
[----:B------:R-:W-:-:S04]  /*175d0*/  IMAD.HI.U32 R48, R3, R9, RZ ;  /* 0x0000000903307227 */ /* 0x000fc800078e00ff */
[----:B------:R-:W-:Y:S02]  /*175e0*/  IMAD.MOV R41, RZ, RZ, -R41 ;  /* 0x000000ffff297224 */ /* 0x000fe400078e0a29 */
[----:B------:R-:W-:Y:S02]  /*175f0*/  IMAD.MOV R48, RZ, RZ, -R48 ;  /* 0x000000ffff307224 */ /* 0x000fe400078e0a30 */
[----:B------:R-:W-:Y:S02]  /*17600*/  VIADD R87, R37, 0x1d9 ;  /* 0x000001d925577836 */ /* 0x000fe40000000000 */
[C---:B------:R-:W-:Y:S02]  /*17610*/  IMAD R224, R229.reuse, R41, R224 ;  /* 0x00000029e5e07224 */ /* 0x040fe400078e02e0 */
[----:B------:R-:W-:Y:S01]  /*17620*/  IMAD R9, R229, R48, R9 ;  /* 0x00000030e5097224 */ /* 0x000fe200078e0209 */
[----:B------:R-:W-:Y:S01]  /*17630*/  IABS R195, R87 ;  /* 0x0000005700c37213 */ /* 0x000fe20000000000 */
[----:B------:R-:W-:-:S02]  /*17640*/  @!P2 IMAD.IADD R109, R109, 0x1, -R229 ;  /* 0x000000016d6da824 */ /* 0x000fc400078e0ae5 */
[----:B------:R-:W-:Y:S01]  /*17650*/  @!P0 IMAD.IADD R134, R134, 0x1, -R229 ;  /* 0x0000000186868824 */ /* 0x000fe200078e0ae5 */
[----:B------:R-:W-:Y:S02]  /*17660*/  ISETP.GT.U32.AND P0, PT, R229, R224, PT ;  /* 0x000000e0e500720c */ /* 0x000fe40003f04070 */
[----:B------:R-:W-:Y:S02]  /*17670*/  @!P3 IADD3 R163, R163, -R229, RZ ;  /* 0x800000e5a3a3b210 */ /* 0x000fe40007ffe0ff */
[----:B------:R-:W-:Y:S01]  /*17680*/  ISETP.GT.U32.AND P3, PT, R229, R9, PT ;  /* 0x00000009e500720c */ /* 0x000fe20003f64070 */
[----:B------:R-:W-:Y:S01]  /*17690*/  IMAD.HI.U32 R4, R3, R195, RZ ;  /* 0x000000c303047227 */ /* 0x000fe200078e00ff */
[----:B------:R-:W-:-:S03]  /*176a0*/  ISETP.GT.U32.AND P2, PT, R229, R109, PT ;  /* 0x0000006de500720c */ /* 0x000fc60003f44070 */
[----:B------:R-:W-:Y:S02]  /*176b0*/  IMAD.MOV R4, RZ, RZ, -R4 ;  /* 0x000000ffff047224 */ /* 0x000fe400078e0a04 */
[C---:B------:R-:W-:Y:S02]  /*176c0*/  VIADD R46, R37.reuse, 0x1dd ;  /* 0x000001dd252e7836 */ /* 0x040fe40000000000 */
[----:B------:R-:W-:Y:S02]  /*176d0*/  VIADD R231, R37, 0x1de ;  /* 0x000001de25e77836 */ /* 0x000fe40000000000 */
[----:B------:R-:W-:Y:S01]  /*176e0*/  IMAD R195, R229, R4, R195 ;  /* 0x00000004e5c37224 */ /* 0x000fe200078e02c3 */
[----:B------:R-:W-:Y:S01]  /*176f0*/  IABS R41, R46 ;  /* 0x0000002e00297213 */ /* 0x000fe20000000000 */
[--C-:B------:R-:W-:Y:S01]  /*17700*/  @!P0 IMAD.IADD R224, R224, 0x1, -R229.reuse ;  /* 0x00000001e0e08824 */ /* 0x100fe200078e0ae5 */
[----:B------:R-:W-:Y:S01]  /*17710*/  IABS R98, R231 ;  /* 0x000000e700627213 */ /* 0x000fe20000000000 */
[----:B------:R-:W-:Y:S01]  /*17720*/  @!P2 IMAD.IADD R109, R109, 0x1, -R229 ;  /* 0x000000016d6da824 */ /* 0x000fe200078e0ae5 */
[----:B------:R-:W-:-:S02]  /*17730*/  @!P3 IADD3 R9, R9, -R229, RZ ;  /* 0x800000e50909b210 */ /* 0x000fc40007ffe0ff */
[----:B------:R-:W-:Y:S01]  /*17740*/  ISETP.GT.U32.AND P2, PT, R229, R195, PT ;  /* 0x000000c3e500720c */ /* 0x000fe20003f44070 */
[----:B------:R-:W-:Y:S01]  /*17750*/  VIADD R202, R37, 0x1dc ;  /* 0x000001dc25ca7836 */ /* 0x000fe20000000000 */
[----:B------:R-:W-:Y:S01]  /*17760*/  ISETP.GT.U32.AND P0, PT, R229, R224, PT ;  /* 0x000000e0e500720c */ /* 0x000fe20003f04070 */
[----:B------:R-:W-:Y:S01]  /*17770*/  IMAD.HI.U32 R69, R3, R41, RZ ;  /* 0x0000002903457227 */ /* 0x000fe200078e00ff */
[----:B------:R-:W-:-:S03]  /*17780*/  ISETP.GT.U32.AND P3, PT, R229, R9, PT ;  /* 0x00000009e500720c */ /* 0x000fc60003f64070 */
[----:B------:R-:W-:Y:S01]  /*17790*/  IMAD.HI.U32 R48, R3, R98, RZ ;  /* 0x0000006203307227 */ /* 0x000fe200078e00ff */
[----:B------:R-:W-:-:S03]  /*177a0*/  IABS R68, R202 ;  /* 0x000000ca00447213 */ /* 0x000fc60000000000 */
[----:B------:R-:W-:Y:S01]  /*177b0*/  IMAD.MOV R69, RZ, RZ, -R69 ;  /* 0x000000ffff457224 */ /* 0x000fe200078e0a45 */
[----:B------:R-:W-:Y:S01]  /*177c0*/  IADD3 R168, R37, 0x1df, RZ ;  /* 0x000001df25a87810 */ /* 0x000fe20007ffe0ff */
[----:B------:R-:W-:Y:S02]  /*177d0*/  IMAD.MOV R48, RZ, RZ, -R48 ;  /* 0x000000ffff307224 */ /* 0x000fe400078e0a30 */
[C---:B------:R-:W-:Y:S01]  /*177e0*/  IMAD R41, R229.reuse, R69, R41 ;  /* 0x00000045e5297224 */ /* 0x040fe200078e0229 */
[----:B------:R-:W-:Y:S01]  /*177f0*/  IABS R135, R168 ;  /* 0x000000a800877213 */ /* 0x000fe20000000000 */
[----:B------:R-:W-:Y:S02]  /*17800*/  IMAD R98, R229, R48, R98 ;  /* 0x00000030e5627224 */ /* 0x000fe400078e0262 */
[----:B------:R-:W-:-:S04]  /*17810*/  IMAD.HI.U32 R4, R3, R68, RZ ;  /* 0x0000004403047227 */ /* 0x000fc800078e00ff */
[--C-:B------:R-:W-:Y:S02]  /*17820*/  @!P2 IMAD.IADD R195, R195, 0x1, -R229.reuse ;  /* 0x00000001c3c3a824 */ /* 0x100fe400078e0ae5 */
[--C-:B------:R-:W-:Y:S01]  /*17830*/  @!P0 IMAD.IADD R224, R224, 0x1, -R229.reuse ;  /* 0x00000001e0e08824 */ /* 0x100fe200078e0ae5 */
[----:B------:R-:W-:Y:S01]  /*17840*/  ISETP.GT.U32.AND P0, PT, R229, R41, PT ;  /* 0x00000029e500720c */ /* 0x000fe20003f04070 */
[----:B------:R-:W-:Y:S01]  /*17850*/  @!P3 IMAD.IADD R9, R9, 0x1, -R229 ;  /* 0x000000010909b824 */ /* 0x000fe200078e0ae5 */
[----:B------:R-:W-:Y:S01]  /*17860*/  ISETP.GT.U32.AND P3, PT, R229, R98, PT ;  /* 0x00000062e500720c */ /* 0x000fe20003f64070 */
[----:B------:R-:W-:Y:S02]  /*17870*/  IMAD.MOV R4, RZ, RZ, -R4 ;  /* 0x000000ffff047224 */ /* 0x000fe400078e0a04 */
[----:B------:R-:W-:Y:S01]  /*17880*/  VIADD R234, R37, 0x1e0 ;  /* 0x000001e025ea7836 */ /* 0x000fe20000000000 */
[----:B------:R-:W-:Y:S01]  /*17890*/  ISETP.GT.U32.AND P2, PT, R229, R195, PT ;  /* 0x000000c3e500720c */ /* 0x000fe20003f44070 */
[----:B------:R-:W-:-:S03]  /*178a0*/  IMAD.HI.U32 R70, R3, R135, RZ ;  /* 0x0000008703467227 */ /* 0x000fc600078e00ff */
[----:B------:R-:W-:Y:S01]  /*178b0*/  IABS R164, R234 ;  /* 0x000000ea00a47213 */ /* 0x000fe20000000000 */
[----:B------:R-:W-:Y:S02]  /*178c0*/  IMAD R68, R229, R4, R68 ;  /* 0x00000004e5447224 */ /* 0x000fe400078e0244 */
[----:B------:R-:W-:Y:S02]  /*178d0*/  IMAD.MOV R4, RZ, RZ, -R70 ;  /* 0x000000ffff047224 */ /* 0x000fe400078e0a46 */
[----:B------:R-:W-:Y:S02]  /*178e0*/  VIADD R237, R37, 0x1e1 ;  /* 0x000001e125ed7836 */ /* 0x000fe40000000000 */
[----:B------:R-:W-:Y:S02]  /*178f0*/  IMAD R135, R229, R4, R135 ;  /* 0x00000004e5877224 */ /* 0x000fe400078e0287 */
[----:B------:R-:W-:Y:S01]  /*17900*/  IMAD.HI.U32 R4, R3, R164, RZ ;  /* 0x000000a403047227 */ /* 0x000fe200078e00ff */
[----:B------:R-:W-:-:S03]  /*17910*/  IABS R196, R237 ;  /* 0x000000ed00c47213 */ /* 0x000fc60000000000 */
[--C-:B------:R-:W-:Y:S02]  /*17920*/  @!P0 IMAD.IADD R41, R41, 0x1, -R229.reuse ;  /* 0x0000000129298824 */ /* 0x100fe400078e0ae5 */
[--C-:B------:R-:W-:Y:S02]  /*17930*/  @!P3 IMAD.IADD R98, R98, 0x1, -R229.reuse ;  /* 0x000000016262b824 */ /* 0x100fe400078e0ae5 */
[----:B------:R-:W-:Y:S02]  /*17940*/  IMAD.MOV R4, RZ, RZ, -R4 ;  /* 0x000000ffff047224 */ /* 0x000fe400078e0a04 */
[----:B------:R-:W-:Y:S01]  /*17950*/  @!P2 IMAD.IADD R195, R195, 0x1, -R229 ;  /* 0x00000001c3c3a824 */ /* 0x000fe200078e0ae5 */
[C---:B------:R-:W-:Y:S01]  /*17960*/  ISETP.GT.U32.AND P2, PT, R229.reuse, R68, PT ;  /* 0x00000044e500720c */ /* 0x040fe20003f44070 */
[C---:B------:R-:W-:Y:S01]  /*17970*/  IMAD R164, R229.reuse, R4, R164 ;  /* 0x00000004e5a47224 */ /* 0x040fe200078e02a4 */
[----:B------:R-:W-:Y:S01]  /*17980*/  ISETP.GT.U32.AND P0, PT, R229, R41, PT ;  /* 0x00000029e500720c */ /* 0x000fe20003f04070 */
[----:B------:R-:W-:Y:S01]  /*17990*/  IMAD.HI.U32 R4, R3, R196, RZ ;  /* 0x000000c403047227 */ /* 0x000fe200078e00ff */
[----:B------:R-:W-:-:S03]  /*179a0*/  ISETP.GT.U32.AND P3, PT, R229, R98, PT ;  /* 0x00000062e500720c */ /* 0x000fc60003f64070 */
[----:B------:R-:W-:-:S04]  /*179b0*/  IMAD.MOV R4, RZ, RZ, -R4 ;  /* 0x000000ffff047224 */ /* 0x000fc800078e0a04 */
[----:B------:R-:W-:Y:S02]  /*179c0*/  IMAD R196, R229, R4, R196 ;  /* 0x00000004e5c47224 */ /* 0x000fe400078e02c4 */
[----:B------:R-:W-:Y:S02]  /*179d0*/  @!P2 IADD3 R68, R68, -R229, RZ ;  /* 0x800000e54444a210 */ /* 0x000fe40007ffe0ff */
[--C-:B------:R-:W-:Y:S01]  /*179e0*/  @!P0 IMAD.IADD R41, R41, 0x1, -R229.reuse ;  /* 0x0000000129298824 */ /* 0x100fe200078e0ae5 */
[C---:B------:R-:W-:Y:S01]  /*179f0*/  ISETP.GT.U32.AND P0, PT, R229.reuse, R164, PT ;  /* 0x000000a4e500720c */ /* 0x040fe20003f04070 */
[----:B------:R-:W-:Y:S01]  /*17a00*/  @!P3 IMAD.IADD R98, R98, 0x1, -R229 ;  /* 0x000000016262b824 */ /* 0x000fe200078e0ae5 */
[C---:B------:R-:W-:Y:S02]  /*17a10*/  ISETP.GT.U32.AND P3, PT, R229.reuse, R196, PT ;  /* 0x000000c4e500720c */ /* 0x040fe40003f64070 */
[----:B------:R-:W-:Y:S01]  /*17a20*/  ISETP.GT.U32.AND P2, PT, R229, R68, PT ;  /* 0x00000044e500720c */ /* 0x000fe20003f44070 */
[----:B------:R-:W-:-:S02]  /*17a30*/  VIADD R252, R37, 0x1e3 ;  /* 0x000001e325fc7836 */ /* 0x000fc40000000000 */
[----:B------:R-:W-:-:S03]  /*17a40*/  VIADD R251, R37, 0x1e4 ;  /* 0x000001e425fb7836 */ /* 0x000fc60000000000 */
[----:B------:R-:W-:-:S03]  /*17a50*/  IABS R225, R252 ;  /* 0x000000fc00e17213 */ /* 0x000fc60000000000 */
[----:B------:R-:W-:Y:S02]  /*17a60*/  @!P0 IADD3 R164, R164, -R229, RZ ;  /* 0x800000e5a4a48210 */ /* 0x000fe40007ffe0ff */
[--C-:B------:R-:W-:Y:S01]  /*17a70*/  @!P3 IMAD.IADD R196, R196, 0x1, -R229.reuse ;  /* 0x00000001c4c4b824 */ /* 0x100fe200078e0ae5 */
[----:B------:R-:W-:Y:S01]  /*17a80*/  IABS R110, R251 ;  /* 0x000000fb006e7213 */ /* 0x000fe20000000000 */
[----:B------:R-:W-:Y:S01]  /*17a90*/  @!P2 IMAD.IADD R68, R68, 0x1, -R229 ;  /* 0x000000014444a824 */ /* 0x000fe200078e0ae5 */
[----:B------:R-:W-:Y:S01]  /*17aa0*/  ISETP.GT.U32.AND P2, PT, R229, R135, PT ;  /* 0x00000087e500720c */ /* 0x000fe20003f44070 */
[----:B------:R-:W-:Y:S01]  /*17ab0*/  IMAD.HI.U32 R70, R3, R225, RZ ;  /* 0x000000e103467227 */ /* 0x000fe200078e00ff */
[C---:B------:R-:W-:Y:S02]  /*17ac0*/  ISETP.GT.U32.AND P0, PT, R229.reuse, R164, PT ;  /* 0x000000a4e500720c */ /* 0x040fe40003f04070 */
[----:B------:R-:W-:Y:S01]  /*17ad0*/  ISETP.GT.U32.AND P3, PT, R229, R196, PT ;  /* 0x000000c4e500720c */ /* 0x000fe20003f64070 */
[----:B------:R-:W-:-:S04]  /*17ae0*/  IMAD.HI.U32 R4, R3, R110, RZ ;  /* 0x0000006e03047227 */ /* 0x000fc800078e00ff */
[----:B------:R-:W-:Y:S02]  /*17af0*/  IMAD.MOV.U32 R152, RZ, RZ, R0 ;  /* 0x000000ffff987224 */ /* 0x000fe400078e0000 */
[----:B------:R-:W-:Y:S02]  /*17b00*/  VIADD R0, R37, 0x1e2 ;  /* 0x000001e225007836 */ /* 0x000fe40000000000 */
[----:B------:R-:W-:Y:S02]  /*17b10*/  IMAD.MOV R70, RZ, RZ, -R70 ;  /* 0x000000ffff467224 */ /* 0x000fe400078e0a46 */
[----:B------:R-:W-:Y:S01]  /*17b20*/  IMAD.MOV R4, RZ, RZ, -R4 ;  /* 0x000000ffff047224 */ /* 0x000fe200078e0a04 */
[----:B------:R-:W-:Y:S01]  /*17b30*/  IABS R48, R0 ;  /* 0x0000000000307213 */ /* 0x000fe20000000000 */
[C---:B------:R-:W-:Y:S02]  /*17b40*/  IMAD R225, R229.reuse, R70, R225 ;  /* 0x00000046e5e17224 */ /* 0x040fe400078e02e1 */
[----:B------:R-:W-:-:S02]  /*17b50*/  IMAD R110, R229, R4, R110 ;  /* 0x00000004e56e7224 */ /* 0x000fc400078e026e */
[--C-:B------:R-:W-:Y:S02]  /*17b60*/  @!P2 IMAD.IADD R135, R135, 0x1, -R229.reuse ;  /* 0x000000018787a824 */ /* 0x100fe400078e0ae5 */
[----:B------:R-:W-:Y:S01]  /*17b70*/  @!P0 IMAD.IADD R164, R164, 0x1, -R229 ;  /* 0x00000001a4a48824 */ /* 0x000fe200078e0ae5 */
[----:B------:R-:W-:Y:S01]  /*17b80*/  ISETP.GT.U32.AND P0, PT, R229, R225, PT ;  /* 0x000000e1e500720c */ /* 0x000fe20003f04070 */
[----:B------:R-:W-:Y:S01]  /*17b90*/  IMAD.HI.U32 R69, R3, R48, RZ ;  /* 0x0000003003457227 */ /* 0x000fe200078e00ff */
[----:B------:R-:W-:-:S03]  /*17ba0*/  IADD3 R250, R37, 0x1e5, RZ ;  /* 0x000001e525fa7810 */ /* 0x000fc60007ffe0ff */
[----:B------:R-:W-:Y:S01]  /*17bb0*/  @!P3 IMAD.IADD R196, R196, 0x1, -R229 ;  /* 0x00000001c4c4b824 */ /* 0x000fe200078e0ae5 */
[C---:B------:R-:W-:Y:S02]  /*17bc0*/  ISETP.GT.U32.AND P3, PT, R229.reuse, R110, PT ;  /* 0x0000006ee500720c */ /* 0x040fe40003f64070 */
[----:B------:R-:W-:Y:S01]  /*17bd0*/  ISETP.GT.U32.AND P2, PT, R229, R135, PT ;  /* 0x00000087e500720c */ /* 0x000fe20003f44070 */
[----:B------:R-:W-:Y:S01]  /*17be0*/  IMAD.MOV R69, RZ, RZ, -R69 ;  /* 0x000000ffff457224 */ /* 0x000fe200078e0a45 */
[----:B------:R-:W-:Y:S01]  /*17bf0*/  IABS R241, R250 ;  /* 0x000000fa00f17213 */ /* 0x000fe20000000000 */
[----:B------:R-:W-:Y:S02]  /*17c00*/  VIADD R249, R37, 0x1f3 ;  /* 0x000001f325f97836 */ /* 0x000fe40000000000 */
[----:B------:R-:W-:Y:S02]  /*17c10*/  IMAD R48, R229, R69, R48 ;  /* 0x00000045e5307224 */ /* 0x000fe400078e0230 */
[----:B------:R-:W-:-:S02]  /*17c20*/  VIADD R201, R37, 0x1e6 ;  /* 0x000001e625c97836 */ /* 0x000fc40000000000 */
[----:B------:R-:W-:Y:S01]  /*17c30*/  IMAD.HI.U32 R69, R3, R241, RZ ;  /* 0x000000f103457227 */ /* 0x000fe200078e00ff */
[----:B------:R-:W-:Y:S02]  /*17c40*/  IABS R85, R249 ;  /* 0x000000f900557213 */ /* 0x000fe40000000000 */
[----:B------:R-:W-:Y:S01]  /*17c50*/  @!P0 IADD3 R225, R225, -R229, RZ ;  /* 0x800000e5e1e18210 */ /* 0x000fe20007ffe0ff */
[----:B------:R-:W-:Y:S01]  /*17c60*/  IMAD.MOV R69, RZ, RZ, -R69 ;  /* 0x000000ffff457224 */ /* 0x000fe200078e0a45 */
[----:B------:R-:W-:Y:S01]  /*17c70*/  IABS R136, R201 ;  /* 0x000000c900887213 */ /* 0x000fe20000000000 */
[--C-:B------:R-:W-:Y:S01]  /*17c80*/  @!P3 IMAD.IADD R110, R110, 0x1, -R229.reuse ;  /* 0x000000016e6eb824 */ /* 0x100fe200078e0ae5 */
[----:B------:R-:W-:Y:S01]  /*17c90*/  ISETP.GT.U32.AND P0, PT, R229, R225, PT ;  /* 0x000000e1e500720c */ /* 0x000fe20003f04070 */
[----:B------:R-:W-:Y:S01]  /*17ca0*/  @!P2 IMAD.IADD R135, R135, 0x1, -R229 ;  /* 0x000000018787a824 */ /* 0x000fe200078e0ae5 */
[C---:B------:R-:W-:Y:S01]  /*17cb0*/  ISETP.GT.U32.AND P2, PT, R229.reuse, R48, PT ;  /* 0x00000030e500720c */ /* 0x040fe20003f44070 */
[----:B------:R-:W-:-:S02]  /*17cc0*/  IMAD R241, R229, R69, R241 ;  /* 0x00000045e5f17224 */ /* 0x000fc400078e02f1 */
[----:B------:R-:W-:Y:S01]  /*17cd0*/  IMAD.HI.U32 R4, R3, R85, RZ ;  /* 0x0000005503047227 */ /* 0x000fe200078e00ff */
[----:B------:R-:W-:-:S03]  /*17ce0*/  ISETP.GT.U32.AND P3, PT, R229, R110, PT ;  /* 0x0000006ee500720c */ /* 0x000fc60003f64070 */
[----:B------:R-:W-:-:S04]  /*17cf0*/  IMAD.HI.U32 R69, R3, R136, RZ ;  /* 0x0000008803457227 */ /* 0x000fc800078e00ff */
[----:B------:R-:W-:Y:S01]  /*17d00*/  IMAD.MOV R4, RZ, RZ, -R4 ;  /* 0x000000ffff047224 */ /* 0x000fe200078e0a04 */
[----:B------:R-:W-:-:S03]  /*17d10*/  IADD3 R69, -R69, RZ, RZ ;  /* 0x000000ff45457210 */ /* 0x000fc60007ffe1ff */
[C---:B------:R-:W-:Y:S02]  /*17d20*/  IMAD R85, R229.reuse, R4, R85 ;  /* 0x00000004e5557224 */ /* 0x040fe400078e0255 */
[----:B------:R-:W-:Y:S02]  /*17d30*/  IMAD R136, R229, R69, R136 ;  /* 0x00000045e5887224 */ /* 0x000fe400078e0288 */
[--C-:B------:R-:W-:Y:S02]  /*17d40*/  @!P2 IMAD.IADD R48, R48, 0x1, -R229.reuse ;  /* 0x000000013030a824 */ /* 0x100fe400078e0ae5 */
[--C-:B------:R-:W-:Y:S01]  /*17d50*/  @!P0 IMAD.IADD R225, R225, 0x1, -R229.reuse ;  /* 0x00000001e1e18824 */ /* 0x100fe200078e0ae5 */
[----:B------:R-:W-:Y:S01]  /*17d60*/  ISETP.GT.U32.AND P0, PT, R229, R85, PT ;  /* 0x00000055e500720c */ /* 0x000fe20003f04070 */
[----:B------:R-:W-:Y:S02]  /*17d70*/  VIADD R200, R37, 0x1e7 ;  /* 0x000001e725c87836 */ /* 0x000fe40000000000 */
[----:B------:R-:W-:Y:S01]  /*17d80*/  @!P3 IMAD.IADD R110, R110, 0x1, -R229 ;  /* 0x000000016e6eb824 */ /* 0x000fe200078e0ae5 */
[----:B------:R-:W-:-:S02]  /*17d90*/  ISETP.GT.U32.AND P3, PT, R229, R136, PT ;  /* 0x00000088e500720c */ /* 0x000fc40003f64070 */
[----:B------:R-:W-:Y:S02]  /*17da0*/  ISETP.GT.U32.AND P2, PT, R229, R48, PT ;  /* 0x00000030e500720c */ /* 0x000fe40003f44070 */
[----:B------:R-:W-:Y:S01]  /*17db0*/  IABS R239, R200 ;  /* 0x000000c800ef7213 */ /* 0x000fe20000000000 */
[C---:B------:R-:W-:Y:S02]  /*17dc0*/  VIADD R199, R37.reuse, 0x1e8 ;  /* 0x000001e825c77836 */ /* 0x040fe40000000000 */
[----:B------:R-:W-:Y:S02]  /*17dd0*/  VIADD R172, R37, 0x1e9 ;  /* 0x000001e925ac7836 */ /* 0x000fe40000000000 */
[----:B------:R-:W-:Y:S01]  /*17de0*/  IMAD.HI.U32 R4, R3, R239, RZ ;  /* 0x000000ef03047227 */ /* 0x000fe200078e00ff */
[----:B------:R-:W-:-:S03]  /*17df0*/  IABS R165, R199 ;  /* 0x000000c700a57213 */ /* 0x000fc60000000000 */
[--C-:B------:R-:W-:Y:S02]  /*17e00*/  @!P0 IMAD.IADD R85, R85, 0x1, -R229.reuse ;  /* 0x0000000155558824 */ /* 0x100fe400078e0ae5 */
[----:B------:R-:W-:Y:S01]  /*17e10*/  IMAD.MOV R4, RZ, RZ, -R4 ;  /* 0x000000ffff047224 */ /* 0x000fe200078e0a04 */
[----:B------:R-:W-:Y:S01]  /*17e20*/  IABS R197, R172 ;  /* 0x000000ac00c57213 */ /* 0x000fe20000000000 */
[--C-:B------:R-:W-:Y:S01]  /*17e30*/  @!P3 IMAD.IADD R136, R136, 0x1, -R229.reuse ;  /* 0x000000018888b824 */ /* 0x100fe200078e0ae5 */
[C---:B------:R-:W-:Y:S01]  /*17e40*/  ISETP.GT.U32.AND P0, PT, R229.reuse, R85, PT ;  /* 0x00000055e500720c */ /* 0x040fe20003f04070 */
[----:B------:R-:W-:Y:S01]  /*17e50*/  @!P2 IMAD.IADD R48, R48, 0x1, -R229 ;  /* 0x000000013030a824 */ /* 0x000fe200078e0ae5 */
[C---:B------:R-:W-:Y:S01]  /*17e60*/  ISETP.GT.U32.AND P2, PT, R229.reuse, R241, PT ;  /* 0x000000f1e500720c */ /* 0x040fe20003f44070 */
[----:B------:R-:W-:Y:S02]  /*17e70*/  IMAD R239, R229, R4, R239 ;  /* 0x00000004e5ef7224 */ /* 0x000fe400078e02ef */
[----:B------:R-:W-:Y:S01]  /*17e80*/  IMAD.HI.U32 R4, R3, R165, RZ ;  /* 0x000000a503047227 */ /* 0x000fe200078e00ff */
[----:B------:R-:W-:-:S03]  /*17e90*/  ISETP.GT.U32.AND P3, PT, R229, R136, PT ;  /* 0x00000088e500720c */ /* 0x000fc60003f64070 */
[----:B------:R-:W-:-:S04]  /*17ea0*/  IMAD.HI.U32 R69, R3, R197, RZ ;  /* 0x000000c503457227 */ /* 0x000fc800078e00ff */
[----:B------:R-:W-:Y:S02]  /*17eb0*/  IMAD.MOV R4, RZ, RZ, -R4 ;  /* 0x000000ffff047224 */ /* 0x000fe400078e0a04 */
[----:B------:R-:W-:Y:S02]  /*17ec0*/  IMAD.MOV R69, RZ, RZ, -R69 ;  /* 0x000000ffff457224 */ /* 0x000fe400078e0a45 */
[C---:B------:R-:W-:Y:S02]  /*17ed0*/  IMAD R165, R229.reuse, R4, R165 ;  /* 0x00000004e5a57224 */ /* 0x040fe400078e02a5 */
[----:B------:R-:W-:Y:S02]  /*17ee0*/  IMAD R197, R229, R69, R197 ;  /* 0x00000045e5c57224 */ /* 0x000fe400078e02c5 */
[--C-:B------:R-:W-:Y:S02]  /*17ef0*/  @!P2 IMAD.IADD R241, R241, 0x1, -R229.reuse ;  /* 0x00000001f1f1a824 */ /* 0x100fe400078e0ae5 */
[----:B------:R-:W-:Y:S01]  /*17f00*/  @!P0 IMAD.IADD R85, R85, 0x1, -R229 ;  /* 0x0000000155558824 */ /* 0x000fe200078e0ae5 */
[----:B------:R-:W-:Y:S01]  /*17f10*/  ISETP.GT.U32.AND P0, PT, R229, R165, PT ;  /* 0x000000a5e500720c */ /* 0x000fe20003f04070 */
[----:B------:R-:W-:-:S02]  /*17f20*/  VIADD R171, R37, 0x1ea ;  /* 0x000001ea25ab7836 */ /* 0x000fc40000000000 */
[----:B------:R-:W-:Y:S01]  /*17f30*/  @!P3 IMAD.IADD R136, R136, 0x1, -R229 ;  /* 0x000000018888b824 */ /* 0x000fe200078e0ae5 */
[C---:B------:R-:W-:Y:S02]  /*17f40*/  ISETP.GT.U32.AND P3, PT, R229.reuse, R197, PT ;  /* 0x000000c5e500720c */ /* 0x040fe40003f64070 */
[----:B------:R-:W-:Y:S02]  /*17f50*/  ISETP.GT.U32.AND P2, PT, R229, R241, PT ;  /* 0x000000f1e500720c */ /* 0x000fe40003f44070 */
[----:B------:R-:W-:Y:S01]  /*17f60*/  IABS R226, R171 ;  /* 0x000000ab00e27213 */ /* 0x000fe20000000000 */
[C---:B------:R-:W-:Y:S02]  /*17f70*/  VIADD R170, R37.reuse, 0x1eb ;  /* 0x000001eb25aa7836 */ /* 0x040fe40000000000 */
[----:B------:R-:W-:Y:S02]  /*17f80*/  VIADD R169, R37, 0x1ec ;  /* 0x000001ec25a97836 */ /* 0x000fe40000000000 */
[----:B------:R-:W-:Y:S01]  /*17f90*/  IMAD.HI.U32 R70, R3, R226, RZ ;  /* 0x000000e203467227 */ /* 0x000fe200078e00ff */
[----:B------:R-:W-:-:S03]  /*17fa0*/  IABS R238, R170 ;  /* 0x000000aa00ee7213 */ /* 0x000fc60000000000 */
[--C-:B------:R-:W-:Y:S01]  /*17fb0*/  @!P0 IMAD.IADD R165, R165, 0x1, -R229.reuse ;  /* 0x00000001a5a58824 */ /* 0x100fe200078e0ae5 */
[----:B------:R-:W-:Y:S01]  /*17fc0*/  IADD3 R70, -R70, RZ, RZ ;  /* 0x000000ff46467210 */ /* 0x000fe20007ffe1ff */
[--C-:B------:R-:W-:Y:S01]  /*17fd0*/  @!P3 IMAD.IADD R197, R197, 0x1, -R229.reuse ;  /* 0x00000001c5c5b824 */ /* 0x100fe200078e0ae5 */
[----:B------:R-:W-:Y:S01]  /*17fe0*/  IABS R69, R169 ;  /* 0x000000a900457213 */ /* 0x000fe20000000000 */
[----:B------:R-:W-:Y:S01]  /*17ff0*/  @!P2 IMAD.IADD R241, R241, 0x1, -R229 ;  /* 0x00000001f1f1a824 */ /* 0x000fe200078e0ae5 */
[----:B------:R-:W-:Y:S01]  /*18000*/  ISETP.GT.U32.AND P2, PT, R229, R239, PT ;  /* 0x000000efe500720c */ /* 0x000fe20003f44070 */
[----:B------:R-:W-:Y:S01]  /*18010*/  IMAD.HI.U32 R4, R3, R238, RZ ;  /* 0x000000ee03047227 */ /* 0x000fe200078e00ff */
[C---:B------:R-:W-:Y:S02]  /*18020*/  ISETP.GT.U32.AND P0, PT, R229.reuse, R165, PT ;  /* 0x000000a5e500720c */ /* 0x040fe40003f04070 */
[C---:B------:R-:W-:Y:S01]  /*18030*/  ISETP.GT.U32.AND P3, PT, R229.reuse, R197, PT ;  /* 0x000000c5e500720c */ /* 0x040fe20003f64070 */
[----:B------:R-:W-:-:S02]  /*18040*/  IMAD R226, R229, R70, R226 ;  /* 0x00000046e5e27224 */ /* 0x000fc400078e02e2 */
[----:B------:R-:W-:-:S04]  /*18050*/  IMAD.HI.U32 R70, R3, R69, RZ ;  /* 0x0000004503467227 */ /* 0x000fc800078e00ff */
[----:B------:R-:W-:Y:S02]  /*18060*/  IMAD.MOV R4, RZ, RZ, -R4 ;  /* 0x000000ffff047224 */ /* 0x000fe400078e0a04 */
[----:B------:R-:W-:Y:S02]  /*18070*/  IMAD.MOV R70, RZ, RZ, -R70 ;  /* 0x000000ffff467224 */ /* 0x000fe400078e0a46 */
[----:B------:R-:W-:Y:S01]  /*18080*/  IMAD R238, R229, R4, R238 ;  /* 0x00000004e5ee7224 */ /* 0x000fe200078e02ee */
[----:B------:R-:W-:Y:S01]  /*18090*/  @!P2 IADD3 R239, R239, -R229, RZ ;  /* 0x800000e5efefa210 */ /* 0x000fe20007ffe0ff */
[----:B------:R-:W-:Y:S02]  /*180a0*/  IMAD R69, R229, R70, R69 ;  /* 0x00000046e5457224 */ /* 0x000fe400078e0245 */
[--C-:B------:R-:W-:Y:S01]  /*180b0*/  @!P0 IMAD.IADD R165, R165, 0x1, -R229.reuse ;  /* 0x00000001a5a58824 */ /* 0x100fe200078e0ae5 */
[----:B------:R-:W-:Y:S01]  /*180c0*/  ISETP.GT.U32.AND P0, PT, R229, R238, PT ;  /* 0x000000eee500720c */ /* 0x000fe20003f04070 */
[----:B------:R-:W-:Y:S01]  /*180d0*/  @!P3 IMAD.IADD R197, R197, 0x1, -R229 ;  /* 0x00000001c5c5b824 */ /* 0x000fe200078e0ae5 */
[----:B------:R-:W-:Y:S01]  /*180e0*/  ISETP.GT.U32.AND P2, PT, R229, R239, PT ;  /* 0x000000efe500720c */ /* 0x000fe20003f44070 */
[----:B------:R-:W-:Y:S01]  /*180f0*/  VIADD R141, R37, 0x1ed ;  /* 0x000001ed258d7836 */ /* 0x000fe20000000000 */
[----:B------:R-:W-:-:S02]  /*18100*/  ISETP.GT.U32.AND P3, PT, R229, R69, PT ;  /* 0x00000045e500720c */ /* 0x000fc40003f64070 */
[C---:B------:R-:W-:Y:S02]  /*18110*/  IADD3 R140, R37.reuse, 0x1ee, RZ ;  /* 0x000001ee258c7810 */ /* 0x040fe40007ffe0ff */
[----:B------:R-:W-:Y:S01]  /*18120*/  IABS R99, R141 ;  /* 0x0000008d00637213 */ /* 0x000fe20000000000 */
[----:B------:R-:W-:Y:S01]  /*18130*/  VIADD R139, R37, 0x1ef ;  /* 0x000001ef258b7836 */ /* 0x000fe20000000000 */
[----:B------:R-:W-:-:S03]  /*18140*/  IABS R111, R140 ;  /* 0x0000008c006f7213 */ /* 0x000fc60000000000 */
[----:B------:R-:W-:Y:S01]  /*18150*/  IMAD.HI.U32 R71, R3, R99, RZ ;  /* 0x0000006303477227 */ /* 0x000fe200078e00ff */
[----:B------:R-:W-:Y:S02]  /*18160*/  @!P0 IADD3 R238, R238, -R229, RZ ;  /* 0x800000e5eeee8210 */ /* 0x000fe40007ffe0ff */
[----:B------:R-:W-:Y:S01]  /*18170*/  IABS R137, R139 ;  /* 0x0000008b00897213 */ /* 0x000fe20000000000 */
[--C-:B------:R-:W-:Y:S01]  /*18180*/  @!P2 IMAD.IADD R239, R239, 0x1, -R229.reuse ;  /* 0x00000001efefa824 */ /* 0x100fe200078e0ae5 */
[----:B------:R-:W-:Y:S01]  /*18190*/  ISETP.GT.U32.AND P2, PT, R229, R226, PT ;  /* 0x000000e2e500720c */ /* 0x000fe20003f44070 */
[----:B------:R-:W-:Y:S01]  /*181a0*/  @!P3 IMAD.IADD R69, R69, 0x1, -R229 ;  /* 0x000000014545b824 */ /* 0x000fe200078e0ae5 */
[----:B------:R-:W-:Y:S01]  /*181b0*/  ISETP.GT.U32.AND P0, PT, R229, R238, PT ;  /* 0x000000eee500720c */ /* 0x000fe20003f04070 */
[----:B------:R-:W-:Y:S02]  /*181c0*/  IMAD.MOV R4, RZ, RZ, -R71 ;  /* 0x000000ffff047224 */ /* 0x000fe400078e0a47 */
[----:B------:R-:W-:Y:S01]  /*181d0*/  IMAD.HI.U32 R70, R3, R111, RZ ;  /* 0x0000006f03467227 */ /* 0x000fe200078e00ff */
[----:B------:R-:W-:-:S03]  /*181e0*/  ISETP.GT.U32.AND P3, PT, R229, R69, PT ;  /* 0x00000045e500720c */ /* 0x000fc60003f64070 */
[----:B------:R-:W-:Y:S02]  /*181f0*/  IMAD R99, R229, R4, R99 ;  /* 0x00000004e5637224 */ /* 0x000fe400078e0263 */
[----:B------:R-:W-:Y:S02]  /*18200*/  IMAD.MOV R70, RZ, RZ, -R70 ;  /* 0x000000ffff467224 */ /* 0x000fe400078e0a46 */
[----:B------:R-:W-:-:S04]  /*18210*/  IMAD.HI.U32 R4, R3, R137, RZ ;  /* 0x0000008903047227 */ /* 0x000fc800078e00ff */
[C---:B------:R-:W-:Y:S02]  /*18220*/  IMAD R111, R229.reuse, R70, R111 ;  /* 0x00000046e56f7224 */ /* 0x040fe400078e026f */
[----:B------:R-:W-:Y:S02]  /*18230*/  IMAD.MOV R4, RZ, RZ, -R4 ;  /* 0x000000ffff047224 */ /* 0x000fe400078e0a04 */
[----:B------:R-:W-:Y:S02]  /*18240*/  @!P2 IMAD.IADD R226, R226, 0x1, -R229 ;  /* 0x00000001e2e2a824 */ /* 0x000fe400078e0ae5 */
[C---:B------:R-:W-:Y:S02]  /*18250*/  IMAD R137, R229.reuse, R4, R137 ;  /* 0x00000004e5897224 */ /* 0x040fe400078e0289 */
[--C-:B------:R-:W-:Y:S01]  /*18260*/  @!P0 IMAD.IADD R238, R238, 0x1, -R229.reuse ;  /* 0x00000001eeee8824 */ /* 0x100fe200078e0ae5 */
[----:B------:R-:W-:Y:S01]  /*18270*/  ISETP.GT.U32.AND P0, PT, R229, R111, PT ;  /* 0x0000006fe500720c */ /* 0x000fe20003f04070 */
[----:B------:R-:W-:Y:S01]  /*18280*/  @!P3 IMAD.IADD R69, R69, 0x1, -R229 ;  /* 0x000000014545b824 */ /* 0x000fe200078e0ae5 */
[----:B------:R-:W-:-:S02]  /*18290*/  ISETP.GT.U32.AND P2, PT, R229, R226, PT ;  /* 0x000000e2e500720c */ /* 0x000fc40003f44070 */
[----:B------:R-:W-:Y:S01]  /*182a0*/  ISETP.GT.U32.AND P3, PT, R229, R137, PT ;  /* 0x00000089e500720c */ /* 0x000fe20003f64070 */
[C---:B------:R-:W-:Y:S01]  /*182b0*/  VIADD R115, R37.reuse, 0x1f0 ;  /* 0x000001f025737836 */ /* 0x040fe20000000000 */
[C---:B------:R-:W-:Y:S01]  /*182c0*/  IADD3 R114, R37.reuse, 0x1f1, RZ ;  /* 0x000001f125727810 */ /* 0x040fe20007ffe0ff */
[----:B------:R-:W-:-:S03]  /*182d0*/  VIADD R113, R37, 0x1f2 ;  /* 0x000001f225717836 */ /* 0x000fc60000000000 */
[----:B------:R-:W-:Y:S02]  /*182e0*/  IABS R166, R115 ;  /* 0x0000007300a67213 */ /* 0x000fe40000000000 */
[----:B------:R-:W-:Y:S01]  /*182f0*/  IABS R198, R114 ;  /* 0x0000007200c67213 */ /* 0x000fe20000000000 */
[--C-:B------:R-:W-:Y:S01]  /*18300*/  @!P0 IMAD.IADD R111, R111, 0x1, -R229.reuse ;  /* 0x000000016f6f8824 */ /* 0x100fe200078e0ae5 */
[----:B------:R-:W-:Y:S01]  /*18310*/  IABS R71, R113 ;  /* 0x0000007100477213 */ /* 0x000fe20000000000 */
[----:B------:R-:W-:Y:S01]  /*18320*/  IMAD.HI.U32 R4, R3, R166, RZ ;  /* 0x000000a603047227 */ /* 0x000fe200078e00ff */
[----:B------:R-:W-:Y:S02]  /*18330*/  @!P2 IADD3 R226, R226, -R229, RZ ;  /* 0x800000e5e2e2a210 */ /* 0x000fe40007ffe0ff */
[----:B------:R-:W-:Y:S01]  /*18340*/  ISETP.GT.U32.AND P2, PT, R229, R99, PT ;  /* 0x00000063e500720c */ /* 0x000fe20003f44070 */
[----:B------:R-:W-:Y:S01]  /*18350*/  @!P3 IMAD.IADD R137, R137, 0x1, -R229 ;  /* 0x000000018989b824 */ /* 0x000fe200078e0ae5 */
[----:B------:R-:W-:Y:S01]  /*18360*/  ISETP.GT.U32.AND P0, PT, R229, R111, PT ;  /* 0x0000006fe500720c */ /* 0x000fe20003f04070 */
[----:B------:R-:W-:-:S03]  /*18370*/  IMAD.HI.U32 R70, R3, R198, RZ ;  /* 0x000000c603467227 */ /* 0x000fc600078e00ff */
[----:B------:R-:W-:Y:S01]  /*18380*/  ISETP.GT.U32.AND P3, PT, R229, R137, PT ;  /* 0x00000089e500720c */ /* 0x000fe20003f64070 */
[----:B------:R-:W-:Y:S02]  /*18390*/  IMAD.MOV R4, RZ, RZ, -R4 ;  /* 0x000000ffff047224 */ /* 0x000fe400078e0a04 */
[----:B------:R-:W-:Y:S02]  /*183a0*/  IMAD.MOV R70, RZ, RZ, -R70 ;  /* 0x000000ffff467224 */ /* 0x000fe400078e0a46 */
[----:B------:R-:W-:-:S04]  /*183b0*/  IMAD.HI.U32 R86, R3, R71, RZ ;  /* 0x0000004703567227 */ /* 0x000fc800078e00ff */
[C---:B------:R-:W-:Y:S02]  /*183c0*/  IMAD R166, R229.reuse, R4, R166 ;  /* 0x00000004e5a67224 */ /* 0x040fe400078e02a6 */
[----:B------:R-:W-:Y:S02]  /*183d0*/  IMAD R198, R229, R70, R198 ;  /* 0x00000046e5c67224 */ /* 0x000fe400078e02c6 */
[----:B------:R-:W-:Y:S02]  /*183e0*/  IMAD.MOV R4, RZ, RZ, -R86 ;  /* 0x000000ffff047224 */ /* 0x000fe400078e0a56 */
[----:B------:R-:W-:Y:S02]  /*183f0*/  @!P2 IMAD.IADD R99, R99, 0x1, -R229 ;  /* 0x000000016363a824 */ /* 0x000fe400078e0ae5 */
[----:B------:R-:W-:Y:S02]  /*18400*/  IMAD R71, R229, R4, R71 ;  /* 0x00000004e5477224 */ /* 0x000fe400078e0247 */
[--C-:B------:R-:W-:Y:S01]  /*18410*/  @!P0 IMAD.IADD R111, R111, 0x1, -R229.reuse ;  /* 0x000000016f6f8824 */ /* 0x100fe200078e0ae5 */
[----:B------:R-:W-:Y:S01]  /*18420*/  ISETP.GT.U32.AND P0, PT, R229, R198, PT ;  /* 0x000000c6e500720c */ /* 0x000fe20003f04070 */
[----:B------:R-:W-:Y:S01]  /*18430*/  @!P3 IMAD.IADD R137, R137, 0x1, -R229 ;  /* 0x000000018989b824 */ /* 0x000fe200078e0ae5 */
[----:B------:R-:W-:Y:S01]  /*18440*/  ISETP.GT.U32.AND P2, PT, R229, R99, PT ;  /* 0x00000063e500720c */ /* 0x000fe20003f44070 */
[----:B------:R-:W-:Y:S01]  /*18450*/  VIADD R101, R37, 0x1f5 ;  /* 0x000001f525657836 */ /* 0x000fe20000000000 */
[----:B------:R-:W-:-:S04]  /*18460*/  ISETP.GT.U32.AND P3, PT, R229, R71, PT ;  /* 0x00000047e500720c */ /* 0x000fc80003f64070 */
[----:B------:R-:W-:Y:S01]  /*18470*/  IABS R228, R101 ;  /* 0x0000006500e47213 */ /* 0x000fe20000000000 */
[----:B------:R-:W-:-:S04]  /*18480*/  VIADD R73, R37, 0x1f6 ;  /* 0x000001f625497836 */ /* 0x000fc80000000000 */
[--C-:B------:R-:W-:Y:S02]  /*18490*/  @!P0 IMAD.IADD R198, R198, 0x1, -R229.reuse ;  /* 0x00000001c6c68824 */ /* 0x100fe400078e0ae5 */
[----:B------:R-:W-:Y:S01]  /*184a0*/  IMAD.HI.U32 R4, R3, R228, RZ ;  /* 0x000000e403047227 */ /* 0x000fe200078e00ff */
[----:B------:R-:W-:Y:S02]  /*184b0*/  IABS R86, R73 ;  /* 0x0000004900567213 */ /* 0x000fe40000000000 */
[----:B------:R-:W-:Y:S01]  /*184c0*/  ISETP.GT.U32.AND P0, PT, R229, R198, PT ;  /* 0x000000c6e500720c */ /* 0x000fe20003f04070 */
[--C-:B------:R-:W-:Y:S01]  /*184d0*/  @!P2 IMAD.IADD R99, R99, 0x1, -R229.reuse ;  /* 0x000000016363a824 */ /* 0x100fe200078e0ae5 */
[----:B------:R-:W-:Y:S01]  /*184e0*/  ISETP.GT.U32.AND P2, PT, R229, R166, PT ;  /* 0x000000a6e500720c */ /* 0x000fe20003f44070 */
[----:B------:R-:W-:Y:S02]  /*184f0*/  @!P3 IMAD.IADD R71, R71, 0x1, -R229 ;  /* 0x000000014747b824 */ /* 0x000fe400078e0ae5 */
[----:B------:R-:W-:-:S02]  /*18500*/  IMAD.MOV R4, RZ, RZ, -R4 ;  /* 0x000000ffff047224 */ /* 0x000fc400078e0a04 */
[----:B------:R-:W-:Y:S01]  /*18510*/  VIADD R102, R37, 0x1f4 ;  /* 0x000001f425667836 */ /* 0x000fe20000000000 */
[C---:B------:R-:W-:Y:S01]  /*18520*/  ISETP.GT.U32.AND P3, PT, R229.reuse, R71, PT ;  /* 0x00000047e500720c */ /* 0x040fe20003f64070 */
[----:B------:R-:W-:Y:S02]  /*18530*/  IMAD R228, R229, R4, R228 ;  /* 0x00000004e5e47224 */ /* 0x000fe400078e02e4 */
[----:B------:R-:W-:Y:S01]  /*18540*/  IMAD.HI.U32 R4, R3, R86, RZ ;  /* 0x0000005603047227 */ /* 0x000fe200078e00ff */
[----:B------:R-:W-:-:S03]  /*18550*/  IABS R227, R102 ;  /* 0x0000006600e37213 */ /* 0x000fc60000000000 */
[----:B------:R-:W-:Y:S02]  /*18560*/  IMAD.MOV R4, RZ, RZ, -R4 ;  /* 0x000000ffff047224 */ /* 0x000fe400078e0a04 */
[----:B------:R-:W-:Y:S02]  /*18570*/  VIADD R54, R37, 0x1f8 ;  /* 0x000001f825367836 */ /* 0x000fe40000000000 */
[C---:B------:R-:W-:Y:S02]  /*18580*/  IMAD R86, R229.reuse, R4, R86 ;  /* 0x00000004e5567224 */ /* 0x040fe400078e0256 */
[--C-:B------:R-:W-:Y:S02]  /*18590*/  @!P2 IMAD.IADD R166, R166, 0x1, -R229.reuse ;  /* 0x00000001a6a6a824 */ /* 0x100fe400078e0ae5 */
[----:B------:R-:W-:Y:S01]  /*185a0*/  @!P0 IMAD.IADD R198, R198, 0x1, -R229 ;  /* 0x00000001c6c68824 */ /* 0x000fe200078e0ae5 */
[----:B------:R-:W-:Y:S01]  /*185b0*/  ISETP.GT.U32.AND P0, PT, R229, R228, PT ;  /* 0x000000e4e500720c */ /* 0x000fe20003f04070 */
[----:B------:R-:W-:Y:S01]  /*185c0*/  IMAD.HI.U32 R70, R3, R227, RZ ;  /* 0x000000e303467227 */ /* 0x000fe200078e00ff */
[----:B------:R-:W-:-:S03]  /*185d0*/  IABS R167, R54 ;  /* 0x0000003600a77213 */ /* 0x000fc60000000000 */
[----:B------:R-:W-:Y:S01]  /*185e0*/  VIADD R72, R37, 0x1f7 ;  /* 0x000001f725487836 */ /* 0x000fe20000000000 */
[----:B------:R-:W-:Y:S01]  /*185f0*/  ISETP.GT.U32.AND P2, PT, R229, R166, PT ;  /* 0x000000a6e500720c */ /* 0x000fe20003f44070 */
[----:B------:R-:W-:Y:S01]  /*18600*/  @!P3 IMAD.IADD R71, R71, 0x1, -R229 ;  /* 0x000000014747b824 */ /* 0x000fe200078e0ae5 */
[----:B------:R-:W-:Y:S02]  /*18610*/  ISETP.GT.U32.AND P3, PT, R229, R86, PT ;  /* 0x00000056e500720c */ /* 0x000fe40003f64070 */
[----:B------:R-:W-:Y:S01]  /*18620*/  IADD3 R70, -R70, RZ, RZ ;  /* 0x000000ff46467210 */ /* 0x000fe20007ffe1ff */
[----:B------:R-:W-:Y:S01]  /*18630*/  IMAD.HI.U32 R4, R3, R167, RZ ;  /* 0x000000a703047227 */ /* 0x000fe200078e00ff */
[----:B------:R-:W-:-:S03]  /*18640*/  IABS R138, R72 ;  /* 0x00000048008a7213 */ /* 0x000fc60000000000 */
[----:B------:R-:W-:Y:S02]  /*18650*/  VIADD R53, R37, 0x1f9 ;  /* 0x000001f925357836 */ /* 0x000fe40000000000 */
[----:B------:R-:W-:Y:S01]  /*18660*/  IMAD R227, R229, R70, R227 ;  /* 0x00000046e5e37224 */ /* 0x000fe200078e02e3 */
[----:B------:R-:W-:Y:S01]  /*18670*/  IADD3 R4, -R4, RZ, RZ ;  /* 0x000000ff04047210 */ /* 0x000fe20007ffe1ff */
[----:B------:R-:W-:Y:S01]  /*18680*/  IMAD.HI.U32 R70, R3, R138, RZ ;  /* 0x0000008a03467227 */ /* 0x000fe200078e00ff */
[----:B------:R-:W-:-:S03]  /*18690*/  IABS R244, R53 ;  /* 0x0000003500f47213 */ /* 0x000fc60000000000 */
[----:B------:R-:W-:Y:S02]  /*186a0*/  VIADD R52, R37, 0x1fa ;  /* 0x000001fa25347836 */ /* 0x000fe40000000000 */
[--C-:B------:R-:W-:Y:S01]  /*186b0*/  @!P0 IMAD.IADD R228, R228, 0x1, -R229.reuse ;  /* 0x00000001e4e48824 */ /* 0x100fe200078e0ae5 */
[----:B------:R-:W-:Y:S01]  /*186c0*/  IADD3 R70, -R70, RZ, RZ ;  /* 0x000000ff46467210 */ /* 0x000fe20007ffe1ff */
[--C-:B------:R-:W-:Y:S01]  /*186d0*/  @!P2 IMAD.IADD R166, R166, 0x1, -R229.reuse ;  /* 0x00000001a6a6a824 */ /* 0x100fe200078e0ae5 */
[----:B------:R-:W-:Y:S01]  /*186e0*/  IABS R243, R52 ;  /* 0x0000003400f37213 */ /* 0x000fe20000000000 */
[----:B------:R-:W-:Y:S01]  /*186f0*/  @!P6 IMAD.MOV R42, RZ, RZ, -R42 ;  /* 0x000000ffff2ae224 */ /* 0x000fe200078e0a2a */
[C---:B------:R-:W-:Y:S01]  /*18700*/  ISETP.GT.U32.AND P2, PT, R229.reuse, R227, PT ;  /* 0x000000e3e500720c */ /* 0x040fe20003f44070 */
[----:B------:R-:W-:Y:S01]  /*18710*/  @!P3 IMAD.IADD R86, R86, 0x1, -R229 ;  /* 0x000000015656b824 */ /* 0x000fe200078e0ae5 */
[C---:B------:R-:W-:Y:S01]  /*18720*/  ISETP.GT.U32.AND P6, PT, R229.reuse, R228, PT ;  /* 0x000000e4e500720c */ /* 0x040fe20003fc4070 */
[----:B------:R-:W-:-:S02]  /*18730*/  IMAD R167, R229, R4, R167 ;  /* 0x00000004e5a77224 */ /* 0x000fc400078e02a7 */
[----:B------:R-:W-:Y:S01]  /*18740*/  IMAD.HI.U32 R4, R3, R244, RZ ;  /* 0x000000f403047227 */ /* 0x000fe200078e00ff */
[----:B------:R-:W-:-:S03]  /*18750*/  ISETP.GT.U32.AND P3, PT, R229, R86, PT ;  /* 0x00000056e500720c */ /* 0x000fc60003f64070 */
[----:B------:R-:W-:Y:S02]  /*18760*/  IMAD R138, R229, R70, R138 ;  /* 0x00000046e58a7224 */ /* 0x000fe400078e028a */
[----:B------:R-:W-:-:S04]  /*18770*/  IMAD.HI.U32 R70, R3, R243, RZ ;  /* 0x000000f303467227 */ /* 0x000fc800078e00ff */
[----:B------:R-:W-:Y:S02]  /*18780*/  IMAD.MOV R4, RZ, RZ, -R4 ;  /* 0x000000ffff047224 */ /* 0x000fe400078e0a04 */
[----:B------:R-:W-:Y:S02]  /*18790*/  IMAD.MOV R70, RZ, RZ, -R70 ;  /* 0x000000ffff467224 */ /* 0x000fe400078e0a46 */
[C---:B------:R-:W-:Y:S02]  /*187a0*/  IMAD R244, R229.reuse, R4, R244 ;  /* 0x00000004e5f47224 */ /* 0x040fe400078e02f4 */
[----:B------:R-:W-:Y:S02]  /*187b0*/  IMAD R243, R229, R70, R243 ;  /* 0x00000046e5f37224 */ /* 0x000fe400078e02f3 */
[--C-:B------:R-:W-:Y:S01]  /*187c0*/  @!P2 IMAD.IADD R227, R227, 0x1, -R229.reuse ;  /* 0x00000001e3e3a824 */ /* 0x100fe200078e0ae5 */
[C---:B------:R-:W-:Y:S01]  /*187d0*/  ISETP.GT.U32.AND P2, PT, R229.reuse, R138, PT ;  /* 0x0000008ae500720c */ /* 0x040fe20003f44070 */
[--C-:B------:R-:W-:Y:S01]  /*187e0*/  @!P6 IMAD.IADD R228, R228, 0x1, -R229.reuse ;  /* 0x00000001e4e4e824 */ /* 0x100fe200078e0ae5 */
[C---:B------:R-:W-:Y:S01]  /*187f0*/  ISETP.GT.U32.AND P6, PT, R229.reuse, R244, PT ;  /* 0x000000f4e500720c */ /* 0x040fe20003fc4070 */
[----:B------:R-:W-:Y:S01]  /*18800*/  @!P3 IMAD.IADD R86, R86, 0x1, -R229 ;  /* 0x000000015656b824 */ /* 0x000fe200078e0ae5 */
[----:B------:R-:W-:Y:S01]  /*18810*/  ISETP.GT.U32.AND P3, PT, R229, R243, PT ;  /* 0x000000f3e500720c */ /* 0x000fe20003f64070 */
[----:B------:R-:W-:Y:S01]  /*18820*/  VIADD R51, R37, 0x1fb ;  /* 0x000001fb25337836 */ /* 0x000fe20000000000 */
[----:B------:R-:W-:-:S04]  /*18830*/  ISETP.GT.U32.AND P0, PT, R229, R227, PT ;  /* 0x000000e3e500720c */ /* 0x000fc80003f04070 */
[----:B------:R-:W-:-:S03]  /*18840*/  IABS R240, R51 ;  /* 0x0000003300f07213 */ /* 0x000fc60000000000 */
[--C-:B------:R-:W-:Y:S02]  /*18850*/  @!P2 IMAD.IADD R138, R138, 0x1, -R229.reuse ;  /* 0x000000018a8aa824 */ /* 0x100fe400078e0ae5 */
[----:B------:R-:W-:Y:S02]  /*18860*/  @!P6 IMAD.IADD R244, R244, 0x1, -R229 ;  /* 0x00000001f4f4e824 */ /* 0x000fe400078e0ae5 */
[----:B------:R-:W-:Y:S01]  /*18870*/  IMAD.HI.U32 R248, R3, R240, RZ ;  /* 0x000000f003f87227 */ /* 0x000fe200078e00ff */
[----:B------:R-:W-:-:S03]  /*18880*/  ISETP.GT.U32.AND P2, PT, R229, R138, PT ;  /* 0x0000008ae500720c */ /* 0x000fc60003f44070 */
[--C-:B------:R-:W-:Y:S01]  /*18890*/  @!P3 IMAD.IADD R243, R243, 0x1, -R229.reuse ;  /* 0x00000001f3f3b824 */ /* 0x100fe200078e0ae5 */
[----:B------:R-:W-:Y:S01]  /*188a0*/  ISETP.GT.U32.AND P3, PT, R229, R244, PT ;  /* 0x000000f4e500720c */ /* 0x000fe20003f64070 */
[----:B------:R1:W-:Y:S01]  /*188b0*/  STL [R1+0x5c1c], R34 ;  /* 0x005c1c2201007387 */ /* 0x0003e20000100800 */
[----:B------:R-:W-:Y:S01]  /*188c0*/  IADD3 R4, -R248, RZ, RZ ;  /* 0x000000fff8047210 */ /* 0x000fe20007ffe1ff */
[----:B------:R-:W-:Y:S02]  /*188d0*/  VIADD R39, R37, 0x1fc ;  /* 0x000001fc25277836 */ /* 0x000fe40000000000 */
[----:B------:R2:W-:Y:S04]  /*188e0*/  STL [R1+0x5c18], R76 ;  /* 0x005c184c01007387 */ /* 0x0005e80000100800 */
[----:B------:R3:W-:Y:S01]  /*188f0*/  STL [R1+0x5c14], R58 ;  /* 0x005c143a01007387 */ /* 0x0007e20000100800 */
[----:B------:R-:W-:-:S03]  /*18900*/  @!P0 IMAD.IADD R227, R227, 0x1, -R229 ;  /* 0x00000001e3e38824 */ /* 0x000fc600078e0ae5 */
[----:B------:R4:W-:Y:S01]  /*18910*/  STL [R1+0x5c10], R175 ;  /* 0x005c10af01007387 */ /* 0x0009e20000100800 */
[----:B------:R-:W-:-:S03]  /*18920*/  IMAD R240, R229, R4, R240 ;  /* 0x00000004e5f07224 */ /* 0x000fc600078e02f0 */
[----:B------:R4:W-:Y:S01]  /*18930*/  STL [R1+0x5c0c], R144 ;  /* 0x005c0c9001007387 */ /* 0x0009e20000100800 */
[----:B------:R-:W-:-:S03]  /*18940*/  ISETP.GT.U32.AND P0, PT, R229, R167, PT ;  /* 0x000000a7e500720c */ /* 0x000fc60003f04070 */
[----:B------:R4:W-:Y:S01]  /*18950*/  STL [R1+0x5c08], R204 ;  /* 0x005c08cc01007387 */ /* 0x0009e20000100800 */
[----:B------:R-:W-:-:S03]  /*18960*/  IABS R70, R39 ;  /* 0x0000002700467213 */ /* 0x000fc60000000000 */
[----:B------:R4:W-:Y:S04]  /*18970*/  STL [R1+0x5c04], R118 ;  /* 0x005c047601007387 */ /* 0x0009e80000100800 */
[----:B------:R4:W-:Y:S01]  /*18980*/  STL [R1+0x5c00], R28 ;  /* 0x005c001c01007387 */ /* 0x0009e20000100800 */
[----:B------:R-:W-:-:S03]  /*18990*/  @!P2 IADD3 R138, R138, -R229, RZ ;  /* 0x800000e58a8aa210 */ /* 0x000fc60007ffe0ff */
[----:B------:R4:W-:Y:S01]  /*189a0*/  STL [R1+0x5bfc], R35 ;  /* 0x005bfc2301007387 */ /* 0x0009e20000100800 */
[----:B------:R-:W-:-:S03]  /*189b0*/  @!P3 IMAD.IADD R244, R244, 0x1, -R229 ;  /* 0x00000001f4f4b824 */ /* 0x000fc600078e0ae5 */
[----:B------:R4:W-:Y:S01]  /*189c0*/  STL [R1+0x5bf8], R44 ;  /* 0x005bf82c01007387 */ /* 0x0009e20000100800 */
[----:B------:R-:W-:-:S03]  /*189d0*/  ISETP.GT.U32.AND P2, PT, R229, R240, PT ;  /* 0x000000f0e500720c */ /* 0x000fc60003f44070 */
[----:B------:R4:W-:Y:S01]  /*189e0*/  STL [R1+0x5bf4], R56 ;  /* 0x005bf43801007387 */ /* 0x0009e20000100800 */
[----:B------:R-:W-:Y:S01]  /*189f0*/  ISETP.GE.AND P3, PT, R47, RZ, PT ;  /* 0x000000ff2f00720c */ /* 0x000fe20003f66270 */
[----:B------:R-:W-:Y:S02]  /*18a00*/  VIADD R38, R37, 0x1fd ;  /* 0x000001fd25267836 */ /* 0x000fe40000000000 */
[----:B------:R4:W-:Y:S01]  /*18a10*/  STL [R1+0x5bf0], R174 ;  /* 0x005bf0ae01007387 */ /* 0x0009e20000100800 */
[----:B------:R-:W-:Y:S01]  /*18a20*/  IMAD.HI.U32 R248, R3, R70, RZ ;  /* 0x0000004603f87227 */ /* 0x000fe200078e00ff */
[----:B------:R-:W-:Y:S02]  /*18a30*/  IADD3 R37, R37, 0x1fe, RZ ;  /* 0x000001fe25257810 */ /* 0x000fe40007ffe0ff */
[----:B------:R4:W-:Y:S04]  /*18a40*/  STL [R1+0x5bec], R143 ;  /* 0x005bec8f01007387 */ /* 0x0009e80000100800 */
[----:B------:R-:W-:Y:S01]  /*18a50*/  STL [R1+0x5be0], R45 ;  /* 0x005be02d01007387 */ /* 0x000fe20000100800 */
[----:B------:R-:W1:Y:S01]  /*18a60*/  S2R R47, SR_TID.X ;  /* 0x00000000002f7919 */ /* 0x000e620000002100 */
[----:B------:R-:W-:-:S02]  /*18a70*/  IMAD.MOV R25, RZ, RZ, -R248 ;  /* 0x000000ffff197224 */ /* 0x000fc400078e0af8 */
[----:B------:R4:W-:Y:S01]  /*18a80*/  STL [R1+0x5be8], R203 ;  /* 0x005be8cb01007387 */ /* 0x0009e20000100800 */
[----:B------:R-:W-:-:S03]  /*18a90*/  IABS R31, R37 ;  /* 0x00000025001f7213 */ /* 0x000fc60000000000 */
[----:B------:R4:W-:Y:S04]  /*18aa0*/  STL [R1+0x5be4], R117 ;  /* 0x005be47501007387 */ /* 0x0009e80000100800 */
[----:B------:R4:W-:Y:S01]  /*18ab0*/  STL [R1+0x5bdc], R29 ;  /* 0x005bdc1d01007387 */ /* 0x0009e20000100800 */
[----:B------:R-:W-:-:S03]  /*18ac0*/  @!P0 IMAD.IADD R167, R167, 0x1, -R229 ;  /* 0x00000001a7a78824 */ /* 0x000fc600078e0ae5 */
[----:B------:R4:W-:Y:S01]  /*18ad0*/  STL [R1+0x5bd8], R36 ;  /* 0x005bd82401007387 */ /* 0x0009e20000100800 */
[----:B------:R-:W-:-:S03]  /*18ae0*/  IABS R4, R38 ;  /* 0x0000002600047213 */ /* 0x000fc60000000000 */
[----:B------:R4:W-:Y:S01]  /*18af0*/  STL [R1+0x5bd4], R55 ;  /* 0x005bd43701007387 */ /* 0x0009e20000100800 */
[----:B------:R-:W-:-:S03]  /*18b00*/  IMAD R70, R229, R25, R70 ;  /* 0x00000019e5467224 */ /* 0x000fc600078e0246 */
[----:B------:R4:W-:Y:S01]  /*18b10*/  STL [R1+0x5bd0], R173 ;  /* 0x005bd0ad01007387 */ /* 0x0009e20000100800 */
[----:B------:R-:W-:-:S03]  /*18b20*/  IMAD.MOV.U32 R248, RZ, RZ, R31 ;  /* 0x000000fffff87224 */ /* 0x000fc600078e001f */
[----:B------:R4:W-:Y:S01]  /*18b30*/  STL [R1+0x5bcc], R142 ;  /* 0x005bcc8e01007387 */ /* 0x0009e20000100800 */
[----:B------:R-:W-:-:S03]  /*18b40*/  @!P1 IMAD.MOV R62, RZ, RZ, -R62 ;  /* 0x000000ffff3e9224 */ /* 0x000fc600078e0a3e */
[----:B------:R4:W-:Y:S01]  /*18b50*/  STL [R1+0x5bc8], R87 ;  /* 0x005bc85701007387 */ /* 0x0009e20000100800 */
[----:B------:R-:W-:-:S03]  /*18b60*/  ISETP.GT.U32.AND P1, PT, R229, R167, PT ;  /* 0x000000a7e500720c */ /* 0x000fc60003f24070 */
[----:B------:R4:W-:Y:S01]  /*18b70*/  STL [R1+0x5bc4], R116 ;  /* 0x005bc47401007387 */ /* 0x0009e20000100800 */
[----:B------:R-:W-:-:S03]  /*18b80*/  @!P2 IADD3 R240, R240, -R229, RZ ;  /* 0x800000e5f0f0a210 */ /* 0x000fc60007ffe0ff */
[----:B------:R4:W-:Y:S01]  /*18b90*/  STL [R1+0x5bc0], R30 ;  /* 0x005bc01e01007387 */ /* 0x0009e20000100800 */
[----:B------:R-:W-:Y:S01]  /*18ba0*/  IMAD.HI.U32 R25, R3, R4, RZ ;  /* 0x0000000403197227 */ /* 0x000fe200078e00ff */
[C---:B------:R-:W-:Y:S02]  /*18bb0*/  ISETP.GT.U32.AND P0, PT, R229.reuse, R70, PT ;  /* 0x00000046e500720c */ /* 0x040fe40003f04070 */
[----:B------:R4:W-:Y:S01]  /*18bc0*/  STL [R1+0x5bbc], R202 ;  /* 0x005bbcca01007387 */ /* 0x0009e20000100800 */
[----:B------:R-:W-:Y:S01]  /*18bd0*/  ISETP.GT.U32.AND P2, PT, R229, R243, PT ;  /* 0x000000f3e500720c */ /* 0x000fe20003f44070 */
[----:B------:R-:W-:Y:S02]  /*18be0*/  IMAD.HI.U32 R3, R3, R248, RZ ;  /* 0x000000f803037227 */ /* 0x000fe400078e00ff */
[----:B------:R4:W-:Y:S04]  /*18bf0*/  STL [R1+0x5bb8], R46 ;  /* 0x005bb82e01007387 */ /* 0x0009e80000100800 */
[----:B------:R4:W-:Y:S01]  /*18c00*/  STL [R1+0x5bb4], R231 ;  /* 0x005bb4e701007387 */ /* 0x0009e20000100800 */
[----:B------:R-:W-:-:S03]  /*18c10*/  IMAD.MOV R25, RZ, RZ, -R25 ;  /* 0x000000ffff197224 */ /* 0x000fc600078e0a19 */
[----:B------:R4:W-:Y:S01]  /*18c20*/  STL [R1+0x5bb0], R168 ;  /* 0x005bb0a801007387 */ /* 0x0009e20000100800 */
[----:B------:R-:W-:-:S03]  /*18c30*/  IMAD.MOV R3, RZ, RZ, -R3 ;  /* 0x000000ffff037224 */ /* 0x000fc600078e0a03 */
[----:B------:R4:W-:Y:S04]  /*18c40*/  STL [R1+0x5bac], R234 ;  /* 0x005bacea01007387 */ /* 0x0009e80000100800 */
[----:B------:R4:W-:Y:S04]  /*18c50*/  STL [R1+0x5ba8], R237 ;  /* 0x005ba8ed01007387 */ /* 0x0009e80000100800 */
[----:B------:R4:W-:Y:S01]  /*18c60*/  STL [R1+0x5ba4], R0 ;  /* 0x005ba40001007387 */ /* 0x0009e20000100800 */
[----:B------:R-:W-:-:S03]  /*18c70*/  IMAD R4, R229, R25, R4 ;  /* 0x00000019e5047224 */ /* 0x000fc600078e0204 */
[----:B------:R-:W-:Y:S01]  /*18c80*/  STL [R1+0x5ba0], R252 ;  /* 0x005ba0fc01007387 */ /* 0x000fe20000100800 */
[----:B------:R-:W-:-:S03]  /*18c90*/  IMAD R3, R229, R3, R248 ;  /* 0x00000003e5037224 */ /* 0x000fc600078e02f8 */
[----:B------:R-:W-:Y:S04]  /*18ca0*/  STL [R1+0x5b9c], R251 ;  /* 0x005b9cfb01007387 */ /* 0x000fe80000100800 */
[----:B------:R-:W-:Y:S01]  /*18cb0*/  STL [R1+0x5b98], R250 ;  /* 0x005b98fa01007387 */ /* 0x000fe20000100800 */
[----:B------:R-:W-:-:S03]  /*18cc0*/  UIADD3 UR8, UR8, 0x3f, URZ ;  /* 0x0000003f08087890 */ /* 0x000fc6000fffe03f */
[----:B------:R-:W-:Y:S01]  /*18cd0*/  STL [R1+0x5b94], R201 ;  /* 0x005b94c901007387 */ /* 0x000fe20000100800 */
[----:B------:R-:W-:-:S03]  /*18ce0*/  @!P1 IMAD.IADD R167, R167, 0x1, -R229 ;  /* 0x00000001a7a79824 */ /* 0x000fc600078e0ae5 */
[----:B------:R-:W-:Y:S01]  /*18cf0*/  STL [R1+0x5b90], R249 ;  /* 0x005b90f901007387 */ /* 0x000fe20000100800 */
[----:B------:R-:W-:-:S03]  /*18d00*/  @!P0 IMAD.IADD R70, R70, 0x1, -R229 ;  /* 0x0000000146468824 */ /* 0x000fc600078e0ae5 */
[----:B------:R-:W-:Y:S01]  /*18d10*/  STL [R1+0x5b8c], R200 ;  /* 0x005b8cc801007387 */ /* 0x000fe20000100800 */
[----:B------:R-:W-:Y:S01]  /*18d20*/  ISETP.GT.U32.AND P1, PT, R229, R4, PT ;  /* 0x00000004e500720c */ /* 0x000fe20003f24070 */
[----:B------:R-:W-:Y:S02]  /*18d30*/  @!P2 IMAD.IADD R243, R243, 0x1, -R229 ;  /* 0x00000001f3f3a824 */ /* 0x000fe400078e0ae5 */
[----:B------:R-:W-:Y:S01]  /*18d40*/  STL [R1+0x5b88], R199 ;  /* 0x005b88c701007387 */ /* 0x000fe20000100800 */
[----:B------:R-:W-:-:S03]  /*18d50*/  ISETP.GT.U32.AND P2, PT, R229, R3, PT ;  /* 0x00000003e500720c */ /* 0x000fc60003f44070 */
[----:B------:R-:W-:Y:S01]  /*18d60*/  STL [R1+0x5b84], R172 ;  /* 0x005b84ac01007387 */ /* 0x000fe20000100800 */
[----:B------:R-:W-:-:S03]  /*18d70*/  UISETP.GT.AND UP0, UPT, UR8, 0x3f, UPT ;  /* 0x0000003f0800788c */ /* 0x000fc6000bf04270 */
[----:B------:R-:W-:Y:S01]  /*18d80*/  STL [R1+0x5b80], R171 ;  /* 0x005b80ab01007387 */ /* 0x000fe20000100800 */
[----:B------:R-:W-:-:S03]  /*18d90*/  @!P4 IMAD.MOV R108, RZ, RZ, -R108 ;  /* 0x000000ffff6cc224 */ /* 0x000fc600078e0a6c */
[----:B------:R-:W-:Y:S01]  /*18da0*/  STL [R1+0x5b7c], R170 ;  /* 0x005b7caa01007387 */ /* 0x000fe20000100800 */
[----:B------:R-:W-:-:S03]  /*18db0*/  ISETP.GT.U32.AND P4, PT, R229, R240, PT ;  /* 0x000000f0e500720c */ /* 0x000fc60003f84070 */
[----:B------:R-:W-:Y:S01]  /*18dc0*/  STL [R1+0x5b78], R169 ;  /* 0x005b78a901007387 */ /* 0x000fe20000100800 */
[----:B------:R-:W-:-:S03]  /*18dd0*/  ISETP.GT.U32.AND P0, PT, R229, R70, PT ;  /* 0x00000046e500720c */ /* 0x000fc60003f04070 */
[----:B------:R-:W-:Y:S01]  /*18de0*/  STL [R1+0x5b74], R141 ;  /* 0x005b748d01007387 */ /* 0x000fe20000100800 */
[----:B-1----:R-:W-:Y:S01]  /*18df0*/  LOP3.LUT R47, R47, 0x1f, RZ, 0xc0, !PT ;  /* 0x0000001f2f2f7812 */ /* 0x002fe200078ec0ff */
[----:B------:R-:W-:Y:S02]  /*18e00*/  USEL UR4, URZ, 0x4, !UP0 ;  /* 0x000000043f047887 */ /* 0x000fe4000c000000 */
[----:B------:R-:W-:Y:S04]  /*18e10*/  STL [R1+0x5b70], R140 ;  /* 0x005b708c01007387 */ /* 0x000fe80000100800 */
[----:B------:R-:W-:Y:S04]  /*18e20*/  STL [R1+0x5b6c], R139 ;  /* 0x005b6c8b01007387 */ /* 0x000fe80000100800 */
[----:B------:R-:W-:Y:S01]  /*18e30*/  STL [R1+0x5b68], R115 ;  /* 0x005b687301007387 */ /* 0x000fe20000100800 */
[----:B------:R-:W-:-:S03]  /*18e40*/  LOP3.LUT R25, R47, 0x20, RZ, 0xfc, !PT ;  /* 0x000000202f197812 */ /* 0x000fc600078efcff */
[----:B------:R-:W-:Y:S04]  /*18e50*/  STL [R1+0x5b64], R114 ;  /* 0x005b647201007387 */ /* 0x000fe80000100800 */
[----:B------:R-:W-:Y:S01]  /*18e60*/  STL [R1+0x5b60], R113 ;  /* 0x005b607101007387 */ /* 0x000fe20000100800 */
[----:B------:R-:W-:Y:S01]  /*18e70*/  IMAD.U32 R248, RZ, RZ, UR4 ;  /* 0x00000004fff87e24 */ /* 0x000fe2000f8e00ff */
[----:B------:R-:W-:Y:S02]  /*18e80*/  ULDC UR4, c[0x0][0x230] ;  /* 0x00008c0000047ab9 */ /* 0x000fe40000000800 */
[----:B------:R-:W-:Y:S01]  /*18e90*/  STL [R1+0x5b5c], R102 ;  /* 0x005b5c6601007387 */ /* 0x000fe20000100800 */
[----:B------:R-:W-:-:S03]  /*18ea0*/  @!P1 IMAD.IADD R4, R4, 0x1, -R229 ;  /* 0x0000000104049824 */ /* 0x000fc600078e0ae5 */
[----:B------:R-:W-:Y:S01]  /*18eb0*/  STL [R1+0x5b58], R101 ;  /* 0x005b586501007387 */ /* 0x000fe20000100800 */
[----:B------:R-:W-:-:S03]  /*18ec0*/  IMAD.MOV.U32 R31, RZ, RZ, R152 ;  /* 0x000000ffff1f7224 */ /* 0x000fc600078e0098 */
[----:B------:R-:W-:Y:S01]  /*18ed0*/  STL [R1+0x5b54], R73 ;  /* 0x005b544901007387 */ /* 0x000fe20000100800 */
[----:B------:R-:W-:Y:S01]  /*18ee0*/  ISETP.GE.AND P1, PT, R25, UR5, PT ;  /* 0x0000000519007c0c */ /* 0x000fe2000bf26270 */
[--C-:B------:R-:W-:Y:S02]  /*18ef0*/  @!P2 IMAD.IADD R3, R3, 0x1, -R229.reuse ;  /* 0x000000010303a824 */ /* 0x100fe400078e0ae5 */
[----:B------:R-:W-:Y:S01]  /*18f00*/  STL [R1+0x5b50], R72 ;  /* 0x005b504801007387 */ /* 0x000fe20000100800 */
[----:B------:R-:W-:Y:S01]  /*18f10*/  ISETP.GE.AND P2, PT, R47, UR4, PT ;  /* 0x000000042f007c0c */ /* 0x000fe2000bf46270 */
[----:B------:R-:W-:Y:S02]  /*18f20*/  @!P0 IMAD.IADD R70, R70, 0x1, -R229 ;  /* 0x0000000146468824 */ /* 0x000fe400078e0ae5 */
[----:B------:R-:W-:Y:S01]  /*18f30*/  STL [R1+0x5b4c], R54 ;  /* 0x005b4c3601007387 */ /* 0x000fe20000100800 */
[----:B------:R-:W-:Y:S01]  /*18f40*/  @!P4 IADD3 R240, R240, -R229, RZ ;  /* 0x800000e5f0f0c210 */ /* 0x000fe20007ffe0ff */
[----:B------:R-:W-:Y:S01]  /*18f50*/  @!P5 IMAD.MOV R247, RZ, RZ, -R247 ;  /* 0x000000fffff7d224 */ /* 0x000fe200078e0af7 */
[----:B------:R-:W-:Y:S01]  /*18f60*/  SEL R47, R248, RZ, !P1 ;  /* 0x000000fff82f7207 */ /* 0x000fe20004800000 */
[----:B------:R-:W-:Y:S01]  /*18f70*/  STL [R1+0x5b48], R53 ;  /* 0x005b483501007387 */ /* 0x000fe20000100800 */
[----:B------:R-:W-:Y:S01]  /*18f80*/  ISETP.GE.AND P6, PT, R232, RZ, PT ;  /* 0x000000ffe800720c */ /* 0x000fe20003fc6270 */
[----:B------:R-:W-:-:S02]  /*18f90*/  ULDC UR4, c[0x0][0x22c] ;  /* 0x00008b0000047ab9 */ /* 0x000fc40000000800 */
[----:B------:R1:W-:Y:S01]  /*18fa0*/  STL [R1+0x5b44], R52 ;  /* 0x005b443401007387 */ /* 0x0003e20000100800 */
[----:B------:R-:W-:-:S03]  /*18fb0*/  ISETP.GE.AND P4, PT, R184, RZ, PT ;  /* 0x000000ffb800720c */ /* 0x000fc60003f86270 */
[----:B------:R1:W-:Y:S01]  /*18fc0*/  STL [R1+0x5b40], R51 ;  /* 0x005b403301007387 */ /* 0x0003e20000100800 */
[----:B------:R-:W-:-:S03]  /*18fd0*/  ISETP.GE.AND P0, PT, R213, RZ, PT ;  /* 0x000000ffd500720c */ /* 0x000fc60003f06270 */
[----:B------:R1:W-:Y:S01]  /*18fe0*/  STL [R1+0x5b3c], R39 ;  /* 0x005b3c2701007387 */ /* 0x0003e20000100800 */
[----:B------:R-:W-:Y:S02]  /*18ff0*/  ISETP.GE.AND P1, PT, R31, RZ, PT ;  /* 0x000000ff1f00720c */ /* 0x000fe40003f26270 */
[----:B------:R-:W-:Y:S01]  /*19000*/  SEL R248, R248, RZ, !P2 ;  /* 0x000000fff8f87207 */ /* 0x000fe20005000000 */
[----:B------:R-:W-:Y:S01]  /*19010*/  STL [R1+0x5b38], R38 ;  /* 0x005b382601007387 */ /* 0x000fe20000100800 */
[----:B------:R-:W-:-:S03]  /*19020*/  ISETP.GE.AND P2, PT, R245, RZ, PT ;  /* 0x000000fff500720c */ /* 0x000fc60003f46270 */
[----:B------:R-:W-:Y:S04]  /*19030*/  STL [R1+0x59ac], R37 ;  /* 0x0059ac2501007387 */ /* 0x000fe80000100800 */
[----:B------:R-:W2:Y:S04]  /*19040*/  LDL R152, [R1+0x5cfc] ;  /* 0x005cfc0001987983 */ /* 0x000ea80000100800 */
[----:B------:R-:W3:Y:S04]  /*19050*/  LDL R184, [R1+0x5d04] ;  /* 0x005d040001b87983 */ /* 0x000ee80000100800 */
[----:B------:R-:W4:Y:S04]  /*19060*/  LDL R213, [R1+0x5d00] ;  /* 0x005d000001d57983 */ /* 0x000f280000100800 */
[----:B------:R-:W4:Y:S04]  /*19070*/  LDL R232, [R1+0x5d14] ;  /* 0x005d140001e87983 */ /* 0x000f280000100800 */
[----:B------:R-:W4:Y:S04]  /*19080*/  LDL R25, [R1+0x5d20] ;  /* 0x005d200001197983 */ /* 0x000f280000100800 */
[----:B------:R-:W4:Y:S04]  /*19090*/  LDL R80, [R1+0x5d1c] ;  /* 0x005d1c0001507983 */ /* 0x000f280000100800 */
[----:B------:R-:W4:Y:S04]  /*190a0*/  LDL R124, [R1+0x5d18] ;  /* 0x005d1800017c7983 */ /* 0x000f280000100800 */
[----:B------:R-:W4:Y:S04]  /*190b0*/  LDL R182, [R1+0x5d10] ;  /* 0x005d100001b67983 */ /* 0x000f280000100800 */
[----:B------:R-:W4:Y:S04]  /*190c0*/  LDL R31, [R1+0x5d0c] ;  /* 0x005d0c00011f7983 */ /* 0x000f280000100800 */
[----:B------:R-:W3:Y:S01]  /*190d0*/  LDL.LU R245, [R1+0x60f8] ;  /* 0x0060f80001f57983 */ /* 0x000ee20000300800 */
[----:B--2---:R-:W-:-:S03]  /*190e0*/  ISETP.GE.AND P5, PT, R152, RZ, PT ;  /* 0x000000ff9800720c */ /* 0x004fc60003fa6270 */
[----:B------:R-:W2:Y:S01]  /*190f0*/  LDL.LU R152, [R1+0x60f4] ;  /* 0x0060f40001987983 */ /* 0x000ea20000300800 */
[----:B---3--:R-:W-:Y:S02]  /*19100*/  @!P3 IADD3 R245, -R245, RZ, RZ ;  /* 0x000000fff5f5b210 */ /* 0x008fe40007ffe1ff */
[----:B------:R-:W-:Y:S02]  /*19110*/  ISETP.GE.AND P3, PT, R184, RZ, PT ;  /* 0x000000ffb800720c */ /* 0x000fe40003f66270 */
[----:B------:R-:W3:Y:S01]  /*19120*/  LDL.LU R184, [R1+0x60f0] ;  /* 0x0060f00001b87983 */ /* 0x000ee20000300800 */
[----:B--2---:R-:W-:Y:S01]  /*19130*/  @!P4 IMAD.MOV R152, RZ, RZ, -R152 ;  /* 0x000000ffff98c224 */ /* 0x004fe200078e0a98 */
[----:B------:R-:W-:Y:S02]  /*19140*/  ISETP.GE.AND P4, PT, R14, RZ, PT ;  /* 0x000000ff0e00720c */ /* 0x000fe40003f86270 */
[----:B------:R-:W2:Y:S01]  /*19150*/  LDL.LU R14, [R1+0x60ec] ;  /* 0x0060ec00010e7983 */ /* 0x000ea20000300800 */
[----:B---3--:R-:W-:Y:S01]  /*19160*/  @!P0 IMAD.MOV R184, RZ, RZ, -R184 ;  /* 0x000000ffffb88224 */ /* 0x008fe200078e0ab8 */
[----:B----4-:R-:W-:-:S02]  /*19170*/  ISETP.GE.AND P0, PT, R213, RZ, PT ;  /* 0x000000ffd500720c */ /* 0x010fc40003f06270 */
[----:B------:R-:W3:Y:S01]  /*19180*/  LDL.LU R213, [R1+0x60e8] ;  /* 0x0060e80001d57983 */ /* 0x000ee20000300800 */
[----:B--2---:R-:W-:Y:S01]  /*19190*/  @!P1 IMAD.MOV R14, RZ, RZ, -R14 ;  /* 0x000000ffff0e9224 */ /* 0x004fe200078e0a0e */
[----:B------:R-:W-:Y:S02]  /*191a0*/  ISETP.GE.AND P1, PT, R232, RZ, PT ;  /* 0x000000ffe800720c */ /* 0x000fe40003f26270 */
[----:B------:R-:W2:Y:S01]  /*191b0*/  LDL.LU R232, [R1+0x60e4] ;  /* 0x0060e40001e87983 */ /* 0x000ea20000300800 */
[----:B---3--:R-:W-:Y:S01]  /*191c0*/  @!P2 IMAD.MOV R213, RZ, RZ, -R213 ;  /* 0x000000ffffd5a224 */ /* 0x008fe200078e0ad5 */
[----:B------:R-:W-:Y:S02]  /*191d0*/  ISETP.GE.AND P2, PT, R25, RZ, PT ;  /* 0x000000ff1900720c */ /* 0x000fe40003f46270 */
[----:B------:R-:W3:Y:S01]  /*191e0*/  LDL.LU R25, [R1+0x60e0] ;  /* 0x0060e00001197983 */ /* 0x000ee20000300800 */
[----:B--2---:R-:W-:Y:S01]  /*191f0*/  @!P5 IMAD.MOV R232, RZ, RZ, -R232 ;  /* 0x000000ffffe8d224 */ /* 0x004fe200078e0ae8 */
[----:B------:R-:W-:-:S02]  /*19200*/  ISETP.GE.AND P5, PT, R80, RZ, PT ;  /* 0x000000ff5000720c */ /* 0x000fc40003fa6270 */
[----:B------:R-:W2:Y:S01]  /*19210*/  LDL.LU R80, [R1+0x60dc] ;  /* 0x0060dc0001507983 */ /* 0x000ea20000300800 */
[----:B---3--:R-:W-:Y:S01]  /*19220*/  @!P3 IMAD.MOV R25, RZ, RZ, -R25 ;  /* 0x000000ffff19b224 */ /* 0x008fe200078e0a19 */
[----:B------:R-:W-:Y:S02]  /*19230*/  ISETP.GE.AND P3, PT, R124, RZ, PT ;  /* 0x000000ff7c00720c */ /* 0x000fe40003f66270 */
[----:B------:R-:W3:Y:S01]  /*19240*/  LDL.LU R124, [R1+0x60d8] ;  /* 0x0060d800017c7983 */ /* 0x000ee20000300800 */
[----:B--2---:R-:W-:Y:S02]  /*19250*/  @!P4 IADD3 R80, -R80, RZ, RZ ;  /* 0x000000ff5050c210 */ /* 0x004fe40007ffe1ff */
[----:B------:R-:W-:Y:S02]  /*19260*/  ISETP.GE.AND P4, PT, R182, RZ, PT ;  /* 0x000000ffb600720c */ /* 0x000fe40003f86270 */
[----:B------:R-:W2:Y:S01]  /*19270*/  LDL.LU R182, [R1+0x60d4] ;  /* 0x0060d40001b67983 */ /* 0x000ea20000300800 */
[----:B---3--:R-:W-:Y:S01]  /*19280*/  @!P0 IMAD.MOV R124, RZ, RZ, -R124 ;  /* 0x000000ffff7c8224 */ /* 0x008fe200078e0a7c */
[----:B------:R-:W-:-:S02]  /*19290*/  ISETP.GE.AND P0, PT, R31, RZ, PT ;  /* 0x000000ff1f00720c */ /* 0x000fc40003f06270 */
[----:B------:R-:W3:Y:S01]  /*192a0*/  LDL.LU R31, [R1+0x60d0] ;  /* 0x0060d000011f7983 */ /* 0x000ee20000300800 */
[----:B------:R-:W-:Y:S02]  /*192b0*/  @!P1 IMAD.MOV R153, RZ, RZ, -R153 ;  /* 0x000000ffff999224 */ /* 0x000fe400078e0a99 */
[----:B------:R-:W-:Y:S01]  /*192c0*/  @!P5 IMAD.MOV R214, RZ, RZ, -R214 ;  /* 0x000000ffffd6d224 */ /* 0x000fe200078e0ad6 */
[----:B------:R-:W-:Y:S01]  /*192d0*/  ISETP.GE.AND P5, PT, R151, RZ, PT ;  /* 0x000000ff9700720c */ /* 0x000fe20003fa6270 */
[----:B------:R-:W-:-:S12]  /*192e0*/  @!P2 IMAD.MOV R185, RZ, RZ, -R185 ;  /* 0x000000ffffb9a224 */ /* 0x000fd800078e0ab9 */
[----:B------:R-:W-:Y:S01]  /*192f0*/  @!P5 IMAD.MOV R154, RZ, RZ, -R154 ;  /* 0x000000ffff9ad224 */ /* 0x000fe200078e0a9a */
[----:B------:R-:W-:Y:S01]  /*19300*/  ISETP.GE.AND P5, PT, R15, RZ, PT ;  /* 0x000000ff0f00720c */ /* 0x000fe20003fa6270 */
[----:B------:R-:W-:Y:S01]  /*19310*/  @!P3 IMAD.MOV R8, RZ, RZ, -R8 ;  /* 0x000000ffff08b224 */ /* 0x000fe200078e0a08 */
[----:B------:R-:W-:Y:S02]  /*19320*/  ISETP.GE.AND P3, PT, R123, RZ, PT ;  /* 0x000000ff7b00720c */ /* 0x000fe40003f66270 */
[----:B------:R-:W-:-:S09]  /*19330*/  @!P0 IADD3 R24, -R24, RZ, RZ ;  /* 0x000000ff18188210 */ /* 0x000fd20007ffe1ff */
[----:B------:R-:W-:Y:S01]  /*19340*/  @!P5 IMAD.MOV R81, RZ, RZ, -R81 ;  /* 0x000000ffff51d224 */ /* 0x000fe200078e0a51 */
[----:B------:R-:W-:Y:S02]  /*19350*/  ISETP.GE.AND P5, PT, R91, RZ, PT ;  /* 0x000000ff5b00720c */ /* 0x000fe40003fa6270 */
[----:B------:R-:W-:Y:S01]  /*19360*/  ISETP.GE.AND P0, PT, R26, RZ, PT ;  /* 0x000000ff1a00720c */ /* 0x000fe20003f06270 */
[----:B------:R-:W-:Y:S01]  /*19370*/  @!P3 IMAD.MOV R186, RZ, RZ, -R186 ;  /* 0x000000ffffbab224 */ /* 0x000fe200078e0aba */
[----:B------:R-:W-:Y:S01]  /*19380*/  ISETP.GE.AND P3, PT, R181, RZ, PT ;  /* 0x000000ffb500720c */ /* 0x000fe20003f66270 */
[----:B------:R-:W-:Y:S01]  /*19390*/  @!P4 IMAD.MOV R63, RZ, RZ, -R63 ;  /* 0x000000ffff3fc224 */ /* 0x000fe200078e0a3f */
[----:B------:R-:W-:-:S07]  /*193a0*/  ISETP.GE.AND P4, PT, R211, RZ, PT ;  /* 0x000000ffd300720c */ /* 0x000fce0003f86270 */
[----:B------:R-:W-:Y:S01]  /*193b0*/  @!P5 IMAD.MOV R64, RZ, RZ, -R64 ;  /* 0x000000ffff40d224 */ /* 0x000fe200078e0a40 */
[----:B------:R-:W-:Y:S01]  /*193c0*/  ISETP.GE.AND P5, PT, R209, RZ, PT ;  /* 0x000000ffd100720c */ /* 0x000fe20003fa6270 */
[----:B------:R-:W-:Y:S01]  /*193d0*/  @!P0 IMAD.MOV R215, RZ, RZ, -R215 ;  /* 0x000000ffffd78224 */ /* 0x000fe200078e0ad7 */
[----:B------:R-:W-:Y:S01]  /*193e0*/  ISETP.GE.AND P0, PT, R122, RZ, PT ;  /* 0x000000ff7a00720c */ /* 0x000fe20003f06270 */
[----:B------:R-:W-:Y:S01]  /*193f0*/  @!P3 IMAD.MOV R126, RZ, RZ, -R126 ;  /* 0x000000ffff7eb224 */ /* 0x000fe200078e0a7e */
[----:B------:R-:W-:Y:S01]  /*19400*/  ISETP.GE.AND P3, PT, R79, RZ, PT ;  /* 0x000000ff4f00720c */ /* 0x000fe20003f66270 */
[----:B------:R-:W-:Y:S01]  /*19410*/  @!P4 IMAD.MOV R13, RZ, RZ, -R13 ;  /* 0x000000ffff0dc224 */ /* 0x000fe200078e0a0d */
[----:B------:R-:W-:-:S07]  /*19420*/  ISETP.GE.AND P4, PT, R150, RZ, PT ;  /* 0x000000ff9600720c */ /* 0x000fce0003f86270 */
[----:B------:R-:W-:Y:S02]  /*19430*/  @!P5 IADD3 R12, -R12, RZ, RZ ;  /* 0x000000ff0c0cd210 */ /* 0x000fe40007ffe1ff */
[----:B------:R-:W-:Y:S01]  /*19440*/  ISETP.GE.AND P5, PT, R148, RZ, PT ;  /* 0x000000ff9400720c */ /* 0x000fe20003fa6270 */
[----:B------:R-:W-:Y:S01]  /*19450*/  @!P0 IMAD.MOV R187, RZ, RZ, -R187 ;  /* 0x000000ffffbb8224 */ /* 0x000fe200078e0abb */
        /* <DEDUP_REMOVED lines=16> */
[----:B------:R-:W-:Y:S02]  /*19560*/  ISETP.GE.AND P0, PT, R106, RZ, PT ;  /* 0x000000ff6a00720c */ /* 0x000fe40003f06270 */
[----:B------:R-:W-:Y:S01]  /*19570*/  @!P3 IADD3 R189, -R189, RZ, RZ ;  /* 0x000000ffbdbdb210 */ /* 0x000fe20007ffe1ff */
[----:B------:R-:W-:Y:S01]  /*19580*/  @!P4 IMAD.MOV R32, RZ, RZ, -R32 ;  /* 0x000000ffff20c224 */ /* 0x000fe200078e0a20 */
[----:B------:R-:W-:Y:S02]  /*19590*/  ISETP.GE.AND P3, PT, R178, RZ, PT ;  /* 0x000000ffb200720c */ /* 0x000fe40003f66270 */
[----:B------:R-:W-:-:S05]  /*195a0*/  ISETP.GE.AND P4, PT, R88, RZ, PT ;  /* 0x000000ff5800720c */ /* 0x000fca0003f86270 */
[----:B------:R-:W-:Y:S01]  /*195b0*/  @!P5 IMAD.MOV R230, RZ, RZ, -R230 ;  /* 0x000000ffffe6d224 */ /* 0x000fe200078e0ae6 */
[----:B------:R-:W-:Y:S01]  /*195c0*/  ISETP.GE.AND P5, PT, R119, RZ, PT ;  /* 0x000000ff7700720c */ /* 0x000fe20003fa6270 */
[----:B------:R-:W-:Y:S01]  /*195d0*/  @!P0 IMAD.MOV R6, RZ, RZ, -R6 ;  /* 0x000000ffff068224 */ /* 0x000fe200078e0a06 */
[----:B------:R-:W-:-:S03]  /*195e0*/  ISETP.GE.AND P0, PT, R75, RZ, PT ;  /* 0x000000ff4b00720c */ /* 0x000fc60003f06270 */
[----:B------:R-:W-:Y:S01]  /*195f0*/  @!P3 IMAD.MOV R129, RZ, RZ, -R129 ;  /* 0x000000ffff81b224 */ /* 0x000fe200078e0a81 */
[----:B------:R-:W-:Y:S01]  /*19600*/  ISETP.GE.AND P3, PT, R207, RZ, PT ;  /* 0x000000ffcf00720c */ /* 0x000fe20003f66270 */
[----:B------:R-:W-:Y:S01]  /*19610*/  @!P4 IMAD.MOV R218, RZ, RZ, -R218 ;  /* 0x000000ffffdac224 */ /* 0x000fe200078e0ada */
[----:B------:R-:W-:-:S05]  /*19620*/  ISETP.GE.AND P4, PT, R147, RZ, PT ;  /* 0x000000ff9300720c */ /* 0x000fca0003f86270 */
[----:B------:R-:W-:Y:S01]  /*19630*/  @!P5 IMAD.MOV R220, RZ, RZ, -R220 ;  /* 0x000000ffffdcd224 */ /* 0x000fe200078e0adc */
[----:B------:R-:W-:Y:S01]  /*19640*/  ISETP.GE.AND P5, PT, R145, RZ, PT ;  /* 0x000000ff9100720c */ /* 0x000fe20003fa6270 */
[----:B------:R-:W-:Y:S01]  /*19650*/  @!P0 IMAD.MOV R190, RZ, RZ, -R190 ;  /* 0x000000ffffbe8224 */ /* 0x000fe200078e0abe */
[----:B------:R-:W-:-:S03]  /*19660*/  ISETP.GE.AND P0, PT, R177, RZ, PT ;  /* 0x000000ffb100720c */ /* 0x000fc60003f06270 */
[----:B------:R-:W-:Y:S01]  /*19670*/  @!P3 IMAD.MOV R19, RZ, RZ, -R19 ;  /* 0x000000ffff13b224 */ /* 0x000fe200078e0a13 */
[----:B------:R-:W-:Y:S02]  /*19680*/  ISETP.GE.AND P3, PT, R74, RZ, PT ;  /* 0x000000ff4a00720c */ /* 0x000fe40003f66270 */
[----:B------:R-:W-:Y:S02]  /*19690*/  @!P4 IADD3 R158, -R158, RZ, RZ ;  /* 0x000000ff9e9ec210 */ /* 0x000fe40007ffe1ff */
[----:B------:R-:W-:-:S03]  /*196a0*/  ISETP.GE.AND P4, PT, R59, RZ, PT ;  /* 0x000000ff3b00720c */ /* 0x000fc60003f86270 */
[----:B------:R-:W-:Y:S01]  /*196b0*/  @!P5 IMAD.MOV R160, RZ, RZ, -R160 ;  /* 0x000000ffffa0d224 */ /* 0x000fe200078e0aa0 */
[----:B------:R-:W-:Y:S02]  /*196c0*/  ISETP.GE.AND P5, PT, R58, RZ, PT ;  /* 0x000000ff3a00720c */ /* 0x000fe40003fa6270 */
[----:B------:R-:W-:Y:S02]  /*196d0*/  @!P0 IADD3 R130, -R130, RZ, RZ ;  /* 0x000000ff82828210 */ /* 0x000fe40007ffe1ff */
[----:B------:R-:W-:Y:S01]  /*196e0*/  ISETP.GE.AND P0, PT, R57, RZ, PT ;  /* 0x000000ff3900720c */ /* 0x000fe20003f06270 */
[----:B------:R-:W-:Y:S01]  /*196f0*/  @!P3 IMAD.MOV R5, RZ, RZ, -R5 ;  /* 0x000000ffff05b224 */ /* 0x000fe200078e0a05 */
[----:B------:R-:W-:-:S03]  /*19700*/  ISETP.GE.AND P3, PT, R205, RZ, PT ;  /* 0x000000ffcd00720c */ /* 0x000fc60003f66270 */
[----:B------:R-:W-:Y:S01]  /*19710*/  @!P4 IMAD.MOV R235, RZ, RZ, -R235 ;  /* 0x000000ffffebc224 */ /* 0x000fe200078e0aeb */
[----:B------:R-:W-:-:S03]  /*19720*/  ISETP.GE.AND P4, PT, R33, RZ, PT ;  /* 0x000000ff2100720c */ /* 0x000fc60003f86270 */
[----:B------:R-:W-:Y:S01]  /*19730*/  @!P5 IMAD.MOV R83, RZ, RZ, -R83 ;  /* 0x000000ffff53d224 */ /* 0x000fe200078e0a53 */
[----:B------:R-:W-:Y:S02]  /*19740*/  ISETP.GE.AND P5, PT, R35, RZ, PT ;  /* 0x000000ff2300720c */ /* 0x000fe40003fa6270 */
[----:B--2---:R-:W-:Y:S02]  /*19750*/  ISETP.GE.AND P2, PT, R182, RZ, PT ;  /* 0x000000ffb600720c */ /* 0x004fe40003f46270 */
[----:B---3--:R-:W-:-:S11]  /*19760*/  ISETP.GE.AND P1, PT, R31, RZ, PT ;  /* 0x000000ff1f00720c */ /* 0x008fd60003f26270 */
[----:B------:R-:W-:Y:S02]  /*19770*/  @!P2 IMAD.MOV R125, RZ, RZ, -R125 ;  /* 0x000000ffff7da224 */ /* 0x000fe400078e0a7d */
[----:B------:R-:W-:Y:S01]  /*19780*/  @!P0 IMAD.MOV R18, RZ, RZ, -R18 ;  /* 0x000000ffff128224 */ /* 0x000fe200078e0a12 */
[----:B------:R-:W-:Y:S01]  /*19790*/  @!P5 IADD3 R67, -R67, RZ, RZ ;  /* 0x000000ff4343d210 */ /* 0x000fe20007ffe1ff */
[----:B------:R-:W-:Y:S01]  /*197a0*/  @!P3 IMAD.MOV R192, RZ, RZ, -R192 ;  /* 0x000000ffffc0b224 */ /* 0x000fe200078e0ac0 */
[----:B------:R-:W2:Y:S01]  /*197b0*/  LDL.LU R31, [R1+0x60cc] ;  /* 0x0060cc00011f7983 */ /* 0x000ea20000300800 */
[----:B------:R-:W-:Y:S01]  /*197c0*/  @!P1 IMAD.MOV R93, RZ, RZ, -R93 ;  /* 0x000000ffff5d9224 */ /* 0x000fe200078e0a5d */
[----:B------:R-:W-:Y:S01]  /*197d0*/  ISETP.GE.AND P1, PT, R92, RZ, PT ;  /* 0x000000ff5c00720c */ /* 0x000fe20003f26270 */
[----:B------:R-:W-:Y:S01]  /*197e0*/  @!P4 IMAD.MOV R66, RZ, RZ, -R66 ;  /* 0x000000ffff42c224 */ /* 0x000fe200078e0a42 */
[----:B------:R-:W-:Y:S01]  /*197f0*/  ISETP.GE.AND P2, PT, R43, RZ, PT ;  /* 0x000000ff2b00720c */ /* 0x000fe20003f46270 */
[----:B------:R-:W3:Y:S10]  /*19800*/  LDL.LU R182, [R1+0x60c8] ;  /* 0x0060c80001b67983 */ /* 0x000ef40000300800 */
[----:B------:R-:W-:Y:S01]  /*19810*/  @!P1 IADD3 R128, -R128, RZ, RZ ;  /* 0x000000ff80809210 */ /* 0x000fe20007ffe1ff */
[----:B------:R-:W4:Y:S01]  /*19820*/  LDL.LU R151, [R1+0x60c4] ;  /* 0x0060c40001977983 */ /* 0x000f220000300800 */
[----:B------:R-:W-:Y:S01]  /*19830*/  ISETP.GE.AND P1, PT, R210, RZ, PT ;  /* 0x000000ffd200720c */ /* 0x000fe20003f26270 */
[----:B------:R-:W-:Y:S01]  /*19840*/  @!P2 IMAD.MOV R23, RZ, RZ, -R23 ;  /* 0x000000ffff17a224 */ /* 0x000fe200078e0a17 */
[----:B------:R-:W-:Y:S01]  /*19850*/  ISETP.GE.AND P0, PT, R104, RZ, PT ;  /* 0x000000ff6800720c */ /* 0x000fe20003f06270 */
[----:B------:R-:W3:Y:S10]  /*19860*/  LDL.LU R123, [R1+0x60c0] ;  /* 0x0060c000017b7983 */ /* 0x000ef40000300800 */
[----:B------:R-:W-:Y:S01]  /*19870*/  @!P1 IMAD.MOV R216, RZ, RZ, -R216 ;  /* 0x000000ffffd89224 */ /* 0x000fe200078e0ad8 */
[----:B------:R-:W-:-:S02]  /*19880*/  ISETP.GE.AND P1, PT, R149, RZ, PT ;  /* 0x000000ff9500720c */ /* 0x000fc40003f26270 */
[----:B------:R-:W-:Y:S02]  /*19890*/  ISETP.GE.AND P2, PT, R27, RZ, PT ;  /* 0x000000ff1b00720c */ /* 0x000fe40003f46270 */
[----:B------:R-:W-:Y:S02]  /*198a0*/  ISETP.GE.AND P3, PT, R175, RZ, PT ;  /* 0x000000ffaf00720c */ /* 0x000fe40003f66270 */
[----:B------:R-:W-:Y:S02]  /*198b0*/  ISETP.GE.AND P5, PT, R117, RZ, PT ;  /* 0x000000ff7500720c */ /* 0x000fe40003fa6270 */
[----:B------:R-:W-:Y:S01]  /*198c0*/  ISETP.GE.AND P4, PT, R16, RZ, PT ;  /* 0x000000ff1000720c */ /* 0x000fe20003f86270 */
[----:B------:R-:W-:Y:S01]  /*198d0*/  @!P0 IMAD.MOV R221, RZ, RZ, -R221 ;  /* 0x000000ffffdd8224 */ /* 0x000fe200078e0add */
[----:B------:R-:W4:Y:S03]  /*198e0*/  LDL.LU R211, [R1+0x60bc] ;  /* 0x0060bc0001d37983 */ /* 0x000f260000300800 */
[----:B------:R-:W-:Y:S01]  /*198f0*/  @!P1 IMAD.MOV R156, RZ, RZ, -R156 ;  /* 0x000000ffff9c9224 */ /* 0x000fe200078e0a9c */
[----:B------:R-:W-:Y:S01]  /*19900*/  ISETP.GE.AND P1, PT, R61, RZ, PT ;  /* 0x000000ff3d00720c */ /* 0x000fe20003f26270 */
[----:B------:R-:W3:Y:S01]  /*19910*/  LDL.LU R26, [R1+0x60b8] ;  /* 0x0060b800011a7983 */ /* 0x000ee20000300800 */
[----:B------:R-:W-:-:S02]  /*19920*/  @!P2 IADD3 R7, -R7, RZ, RZ ;  /* 0x000000ff0707a210 */ /* 0x000fc40007ffe1ff */
[----:B------:R-:W-:Y:S01]  /*19930*/  ISETP.GE.AND P2, PT, R121, RZ, PT ;  /* 0x000000ff7900720c */ /* 0x000fe20003f46270 */
[----:B------:R-:W-:Y:S01]  /*19940*/  @!P3 IMAD.MOV R132, RZ, RZ, -R132 ;  /* 0x000000ffff84b224 */ /* 0x000fe200078e0a84 */
[----:B------:R-:W-:Y:S01]  /*19950*/  ISETP.GE.AND P0, PT, R204, RZ, PT ;  /* 0x000000ffcc00720c */ /* 0x000fe20003f06270 */
[----:B------:R-:W-:Y:S01]  /*19960*/  @!P5 IMAD.MOV R49, RZ, RZ, -R49 ;  /* 0x000000ffff31d224 */ /* 0x000fe200078e0a31 */
[----:B------:R-:W4:Y:S05]  /*19970*/  LDL.LU R92, [R1+0x60b4] ;  /* 0x0060b400015c7983 */ /* 0x000f2a0000300800 */
[----:B------:R-:W-:Y:S01]  /*19980*/  @!P1 IMAD.MOV R82, RZ, RZ, -R82 ;  /* 0x000000ffff529224 */ /* 0x000fe200078e0a52 */
[----:B------:R-:W-:Y:S01]  /*19990*/  ISETP.GE.AND P1, PT, R208, RZ, PT ;  /* 0x000000ffd000720c */ /* 0x000fe20003f26270 */
[----:B------:R-:W-:-:S02]  /*199a0*/  @!P4 IMAD.MOV R10, RZ, RZ, -R10 ;  /* 0x000000ffff0ac224 */ /* 0x000fc400078e0a0a */
[----:B------:R-:W-:Y:S01]  /*199b0*/  @!P2 IMAD.MOV R188, RZ, RZ, -R188 ;  /* 0x000000ffffbca224 */ /* 0x000fe200078e0abc */
[----:B------:R-:W-:Y:S02]  /*199c0*/  ISETP.GE.AND P2, PT, R179, RZ, PT ;  /* 0x000000ffb300720c */ /* 0x000fe40003f46270 */
[----:B------:R-:W-:Y:S01]  /*199d0*/  ISETP.GE.AND P3, PT, R44, RZ, PT ;  /* 0x000000ff2c00720c */ /* 0x000fe20003f66270 */
[----:B------:R-:W-:Y:S01]  /*199e0*/  @!P0 IMAD.MOV R193, RZ, RZ, -R193 ;  /* 0x000000ffffc18224 */ /* 0x000fe200078e0ac1 */
[----:B------:R-:W-:Y:S01]  /*199f0*/  ISETP.GE.AND P5, PT, R142, RZ, PT ;  /* 0x000000ff8e00720c */ /* 0x000fe20003fa6270 */
[----:B------:R-:W3:Y:S04]  /*19a00*/  LDL.LU R43, [R1+0x60b0] ;  /* 0x0060b000012b7983 */ /* 0x000ee80000300800 */
[----:B------:R-:W-:Y:S01]  /*19a10*/  @!P1 IMAD.MOV R65, RZ, RZ, -R65 ;  /* 0x000000ffff419224 */ /* 0x000fe200078e0a41 */
[----:B------:R-:W-:Y:S01]  /*19a20*/  ISETP.GE.AND P1, PT, R233, RZ, PT ;  /* 0x000000ffe900720c */ /* 0x000fe20003f26270 */
[----:B------:R-:W4:Y:S02]  /*19a30*/  LDL.LU R15, [R1+0x60ac] ;  /* 0x0060ac00010f7983 */ /* 0x000f240000300800 */
[----:B------:R-:W-:Y:S01]  /*19a40*/  @!P2 IMAD.MOV R236, RZ, RZ, -R236 ;  /* 0x000000ffffeca224 */ /* 0x000fe200078e0aec */
[----:B------:R-:W-:Y:S01]  /*19a50*/  ISETP.GE.AND P2, PT, R77, RZ, PT ;  /* 0x000000ff4d00720c */ /* 0x000fe20003f46270 */
[----:B------:R-:W3:Y:S01]  /*19a60*/  LDL.LU R181, [R1+0x60a8] ;  /* 0x0060a80001b57983 */ /* 0x000ee20000300800 */
[----:B------:R-:W-:-:S02]  /*19a70*/  ISETP.GE.AND P4, PT, R144, RZ, PT ;  /* 0x000000ff9000720c */ /* 0x000fc40003f86270 */
[----:B------:R-:W-:Y:S01]  /*19a80*/  ISETP.GE.AND P0, PT, R174, RZ, PT ;  /* 0x000000ffae00720c */ /* 0x000fe20003f06270 */
[----:B------:R-:W4:Y:S04]  /*19a90*/  LDL.LU R150, [R1+0x60a4] ;  /* 0x0060a40001967983 */ /* 0x000f280000300800 */
[----:B------:R-:W-:Y:S01]  /*19aa0*/  @!P1 IMAD.MOV R11, RZ, RZ, -R11 ;  /* 0x000000ffff0b9224 */ /* 0x000fe200078e0a0b */
[----:B------:R-:W-:Y:S01]  /*19ab0*/  ISETP.GE.AND P1, PT, R146, RZ, PT ;  /* 0x000000ff9200720c */ /* 0x000fe20003f26270 */
[----:B------:R-:W3:Y:S02]  /*19ac0*/  LDL.LU R122, [R1+0x60a0] ;  /* 0x0060a000017a7983 */ /* 0x000ee40000300800 */
[----:B------:R-:W-:Y:S01]  /*19ad0*/  @!P2 IMAD.MOV R20, RZ, RZ, -R20 ;  /* 0x000000ffff14a224 */ /* 0x000fe200078e0a14 */
[----:B------:R-:W-:Y:S01]  /*19ae0*/  ISETP.GE.AND P2, PT, R105, RZ, PT ;  /* 0x000000ff6900720c */ /* 0x000fe20003f46270 */
[----:B------:R-:W4:Y:S01]  /*19af0*/  LDL.LU R210, [R1+0x609c] ;  /* 0x00609c0001d27983 */ /* 0x000f220000300800 */
[----:B------:R-:W-:-:S07]  /*19b00*/  @!P3 IMAD.MOV R112, RZ, RZ, -R112 ;  /* 0x000000ffff70b224 */ /* 0x000fce00078e0a70 */
[----:B------:R-:W-:Y:S01]  /*19b10*/  @!P1 IMAD.MOV R159, RZ, RZ, -R159 ;  /* 0x000000ffff9f9224 */ /* 0x000fe200078e0a9f */
[----:B------:R-:W-:Y:S01]  /*19b20*/  ISETP.GE.AND P1, PT, R206, RZ, PT ;  /* 0x000000ffce00720c */ /* 0x000fe20003f26270 */
[----:B------:R-:W3:Y:S02]  /*19b30*/  LDL.LU R27, [R1+0x6098] ;  /* 0x00609800011b7983 */ /* 0x000ee40000300800 */
[----:B------:R-:W-:Y:S01]  /*19b40*/  @!P2 IMAD.MOV R219, RZ, RZ, -R219 ;  /* 0x000000ffffdba224 */ /* 0x000fe200078e0adb */
[----:B------:R-:W-:Y:S01]  /*19b50*/  ISETP.GE.AND P2, PT, R103, RZ, PT ;  /* 0x000000ff6700720c */ /* 0x000fe20003f46270 */
[----:B------:R-:W-:Y:S01]  /*19b60*/  @!P5 IMAD.MOV R163, RZ, RZ, -R163 ;  /* 0x000000ffffa3d224 */ /* 0x000fe200078e0aa3 */
[----:B------:R-:W-:Y:S01]  /*19b70*/  ISETP.GE.AND P3, PT, R29, RZ, PT ;  /* 0x000000ff1d00720c */ /* 0x000fe20003f66270 */
[----:B------:R-:W4:Y:S06]  /*19b80*/  LDL.LU R91, [R1+0x6094] ;  /* 0x00609400015b7983 */ /* 0x000f2c0000300800 */
[----:B------:R-:W-:Y:S01]  /*19b90*/  @!P1 IADD3 R96, -R96, RZ, RZ ;  /* 0x000000ff60609210 */ /* 0x000fe20007ffe1ff */
[----:B------:R-:W-:Y:S01]  /*19ba0*/  @!P4 IMAD.MOV R161, RZ, RZ, -R161 ;  /* 0x000000ffffa1c224 */ /* 0x000fe200078e0aa1 */
[----:B------:R-:W-:Y:S01]  /*19bb0*/  ISETP.GE.AND P1, PT, R34, RZ, PT ;  /* 0x000000ff2200720c */ /* 0x000fe20003f26270 */
[----:B------:R-:W3:Y:S01]  /*19bc0*/  LDL.LU R79, [R1+0x6090] ;  /* 0x00609000014f7983 */ /* 0x000ee20000300800 */
[----:B------:R-:W-:Y:S01]  /*19bd0*/  @!P2 IMAD.MOV R191, RZ, RZ, -R191 ;  /* 0x000000ffffbfa224 */ /* 0x000fe200078e0abf */
[----:B------:R-:W-:-:S02]  /*19be0*/  ISETP.GE.AND P2, PT, R176, RZ, PT ;  /* 0x000000ffb000720c */ /* 0x000fc40003f46270 */
[----:B------:R-:W-:Y:S01]  /*19bf0*/  ISETP.GE.AND P5, PT, R231, RZ, PT ;  /* 0x000000ffe700720c */ /* 0x000fe20003fa6270 */
[----:B------:R-:W4:Y:S01]  /*19c00*/  LDL.LU R50, [R1+0x608c] ;  /* 0x00608c0001327983 */ /* 0x000f220000300800 */
[----:B------:R-:W-:-:S03]  /*19c10*/  ISETP.GE.AND P4, PT, R56, RZ, PT ;  /* 0x000000ff3800720c */ /* 0x000fc60003f86270 */
[----:B------:R-:W3:Y:S03]  /*19c20*/  LDL.LU R180, [R1+0x6088] ;  /* 0x0060880001b47983 */ /* 0x000ee60000300800 */
[----:B------:R-:W-:Y:S01]  /*19c30*/  @!P1 IMAD.MOV R242, RZ, RZ, -R242 ;  /* 0x000000fffff29224 */ /* 0x000fe200078e0af2 */
[----:B------:R-:W-:Y:S01]  /*19c40*/  ISETP.GE.AND P1, PT, R118, RZ, PT ;  /* 0x000000ff7600720c */ /* 0x000fe20003f26270 */
[----:B------:R-:W4:Y:S01]  /*19c50*/  LDL.LU R149, [R1+0x6084] ;  /* 0x0060840001957983 */ /* 0x000f220000300800 */
[----:B------:R-:W-:Y:S01]  /*19c60*/  @!P2 IMAD.MOV R131, RZ, RZ, -R131 ;  /* 0x000000ffff83a224 */ /* 0x000fe200078e0a83 */
[----:B------:R-:W-:Y:S01]  /*19c70*/  ISETP.GE.AND P2, PT, R76, RZ, PT ;  /* 0x000000ff4c00720c */ /* 0x000fe20003f46270 */
[----:B------:R-:W-:Y:S01]  /*19c80*/  @!P0 IMAD.MOV R133, RZ, RZ, -R133 ;  /* 0x000000ffff858224 */ /* 0x000fe200078e0a85 */
[----:B------:R-:W3:Y:S08]  /*19c90*/  LDL.LU R121, [R1+0x6080] ;  /* 0x0060800001797983 */ /* 0x000ef00000300800 */
[----:B------:R-:W-:Y:S01]  /*19ca0*/  @!P1 IMAD.MOV R222, RZ, RZ, -R222 ;  /* 0x000000ffffde9224 */ /* 0x000fe200078e0ade */
[----:B------:R-:W-:Y:S01]  /*19cb0*/  ISETP.GE.AND P1, PT, R143, RZ, PT ;  /* 0x000000ff8f00720c */ /* 0x000fe20003f26270 */
[----:B------:R-:W4:Y:S01]  /*19cc0*/  LDL.LU R209, [R1+0x607c] ;  /* 0x00607c0001d17983 */ /* 0x000f220000300800 */
[----:B------:R-:W-:-:S02]  /*19cd0*/  @!P2 IADD3 R17, -R17, RZ, RZ ;  /* 0x000000ff1111a210 */ /* 0x000fc40007ffe1ff */
[----:B------:R-:W-:Y:S01]  /*19ce0*/  ISETP.GE.AND P2, PT, R28, RZ, PT ;  /* 0x000000ff1c00720c */ /* 0x000fe20003f46270 */
[----:B------:R-:W3:Y:S01]  /*19cf0*/  LDL.LU R107, [R1+0x6078] ;  /* 0x00607800016b7983 */ /* 0x000ee20000300800 */
[----:B------:R-:W-:-:S03]  /*19d00*/  ISETP.GE.AND P0, PT, R45, RZ, PT ;  /* 0x000000ff2d00720c */ /* 0x000fc60003f06270 */
[----:B------:R-:W4:Y:S04]  /*19d10*/  LDL.LU R90, [R1+0x6074] ;  /* 0x00607400015a7983 */ /* 0x000f280000300800 */
[----:B------:R-:W-:Y:S01]  /*19d20*/  @!P1 IMAD.MOV R162, RZ, RZ, -R162 ;  /* 0x000000ffffa29224 */ /* 0x000fe200078e0aa2 */
[----:B------:R-:W-:Y:S01]  /*19d30*/  ISETP.GE.AND P1, PT, R55, RZ, PT ;  /* 0x000000ff3700720c */ /* 0x000fe20003f26270 */
[----:B------:R-:W3:Y:S02]  /*19d40*/  LDL.LU R78, [R1+0x6070] ;  /* 0x00607000014e7983 */ /* 0x000ee40000300800 */
[----:B------:R-:W-:Y:S01]  /*19d50*/  @!P2 IMAD.MOV R40, RZ, RZ, -R40 ;  /* 0x000000ffff28a224 */ /* 0x000fe200078e0a28 */
[----:B------:R-:W-:Y:S01]  /*19d60*/  ISETP.GE.AND P2, PT, R203, RZ, PT ;  /* 0x000000ffcb00720c */ /* 0x000fe20003f46270 */
[----:B------:R-:W4:Y:S01]  /*19d70*/  LDL.LU R61, [R1+0x606c] ;  /* 0x00606c00013d7983 */ /* 0x000f220000300800 */
[----:B------:R-:W-:Y:S01]  /*19d80*/  @!P3 IADD3 R223, -R223, RZ, RZ ;  /* 0x000000ffdfdfb210 */ /* 0x000fe20007ffe1ff */
[----:B------:R-:W-:-:S02]  /*19d90*/  @!P5 IMAD.MOV R98, RZ, RZ, -R98 ;  /* 0x000000ffff62d224 */ /* 0x000fc400078e0a62 */
[----:B------:R-:W3:Y:S04]  /*19da0*/  LDL.LU R179, [R1+0x6068] ;  /* 0x0060680001b37983 */ /* 0x000ee80000300800 */
[----:B------:R-:W-:Y:S01]  /*19db0*/  @!P1 IMAD.MOV R109, RZ, RZ, -R109 ;  /* 0x000000ffff6d9224 */ /* 0x000fe200078e0a6d */
[----:B------:R-:W-:Y:S01]  /*19dc0*/  ISETP.GE.AND P1, PT, R202, RZ, PT ;  /* 0x000000ffca00720c */ /* 0x000fe20003f26270 */
[----:B------:R-:W4:Y:S02]  /*19dd0*/  LDL.LU R148, [R1+0x6064] ;  /* 0x0060640001947983 */ /* 0x000f240000300800 */
[----:B------:R-:W-:Y:S01]  /*19de0*/  @!P2 IMAD.MOV R194, RZ, RZ, -R194 ;  /* 0x000000ffffc2a224 */ /* 0x000fe200078e0ac2 */
[----:B------:R-:W-:Y:S01]  /*19df0*/  ISETP.GE.AND P2, PT, R173, RZ, PT ;  /* 0x000000ffad00720c */ /* 0x000fe20003f46270 */
[----:B------:R-:W3:Y:S01]  /*19e00*/  LDL.LU R120, [R1+0x6060] ;  /* 0x0060600001787983 */ /* 0x000ee20000300800 */
[----:B------:R-:W-:Y:S01]  /*19e10*/  ISETP.GE.AND P3, PT, R87, RZ, PT ;  /* 0x000000ff5700720c */ /* 0x000fe20003f66270 */
[----:B------:R-:W-:Y:S01]  /*19e20*/  @!P4 IMAD.MOV R97, RZ, RZ, -R97 ;  /* 0x000000ffff61c224 */ /* 0x000fe200078e0a61 */
[----:B------:R-:W-:Y:S01]  /*19e30*/  ISETP.GE.AND P5, PT, R251, RZ, PT ;  /* 0x000000fffb00720c */ /* 0x000fe20003fa6270 */
[----:B------:R-:W4:Y:S04]  /*19e40*/  LDL.LU R88, [R1+0x605c] ;  /* 0x00605c0001587983 */ /* 0x000f280000300800 */
[----:B------:R-:W-:Y:S01]  /*19e50*/  @!P1 IMAD.MOV R68, RZ, RZ, -R68 ;  /* 0x000000ffff449224 */ /* 0x000fe200078e0a44 */
[----:B------:R-:W-:Y:S01]  /*19e60*/  ISETP.GE.AND P1, PT, R0, RZ, PT ;  /* 0x000000ff0000720c */ /* 0x000fe20003f26270 */
[----:B------:R-:W3:Y:S01]  /*19e70*/  LDL.LU R106, [R1+0x6058] ;  /* 0x00605800016a7983 */ /* 0x000ee20000300800 */
[----:B------:R-:W-:-:S03]  /*19e80*/  ISETP.GE.AND P4, PT, R36, RZ, PT ;  /* 0x000000ff2400720c */ /* 0x000fc60003f86270 */
[----:B------:R-:W4:Y:S01]  /*19e90*/  LDL.LU R208, [R1+0x6054] ;  /* 0x0060540001d07983 */ /* 0x000f220000300800 */
[----:B------:R-:W-:-:S03]  /*19ea0*/  @!P0 IMAD.MOV R84, RZ, RZ, -R84 ;  /* 0x000000ffff548224 */ /* 0x000fc600078e0a54 */
        /* <DEDUP_REMOVED lines=17> */
[----:B------:R-:W-:Y:S01]  /*19fc0*/  @!P4 IMAD.MOV R100, RZ, RZ, -R100 ;  /* 0x000000ffff64c224 */ /* 0x000fe200078e0a64 */
[----:B------:R-:W-:Y:S02]  /*19fd0*/  ISETP.GE.AND P5, PT, R172, RZ, PT ;  /* 0x000000ffac00720c */ /* 0x000fe40003fa6270 */
[----:B------:R-:W4:Y:S01]  /*19fe0*/  LDL.LU R59, [R1+0x602c] ;  /* 0x00602c00013b7983 */ /* 0x000f220000300800 */
[----:B------:R-:W-:-:S03]  /*19ff0*/  ISETP.GE.AND P4, PT, R116, RZ, PT ;  /* 0x000000ff7400720c */ /* 0x000fc60003f86270 */
[----:B------:R-:W3:Y:S04]  /*1a000*/  LDL.LU R177, [R1+0x6028] ;  /* 0x0060280001b17983 */ /* 0x000ee80000300800 */
[----:B------:R-:W4:Y:S04]  /*1a010*/  LDL.LU R146, [R1+0x6024] ;  /* 0x0060240001927983 */ /* 0x000f280000300800 */
[----:B------:R-:W3:Y:S04]  /*1a020*/  LDL.LU R103, [R1+0x6020] ;  /* 0x0060200001677983 */ /* 0x000ee80000300800 */
        /* <DEDUP_REMOVED lines=9> */
[----:B------:R-:W-:-:S03]  /*1a0c0*/  @!P1 IADD3 R239, -R239, RZ, RZ ;  /* 0x000000ffefef9210 */ /* 0x000fc60007ffe1ff */
        /* <DEDUP_REMOVED lines=9> */
[----:B------:R-:W-:-:S03]  /*1a160*/  @!P4 IADD3 R224, -R224, RZ, RZ ;  /* 0x000000ffe0e0c210 */ /* 0x000fc60007ffe1ff */
[----:B------:R-:W4:Y:S01]  /*1a170*/  LDL.LU R34, [R1+0x5ff4] ;  /* 0x005ff40001227983 */ /* 0x000f220000300800 */
[----:B------:R-:W-:-:S03]  /*1a180*/  ISETP.GE.AND P5, PT, R139, RZ, PT ;  /* 0x000000ff8b00720c */ /* 0x000fc60003fa6270 */
[----:B------:R-:W3:Y:S01]  /*1a190*/  LDL.LU R76, [R1+0x5ff0] ;  /* 0x005ff000014c7983 */ /* 0x000ee20000300800 */
[----:B------:R-:W-:-:S03]  /*1a1a0*/  ISETP.GE.AND P4, PT, R234, RZ, PT ;  /* 0x000000ffea00720c */ /* 0x000fc60003f86270 */
[----:B------:R-:W4:Y:S04]  /*1a1b0*/  LDL.LU R58, [R1+0x5fec] ;  /* 0x005fec00013a7983 */ /* 0x000f280000300800 */
[----:B------:R-:W3:Y:S04]  /*1a1c0*/  LDL.LU R175, [R1+0x5fe8] ;  /* 0x005fe80001af7983 */ /* 0x000ee80000300800 */
        /* <DEDUP_REMOVED lines=10> */
[----:B------:R-:W4:Y:S01]  /*1a270*/  LDL.LU R44, [R1+0x5fd0] ;  /* 0x005fd000012c7983 */ /* 0x000f220000300800 */
        /* <DEDUP_REMOVED lines=8> */
[----:B------:R-:W-:Y:S01]  /*1a300*/  @!P4 IMAD.MOV R164, RZ, RZ, -R164 ;  /* 0x000000ffffa4c224 */ /* 0x000fe200078e0aa4 */
[----:B------:R-:W-:Y:S02]  /*1a310*/  ISETP.GE.AND P5, PT, R73, RZ, PT ;  /* 0x000000ff4900720c */ /* 0x000fe40003fa6270 */
[----:B------:R-:W4:Y:S01]  /*1a320*/  LDL.LU R117, [R1+0x5fbc] ;  /* 0x005fbc0001757983 */ /* 0x000f220000300800 */
[----:B------:R-:W-:-:S03]  /*1a330*/  ISETP.GE.AND P4, PT, R249, RZ, PT ;  /* 0x000000fff900720c */ /* 0x000fc60003f86270 */
[----:B------:R-:W4:Y:S04]  /*1a340*/  LDL.LU R29, [R1+0x5fb8] ;  /* 0x005fb800011d7983 */ /* 0x000f280000300800 */
[----:B------:R-:W4:Y:S04]  /*1a350*/  LDL.LU R36, [R1+0x5fb4] ;  /* 0x005fb40001247983 */ /* 0x000f280000300800 */
[----:B------:R-:W4:Y:S04]  /*1a360*/  LDL.LU R45, [R1+0x5fb0] ;  /* 0x005fb000012d7983 */ /* 0x000f280000300800 */
        /* <DEDUP_REMOVED lines=11> */
[----:B------:R-:W-:-:S03]  /*1a420*/  ISETP.GT.U32.AND P1, PT, R229, R4, PT ;  /* 0x00000004e500720c */ /* 0x000fc60003f24070 */
[----:B------:R-:W4:Y:S01]  /*1a430*/  LDL.LU R202, [R1+0x5f94] ;  /* 0x005f940001ca7983 */ /* 0x000f220000300800 */
[----:B------:R-:W-:-:S03]  /*1a440*/  @!P3 IMAD.MOV R226, RZ, RZ, -R226 ;  /* 0x000000ffffe2b224 */ /* 0x000fc600078e0ae2 */
[----:B------:R-:W4:Y:S01]  /*1a450*/  LDL.LU R46, [R1+0x5f90] ;  /* 0x005f9000012e7983 */ /* 0x000f220000300800 */
[----:B------:R-:W-:-:S03]  /*1a460*/  ISETP.GE.AND P3, PT, R115, RZ, PT ;  /* 0x000000ff7300720c */ /* 0x000fc60003f66270 */
[----:B------:R-:W4:Y:S01]  /*1a470*/  LDL.LU R231, [R1+0x5f8c] ;  /* 0x005f8c0001e77983 */ /* 0x000f220000300800 */
[----:B------:R-:W-:-:S03]  /*1a480*/  @!P5 IADD3 R86, -R86, RZ, RZ ;  /* 0x000000ff5656d210 */ /* 0x000fc60007ffe1ff */
[----:B------:R-:W4:Y:S01]  /*1a490*/  LDL.LU R168, [R1+0x5f88] ;  /* 0x005f880001a87983 */ /* 0x000f220000300800 */
[----:B------:R-:W-:Y:S01]  /*1a4a0*/  @!P4 IMAD.MOV R85, RZ, RZ, -R85 ;  /* 0x000000ffff55c224 */ /* 0x000fe200078e0a55 */
[----:B------:R-:W-:Y:S02]  /*1a4b0*/  ISETP.GE.AND P5, PT, R52, RZ, PT ;  /* 0x000000ff3400720c */ /* 0x000fe40003fa6270 */
[----:B------:R-:W4:Y:S01]  /*1a4c0*/  LDL.LU R234, [R1+0x5f84] ;  /* 0x005f840001ea7983 */ /* 0x000f220000300800 */
[----:B------:R-:W-:-:S03]  /*1a4d0*/  ISETP.GE.AND P4, PT, R170, RZ, PT ;  /* 0x000000ffaa00720c */ /* 0x000fc60003f86270 */
[----:B------:R-:W4:Y:S01]  /*1a4e0*/  LDL.LU R237, [R1+0x5f80] ;  /* 0x005f800001ed7983 */ /* 0x000f220000300800 */
[----:B------:R-:W-:-:S03]  /*1a4f0*/  @!P6 IMAD.MOV R246, RZ, RZ, -R246 ;  /* 0x000000fffff6e224 */ /* 0x000fc600078e0af6 */
[----:B------:R-:W4:Y:S01]  /*1a500*/  LDL.LU R0, [R1+0x5f7c] ;  /* 0x005f7c0001007983 */ /* 0x000f220000300800 */
[----:B------:R-:W-:-:S03]  /*1a510*/  ISETP.GE.AND P6, PT, R51, RZ, PT ;  /* 0x000000ff3300720c */ /* 0x000fc60003fc6270 */
[----:B-1----:R-:W3:Y:S04]  /*1a520*/  LDL R52, [R1+0xa8] ;  /* 0x0000a80001347983 */ /* 0x002ee80000100800 */
[----:B------:R-:W4:Y:S01]  /*1a530*/  LDL.LU R170, [R1+0x164] ;  /* 0x0001640001aa7983 */ /* 0x000f220000300800 */
[----:B------:R-:W-:-:S03]  /*1a540*/  @!P0 IMAD.MOV R69, RZ, RZ, -R69 ;  /* 0x000000ffff458224 */ /* 0x000fc600078e0a45 */
[----:B------:R-:W3:Y:S01]  /*1a550*/  LDL.LU R139, [R1+0x160] ;  /* 0x00016000018b7983 */ /* 0x000ee20000300800 */
[----:B------:R-:W-:-:S03]  /*1a560*/  ISETP.GE.AND P0, PT, R113, RZ, PT ;  /* 0x000000ff7100720c */ /* 0x000fc60003f06270 */
[----:B------:R-:W3:Y:S01]  /*1a570*/  LDL.LU R51, [R1+0x15c] ;  /* 0x00015c0001337983 */ /* 0x000ee20000300800 */
[----:B------:R-:W-:Y:S01]  /*1a580*/  @!P2 IADD3 R111, -R111, RZ, RZ ;  /* 0x000000ff6f6fa210 */ /* 0x000fe20007ffe1ff */
[----:B------:R-:W-:Y:S01]  /*1a590*/  @!P1 IMAD.IADD R4, R4, 0x1, -R229 ;  /* 0x0000000104049824 */ /* 0x000fe200078e0ae5 */
[----:B------:R-:W-:Y:S01]  /*1a5a0*/  ISETP.GE.AND P2, PT, R101, RZ, PT ;  /* 0x000000ff6500720c */ /* 0x000fe20003f46270 */
[----:B------:R-:W3:Y:S01]  /*1a5b0*/  LDL.LU R113, [R1+0x14c] ;  /* 0x00014c0001717983 */ /* 0x000ee20000300800 */
[----:B------:R-:W-:-:S03]  /*1a5c0*/  ISETP.GE.AND P1, PT, R39, RZ, PT ;  /* 0x000000ff2700720c */ /* 0x000fc60003f26270 */
[----:B------:R-:W3:Y:S01]  /*1a5d0*/  LDL.LU R101, [R1+0x148] ;  /* 0x0001480001657983 */ /* 0x000ee20000300800 */
[----:B------:R-:W-:Y:S01]  /*1a5e0*/  @!P3 IMAD.MOV R166, RZ, RZ, -R166 ;  /* 0x000000ffffa6b224 */ /* 0x000fe200078e0aa6 */
[----:B------:R-:W-:Y:S02]  /*1a5f0*/  ISETP.GE.AND P3, PT, R72, RZ, PT ;  /* 0x000000ff4800720c */ /* 0x000fe40003f66270 */
[----:B------:R-:W3:Y:S04]  /*1a600*/  LDL.LU R39, [R1+0x144] ;  /* 0x0001440001277983 */ /* 0x000ee80000300800 */
[----:B------:R-:W3:Y:S04]  /*1a610*/  LDL.LU R72, [R1+0x140] ;  /* 0x0001400001487983 */ /* 0x000ee80000300800 */
[----:B------:R-:W3:Y:S04]  /*1a620*/  LDL.LU R199, [R1+0x13c] ;  /* 0x00013c0001c77983 */ /* 0x000ee80000300800 */
[----:B------:R-:W3:Y:S04]  /*1a630*/  LDL.LU R169, [R1+0x138] ;  /* 0x0001380001a97983 */ /* 0x000ee80000300800 */
[----:B------:R-:W3:Y:S04]  /*1a640*/  LDL.LU R249, [R1+0x134] ;  /* 0x0001340001f97983 */ /* 0x000ee80000300800 */
[----:B------:R-:W3:Y:S04]  /*1a650*/  LDL.LU R250, [R1+0x130] ;  /* 0x0001300001fa7983 */ /* 0x000ee80000300800 */
[----:B------:R-:W3:Y:S04]  /*1a660*/  LDL.LU R251, [R1+0x124] ;  /* 0x0001240001fb7983 */ /* 0x000ee80000300800 */
[----:B------:R-:W3:Y:S01]  /*1a670*/  LDL.LU R252, [R1+0x120] ;  /* 0x0001200001fc7983 */ /* 0x000ee20000300800 */
[----:B------:R-:W-:Y:S01]  /*1a680*/  @!P2 IMAD.MOV R228, RZ, RZ, -R228 ;  /* 0x000000ffffe4a224 */ /* 0x000fe200078e0ae4 */
[----:B------:R-:W-:Y:S01]  /*1a690*/  ISETP.GT.U32.AND P2, PT, R229, R3, PT ;  /* 0x00000003e500720c */ /* 0x000fe20003f44070 */
[----:B------:R-:W-:Y:S01]  /*1a6a0*/  @!P0 IMAD.MOV R71, RZ, RZ, -R71 ;  /* 0x000000ffff478224 */ /* 0x000fe200078e0a47 */
[----:B------:R-:W-:-:S02]  /*1a6b0*/  ISETP.GE.AND P0, PT, R53, RZ, PT ;  /* 0x000000ff3500720c */ /* 0x000fc40003f06270 */
[----:B------:R-:W-:Y:S02]  /*1a6c0*/  @!P6 IADD3 R240, -R240, RZ, RZ ;  /* 0x000000fff0f0e210 */ /* 0x000fe40007ffe1ff */
[----:B------:R-:W-:-:S07]  /*1a6d0*/  ISETP.NE.AND P6, PT, RZ, UR4, PT ;  /* 0x00000004ff007c0c */ /* 0x000fce000bfc5270 */
[----:B------:R-:W-:Y:S01]  /*1a6e0*/  @!P2 IMAD.IADD R3, R3, 0x1, -R229 ;  /* 0x000000010303a824 */ /* 0x000fe200078e0ae5 */
[----:B------:R-:W-:Y:S01]  /*1a6f0*/  LOP3.LUT R229, RZ, UR4, RZ, 0x33, !PT ;  /* 0x00000004ffe57c12 */ /* 0x000fe2000f8e33ff */
[----:B------:R-:W-:Y:S01]  /*1a700*/  @!P0 IMAD.MOV R244, RZ, RZ, -R244 ;  /* 0x000000fffff48224 */ /* 0x000fe200078e0af4 */
[----:B------:R-:W-:Y:S01]  /*1a710*/  ISETP.GE.AND P2, PT, R37, RZ, PT ;  /* 0x000000ff2500720c */ /* 0x000fe20003f46270 */
[----:B------:R-:W-:Y:S01]  /*1a720*/  @!P4 IMAD.MOV R238, RZ, RZ, -R238 ;  /* 0x000000ffffeec224 */ /* 0x000fe200078e0aee */
[----:B--2---:R-:W-:Y:S01]  /*1a730*/  SEL R31, R229, R31, !P6 ;  /* 0x0000001fe51f7207 */ /* 0x004fe20007000000 */
[----:B------:R-:W-:Y:S01]  /*1a740*/  @!P3 IMAD.MOV R138, RZ, RZ, -R138 ;  /* 0x000000ffff8ab224 */ /* 0x000fe200078e0a8a */
[----:B------:R-:W-:Y:S01]  /*1a750*/  ISETP.GE.AND P0, PT, R38, RZ, PT ;  /* 0x000000ff2600720c */ /* 0x000fe20003f06270 */
[----:B------:R-:W-:Y:S01]  /*1a760*/  @!P1 IMAD.MOV R70, RZ, RZ, -R70 ;  /* 0x000000ffff469224 */ /* 0x000fe200078e0a46 */
[----:B------:R-:W-:Y:S01]  /*1a770*/  ULDC.64 UR4, c[0x0][0x218] ;  /* 0x0000860000047ab9 */ /* 0x000fe20000000a00 */
[----:B------:R4:W-:Y:S01]  /*1a780*/  STL [R1+0x63c], R31 ;  /* 0x00063c1f01007387 */ /* 0x0009e20000100800 */
[----:B------:R-:W-:-:S02]  /*1a790*/  ISETP.GE.AND P4, PT, R114, RZ, PT ;  /* 0x000000ff7200720c */ /* 0x000fc40003f86270 */
[----:B------:R-:W-:-:S11]  /*1a7a0*/  ISETP.NE.U32.AND P3, PT, R248, RZ, PT ;  /* 0x000000fff800720c */ /* 0x000fd60003f65070 */
[----:B------:R-:W-:Y:S01]  /*1a7b0*/  @!P4 IMAD.MOV R198, RZ, RZ, -R198 ;  /* 0x000000ffffc6c224 */ /* 0x000fe200078e0ac6 */
[----:B------:R-:W-:-:S13]  /*1a7c0*/  ISETP.GE.AND P4, PT, R54, RZ, PT ;  /* 0x000000ff3600720c */ /* 0x000fda0003f86270 */
[----:B------:R-:W-:Y:S01]  /*1a7d0*/  @!P4 IMAD.MOV R167, RZ, RZ, -R167 ;  /* 0x000000ffffa7c224 */ /* 0x000fe200078e0aa7 */
[----:B------:R-:W-:Y:S02]  /*1a7e0*/  ISETP.NE.U32.AND P4, PT, R47, RZ, PT ;  /* 0x000000ff2f00720c */ /* 0x000fe40003f85070 */
[C---:B----4-:R-:W-:Y:S02]  /*1a7f0*/  SEL R31, R229.reuse, R170, !P6 ;  /* 0x000000aae51f7207 */ /* 0x050fe40007000000 */
[----:B---3--:R-:W-:-:S03]  /*1a800*/  SEL R38, R229, R139, !P6 ;  /* 0x0000008be5267207 */ /* 0x008fc60007000000 */
[----:B------:R1:W-:Y:S01]  /*1a810*/  STL [R1+0x638], R31 ;  /* 0x0006381f01007387 */ /* 0x0003e20000100800 */
[----:B------:R-:W-:-:S03]  /*1a820*/  SEL R37, R229, R51, !P6 ;  /* 0x00000033e5257207 */ /* 0x000fc60007000000 */
[----:B------:R2:W-:Y:S04]  /*1a830*/  STL [R1+0x630], R38 ;  /* 0x0006302601007387 */ /* 0x0005e80000100800 */
[----:B------:R3:W-:Y:S01]  /*1a840*/  STL [R1+0x62c], R37 ;  /* 0x00062c2501007387 */ /* 0x0007e20000100800 */
[C---:B-1----:R-:W-:Y:S02]  /*1a850*/  SEL R31, R229.reuse, R113, !P6 ;  /* 0x00000071e51f7207 */ /* 0x042fe40007000000 */
[----:B--2---:R-:W-:-:S03]  /*1a860*/  SEL R38, R229, R101, !P6 ;  /* 0x00000065e5267207 */ /* 0x004fc60007000000 */
[----:B------:R1:W-:Y:S01]  /*1a870*/  STL [R1+0x620], R31 ;  /* 0x0006201f01007387 */ /* 0x0003e20000100800 */
[----:B---3--:R-:W-:-:S03]  /*1a880*/  SEL R37, R229, R39, !P6 ;  /* 0x00000027e5257207 */ /* 0x008fc60007000000 */
        /* <DEDUP_REMOVED lines=12> */
[----:B------:R-:W-:Y:S04]  /*1a950*/  STL [R1+0x5f8], R38 ;  /* 0x0005f82601007387 */ /* 0x000fe80000100800 */
[----:B------:R-:W2:Y:S01]  /*1a960*/  LDL.LU R248, [R1+0x118] ;  /* 0x0001180001f87983 */ /* 0x000ea20000300800 */
[----:B-1----:R-:W-:-:S03]  /*1a970*/  SEL R31, R229, R252, !P6 ;  /* 0x000000fce51f7207 */ /* 0x002fc60007000000 */
[----:B------:R-:W-:Y:S04]  /*1a980*/  STL [R1+0x5f4], R37 ;  /* 0x0005f42501007387 */ /* 0x000fe80000100800 */
[----:B------:R-:W3:Y:S04]  /*1a990*/  LDL.LU R54, [R1+0x114] ;  /* 0x0001140001367983 */ /* 0x000ee80000300800 */
[----:B------:R1:W-:Y:S04]  /*1a9a0*/  STL [R1+0x5f0], R31 ;  /* 0x0005f01f01007387 */ /* 0x0003e80000100800 */
[----:B------:R-:W4:Y:S04]  /*1a9b0*/  LDL.LU R172, [R1+0x110] ;  /* 0x0001100001ac7983 */ /* 0x000f280000300800 */
[----:B------:R-:W4:Y:S04]  /*1a9c0*/  LDL.LU R141, [R1+0x10c] ;  /* 0x00010c00018d7983 */ /* 0x000f280000300800 */
[----:B------:R-:W4:Y:S04]  /*1a9d0*/  LDL.LU R201, [R1+0x108] ;  /* 0x0001080001c97983 */ /* 0x000f280000300800 */
[----:B------:R-:W4:Y:S04]  /*1a9e0*/  LDL.LU R115, [R1+0x100] ;  /* 0x0001000001737983 */ /* 0x000f280000300800 */
[----:B-1----:R-:W4:Y:S04]  /*1a9f0*/  LDL.LU R31, [R1+0xfc] ;  /* 0x0000fc00011f7983 */ /* 0x002f280000300800 */
[----:B------:R-:W4:Y:S04]  /*1aa00*/  LDL.LU R37, [R1+0xf8] ;  /* 0x0000f80001257983 */ /* 0x000f280000300800 */
[----:B------:R-:W4:Y:S04]  /*1aa10*/  LDL.LU R47, [R1+0xf4] ;  /* 0x0000f400012f7983 */ /* 0x000f280000300800 */
[----:B------:R-:W4:Y:S04]  /*1aa20*/  LDL.LU R53, [R1+0xf0] ;  /* 0x0000f00001357983 */ /* 0x000f280000300800 */
[----:B------:R-:W4:Y:S04]  /*1aa30*/  LDL.LU R171, [R1+0xec] ;  /* 0x0000ec0001ab7983 */ /* 0x000f280000300800 */
[----:B------:R-:W4:Y:S04]  /*1aa40*/  LDL.LU R140, [R1+0xe8] ;  /* 0x0000e800018c7983 */ /* 0x000f280000300800 */
[----:B------:R-:W4:Y:S04]  /*1aa50*/  LDL.LU R200, [R1+0xe4] ;  /* 0x0000e40001c87983 */ /* 0x000f280000300800 */
[----:B------:R-:W4:Y:S04]  /*1aa60*/  LDL.LU R114, [R1+0xe0] ;  /* 0x0000e00001727983 */ /* 0x000f280000300800 */
[----:B------:R-:W4:Y:S01]  /*1aa70*/  LDL.LU R102, [R1+0xdc] ;  /* 0x0000dc0001667983 */ /* 0x000f220000300800 */
[----:B------:R-:W-:-:S03]  /*1aa80*/  ISETP.GE.AND P1, PT, R52, RZ, PT ;  /* 0x000000ff3400720c */ /* 0x000fc60003f26270 */
[----:B------:R-:W4:Y:S04]  /*1aa90*/  LDL.LU R38, [R1+0xcc] ;  /* 0x0000cc0001267983 */ /* 0x000f280000300800 */
        /* <DEDUP_REMOVED lines=15> */
[----:B--2---:R-:W-:-:S02]  /*1ab90*/  SEL R248, R229, R248, !P6 ;  /* 0x000000f8e5f87207 */ /* 0x004fc40007000000 */
[----:B---3--:R-:W-:-:S03]  /*1aba0*/  SEL R54, R229, R54, !P6 ;  /* 0x00000036e5367207 */ /* 0x008fc60007000000 */
[----:B------:R-:W-:Y:S04]  /*1abb0*/  STL [R1+0x5e8], R248 ;  /* 0x0005e8f801007387 */ /* 0x000fe80000100800 */
[----:B------:R1:W-:Y:S01]  /*1abc0*/  STL [R1+0x5e4], R54 ;  /* 0x0005e43601007387 */ /* 0x0003e20000100800 */
[C---:B----4-:R-:W-:Y:S02]  /*1abd0*/  SEL R172, R229.reuse, R172, !P6 ;  /* 0x000000ace5ac7207 */ /* 0x050fe40007000000 */
[----:B------:R-:W-:-:S03]  /*1abe0*/  SEL R141, R229, R141, !P6 ;  /* 0x0000008de58d7207 */ /* 0x000fc60007000000 */
[----:B------:R-:W-:Y:S01]  /*1abf0*/  STL [R1+0x5d0], R172 ;  /* 0x0005d0ac01007387 */ /* 0x000fe20000100800 */
[----:B-1----:R-:W-:-:S03]  /*1ac00*/  SEL R54, R229, R201, !P6 ;  /* 0x000000c9e5367207 */ /* 0x002fc60007000000 */
[----:B------:R-:W-:Y:S01]  /*1ac10*/  STL [R1+0x5c4], R141 ;  /* 0x0005c48d01007387 */ /* 0x000fe20000100800 */
[----:B------:R-:W-:-:S03]  /*1ac20*/  SEL R115, R229, R115, !P6 ;  /* 0x00000073e5737207 */ /* 0x000fc60007000000 */
[----:B------:R1:W-:Y:S01]  /*1ac30*/  STL [R1+0x5c0], R54 ;  /* 0x0005c03601007387 */ /* 0x0003e20000100800 */
[----:B------:R-:W-:-:S03]  /*1ac40*/  SEL R31, R229, R31, !P6 ;  /* 0x0000001fe51f7207 */ /* 0x000fc60007000000 */
[----:B------:R-:W-:Y:S04]  /*1ac50*/  STL [R1+0x5b8], R115 ;  /* 0x0005b87301007387 */ /* 0x000fe80000100800 */
[----:B------:R2:W-:Y:S01]  /*1ac60*/  STL [R1+0x5a8], R31 ;  /* 0x0005a81f01007387 */ /* 0x0005e20000100800 */
[C---:B-1----:R-:W-:Y:S02]  /*1ac70*/  SEL R54, R229.reuse, R37, !P6 ;  /* 0x00000025e5367207 */ /* 0x042fe40007000000 */
[----:B------:R-:W-:-:S03]  /*1ac80*/  SEL R37, R229, R47, !P6 ;  /* 0x0000002fe5257207 */ /* 0x000fc60007000000 */
[----:B------:R-:W-:Y:S01]  /*1ac90*/  STL [R1+0x5a4], R54 ;  /* 0x0005a43601007387 */ /* 0x000fe20000100800 */
[----:B--2---:R-:W-:-:S03]  /*1aca0*/  SEL R31, R229, R53, !P6 ;  /* 0x00000035e51f7207 */ /* 0x004fc60007000000 */
[----:B------:R1:W-:Y:S01]  /*1acb0*/  STL [R1+0x5a0], R37 ;  /* 0x0005a02501007387 */ /* 0x0003e20000100800 */
[----:B------:R-:W-:-:S03]  /*1acc0*/  SEL R47, R229, R171, !P6 ;  /* 0x000000abe52f7207 */ /* 0x000fc60007000000 */
[----:B------:R2:W-:Y:S01]  /*1acd0*/  STL [R1+0x59c], R31 ;  /* 0x00059c1f01007387 */ /* 0x0005e20000100800 */
[----:B-1----:R-:W-:-:S03]  /*1ace0*/  SEL R37, R229, R140, !P6 ;  /* 0x0000008ce5257207 */ /* 0x002fc60007000000 */
[----:B------:R1:W-:Y:S01]  /*1acf0*/  STL [R1+0x598], R47 ;  /* 0x0005982f01007387 */ /* 0x0003e20000100800 */
[----:B--2---:R-:W-:-:S03]  /*1ad00*/  SEL R31, R229, R200, !P6 ;  /* 0x000000c8e51f7207 */ /* 0x004fc60007000000 */
[----:B------:R2:W-:Y:S04]  /*1ad10*/  STL [R1+0x594], R37 ;  /* 0x0005942501007387 */ /* 0x0005e80000100800 */
[----:B------:R3:W-:Y:S01]  /*1ad20*/  STL [R1+0x588], R31 ;  /* 0x0005881f01007387 */ /* 0x0007e20000100800 */
[C---:B-1----:R-:W-:Y:S02]  /*1ad30*/  SEL R47, R229.reuse, R114, !P6 ;  /* 0x00000072e52f7207 */ /* 0x042fe40007000000 */
[----:B--2---:R-:W-:-:S03]  /*1ad40*/  SEL R37, R229, R102, !P6 ;  /* 0x00000066e5257207 */ /* 0x004fc60007000000 */
[----:B------:R-:W-:Y:S01]  /*1ad50*/  STL [R1+0x580], R47 ;  /* 0x0005802f01007387 */ /* 0x000fe20000100800 */
[----:B---3--:R-:W-:-:S03]  /*1ad60*/  SEL R31, R229, R38, !P6 ;  /* 0x00000026e51f7207 */ /* 0x008fc60007000000 */
[----:B------:R1:W-:Y:S01]  /*1ad70*/  STL [R1+0x57c], R37 ;  /* 0x00057c2501007387 */ /* 0x0003e20000100800 */
[----:B------:R-:W-:-:S03]  /*1ad80*/  SEL R38, R229, R73, !P6 ;  /* 0x00000049e5267207 */ /* 0x000fc60007000000 */
[----:B------:R2:W-:Y:S01]  /*1ad90*/  STL [R1+0x574], R31 ;  /* 0x0005741f01007387 */ /* 0x0005e20000100800 */
[----:B-1----:R-:W-:-:S03]  /*1ada0*/  SEL R37, R229, R52, !P6 ;  /* 0x00000034e5257207 */ /* 0x002fc60007000000 */
[----:B------:R1:W-:Y:S01]  /*1adb0*/  STL [R1+0x56c], R38 ;  /* 0x00056c2601007387 */ /* 0x0003e20000100800 */
[----:B--2---:R-:W-:-:S03]  /*1adc0*/  SEL R31, R229, R170, !P6 ;  /* 0x000000aae51f7207 */ /* 0x004fc60007000000 */
        /* <DEDUP_REMOVED lines=22> */
[----:B------:R-:W-:Y:S01]  /*1af30*/  STL [R1+0x518], R38 ;  /* 0x0005182601007387 */ /* 0x000fe20000100800 */
[----:B--2---:R-:W-:-:S03]  /*1af40*/  SEL R31, R229, R252, !P6 ;  /* 0x000000fce51f7207 */ /* 0x004fc60007000000 */
[----:B------:R-:W2:Y:S04]  /*1af50*/  LDL.LU R54, [R1+0x78] ;  /* 0x0000780001367983 */ /* 0x000ea80000300800 */
[----:B------:R-:W-:Y:S04]  /*1af60*/  STL [R1+0x50c], R37 ;  /* 0x00050c2501007387 */ /* 0x000fe80000100800 */
[----:B------:R-:W3:Y:S04]  /*1af70*/  LDL.LU R172, [R1+0x74] ;  /* 0x0000740001ac7983 */ /* 0x000ee80000300800 */
[----:B------:R1:W-:Y:S04]  /*1af80*/  STL [R1+0x508], R31 ;  /* 0x0005081f01007387 */ /* 0x0003e80000100800 */
        /* <DEDUP_REMOVED lines=28> */
[----:B------:R-:W4:Y:S01]  /*1b150*/  LDL.LU R248, [R1] ;  /* 0x0000000001f87983 */ /* 0x000f220000300800 */
[----:B--2---:R-:W-:-:S05]  /*1b160*/  SEL R54, R229, R54, !P6 ;  /* 0x00000036e5367207 */ /* 0x004fca0007000000 */
[----:B------:R1:W-:Y:S01]  /*1b170*/  STL [R1+0x504], R54 ;  /* 0x0005043601007387 */ /* 0x0003e20000100800 */
[----:B---3--:R-:W-:-:S03]  /*1b180*/  SEL R172, R229, R172, !P6 ;  /* 0x000000ace5ac7207 */ /* 0x008fc60007000000 */
[----:B-1----:R-:W2:Y:S01]  /*1b190*/  LDL.LU R54, [R1+0x5f78] ;  /* 0x005f780001367983 */ /* 0x002ea20000300800 */
[----:B----4-:R-:W-:-:S03]  /*1b1a0*/  SEL R141, R229, R141, !P6 ;  /* 0x0000008de58d7207 */ /* 0x010fc60007000000 */
[----:B------:R1:W-:Y:S01]  /*1b1b0*/  STL [R1+0x500], R172 ;  /* 0x000500ac01007387 */ /* 0x0003e20000100800 */
[C---:B------:R-:W-:Y:S02]  /*1b1c0*/  SEL R201, R229.reuse, R201, !P6 ;  /* 0x000000c9e5c97207 */ /* 0x040fe40007000000 */
[C---:B------:R-:W-:Y:S01]  /*1b1d0*/  SEL R115, R229.reuse, R115, !P6 ;  /* 0x00000073e5737207 */ /* 0x040fe20007000000 */
[----:B-1----:R-:W3:Y:S01]  /*1b1e0*/  LDL.LU R172, [R1+0x5f74] ;  /* 0x005f740001ac7983 */ /* 0x002ee20000300800 */
[----:B------:R-:W-:-:S03]  /*1b1f0*/  SEL R31, R229, R31, !P6 ;  /* 0x0000001fe51f7207 */ /* 0x000fc60007000000 */
[----:B------:R1:W-:Y:S01]  /*1b200*/  STL [R1+0x4fc], R141 ;  /* 0x0004fc8d01007387 */ /* 0x0003e20000100800 */
[C---:B------:R-:W-:Y:S02]  /*1b210*/  SEL R37, R229.reuse, R37, !P6 ;  /* 0x00000025e5257207 */ /* 0x040fe40007000000 */
[C---:B------:R-:W-:Y:S01]  /*1b220*/  SEL R47, R229.reuse, R47, !P6 ;  /* 0x0000002fe52f7207 */ /* 0x040fe20007000000 */
[----:B-1----:R-:W4:Y:S04]  /*1b230*/  LDL.LU R141, [R1+0x5f70] ;  /* 0x005f7000018d7983 */ /* 0x002f280000300800 */
[----:B------:R1:W-:Y:S01]  /*1b240*/  STL [R1+0x4f0], R201 ;  /* 0x0004f0c901007387 */ /* 0x0003e20000100800 */
[C---:B------:R-:W-:Y:S02]  /*1b250*/  SEL R53, R229.reuse, R53, !P6 ;  /* 0x00000035e5357207 */ /* 0x040fe40007000000 */
[C---:B------:R-:W-:Y:S01]  /*1b260*/  SEL R171, R229.reuse, R171, !P6 ;  /* 0x000000abe5ab7207 */ /* 0x040fe20007000000 */
[----:B-1----:R-:W2:Y:S04]  /*1b270*/  LDL.LU R201, [R1+0x5f6c] ;  /* 0x005f6c0001c97983 */ /* 0x002ea80000300800 */
[----:B------:R1:W-:Y:S01]  /*1b280*/  STL [R1+0x4ec], R115 ;  /* 0x0004ec7301007387 */ /* 0x0003e20000100800 */
[----:B------:R-:W-:-:S03]  /*1b290*/  SEL R140, R229, R140, !P6 ;  /* 0x0000008ce58c7207 */ /* 0x000fc60007000000 */
[----:B-1----:R-:W3:Y:S04]  /*1b2a0*/  LDL.LU R115, [R1+0x5f68] ;  /* 0x005f680001737983 */ /* 0x002ee80000300800 */
[----:B------:R1:W-:Y:S01]  /*1b2b0*/  STL [R1+0x4e8], R31 ;  /* 0x0004e81f01007387 */ /* 0x0003e20000100800 */
[----:B------:R-:W-:-:S03]  /*1b2c0*/  SEL R200, R229, R200, !P6 ;  /* 0x000000c8e5c87207 */ /* 0x000fc60007000000 */
[----:B-1----:R-:W4:Y:S04]  /*1b2d0*/  LDL.LU R31, [R1+0x5f64] ;  /* 0x005f6400011f7983 */ /* 0x002f280000300800 */
[----:B------:R1:W-:Y:S01]  /*1b2e0*/  STL [R1+0x4e4], R37 ;  /* 0x0004e42501007387 */ /* 0x0003e20000100800 */
[----:B------:R-:W-:-:S03]  /*1b2f0*/  SEL R114, R229, R114, !P6 ;  /* 0x00000072e5727207 */ /* 0x000fc60007000000 */
[----:B-1----:R-:W2:Y:S04]  /*1b300*/  LDL.LU R37, [R1+0x5f60] ;  /* 0x005f600001257983 */ /* 0x002ea80000300800 */
[----:B------:R1:W-:Y:S01]  /*1b310*/  STL [R1+0x4dc], R47 ;  /* 0x0004dc2f01007387 */ /* 0x0003e20000100800 */
[----:B------:R-:W-:-:S03]  /*1b320*/  SEL R102, R229, R102, !P6 ;  /* 0x00000066e5667207 */ /* 0x000fc60007000000 */
[----:B-1----:R-:W3:Y:S04]  /*1b330*/  LDL.LU R47, [R1+0x5f5c] ;  /* 0x005f5c00012f7983 */ /* 0x002ee80000300800 */
        /* <DEDUP_REMOVED lines=48> */
[----:B------:R1:W-:Y:S04]  /*1b640*/  STL [R1+0x464], R199 ;  /* 0x000464c701007387 */ /* 0x0003e80000100800 */
        /* <DEDUP_REMOVED lines=10> */
[----:B-1----:R-:W3:Y:S01]  /*1b6f0*/  LDL.LU R252, [R1+0x5f04] ;  /* 0x005f040001fc7983 */ /* 0x002ee20000300800 */
[----:B------:R-:W-:-:S05]  /*1b700*/  SEL R248, R229, R248, !P6 ;  /* 0x000000f8e5f87207 */ /* 0x000fca0007000000 */
[----:B------:R1:W-:Y:S01]  /*1b710*/  STL [R1+0x434], R248 ;  /* 0x000434f801007387 */ /* 0x0003e20000100800 */
[C---:B--2---:R-:W-:Y:S02]  /*1b720*/  SEL R37, R229.reuse, R37, !P6 ;  /* 0x00000025e5257207 */ /* 0x044fe40007000000 */
[C---:B----4-:R-:W-:Y:S02]  /*1b730*/  SEL R31, R229.reuse, R31, !P6 ;  /* 0x0000001fe51f7207 */ /* 0x050fe40007000000 */
[C---:B------:R-:W-:Y:S02]  /*1b740*/  SEL R28, R229.reuse, R28, !P6 ;  /* 0x0000001ce51c7207 */ /* 0x040fe40007000000 */
[C---:B---3--:R-:W-:Y:S02]  /*1b750*/  SEL R52, R229.reuse, R52, !P6 ;  /* 0x00000034e5347207 */ /* 0x048fe40007000000 */
[C---:B------:R-:W-:Y:S02]  /*1b760*/  SEL R101, R229.reuse, R101, !P6 ;  /* 0x00000065e5657207 */ /* 0x040fe40007000000 */
[----:B------:R-:W-:-:S02]  /*1b770*/  SEL R199, R229, R199, !P6 ;  /* 0x000000c7e5c77207 */ /* 0x000fc40007000000 */
[C---:B------:R-:W-:Y:S02]  /*1b780*/  SEL R249, R229.reuse, R249, !P6 ;  /* 0x000000f9e5f97207 */ /* 0x040fe40007000000 */
[C---:B------:R-:W-:Y:S02]  /*1b790*/  SEL R250, R229.reuse, R250, !P6 ;  /* 0x000000fae5fa7207 */ /* 0x040fe40007000000 */
[C---:B-1----:R-:W-:Y:S02]  /*1b7a0*/  SEL R248, R229.reuse, R251, !P6 ;  /* 0x000000fbe5f87207 */ /* 0x042fe40007000000 */
[----:B------:R-:W-:-:S05]  /*1b7b0*/  SEL R252, R229, R252, !P6 ;  /* 0x000000fce5fc7207 */ /* 0x000fca0007000000 */
[----:B------:R-:W-:Y:S04]  /*1b7c0*/  STL [R1+0x430], R252 ;  /* 0x000430fc01007387 */ /* 0x000fe80000100800 */
[----:B------:R1:W-:Y:S04]  /*1b7d0*/  STL [R1+0x42c], R248 ;  /* 0x00042cf801007387 */ /* 0x0003e80000100800 */
[----:B------:R-:W-:Y:S01]  /*1b7e0*/  STL [R1+0x428], R250 ;  /* 0x000428fa01007387 */ /* 0x000fe20000100800 */
[C---:B-1----:R-:W-:Y:S02]  /*1b7f0*/  SEL R248, R229.reuse, R169, !P6 ;  /* 0x000000a9e5f87207 */ /* 0x042fe40007000000 */
[C---:B------:R-:W-:Y:S01]  /*1b800*/  SEL R169, R229.reuse, R72, !P6 ;  /* 0x00000048e5a97207 */ /* 0x040fe20007000000 */
[----:B------:R-:W-:Y:S01]  /*1b810*/  STL [R1+0x424], R249 ;  /* 0x000424f901007387 */ /* 0x000fe20000100800 */
[----:B------:R-:W-:-:S02]  /*1b820*/  SEL R72, R229, R39, !P6 ;  /* 0x00000027e5487207 */ /* 0x000fc40007000000 */
[C---:B------:R-:W-:Y:S01]  /*1b830*/  SEL R39, R229.reuse, R113, !P6 ;  /* 0x00000071e5277207 */ /* 0x040fe20007000000 */
[----:B------:R-:W-:Y:S04]  /*1b840*/  STL [R1+0x418], R248 ;  /* 0x000418f801007387 */ /* 0x000fe80000100800 */
[----:B------:R-:W-:Y:S04]  /*1b850*/  STL [R1+0x414], R199 ;  /* 0x000414c701007387 */ /* 0x000fe80000100800 */
[----:B------:R-:W-:Y:S04]  /*1b860*/  STL [R1+0x410], R169 ;  /* 0x000410a901007387 */ /* 0x000fe80000100800 */
[----:B------:R1:W-:Y:S04]  /*1b870*/  STL [R1+0x40c], R72 ;  /* 0x00040c4801007387 */ /* 0x0003e80000100800 */
[----:B------:R-:W-:Y:S04]  /*1b880*/  STL [R1+0x3f8], R101 ;  /* 0x0003f86501007387 */ /* 0x000fe80000100800 */
[----:B------:R2:W-:Y:S01]  /*1b890*/  STL [R1+0x3f0], R39 ;  /* 0x0003f02701007387 */ /* 0x0005e20000100800 */
[----:B-1----:R-:W-:-:S02]  /*1b8a0*/  SEL R72, R229, R51, !P6 ;  /* 0x00000033e5487207 */ /* 0x002fc40007000000 */
[----:B------:R-:W-:-:S03]  /*1b8b0*/  SEL R51, R229, R139, !P6 ;  /* 0x0000008be5337207 */ /* 0x000fc60007000000 */
[----:B------:R-:W-:Y:S01]  /*1b8c0*/  STL [R1+0x3ec], R72 ;  /* 0x0003ec4801007387 */ /* 0x000fe20000100800 */
[----:B--2---:R-:W-:-:S03]  /*1b8d0*/  SEL R39, R229, R170, !P6 ;  /* 0x000000aae5277207 */ /* 0x004fc60007000000 */
[----:B------:R1:W-:Y:S04]  /*1b8e0*/  STL [R1+0x3e8], R51 ;  /* 0x0003e83301007387 */ /* 0x0003e80000100800 */
[----:B------:R2:W-:Y:S01]  /*1b8f0*/  STL [R1+0x3dc], R39 ;  /* 0x0003dc2701007387 */ /* 0x0005e20000100800 */
[----:B-1----:R-:W-:-:S03]  /*1b900*/  SEL R51, R229, R73, !P6 ;  /* 0x00000049e5337207 */ /* 0x002fc60007000000 */
[----:B------:R-:W-:Y:S01]  /*1b910*/  STL [R1+0x3d8], R52 ;  /* 0x0003d83401007387 */ /* 0x000fe20000100800 */
[C---:B--2---:R-:W-:Y:S02]  /*1b920*/  SEL R39, R229.reuse, R38, !P6 ;  /* 0x00000026e5277207 */ /* 0x044fe40007000000 */
[C---:B------:R-:W-:Y:S01]  /*1b930*/  SEL R38, R229.reuse, R102, !P6 ;  /* 0x00000066e5267207 */ /* 0x040fe20007000000 */
[----:B------:R1:W-:Y:S04]  /*1b940*/  STL [R1+0x3d0], R51 ;  /* 0x0003d03301007387 */ /* 0x0003e80000100800 */
[----:B------:R2:W-:Y:S04]  /*1b950*/  STL [R1+0x3cc], R39 ;  /* 0x0003cc2701007387 */ /* 0x0005e80000100800 */
[----:B------:R3:W-:Y:S01]  /*1b960*/  STL [R1+0x3c8], R38 ;  /* 0x0003c82601007387 */ /* 0x0007e20000100800 */
[----:B-1----:R-:W-:-:S02]  /*1b970*/  SEL R51, R229, R114, !P6 ;  /* 0x00000072e5337207 */ /* 0x002fc40007000000 */
[----:B--2---:R-:W-:-:S03]  /*1b980*/  SEL R39, R229, R200, !P6 ;  /* 0x000000c8e5277207 */ /* 0x004fc60007000000 */
[----:B------:R1:W-:Y:S01]  /*1b990*/  STL [R1+0x3c4], R51 ;  /* 0x0003c43301007387 */ /* 0x0003e20000100800 */
[----:B---3--:R-:W-:-:S03]  /*1b9a0*/  SEL R38, R229, R140, !P6 ;  /* 0x0000008ce5267207 */ /* 0x008fc60007000000 */
[----:B------:R2:W-:Y:S04]  /*1b9b0*/  STL [R1+0x3c0], R39 ;  /* 0x0003c02701007387 */ /* 0x0005e80000100800 */
[----:B------:R3:W-:Y:S01]  /*1b9c0*/  STL [R1+0x3b0], R38 ;  /* 0x0003b02601007387 */ /* 0x0007e20000100800 */
[C---:B-1----:R-:W-:Y:S02]  /*1b9d0*/  SEL R51, R229.reuse, R171, !P6 ;  /* 0x000000abe5337207 */ /* 0x042fe40007000000 */
[----:B--2---:R-:W-:-:S03]  /*1b9e0*/  SEL R39, R229, R53, !P6 ;  /* 0x00000035e5277207 */ /* 0x004fc60007000000 */
[----:B------:R-:W-:Y:S01]  /*1b9f0*/  STL [R1+0x3ac], R51 ;  /* 0x0003ac3301007387 */ /* 0x000fe20000100800 */
[----:B---3--:R-:W-:-:S03]  /*1ba00*/  SEL R38, R229, R47, !P6 ;  /* 0x0000002fe5267207 */ /* 0x008fc60007000000 */
[----:B------:R-:W-:Y:S04]  /*1ba10*/  STL [R1+0x3a4], R39 ;  /* 0x0003a42701007387 */ /* 0x000fe80000100800 */
        /* <DEDUP_REMOVED lines=16> */
[C---:B--2---:R-:W-:Y:S02]  /*1bb20*/  SEL R37, R229.reuse, R30, !P6 ;  /* 0x0000001ee5257207 */ /* 0x044fe40007000000 */
[C---:B------:R-:W-:Y:S02]  /*1bb30*/  SEL R30, R229.reuse, R87, !P6 ;  /* 0x00000057e51e7207 */ /* 0x040fe40007000000 */
[C---:B---3--:R-:W-:Y:S01]  /*1bb40*/  SEL R31, R229.reuse, R116, !P6 ;  /* 0x00000074e51f7207 */ /* 0x048fe20007000000 */
        /* <DEDUP_REMOVED lines=13> */
[C---:B---3--:R-:W-:Y:S02]  /*1bc20*/  SEL R30, R229.reuse, R29, !P6 ;  /* 0x0000001de51e7207 */ /* 0x048fe40007000000 */
        /* <DEDUP_REMOVED lines=14> */
[----:B------:R1:W-:Y:S04]  /*1bd10*/  STL [R1+0x324], R30 ;  /* 0x0003241e01007387 */ /* 0x0003e80000100800 */
        /* <DEDUP_REMOVED lines=17> */
[----:B------:R2:W-:Y:S01]  /*1be30*/  STL [R1+0x2e0], R29 ;  /* 0x0002e01d01007387 */ /* 0x0005e20000100800 */
[C---:B-1----:R-:W-:Y:S02]  /*1be40*/  SEL R28, R229.reuse, R16, !P6 ;  /* 0x00000010e51c7207 */ /* 0x042fe40007000000 */
[----:B------:R-:W-:-:S03]  /*1be50*/  SEL R16, R229, R205, !P6 ;  /* 0x000000cde5107207 */ /* 0x000fc60007000000 */
        /* <DEDUP_REMOVED lines=63> */
[----:B------:R-:W-:Y:S01]  /*1c250*/  STL [R1+0x1d8], R29 ;  /* 0x0001d81d01007387 */ /* 0x000fe20000100800 */
[----:B-1----:R-:W-:-:S03]  /*1c260*/  SEL R28, R229, R121, !P6 ;  /* 0x00000079e51c7207 */ /* 0x002fc60007000000 */
[----:B------:R-:W3:Y:S01]  /*1c270*/  LDL.LU R72, [R1+0x170] ;  /* 0x0001700001487983 */ /* 0x000ee20000300800 */
[----:B--2---:R-:W-:-:S03]  /*1c280*/  SEL R16, R229, R149, !P6 ;  /* 0x00000095e5107207 */ /* 0x004fc60007000000 */
[----:B------:R1:W-:Y:S04]  /*1c290*/  STL [R1+0x1d4], R28 ;  /* 0x0001d41c01007387 */ /* 0x0003e80000100800 */
[----:B------:R2:W-:Y:S04]  /*1c2a0*/  STL [R1+0x1d0], R16 ;  /* 0x0001d01001007387 */ /* 0x0005e80000100800 */
[----:B------:R-:W4:Y:S01]  /*1c2b0*/  LDL.LU R199, [R1+0x174] ;  /* 0x0001740001c77983 */ /* 0x000f220000300800 */
[----:B-1----:R-:W-:-:S05]  /*1c2c0*/  SEL R28, R229, R180, !P6 ;  /* 0x000000b4e51c7207 */ /* 0x002fca0007000000 */
[----:B------:R1:W-:Y:S04]  /*1c2d0*/  STL [R1+0x1cc], R28 ;  /* 0x0001cc1c01007387 */ /* 0x0003e80000100800 */
[----:B------:R-:W4:Y:S01]  /*1c2e0*/  LDL.LU R169, [R1+0x178] ;  /* 0x0001780001a97983 */ /* 0x000f220000300800 */
[C---:B--2---:R-:W-:Y:S02]  /*1c2f0*/  SEL R16, R229.reuse, R50, !P6 ;  /* 0x00000032e5107207 */ /* 0x044fe40007000000 */
[----:B-1----:R-:W-:-:S03]  /*1c300*/  SEL R28, R229, R79, !P6 ;  /* 0x0000004fe51c7207 */ /* 0x002fc60007000000 */
[----:B------:R1:W-:Y:S04]  /*1c310*/  STL [R1+0x1c8], R16 ;  /* 0x0001c81001007387 */ /* 0x0003e80000100800 */
[----:B------:R-:W2:Y:S04]  /*1c320*/  LDL.LU R252, [R1+0x188] ;  /* 0x0001880001fc7983 */ /* 0x000ea80000300800 */
[----:B------:R1:W-:Y:S02]  /*1c330*/  STL [R1+0x1c4], R28 ;  /* 0x0001c41c01007387 */ /* 0x0003e40000100800 */
[----:B-1----:R-:W-:-:S02]  /*1c340*/  SEL R16, R229, R91, !P6 ;  /* 0x0000005be5107207 */ /* 0x002fc40007000000 */
[----:B------:R-:W2:Y:S04]  /*1c350*/  LDL.LU R170, [R1+0x1dc] ;  /* 0x0001dc0001aa7983 */ /* 0x000ea80000300800 */
[----:B------:R-:W2:Y:S01]  /*1c360*/  LDL.LU R251, [R1+0x1e8] ;  /* 0x0001e80001fb7983 */ /* 0x000ea20000300800 */
[----:B------:R-:W-:-:S03]  /*1c370*/  SEL R27, R229, R27, !P6 ;  /* 0x0000001be51b7207 */ /* 0x000fc60007000000 */
[----:B------:R1:W-:Y:S04]  /*1c380*/  STL [R1+0x1c0], R16 ;  /* 0x0001c01001007387 */ /* 0x0003e80000100800 */
[----:B------:R-:W2:Y:S01]  /*1c390*/  LDL.LU R250, [R1+0x1fc] ;  /* 0x0001fc0001fa7983 */ /* 0x000ea20000300800 */
[C---:B------:R-:W-:Y:S02]  /*1c3a0*/  SEL R28, R229.reuse, R122, !P6 ;  /* 0x0000007ae51c7207 */ /* 0x040fe40007000000 */
[C---:B-1----:R-:W-:Y:S01]  /*1c3b0*/  SEL R16, R229.reuse, R210, !P6 ;  /* 0x000000d2e5107207 */ /* 0x042fe20007000000 */
[----:B------:R1:W-:Y:S04]  /*1c3c0*/  STL [R1+0x1bc], R27 ;  /* 0x0001bc1b01007387 */ /* 0x0003e80000100800 */
[----:B------:R1:W-:Y:S02]  /*1c3d0*/  STL [R1+0x1b8], R16 ;  /* 0x0001b81001007387 */ /* 0x0003e40000100800 */
[----:B-1----:R-:W-:-:S02]  /*1c3e0*/  SEL R27, R229, R150, !P6 ;  /* 0x00000096e51b7207 */ /* 0x002fc40007000000 */
[----:B------:R-:W-:Y:S01]  /*1c3f0*/  STL [R1+0x1b0], R28 ;  /* 0x0001b01c01007387 */ /* 0x000fe20000100800 */
[----:B------:R-:W-:-:S03]  /*1c400*/  SEL R16, R229, R181, !P6 ;  /* 0x000000b5e5107207 */ /* 0x000fc60007000000 */
[----:B------:R-:W2:Y:S01]  /*1c410*/  LDL.LU R249, [R1+0x200] ;  /* 0x0002000001f97983 */ /* 0x000ea20000300800 */
[----:B------:R-:W-:-:S03]  /*1c420*/  SEL R15, R229, R15, !P6 ;  /* 0x0000000fe50f7207 */ /* 0x000fc60007000000 */
[----:B------:R-:W-:Y:S04]  /*1c430*/  STL [R1+0x1ac], R27 ;  /* 0x0001ac1b01007387 */ /* 0x000fe80000100800 */
[----:B------:R1:W-:Y:S04]  /*1c440*/  STL [R1+0x1a8], R16 ;  /* 0x0001a81001007387 */ /* 0x0003e80000100800 */
[----:B------:R-:W2:Y:S04]  /*1c450*/  LDL.LU R248, [R1+0x204] ;  /* 0x0002040001f87983 */ /* 0x000ea80000300800 */
[----:B------:R1:W-:Y:S02]  /*1c460*/  STL [R1+0x1a4], R15 ;  /* 0x0001a40f01007387 */ /* 0x0003e40000100800 */
[----:B-1----:R-:W-:-:S02]  /*1c470*/  SEL R16, R229, R43, !P6 ;  /* 0x0000002be5107207 */ /* 0x002fc40007000000 */
[----:B------:R-:W2:Y:S04]  /*1c480*/  LDL.LU R139, [R1+0x208] ;  /* 0x00020800018b7983 */ /* 0x000ea80000300800 */
[----:B------:R1:W-:Y:S01]  /*1c490*/  STL [R1+0x1a0], R16 ;  /* 0x0001a01001007387 */ /* 0x0003e20000100800 */
[----:B------:R-:W-:-:S03]  /*1c4a0*/  SEL R15, R229, R92, !P6 ;  /* 0x0000005ce50f7207 */ /* 0x000fc60007000000 */
[----:B------:R-:W2:Y:S04]  /*1c4b0*/  LDL.LU R51, [R1+0x210] ;  /* 0x0002100001337983 */ /* 0x000ea80000300800 */
[----:B------:R1:W-:Y:S02]  /*1c4c0*/  STL [R1+0x19c], R15 ;  /* 0x00019c0f01007387 */ /* 0x0003e40000100800 */
[C---:B-1----:R-:W-:Y:S02]  /*1c4d0*/  SEL R16, R229.reuse, R26, !P6 ;  /* 0x0000001ae5107207 */ /* 0x042fe40007000000 */
[----:B------:R-:W2:Y:S01]  /*1c4e0*/  LDL.LU R113, [R1+0x214] ;  /* 0x0002140001717983 */ /* 0x000ea20000300800 */
[----:B------:R-:W-:-:S03]  /*1c4f0*/  SEL R15, R229, R211, !P6 ;  /* 0x000000d3e50f7207 */ /* 0x000fc60007000000 */
[----:B------:R1:W-:Y:S04]  /*1c500*/  STL [R1+0x198], R16 ;  /* 0x0001981001007387 */ /* 0x0003e80000100800 */
[----:B------:R1:W-:Y:S04]  /*1c510*/  STL [R1+0x194], R15 ;  /* 0x0001940f01007387 */ /* 0x0003e80000100800 */
[----:B------:R-:W2:Y:S01]  /*1c520*/  LDL.LU R101, [R1+0x218] ;  /* 0x0002180001657983 */ /* 0x000ea20000300800 */
[----:B-1----:R-:W-:-:S05]  /*1c530*/  SEL R16, R229, R123, !P6 ;  /* 0x0000007be5107207 */ /* 0x002fca0007000000 */
[----:B------:R1:W-:Y:S04]  /*1c540*/  STL [R1+0x190], R16 ;  /* 0x0001901001007387 */ /* 0x0003e80000100800 */
[----:B------:R-:W2:Y:S01]  /*1c550*/  LDL.LU R39, [R1+0x21c] ;  /* 0x00021c0001277983 */ /* 0x000ea20000300800 */
[C---:B------:R-:W-:Y:S02]  /*1c560*/  SEL R15, R229.reuse, R151, !P6 ;  /* 0x00000097e50f7207 */ /* 0x040fe40007000000 */
[----:B-1----:R-:W-:-:S03]  /*1c570*/  SEL R16, R229, R182, !P6 ;  /* 0x000000b6e5107207 */ /* 0x002fc60007000000 */
[----:B------:R3:W-:Y:S04]  /*1c580*/  STL [R1+0x18c], R15 ;  /* 0x00018c0f01007387 */ /* 0x0007e80000100800 */
[----:B------:R4:W-:Y:S01]  /*1c590*/  STL [R1+0x184], R16 ;  /* 0x0001841001007387 */ /* 0x0009e20000100800 */
[----:B---3--:R-:W-:-:S03]  /*1c5a0*/  SEL R15, R229, R72, !P6 ;  /* 0x00000048e50f7207 */ /* 0x008fc60007000000 */
[----:B------:R-:W3:Y:S04]  /*1c5b0*/  LDL.LU R72, [R1+0x230] ;  /* 0x0002300001487983 */ /* 0x000ee80000300800 */
[----:B------:R1:W-:Y:S01]  /*1c5c0*/  STL [R1+0x180], R15 ;  /* 0x0001800f01007387 */ /* 0x0003e20000100800 */
[----:B----4-:R-:W-:-:S03]  /*1c5d0*/  SEL R16, R229, R199, !P6 ;  /* 0x000000c7e5107207 */ /* 0x010fc60007000000 */
[----:B------:R-:W4:Y:S04]  /*1c5e0*/  LDL.LU R199, [R1+0x234] ;  /* 0x0002340001c77983 */ /* 0x000f280000300800 */
[----:B------:R2:W-:Y:S01]  /*1c5f0*/  STL [R1+0x17c], R16 ;  /* 0x00017c1001007387 */ /* 0x0005e20000100800 */
[----:B-1----:R-:W-:-:S03]  /*1c600*/  SEL R15, R229, R169, !P6 ;  /* 0x000000a9e50f7207 */ /* 0x002fc60007000000 */
[----:B------:R-:W4:Y:S04]  /*1c610*/  LDL.LU R169, [R1+0x238] ;  /* 0x0002380001a97983 */ /* 0x000f280000300800 */
[----:B------:R1:W-:Y:S01]  /*1c620*/  STL [R1+0x178], R15 ;  /* 0x0001780f01007387 */ /* 0x0003e20000100800 */
[----:B--2---:R-:W-:-:S03]  /*1c630*/  SEL R16, R229, R252, !P6 ;  /* 0x000000fce5107207 */ /* 0x004fc60007000000 */
[----:B------:R-:W2:Y:S04]  /*1c640*/  LDL.LU R252, [R1+0x240] ;  /* 0x0002400001fc7983 */ /* 0x000ea80000300800 */
[----:B------:R1:W-:Y:S02]  /*1c650*/  STL [R1+0x174], R16 ;  /* 0x0001741001007387 */ /* 0x0003e40000100800 */
[C---:B-1----:R-:W-:Y:S02]  /*1c660*/  SEL R15, R229.reuse, R170, !P6 ;  /* 0x000000aae50f7207 */ /* 0x042fe40007000000 */
[C---:B------:R-:W-:Y:S02]  /*1c670*/  SEL R16, R229.reuse, R251, !P6 ;  /* 0x000000fbe5107207 */ /* 0x040fe40007000000 */
[----:B------:R-:W2:Y:S04]  /*1c680*/  LDL.LU R251, [R1+0x248] ;  /* 0x0002480001fb7983 */ /* 0x000ea80000300800 */
[----:B------:R1:W-:Y:S04]  /*1c690*/  STL [R1+0x170], R15 ;  /* 0x0001700f01007387 */ /* 0x0003e80000100800 */
[----:B------:R1:W-:Y:S04]  /*1c6a0*/  STL [R1+0x168], R16 ;  /* 0x0001681001007387 */ /* 0x0003e80000100800 */
[----:B------:R-:W2:Y:S01]  /*1c6b0*/  LDL.LU R114, [R1+0x24c] ;  /* 0x00024c0001727983 */ /* 0x000ea20000300800 */
[----:B-1----:R-:W-:-:S03]  /*1c6c0*/  SEL R15, R229, R250, !P6 ;  /* 0x000000fae50f7207 */ /* 0x002fc60007000000 */
[----:B------:R-:W2:Y:S04]  /*1c6d0*/  LDL.LU R102, [R1+0x250] ;  /* 0x0002500001667983 */ /* 0x000ea80000300800 */
[----:B------:R1:W-:Y:S04]  /*1c6e0*/  STL [R1+0x164], R15 ;  /* 0x0001640f01007387 */ /* 0x0003e80000100800 */
[----:B------:R-:W2:Y:S01]  /*1c6f0*/  LDL.LU R38, [R1+0x254] ;  /* 0x0002540001267983 */ /* 0x000ea20000300800 */
[----:B------:R-:W-:-:S03]  /*1c700*/  SEL R16, R229, R249, !P6 ;  /* 0x000000f9e5107207 */ /* 0x000fc60007000000 */
[----:B------:R-:W2:Y:S04]  /*1c710*/  LDL.LU R250, [R1+0x258] ;  /* 0x0002580001fa7983 */ /* 0x000ea80000300800 */
[----:B------:R-:W2:Y:S01]  /*1c720*/  LDL.LU R249, [R1+0x264] ;  /* 0x0002640001f97983 */ /* 0x000ea20000300800 */
[----:B-1----:R-:W-:-:S03]  /*1c730*/  SEL R15, R229, R248, !P6 ;  /* 0x000000f8e50f7207 */ /* 0x002fc60007000000 */
        /* <DEDUP_REMOVED lines=8> */
[----:B------:R-:W2:Y:S01]  /*1c7c0*/  LDL.LU R51, [R1+0x27c] ;  /* 0x00027c0001337983 */ /* 0x000ea20000300800 */
[----:B-1----:R-:W-:-:S03]  /*1c7d0*/  SEL R16, R229, R113, !P6 ;  /* 0x00000071e5107207 */ /* 0x002fc60007000000 */
[----:B------:R1:W-:Y:S04]  /*1c7e0*/  STL [R1+0x148], R15 ;  /* 0x0001480f01007387 */ /* 0x0003e80000100800 */
[----:B------:R-:W2:Y:S04]  /*1c7f0*/  LDL.LU R113, [R1+0x290] ;  /* 0x0002900001717983 */ /* 0x000ea80000300800 */
[----:B------:R-:W-:Y:S01]  /*1c800*/  STL [R1+0x144], R16 ;  /* 0x0001441001007387 */ /* 0x000fe20000100800 */
[----:B-1----:R-:W-:-:S03]  /*1c810*/  SEL R15, R229, R101, !P6 ;  /* 0x00000065e50f7207 */ /* 0x002fc60007000000 */
[----:B------:R-:W2:Y:S04]  /*1c820*/  LDL.LU R52, [R1+0x294] ;  /* 0x0002940001347983 */ /* 0x000ea80000300800 */
[----:B------:R-:W2:Y:S04]  /*1c830*/  LDL.LU R101, [R1+0x298] ;  /* 0x0002980001657983 */ /* 0x000ea80000300800 */
[----:B------:R1:W-:Y:S02]  /*1c840*/  STL [R1+0x140], R15 ;  /* 0x0001400f01007387 */ /* 0x0003e40000100800 */
[----:B-1----:R-:W-:-:S02]  /*1c850*/  SEL R15, R229, R39, !P6 ;  /* 0x00000027e50f7207 */ /* 0x002fc40007000000 */
[----:B------:R-:W2:Y:S04]  /*1c860*/  LDL.LU R39, [R1+0x29c] ;  /* 0x00029c0001277983 */ /* 0x000ea80000300800 */
        /* <DEDUP_REMOVED lines=9> */
[----:B------:R-:W-:Y:S04]  /*1c900*/  STL [R1+0x130], R16 ;  /* 0x0001301001007387 */ /* 0x000fe80000100800 */
[----:B------:R-:W4:Y:S01]  /*1c910*/  LDL.LU R170, [R1+0x2ec] ;  /* 0x0002ec0001aa7983 */ /* 0x000f220000300800 */
[----:B--2---:R-:W-:-:S03]  /*1c920*/  SEL R15, R229, R252, !P6 ;  /* 0x000000fce50f7207 */ /* 0x004fc60007000000 */
[----:B------:R-:W2:Y:S04]  /*1c930*/  LDL.LU R252, [R1+0x714] ;  /* 0x0007140001fc7983 */ /* 0x000ea80000300800 */
[----:B------:R1:W-:Y:S02]  /*1c940*/  STL [R1+0x124], R15 ;  /* 0x0001240f01007387 */ /* 0x0003e40000100800 */
[C---:B-1----:R-:W-:Y:S02]  /*1c950*/  SEL R15, R229.reuse, R251, !P6 ;  /* 0x000000fbe50f7207 */ /* 0x042fe40007000000 */
[----:B------:R-:W2:Y:S04]  /*1c960*/  LDL.LU R251, [R1+0x718] ;  /* 0x0007180001fb7983 */ /* 0x000ea80000300800 */
[----:B------:R1:W-:Y:S01]  /*1c970*/  STL [R1+0x120], R15 ;  /* 0x0001200f01007387 */ /* 0x0003e20000100800 */
[----:B------:R-:W-:-:S02]  /*1c980*/  SEL R16, R229, R114, !P6 ;  /* 0x00000072e5107207 */ /* 0x000fc40007000000 */
[----:B------:R-:W-:-:S03]  /*1c990*/  SEL R26, R229, R102, !P6 ;  /* 0x00000066e51a7207 */ /* 0x000fc60007000000 */
[----:B------:R1:W-:Y:S04]  /*1c9a0*/  STL [R1+0x118], R16 ;  /* 0x0001181001007387 */ /* 0x0003e80000100800 */
[----:B------:R-:W-:Y:S01]  /*1c9b0*/  STL [R1+0x114], R26 ;  /* 0x0001141a01007387 */ /* 0x000fe20000100800 */
[C---:B-1----:R-:W-:Y:S02]  /*1c9c0*/  SEL R15, R229.reuse, R38, !P6 ;  /* 0x00000026e50f7207 */ /* 0x042fe40007000000 */
[C---:B------:R-:W-:Y:S02]  /*1c9d0*/  SEL R16, R229.reuse, R250, !P6 ;  /* 0x000000fae5107207 */ /* 0x040fe40007000000 */
[----:B------:R-:W2:Y:S04]  /*1c9e0*/  LDL.LU R250, [R1+0x71c] ;  /* 0x00071c0001fa7983 */ /* 0x000ea80000300800 */
[----:B------:R1:W-:Y:S04]  /*1c9f0*/  STL [R1+0x110], R15 ;  /* 0x0001100f01007387 */ /* 0x0003e80000100800 */
[----:B------:R1:W-:Y:S02]  /*1ca00*/  STL [R1+0x10c], R16 ;  /* 0x00010c1001007387 */ /* 0x0003e40000100800 */
[----:B-1----:R-:W-:-:S02]  /*1ca10*/  SEL R15, R229, R249, !P6 ;  /* 0x000000f9e50f7207 */ /* 0x002fc40007000000 */
[----:B------:R-:W2:Y:S01]  /*1ca20*/  LDL.LU R249, [R1+0x720] ;  /* 0x0007200001f97983 */ /* 0x000ea20000300800 */
[----:B------:R-:W-:-:S03]  /*1ca30*/  SEL R16, R229, R248, !P6 ;  /* 0x000000f8e5107207 */ /* 0x000fc60007000000 */
[----:B------:R1:W-:Y:S04]  /*1ca40*/  STL [R1+0x108], R15 ;  /* 0x0001080f01007387 */ /* 0x0003e80000100800 */
[----:B------:R-:W2:Y:S01]  /*1ca50*/  LDL.LU R248, [R1+0x724] ;  /* 0x0007240001f87983 */ /* 0x000ea20000300800 */
[----:B-1----:R-:W-:-:S03]  /*1ca60*/  SEL R15, R229, R139, !P6 ;  /* 0x0000008be50f7207 */ /* 0x002fc60007000000 */
[----:B------:R1:W-:Y:S04]  /*1ca70*/  STL [R1+0x100], R16 ;  /* 0x0001001001007387 */ /* 0x0003e80000100800 */
[----:B------:R-:W2:Y:S04]  /*1ca80*/  LDL.LU R139, [R1+0x728] ;  /* 0x00072800018b7983 */ /* 0x000ea80000300800 */
[----:B------:R1:W-:Y:S02]  /*1ca90*/  STL [R1+0xfc], R15 ;  /* 0x0000fc0f01007387 */ /* 0x0003e40000100800 */
[----:B-1----:R-:W-:-:S02]  /*1caa0*/  SEL R16, R229, R73, !P6 ;  /* 0x00000049e5107207 */ /* 0x002fc40007000000 */
[C---:B------:R-:W-:Y:S02]  /*1cab0*/  SEL R15, R229.reuse, R51, !P6 ;  /* 0x00000033e50f7207 */ /* 0x040fe40007000000 */
[----:B------:R-:W2:Y:S04]  /*1cac0*/  LDL.LU R51, [R1+0x72c] ;  /* 0x00072c0001337983 */ /* 0x000ea80000300800 */
[----:B------:R1:W-:Y:S04]  /*1cad0*/  STL [R1+0xf8], R16 ;  /* 0x0000f81001007387 */ /* 0x0003e80000100800 */
[----:B------:R1:W-:Y:S02]  /*1cae0*/  STL [R1+0xf4], R15 ;  /* 0x0000f40f01007387 */ /* 0x0003e40000100800 */
[----:B-1----:R-:W-:-:S02]  /*1caf0*/  SEL R16, R229, R113, !P6 ;  /* 0x00000071e5107207 */ /* 0x002fc40007000000 */
[----:B------:R-:W2:Y:S01]  /*1cb00*/  LDL.LU R113, [R1+0x334] ;  /* 0x0003340001717983 */ /* 0x000ea20000300800 */
[----:B------:R-:W-:-:S03]  /*1cb10*/  SEL R15, R229, R52, !P6 ;  /* 0x00000034e50f7207 */ /* 0x000fc60007000000 */
[----:B------:R1:W-:Y:S02]  /*1cb20*/  STL [R1+0xf0], R16 ;  /* 0x0000f01001007387 */ /* 0x0003e40000100800 */
[C---:B-1----:R-:W-:Y:S02]  /*1cb30*/  SEL R16, R229.reuse, R101, !P6 ;  /* 0x00000065e5107207 */ /* 0x042fe40007000000 */
[----:B------:R-:W2:Y:S04]  /*1cb40*/  LDL.LU R101, [R1+0x60c] ;  /* 0x00060c0001657983 */ /* 0x000ea80000300800 */
[----:B------:R1:W-:Y:S04]  /*1cb50*/  STL [R1+0xec], R15 ;  /* 0x0000ec0f01007387 */ /* 0x0003e80000100800 */
[----:B------:R3:W-:Y:S01]  /*1cb60*/  STL [R1+0xe8], R16 ;  /* 0x0000e81001007387 */ /* 0x0007e20000100800 */
[----:B-1----:R-:W-:-:S03]  /*1cb70*/  SEL R15, R229, R39, !P6 ;  /* 0x00000027e50f7207 */ /* 0x002fc60007000000 */
[----:B------:R-:W2:Y:S04]  /*1cb80*/  LDL.LU R39, [R1+0x680] ;  /* 0x0006800001277983 */ /* 0x000ea80000300800 */
[----:B------:R4:W-:Y:S01]  /*1cb90*/  STL [R1+0xe4], R15 ;  /* 0x0000e40f01007387 */ /* 0x0009e20000100800 */
[----:B---3--:R-:W-:-:S03]  /*1cba0*/  SEL R16, R229, R72, !P6 ;  /* 0x00000048e5107207 */ /* 0x008fc60007000000 */
[----:B------:R-:W3:Y:S04]  /*1cbb0*/  LDL.LU R72, [R1+0x694] ;  /* 0x0006940001487983 */ /* 0x000ee80000300800 */
[----:B------:R1:W-:Y:S01]  /*1cbc0*/  STL [R1+0xe0], R16 ;  /* 0x0000e01001007387 */ /* 0x0003e20000100800 */
[----:B----4-:R-:W-:-:S03]  /*1cbd0*/  SEL R15, R229, R199, !P6 ;  /* 0x000000c7e50f7207 */ /* 0x010fc60007000000 */
[----:B------:R-:W4:Y:S04]  /*1cbe0*/  LDL.LU R199, [R1+0x6f8] ;  /* 0x0006f80001c77983 */ /* 0x000f280000300800 */
[----:B------:R1:W-:Y:S02]  /*1cbf0*/  STL [R1+0xdc], R15 ;  /* 0x0000dc0f01007387 */ /* 0x0003e40000100800 */
[C---:B-1----:R-:W-:Y:S02]  /*1cc00*/  SEL R16, R229.reuse, R169, !P6 ;  /* 0x000000a9e5107207 */ /* 0x042fe40007000000 */
[----:B------:R-:W4:Y:S04]  /*1cc10*/  LDL.LU R169, [R1+0x710] ;  /* 0x0007100001a97983 */ /* 0x000f280000300800 */
[----:B------:R2:W-:Y:S01]  /*1cc20*/  STL [R1+0xcc], R16 ;  /* 0x0000cc1001007387 */ /* 0x0005e20000100800 */
[----:B------:R-:W-:-:S02]  /*1cc30*/  SEL R15, R229, R170, !P6 ;  /* 0x000000aae50f7207 */ /* 0x000fc40007000000 */
[C---:B--2---:R-:W-:Y:S02]  /*1cc40*/  SEL R16, R229.reuse, R252, !P6 ;  /* 0x000000fce5107207 */ /* 0x044fe40007000000 */
[----:B------:R-:W2:Y:S04]  /*1cc50*/  LDL.LU R252, [R1+0x70c] ;  /* 0x00070c0001fc7983 */ /* 0x000ea80000300800 */
[----:B------:R1:W-:Y:S04]  /*1cc60*/  STL [R1+0xc8], R15 ;  /* 0x0000c80f01007387 */ /* 0x0003e80000100800 */
[----:B------:R1:W-:Y:S04]  /*1cc70*/  STL [R1+0xc4], R16 ;  /* 0x0000c41001007387 */ /* 0x0003e80000100800 */
[----:B------:R-:W2:Y:S01]  /*1cc80*/  LDL.LU R114, [R1+0x6fc] ;  /* 0x0006fc0001727983 */ /* 0x000ea20000300800 */
[----:B-1----:R-:W-:-:S03]  /*1cc90*/  SEL R15, R229, R251, !P6 ;  /* 0x000000fbe50f7207 */ /* 0x002fc60007000000 */
[----:B------:R-:W2:Y:S04]  /*1cca0*/  LDL.LU R102, [R1+0x700] ;  /* 0x0007000001667983 */ /* 0x000ea80000300800 */
[----:B------:R1:W-:Y:S04]  /*1ccb0*/  STL [R1+0xc0], R15 ;  /* 0x0000c00f01007387 */ /* 0x0003e80000100800 */
[----:B------:R-:W2:Y:S04]  /*1ccc0*/  LDL.LU R38, [R1+0x708] ;  /* 0x0007080001267983 */ /* 0x000ea80000300800 */
[----:B------:R-:W2:Y:S01]  /*1ccd0*/  LDL.LU R251, [R1+0x704] ;  /* 0x0007040001fb7983 */ /* 0x000ea20000300800 */
[----:B------:R-:W-:-:S03]  /*1cce0*/  SEL R16, R229, R250, !P6 ;  /* 0x000000fae5107207 */ /* 0x000fc60007000000 */
[----:B------:R-:W2:Y:S04]  /*1ccf0*/  LDL.LU R250, [R1+0x6f4] ;  /* 0x0006f40001fa7983 */ /* 0x000ea80000300800 */
[----:B------:R1:W-:Y:S02]  /*1cd00*/  STL [R1+0xbc], R16 ;  /* 0x0000bc1001007387 */ /* 0x0003e40000100800 */
[C---:B-1----:R-:W-:Y:S02]  /*1cd10*/  SEL R15, R229.reuse, R249, !P6 ;  /* 0x000000f9e50f7207 */ /* 0x042fe40007000000 */
[----:B------:R-:W2:Y:S04]  /*1cd20*/  LDL.LU R249, [R1+0x6ac] ;  /* 0x0006ac0001f97983 */ /* 0x000ea80000300800 */
[----:B------:R1:W-:Y:S01]  /*1cd30*/  STL [R1+0xb8], R15 ;  /* 0x0000b80f01007387 */ /* 0x0003e20000100800 */
[----:B------:R-:W-:-:S03]  /*1cd40*/  SEL R16, R229, R248, !P6 ;  /* 0x000000f8e5107207 */ /* 0x000fc60007000000 */
[----:B------:R-:W2:Y:S04]  /*1cd50*/  LDL.LU R248, [R1+0x6bc] ;  /* 0x0006bc0001f87983 */ /* 0x000ea80000300800 */
[----:B------:R1:W-:Y:S04]  /*1cd60*/  STL [R1+0xb4], R16 ;  /* 0x0000b41001007387 */ /* 0x0003e80000100800 */
[----:B------:R-:W2:Y:S01]  /*1cd70*/  LDL.LU R73, [R1+0x6ec] ;  /* 0x0006ec0001497983 */ /* 0x000ea20000300800 */
[----:B-1----:R-:W-:-:S03]  /*1cd80*/  SEL R15, R229, R139, !P6 ;  /* 0x0000008be50f7207 */ /* 0x002fc60007000000 */
[----:B------:R-:W2:Y:S04]  /*1cd90*/  LDL.LU R139, [R1+0x6f0] ;  /* 0x0006f000018b7983 */ /* 0x000ea80000300800 */
[----:B------:R1:W-:Y:S01]  /*1cda0*/  STL [R1+0xb0], R15 ;  /* 0x0000b00f01007387 */ /* 0x0003e20000100800 */
[----:B------:R-:W-:-:S03]  /*1cdb0*/  SEL R16, R229, R51, !P6 ;  /* 0x00000033e5107207 */ /* 0x000fc60007000000 */
[----:B------:R-:W2:Y:S04]  /*1cdc0*/  LDL.LU R51, [R1+0x6d0] ;  /* 0x0006d00001337983 */ /* 0x000ea80000300800 */
[----:B------:R-:W-:Y:S04]  /*1cdd0*/  STL [R1+0xa0], R16 ;  /* 0x0000a01001007387 */ /* 0x000fe80000100800 */
[----:B------:R-:W2:Y:S01]  /*1cde0*/  LDL.LU R52, [R1+0x6d4] ;  /* 0x0006d40001347983 */ /* 0x000ea20000300800 */
[----:B-1----:R-:W-:-:S03]  /*1cdf0*/  SEL R15, R229, R113, !P6 ;  /* 0x00000071e50f7207 */ /* 0x002fc60007000000 */
[----:B------:R-:W2:Y:S04]  /*1ce00*/  LDL.LU R113, [R1+0x6e8] ;  /* 0x0006e80001717983 */ /* 0x000ea80000300800 */
[----:B------:R1:W-:Y:S02]  /*1ce10*/  STL [R1+0x9c], R15 ;  /* 0x00009c0f01007387 */ /* 0x0003e40000100800 */
[C---:B-1----:R-:W-:Y:S02]  /*1ce20*/  SEL R15, R229.reuse, R101, !P6 ;  /* 0x00000065e50f7207 */ /* 0x042fe40007000000 */
[----:B------:R-:W2:Y:S04]  /*1ce30*/  LDL.LU R101, [R1+0x6e4] ;  /* 0x0006e40001657983 */ /* 0x000ea80000300800 */
[----:B------:R3:W-:Y:S01]  /*1ce40*/  STL [R1+0x98], R15 ;  /* 0x0000980f01007387 */ /* 0x0007e20000100800 */
[----:B------:R-:W-:-:S03]  /*1ce50*/  SEL R16, R229, R39, !P6 ;  /* 0x00000027e5107207 */ /* 0x000fc60007000000 */
[----:B------:R-:W2:Y:S04]  /*1ce60*/  LDL.LU R39, [R1+0x6dc] ;  /* 0x0006dc0001277983 */ /* 0x000ea80000300800 */
[----:B------:R4:W-:Y:S01]  /*1ce70*/  STL [R1+0x94], R16 ;  /* 0x0000941001007387 */ /* 0x0009e20000100800 */
[----:B---3--:R-:W-:-:S03]  /*1ce80*/  SEL R15, R229, R72, !P6 ;  /* 0x00000048e50f7207 */ /* 0x008fc60007000000 */
[----:B------:R-:W3:Y:S04]  /*1ce90*/  LDL.LU R72, [R1+0x6e0] ;  /* 0x0006e00001487983 */ /* 0x000ee80000300800 */
[----:B------:R1:W-:Y:S01]  /*1cea0*/  STL [R1+0x90], R15 ;  /* 0x0000900f01007387 */ /* 0x0003e20000100800 */
[----:B----4-:R-:W-:-:S03]  /*1ceb0*/  SEL R16, R229, R199, !P6 ;  /* 0x000000c7e5107207 */ /* 0x010fc60007000000 */
[----:B------:R-:W4:Y:S04]  /*1cec0*/  LDL.LU R199, [R1+0x6d8] ;  /* 0x0006d80001c77983 */ /* 0x000f280000300800 */
[----:B------:R-:W-:Y:S04]  /*1ced0*/  STL [R1+0x8c], R16 ;  /* 0x00008c1001007387 */ /* 0x000fe80000100800 */
[----:B------:R-:W4:Y:S01]  /*1cee0*/  LDL.LU R170, [R1+0x6c4] ;  /* 0x0006c40001aa7983 */ /* 0x000f220000300800 */
[----:B-1----:R-:W-:-:S03]  /*1cef0*/  SEL R15, R229, R169, !P6 ;  /* 0x000000a9e50f7207 */ /* 0x002fc60007000000 */
[----:B------:R-:W4:Y:S04]  /*1cf00*/  LDL.LU R169, [R1+0x6cc] ;  /* 0x0006cc0001a97983 */ /* 0x000f280000300800 */
[----:B------:R2:W-:Y:S02]  /*1cf10*/  STL [R1+0x88], R15 ;  /* 0x0000880f01007387 */ /* 0x0005e40000100800 */
[C---:B--2---:R-:W-:Y:S02]  /*1cf20*/  SEL R15, R229.reuse, R252, !P6 ;  /* 0x000000fce50f7207 */ /* 0x044fe40007000000 */
        /* <DEDUP_REMOVED lines=18> */
[----:B------:R-:W2:Y:S04]  /*1d050*/  LDL.LU R248, [R1+0x6b4] ;  /* 0x0006b40001f87983 */ /* 0x000ea80000300800 */
[----:B------:R1:W-:Y:S01]  /*1d060*/  STL [R1+0x68], R15 ;  /* 0x0000680f01007387 */ /* 0x0003e20000100800 */
[----:B------:R-:W-:-:S02]  /*1d070*/  SEL R16, R229, R73, !P6 ;  /* 0x00000049e5107207 */ /* 0x000fc40007000000 */
[C---:B-1----:R-:W-:Y:S02]  /*1d080*/  SEL R15, R229.reuse, R139, !P6 ;  /* 0x0000008be50f7207 */ /* 0x042fe40007000000 */
        /* <DEDUP_REMOVED lines=16> */
[----:B------:R4:W-:Y:S01]  /*1d190*/  STL [R1+0x4c], R16 ;  /* 0x00004c1001007387 */ /* 0x0009e20000100800 */
[----:B---3--:R-:W-:-:S03]  /*1d1a0*/  SEL R15, R229, R72, !P6 ;  /* 0x00000048e50f7207 */ /* 0x008fc60007000000 */
[----:B------:R-:W3:Y:S04]  /*1d1b0*/  LDL.LU R72, [R1+0x690] ;  /* 0x0006900001487983 */ /* 0x000ee80000300800 */
[----:B------:R-:W-:Y:S01]  /*1d1c0*/  STL [R1+0x48], R15 ;  /* 0x0000480f01007387 */ /* 0x000fe20000100800 */
[----:B----4-:R-:W-:-:S03]  /*1d1d0*/  SEL R16, R229, R199, !P6 ;  /* 0x000000c7e5107207 */ /* 0x010fc60007000000 */
[----:B------:R-:W4:Y:S04]  /*1d1e0*/  LDL.LU R199, [R1+0x68c] ;  /* 0x00068c0001c77983 */ /* 0x000f280000300800 */
[----:B------:R1:W-:Y:S02]  /*1d1f0*/  STL [R1+0x44], R16 ;  /* 0x0000441001007387 */ /* 0x0003e40000100800 */
[C---:B-1----:R-:W-:Y:S02]  /*1d200*/  SEL R16, R229.reuse, R169, !P6 ;  /* 0x000000a9e5107207 */ /* 0x042fe40007000000 */
[----:B------:R-:W4:Y:S01]  /*1d210*/  LDL.LU R169, [R1+0x688] ;  /* 0x0006880001a97983 */ /* 0x000f220000300800 */
[----:B------:R-:W-:-:S05]  /*1d220*/  SEL R15, R229, R170, !P6 ;  /* 0x000000aae50f7207 */ /* 0x000fca0007000000 */
[----:B------:R2:W-:Y:S04]  /*1d230*/  STL [R1+0x40], R15 ;  /* 0x0000400f01007387 */ /* 0x0005e80000100800 */
[----:B------:R1:W-:Y:S04]  /*1d240*/  STL [R1+0x3c], R16 ;  /* 0x00003c1001007387 */ /* 0x0003e80000100800 */
[----:B------:R-:W4:Y:S01]  /*1d250*/  LDL.LU R114, [R1+0x684] ;  /* 0x0006840001727983 */ /* 0x000f220000300800 */
[----:B--2---:R-:W-:-:S03]  /*1d260*/  SEL R15, R229, R252, !P6 ;  /* 0x000000fce50f7207 */ /* 0x004fc60007000000 */
[----:B------:R-:W2:Y:S04]  /*1d270*/  LDL.LU R102, [R1+0x67c] ;  /* 0x00067c0001667983 */ /* 0x000ea80000300800 */
[----:B------:R1:W-:Y:S04]  /*1d280*/  STL [R1+0x38], R15 ;  /* 0x0000380f01007387 */ /* 0x0003e80000100800 */
[----:B------:R-:W2:Y:S04]  /*1d290*/  LDL.LU R38, [R1+0x678] ;  /* 0x0006780001267983 */ /* 0x000ea80000300800 */
[----:B------:R-:W2:Y:S01]  /*1d2a0*/  LDL.LU R252, [R1+0x670] ;  /* 0x0006700001fc7983 */ /* 0x000ea20000300800 */
[----:B-1----:R-:W-:-:S03]  /*1d2b0*/  SEL R16, R229, R251, !P6 ;  /* 0x000000fbe5107207 */ /* 0x002fc60007000000 */
        /* <DEDUP_REMOVED lines=10> */
[----:B------:R-:W2:Y:S04]  /*1d360*/  LDL.LU R73, [R1+0x660] ;  /* 0x0006600001497983 */ /* 0x000ea80000300800 */
[----:B------:R1:W-:Y:S04]  /*1d370*/  STL [R1+0x28], R15 ;  /* 0x0000280f01007387 */ /* 0x0003e80000100800 */
[----:B------:R-:W2:Y:S01]  /*1d380*/  LDL.LU R52, [R1+0x65c] ;  /* 0x00065c0001347983 */ /* 0x000ea20000300800 */
[----:B-1----:R-:W-:-:S05]  /*1d390*/  SEL R16, R229, R139, !P6 ;  /* 0x0000008be5107207 */ /* 0x002fca0007000000 */
[----:B------:R-:W-:Y:S04]  /*1d3a0*/  STL [R1+0x24], R16 ;  /* 0x0000241001007387 */ /* 0x000fe80000100800 */
[----:B------:R-:W2:Y:S04]  /*1d3b0*/  LDL.LU R170, [R1+0x644] ;  /* 0x0006440001aa7983 */ /* 0x000ea80000300800 */
[----:B------:R-:W2:Y:S01]  /*1d3c0*/  LDL.LU R139, [R1+0x648] ;  /* 0x00064800018b7983 */ /* 0x000ea20000300800 */
[----:B------:R-:W-:-:S05]  /*1d3d0*/  SEL R15, R229, R51, !P6 ;  /* 0x00000033e50f7207 */ /* 0x000fca0007000000 */
[----:B------:R1:W-:Y:S04]  /*1d3e0*/  STL [R1+0x20], R15 ;  /* 0x0000200f01007387 */ /* 0x0003e80000100800 */
[----:B------:R-:W2:Y:S01]  /*1d3f0*/  LDL.LU R51, [R1+0x64c] ;  /* 0x00064c0001337983 */ /* 0x000ea20000300800 */
[----:B-1----:R-:W-:-:S05]  /*1d400*/  SEL R15, R229, R113, !P6 ;  /* 0x00000071e50f7207 */ /* 0x002fca0007000000 */
[----:B------:R1:W-:Y:S04]  /*1d410*/  STL [R1+0x1c], R15 ;  /* 0x00001c0f01007387 */ /* 0x0003e80000100800 */
[----:B------:R-:W2:Y:S01]  /*1d420*/  LDL.LU R113, [R1+0x650] ;  /* 0x0006500001717983 */ /* 0x000ea20000300800 */
[----:B------:R-:W-:-:S05]  /*1d430*/  SEL R16, R229, R101, !P6 ;  /* 0x00000065e5107207 */ /* 0x000fca0007000000 */
[----:B------:R3:W-:Y:S04]  /*1d440*/  STL [R1+0x18], R16 ;  /* 0x0000181001007387 */ /* 0x0007e80000100800 */
[----:B------:R-:W2:Y:S01]  /*1d450*/  LDL.LU R101, [R1+0x654] ;  /* 0x0006540001657983 */ /* 0x000ea20000300800 */
[----:B-1----:R-:W-:-:S05]  /*1d460*/  SEL R15, R229, R39, !P6 ;  /* 0x00000027e50f7207 */ /* 0x002fca0007000000 */
[----:B------:R4:W-:Y:S04]  /*1d470*/  STL [R1+0x14], R15 ;  /* 0x0000140f01007387 */ /* 0x0009e80000100800 */
[----:B------:R-:W2:Y:S01]  /*1d480*/  LDL.LU R39, [R1+0x658] ;  /* 0x0006580001277983 */ /* 0x000ea20000300800 */
[----:B---3--:R-:W-:-:S05]  /*1d490*/  SEL R16, R229, R72, !P6 ;  /* 0x00000048e5107207 */ /* 0x008fca0007000000 */
[----:B------:R-:W-:Y:S04]  /*1d4a0*/  STL [R1+0x188], R16 ;  /* 0x0001881001007387 */ /* 0x000fe80000100800 */
[----:B------:R-:W3:Y:S01]  /*1d4b0*/  LDL.LU R72, [R1+0x640] ;  /* 0x0006400001487983 */ /* 0x000ee20000300800 */
[----:B----4-:R-:W-:-:S03]  /*1d4c0*/  SEL R15, R229, R199, !P6 ;  /* 0x000000c7e50f7207 */ /* 0x010fc60007000000 */
[----:B------:R-:W4:Y:S04]  /*1d4d0*/  LDL.LU R199, [R1+0x634] ;  /* 0x0006340001c77983 */ /* 0x000f280000300800 */
[----:B------:R1:W-:Y:S02]  /*1d4e0*/  STL [R1+0x10], R15 ;  /* 0x0000100f01007387 */ /* 0x0003e40000100800 */
[C---:B-1----:R-:W-:Y:S02]  /*1d4f0*/  SEL R15, R229.reuse, R169, !P6 ;  /* 0x000000a9e50f7207 */ /* 0x042fe40007000000 */
[----:B------:R-:W4:Y:S04]  /*1d500*/  LDL.LU R169, [R1+0x628] ;  /* 0x0006280001a97983 */ /* 0x000f280000300800 */
[----:B------:R1:W-:Y:S01]  /*1d510*/  STL [R1+0xc], R15 ;  /* 0x00000c0f01007387 */ /* 0x0003e20000100800 */
[----:B------:R-:W-:-:S02]  /*1d520*/  SEL R26, R229, R114, !P6 ;  /* 0x00000072e51a7207 */ /* 0x000fc40007000000 */
[----:B--2---:R-:W-:-:S03]  /*1d530*/  SEL R16, R229, R102, !P6 ;  /* 0x00000066e5107207 */ /* 0x004fc60007000000 */
[----:B------:R-:W-:Y:S04]  /*1d540*/  STL [R1+0x8], R26 ;  /* 0x0000081a01007387 */ /* 0x000fe80000100800 */
[----:B------:R-:W-:Y:S01]  /*1d550*/  STL [R1+0x4], R16 ;  /* 0x0000041001007387 */ /* 0x000fe20000100800 */
[C---:B-1----:R-:W-:Y:S02]  /*1d560*/  SEL R15, R229.reuse, R38, !P6 ;  /* 0x00000026e50f7207 */ /* 0x042fe40007000000 */
[----:B------:R-:W-:-:S05]  /*1d570*/  SEL R252, R229, R252, !P6 ;  /* 0x000000fce5fc7207 */ /* 0x000fca0007000000 */
[----:B------:R1:W-:Y:S01]  /*1d580*/  STL [R1+0x5ec8], R252 ;  /* 0x005ec8fc01007387 */ /* 0x0003e20000100800 */
[----:B------:R-:W-:-:S03]  /*1d590*/  SEL R251, R229, R251, !P6 ;  /* 0x000000fbe5fb7207 */ /* 0x000fc60007000000 */
[----:B------:R2:W-:Y:S04]  /*1d5a0*/  STL [R1], R15 ;  /* 0x0000000f01007387 */ /* 0x0005e80000100800 */
[----:B------:R-:W-:Y:S01]  /*1d5b0*/  STL [R1+0x5ecc], R251 ;  /* 0x005eccfb01007387 */ /* 0x000fe20000100800 */
[----:B------:R-:W-:Y:S01]  /*1d5c0*/  @!P5 IMAD.MOV R243, RZ, RZ, -R243 ;  /* 0x000000fffff3d224 */ /* 0x000fe200078e0af3 */
[C---:B------:R-:W-:Y:S01]  /*1d5d0*/  SEL R250, R229.reuse, R250, !P6 ;  /* 0x000000fae5fa7207 */ /* 0x040fe20007000000 */
[----:B------:R-:W-:Y:S01]  /*1d5e0*/  @!P2 IMAD.MOV R3, RZ, RZ, -R3 ;  /* 0x000000ffff03a224 */ /* 0x000fe200078e0a03 */
[----:B-1----:R-:W1:Y:S03]  /*1d5f0*/  LDC R252, c[0x0][0x23c] ;  /* 0x00008f00fffc7b82 */ /* 0x002e660000000800 */
[----:B------:R-:W-:Y:S01]  /*1d600*/  STL [R1+0x5ed0], R250 ;  /* 0x005ed0fa01007387 */ /* 0x000fe20000100800 */
[----:B------:R-:W-:-:S05]  /*1d610*/  SEL R249, R229, R249, !P6 ;  /* 0x000000f9e5f97207 */ /* 0x000fca0007000000 */
[----:B------:R-:W-:Y:S01]  /*1d620*/  STL [R1+0x5ed4], R249 ;  /* 0x005ed4f901007387 */ /* 0x000fe20000100800 */
[C---:B------:R-:W-:Y:S02]  /*1d630*/  SEL R233, R229.reuse, R73, !P6 ;  /* 0x00000049e5e97207 */ /* 0x040fe40007000000 */
[----:B------:R-:W-:-:S03]  /*1d640*/  SEL R211, R229, R52, !P6 ;  /* 0x00000034e5d37207 */ /* 0x000fc60007000000 */
[----:B------:R1:W-:Y:S04]  /*1d650*/  STL [R1+0x5ed8], R233 ;  /* 0x005ed8e901007387 */ /* 0x0003e80000100800 */
[----:B------:R-:W-:Y:S01]  /*1d660*/  STL [R1+0x5edc], R211 ;  /* 0x005edcd301007387 */ /* 0x000fe20000100800 */
[----:B------:R-:W-:-:S05]  /*1d670*/  SEL R59, R229, R139, !P6 ;  /* 0x0000008be53b7207 */ /* 0x000fca0007000000 */
[----:B------:R1:W-:Y:S01]  /*1d680*/  STL [R1+0x5ee0], R59 ;  /* 0x005ee03b01007387 */ /* 0x0003e20000100800 */
[----:B------:R-:W-:-:S05]  /*1d690*/  SEL R103, R229, R51, !P6 ;  /* 0x00000033e5677207 */ /* 0x000fca0007000000 */
[----:B------:R-:W-:Y:S01]  /*1d6a0*/  STL [R1+0x5ee4], R103 ;  /* 0x005ee46701007387 */ /* 0x000fe20000100800 */
[----:B------:R-:W-:-:S05]  /*1d6b0*/  SEL R121, R229, R113, !P6 ;  /* 0x00000071e5797207 */ /* 0x000fca0007000000 */
[----:B------:R-:W-:Y:S01]  /*1d6c0*/  STL [R1+0x5ee8], R121 ;  /* 0x005ee87901007387 */ /* 0x000fe20000100800 */
[----:B------:R-:W-:-:S05]  /*1d6d0*/  SEL R149, R229, R101, !P6 ;  /* 0x00000065e5957207 */ /* 0x000fca0007000000 */
[----:B------:R-:W-:Y:S01]  /*1d6e0*/  STL [R1+0x5eec], R149 ;  /* 0x005eec9501007387 */ /* 0x000fe20000100800 */
[----:B------:R-:W-:-:S05]  /*1d6f0*/  SEL R179, R229, R39, !P6 ;  /* 0x00000027e5b37207 */ /* 0x000fca0007000000 */
[----:B------:R-:W-:Y:S04]  /*1d700*/  STL [R1+0x5ef0], R179 ;  /* 0x005ef0b301007387 */ /* 0x000fe80000100800 */
[----:B------:R-:W2:Y:S04]  /*1d710*/  LDL.LU R116, [R1+0x624] ;  /* 0x0006240001747983 */ /* 0x000ea80000300800 */
        /* <DEDUP_REMOVED lines=12> */
[----:B------:R-:W2:Y:S01]  /*1d7e0*/  LDL.LU R53, [R1+0x5ac] ;  /* 0x0005ac0001357983 */ /* 0x000ea20000300800 */
[----:B------:R-:W-:-:S02]  /*1d7f0*/  SEL R87, R229, R170, !P6 ;  /* 0x000000aae5577207 */ /* 0x000fc40007000000 */
[C---:B---3--:R-:W-:Y:S02]  /*1d800*/  SEL R38, R229.reuse, R72, !P6 ;  /* 0x00000048e5267207 */ /* 0x048fe40007000000 */
[----:B------:R-:W3:Y:S04]  /*1d810*/  LDL.LU R72, [R1+0x590] ;  /* 0x0005900001487983 */ /* 0x000ee80000300800 */
[----:B------:R-:W3:Y:S04]  /*1d820*/  LDL.LU R171, [R1+0x58c] ;  /* 0x00058c0001ab7983 */ /* 0x000ee80000300800 */
[----:B------:R-:W3:Y:S04]  /*1d830*/  LDL.LU R140, [R1+0x584] ;  /* 0x00058400018c7983 */ /* 0x000ee80000300800 */
[----:B------:R-:W3:Y:S04]  /*1d840*/  LDL.LU R200, [R1+0x578] ;  /* 0x0005780001c87983 */ /* 0x000ee80000300800 */
[----:B------:R-:W3:Y:S01]  /*1d850*/  LDL.LU R139, [R1+0x570] ;  /* 0x00057000018b7983 */ /* 0x000ee20000300800 */
[----:B----4-:R-:W-:-:S03]  /*1d860*/  SEL R44, R229, R169, !P6 ;  /* 0x000000a9e52c7207 */ /* 0x010fc60007000000 */
        /* <DEDUP_REMOVED lines=9> */
[----:B------:R-:W-:-:S03]  /*1d900*/  SEL R60, R229, R199, !P6 ;  /* 0x000000c7e53c7207 */ /* 0x000fc60007000000 */
[----:B------:R-:W4:Y:S04]  /*1d910*/  LDL.LU R199, [R1+0x514] ;  /* 0x0005140001c77983 */ /* 0x000f280000300800 */
[----:B------:R1:W-:Y:S01]  /*1d920*/  STL [R1+0x5ef4], R44 ;  /* 0x005ef42c01007387 */ /* 0x0003e20000100800 */
[C---:B--2---:R-:W-:Y:S02]  /*1d930*/  SEL R79, R229.reuse, R116, !P6 ;  /* 0x00000074e54f7207 */ /* 0x044fe40007000000 */
[----:B------:R-:W-:-:S03]  /*1d940*/  SEL R104, R229, R30, !P6 ;  /* 0x0000001ee5687207 */ /* 0x000fc60007000000 */
[----:B------:R-:W-:Y:S04]  /*1d950*/  STL [R1+0x5ef8], R79 ;  /* 0x005ef84f01007387 */ /* 0x000fe80000100800 */
[----:B------:R-:W-:Y:S01]  /*1d960*/  STL [R1+0x5efc], R104 ;  /* 0x005efc6801007387 */ /* 0x000fe20000100800 */
[----:B------:R-:W-:-:S03]  /*1d970*/  SEL R150, R229, R46, !P6 ;  /* 0x0000002ee5967207 */ /* 0x000fc60007000000 */
[----:B------:R-:W2:Y:S04]  /*1d980*/  LDL.LU R28, [R1+0x510] ;  /* 0x00051000011c7983 */ /* 0x000ea80000300800 */
[----:B------:R-:W2:Y:S04]  /*1d990*/  LDL.LU R46, [R1+0x4f8] ;  /* 0x0004f800012e7983 */ /* 0x000ea80000300800 */
[----:B------:R-:W2:Y:S01]  /*1d9a0*/  LDL.LU R36, [R1+0x4f4] ;  /* 0x0004f40001247983 */ /* 0x000ea20000300800 */
[C---:B------:R-:W-:Y:S02]  /*1d9b0*/  SEL R180, R229.reuse, R54, !P6 ;  /* 0x00000036e5b47207 */ /* 0x040fe40007000000 */
[----:B------:R-:W-:-:S02]  /*1d9c0*/  SEL R88, R229, R141, !P6 ;  /* 0x0000008de5587207 */ /* 0x000fc40007000000 */
[C---:B------:R-:W-:Y:S02]  /*1d9d0*/  SEL R61, R229.reuse, R172, !P6 ;  /* 0x000000ace53d7207 */ /* 0x040fe40007000000 */
[C---:B------:R-:W-:Y:S02]  /*1d9e0*/  SEL R105, R229.reuse, R201, !P6 ;  /* 0x000000c9e5697207 */ /* 0x040fe40007000000 */
[C---:B------:R-:W-:Y:S02]  /*1d9f0*/  SEL R123, R229.reuse, R115, !P6 ;  /* 0x00000073e57b7207 */ /* 0x040fe40007000000 */
[C---:B------:R-:W-:Y:S02]  /*1da00*/  SEL R122, R229.reuse, R202, !P6 ;  /* 0x000000cae57a7207 */ /* 0x040fe40007000000 */
[C---:B------:R-:W-:Y:S02]  /*1da10*/  SEL R181, R229.reuse, R47, !P6 ;  /* 0x0000002fe5b57207 */ /* 0x040fe40007000000 */
[----:B------:R-:W-:-:S02]  /*1da20*/  SEL R151, R229, R37, !P6 ;  /* 0x00000025e5977207 */ /* 0x000fc40007000000 */
[C---:B------:R-:W-:Y:S02]  /*1da30*/  SEL R27, R229.reuse, R53, !P6 ;  /* 0x00000035e51b7207 */ /* 0x040fe40007000000 */
[C---:B---3--:R-:W-:Y:S02]  /*1da40*/  SEL R89, R229.reuse, R171, !P6 ;  /* 0x000000abe5597207 */ /* 0x048fe40007000000 */
[C---:B------:R-:W-:Y:S02]  /*1da50*/  SEL R106, R229.reuse, R200, !P6 ;  /* 0x000000c8e56a7207 */ /* 0x040fe40007000000 */
[C---:B----4-:R-:W-:Y:S02]  /*1da60*/  SEL R74, R229.reuse, R73, !P6 ;  /* 0x00000049e54a7207 */ /* 0x050fe40007000000 */
[----:B------:R-:W3:Y:S01]  /*1da70*/  LDL.LU R73, [R1+0x4e0] ;  /* 0x0004e00001497983 */ /* 0x000ee20000300800 */
[C---:B------:R-:W-:Y:S02]  /*1da80*/  SEL R30, R229.reuse, R114, !P6 ;  /* 0x00000072e51e7207 */ /* 0x040fe40007000000 */
[----:B------:R-:W-:-:S02]  /*1da90*/  SEL R107, R229, R113, !P6 ;  /* 0x00000071e56b7207 */ /* 0x000fc40007000000 */
[----:B------:R-:W4:Y:S04]  /*1daa0*/  LDL.LU R113, [R1+0x4d4] ;  /* 0x0004d40001717983 */ /* 0x000f280000300800 */
[----:B------:R-:W4:Y:S04]  /*1dab0*/  LDL.LU R141, [R1+0x4cc] ;  /* 0x0004cc00018d7983 */ /* 0x000f280000300800 */
[----:B------:R-:W4:Y:S04]  /*1dac0*/  LDL.LU R171, [R1+0x4c8] ;  /* 0x0004c80001ab7983 */ /* 0x000f280000300800 */
[----:B------:R-:W4:Y:S04]  /*1dad0*/  LDL.LU R29, [R1+0x488] ;  /* 0x00048800011d7983 */ /* 0x000f280000300800 */
[----:B------:R-:W4:Y:S04]  /*1dae0*/  LDL.LU R200, [R1+0x498] ;  /* 0x0004980001c87983 */ /* 0x000f280000300800 */
[----:B------:R-:W3:Y:S04]  /*1daf0*/  LDL.LU R35, [R1+0x4a0] ;  /* 0x0004a00001237983 */ /* 0x000ee80000300800 */
        /* <DEDUP_REMOVED lines=17> */
[----:B------:R-:W-:-:S02]  /*1dc10*/  SEL R182, R229, R102, !P6 ;  /* 0x00000066e5b67207 */ /* 0x000fc40007000000 */
[C---:B------:R-:W-:Y:S01]  /*1dc20*/  SEL R45, R229.reuse, R140, !P6 ;  /* 0x0000008ce52d7207 */ /* 0x040fe20007000000 */
[----:B------:R-:W4:Y:S01]  /*1dc30*/  LDL.LU R102, [R1+0x3fc] ;  /* 0x0003fc0001667983 */ /* 0x000f220000300800 */
[C---:B------:R-:W-:Y:S02]  /*1dc40*/  SEL R53, R229.reuse, R51, !P6 ;  /* 0x00000033e5357207 */ /* 0x040fe40007000000 */
[C---:B------:R-:W-:Y:S01]  /*1dc50*/  SEL R140, R229.reuse, R101, !P6 ;  /* 0x00000065e58c7207 */ /* 0x040fe20007000000 */
[----:B------:R-:W4:Y:S01]  /*1dc60*/  LDL.LU R51, [R1+0x420] ;  /* 0x0004200001337983 */ /* 0x000f220000300800 */
[----:B------:R-:W-:-:S03]  /*1dc70*/  SEL R90, R229, R170, !P6 ;  /* 0x000000aae55a7207 */ /* 0x000fc60007000000 */
[----:B------:R-:W4:Y:S01]  /*1dc80*/  LDL.LU R101, [R1+0x41c] ;  /* 0x00041c0001657983 */ /* 0x000f220000300800 */
[----:B------:R-:W-:-:S03]  /*1dc90*/  SEL R170, R229, R39, !P6 ;  /* 0x00000027e5aa7207 */ /* 0x000fc60007000000 */
[----:B------:R-:W4:Y:S01]  /*1dca0*/  LDL.LU R39, [R1+0x404] ;  /* 0x0004040001277983 */ /* 0x000f220000300800 */
[C---:B--2---:R-:W-:Y:S02]  /*1dcb0*/  SEL R26, R229.reuse, R28, !P6 ;  /* 0x0000001ce51a7207 */ /* 0x044fe40007000000 */
[C---:B---3--:R-:W-:Y:S02]  /*1dcc0*/  SEL R75, R229.reuse, R35, !P6 ;  /* 0x00000023e54b7207 */ /* 0x048fe40007000000 */
[C---:B----4-:R-:W-:Y:S02]  /*1dcd0*/  SEL R35, R229.reuse, R56, !P6 ;  /* 0x00000038e5237207 */ /* 0x050fe40007000000 */
[C---:B------:R-:W-:Y:S02]  /*1dce0*/  SEL R76, R229.reuse, R143, !P6 ;  /* 0x0000008fe54c7207 */ /* 0x040fe40007000000 */
[C---:B------:R-:W-:Y:S02]  /*1dcf0*/  SEL R34, R229.reuse, R203, !P6 ;  /* 0x000000cbe5227207 */ /* 0x040fe40007000000 */
[----:B------:R-:W2:Y:S01]  /*1dd00*/  LDL.LU R203, [R1+0x408] ;  /* 0x0004080001cb7983 */ /* 0x000ea20000300800 */
[----:B------:R-:W-:-:S02]  /*1dd10*/  SEL R143, R229, R117, !P6 ;  /* 0x00000075e58f7207 */ /* 0x000fc40007000000 */
[C---:B------:R-:W-:Y:S02]  /*1dd20*/  SEL R33, R229.reuse, R37, !P6 ;  /* 0x00000025e5217207 */ /* 0x040fe40007000000 */
[----:B------:R-:W3:Y:S04]  /*1dd30*/  LDL.LU R37, [R1+0x400] ;  /* 0x0004000001257983 */ /* 0x000ee80000300800 */
[----:B------:R-:W4:Y:S04]  /*1dd40*/  LDL.LU R208, [R1+0x3d4] ;  /* 0x0003d40001d07983 */ /* 0x000f280000300800 */
[----:B------:R-:W2:Y:S04]  /*1dd50*/  LDL.LU R210, [R1+0x3e4] ;  /* 0x0003e40001d27983 */ /* 0x000ea80000300800 */
        /* <DEDUP_REMOVED lines=8> */
[----:B------:R-:W4:Y:S01]  /*1dde0*/  LDL.LU R209, [R1+0x318] ;  /* 0x0003180001d17983 */ /* 0x000f220000300800 */
[----:B------:R-:W-:-:S03]  /*1ddf0*/  SEL R77, R229, R116, !P6 ;  /* 0x00000074e54d7207 */ /* 0x000fc60007000000 */
[----:B------:R-:W4:Y:S01]  /*1de00*/  LDL.LU R118, [R1+0x314] ;  /* 0x0003140001767983 */ /* 0x000f220000300800 */
[----:B------:R-:W-:-:S03]  /*1de10*/  SEL R116, R229, R51, !P6 ;  /* 0x00000033e5747207 */ /* 0x000fc60007000000 */
[----:B------:R-:W4:Y:S01]  /*1de20*/  LDL.LU R146, [R1+0x304] ;  /* 0x0003040001927983 */ /* 0x000f220000300800 */
[----:B------:R-:W-:-:S03]  /*1de30*/  SEL R144, R229, R101, !P6 ;  /* 0x00000065e5907207 */ /* 0x000fc60007000000 */
[----:B------:R-:W4:Y:S04]  /*1de40*/  LDL.LU R176, [R1+0x300] ;  /* 0x0003000001b07983 */ /* 0x000f280000300800 */
[----:B------:R-:W4:Y:S04]  /*1de50*/  LDL.LU R205, [R1+0x2e8] ;  /* 0x0002e80001cd7983 */ /* 0x000f280000300800 */
[----:B------:R-:W2:Y:S04]  /*1de60*/  LDL.LU R78, [R1+0x2e4] ;  /* 0x0002e400014e7983 */ /* 0x000ea80000300800 */
[----:B------:R-:W4:Y:S01]  /*1de70*/  LDL.LU R51, [R1+0x2a8] ;  /* 0x0002a80001337983 */ /* 0x000f220000300800 */
[----:B------:R-:W-:-:S03]  /*1de80*/  SEL R16, R229, R174, !P6 ;  /* 0x000000aee5107207 */ /* 0x000fc60007000000 */
[----:B------:R-:W4:Y:S01]  /*1de90*/  LDL.LU R101, [R1+0x288] ;  /* 0x0002880001657983 */ /* 0x000f220000300800 */
[----:B------:R-:W-:-:S03]  /*1dea0*/  SEL R174, R229, R39, !P6 ;  /* 0x00000027e5ae7207 */ /* 0x000fc60007000000 */
[----:B------:R-:W3:Y:S04]  /*1deb0*/  LDL.LU R148, [R1+0x1b4] ;  /* 0x0001b40001947983 */ /* 0x000ee80000300800 */
[----:B------:R-:W4:Y:S01]  /*1dec0*/  LDL.LU R119, [R1+0x16c] ;  /* 0x00016c0001777983 */ /* 0x000f220000300800 */
[----:B------:R-:W-:-:S03]  /*1ded0*/  SEL R28, R229, R55, !P6 ;  /* 0x00000037e51c7207 */ /* 0x000fc60007000000 */
[----:B------:R-:W4:Y:S01]  /*1dee0*/  LDL.LU R147, [R1+0x158] ;  /* 0x0001580001937983 */ /* 0x000f220000300800 */
[----:B------:R-:W-:-:S03]  /*1def0*/  SEL R55, R229, R102, !P6 ;  /* 0x00000066e5377207 */ /* 0x000fc60007000000 */
        /* <DEDUP_REMOVED lines=9> */
[C---:B---3--:R-:W-:Y:S02]  /*1df90*/  SEL R78, R229.reuse, R148, !P6 ;  /* 0x00000094e54e7207 */ /* 0x048fe40007000000 */
[C---:B----4-:R-:W-:Y:S02]  /*1dfa0*/  SEL R148, R229.reuse, R178, !P6 ;  /* 0x000000b2e5947207 */ /* 0x050fe40007000000 */
[----:B------:R-:W-:Y:S02]  /*1dfb0*/  SEL R178, R229, R2, !P6 ;  /* 0x00000002e5b27207 */ /* 0x000fe40007000000 */
[----:B------:R-:W2:Y:S04]  /*1dfc0*/  LDL.LU R2, [R1+0x5f00] ;  /* 0x005f000001027983 */ /* 0x000ea80000300800 */
[----:B-1----:R-:W3:Y:S04]  /*1dfd0*/  LDL R233, [R1+0xac] ;  /* 0x0000ac0001e97983 */ /* 0x002ee80000100800 */
[----:B------:R-:W4:Y:S04]  /*1dfe0*/  LDL R249, [R1+0x3190] ;  /* 0x0031900001f97983 */ /* 0x000f280000100800 */
[----:B------:R-:W2:Y:S01]  /*1dff0*/  LDL R251, [R1+0x3194] ;  /* 0x0031940001fb7983 */ /* 0x000ea20000100800 */
[C---:B------:R-:W-:Y:S01]  /*1e000*/  ISETP.GT.U32.AND P5, PT, R168.reuse, R0, PT ;  /* 0x00000000a800720c */ /* 0x040fe20003fa4070 */
[----:B------:R-:W-:Y:S01]  /*1e010*/  @!P0 IMAD.MOV R4, RZ, RZ, -R4 ;  /* 0x000000ffff048224 */ /* 0x000fe200078e0a04 */
[----:B------:R-:W-:-:S02]  /*1e020*/  ISETP.GT.U32.AND P2, PT, R168, R234, PT ;  /* 0x000000eaa800720c */ /* 0x000fc40003f44070 */
[----:B------:R-:W-:Y:S01]  /*1e030*/  ISETP.GT.U32.AND P0, PT, R168, R237, PT ;  /* 0x000000eda800720c */ /* 0x000fe20003f04070 */
[----:B------:R-:W1:Y:S08]  /*1e040*/  S2R R250, SR_TID.X ;  /* 0x0000000000fa7919 */ /* 0x000e700000002100 */
[--C-:B------:R-:W-:Y:S01]  /*1e050*/  @!P5 IMAD.IADD R0, R0, 0x1, -R168.reuse ;  /* 0x000000010000d824 */ /* 0x100fe200078e0aa8 */
[----:B------:R-:W-:Y:S01]  /*1e060*/  ISETP.GT.U32.AND P5, PT, R168, R231, PT ;  /* 0x000000e7a800720c */ /* 0x000fe20003fa4070 */
[----:B------:R-:W-:-:S02]  /*1e070*/  @!P2 IMAD.IADD R234, R234, 0x1, -R168 ;  /* 0x00000001eaeaa824 */ /* 0x000fc400078e0aa8 */
[----:B------:R-:W-:Y:S01]  /*1e080*/  @!P0 IMAD.IADD R237, R237, 0x1, -R168 ;  /* 0x00000001eded8824 */ /* 0x000fe200078e0aa8 */
[----:B------:R-:W-:-:S09]  /*1e090*/  SEL R43, R229, R91, !P6 ;  /* 0x0000005be52b7207 */ /* 0x000fd20007000000 */
[----:B------:R-:W-:Y:S02]  /*1e0a0*/  @!P5 IADD3 R231, R231, -R168, RZ ;  /* 0x800000a8e7e7d210 */ /* 0x000fe40007ffe0ff */
[C---:B------:R-:W-:Y:S02]  /*1e0b0*/  SEL R92, R229.reuse, R210, !P6 ;  /* 0x000000d2e55c7207 */ /* 0x040fe40007000000 */
[C---:B------:R-:W-:Y:S01]  /*1e0c0*/  SEL R91, R229.reuse, R209, !P6 ;  /* 0x000000d1e55b7207 */ /* 0x040fe20007000000 */
[----:B------:R-:W-:Y:S01]  /*1e0d0*/  @!P1 IMAD.MOV R0, RZ, RZ, -R0 ;  /* 0x000000ffff009224 */ /* 0x000fe200078e0a00 */
[C---:B------:R-:W-:Y:S02]  /*1e0e0*/  SEL R248, R229.reuse, R248, !P6 ;  /* 0x000000f8e5f87207 */ /* 0x040fe40007000000 */
        /* <DEDUP_REMOVED lines=123> */
[----:B------:R-:W-:Y:S02]  /*1e8a0*/  SEL R221, R229, R221, !P6 ;  /* 0x000000dde5dd7207 */ /* 0x000fe40007000000 */
[----:B---3--:R-:W-:Y:S02]  /*1e8b0*/  ISETP.GE.AND P5, PT, R233, RZ, PT ;  /* 0x000000ffe900720c */ /* 0x008fe40003fa6270 */
[----:B----4-:R-:W-:Y:S02]  /*1e8c0*/  ISETP.GE.AND P2, PT, R249, RZ, PT ;  /* 0x000000fff900720c */ /* 0x010fe40003f46270 */
[----:B--2---:R-:W-:Y:S02]  /*1e8d0*/  ISETP.GE.AND P0, PT, R251, RZ, PT ;  /* 0x000000fffb00720c */ /* 0x004fe40003f06270 */
        /* <DEDUP_REMOVED lines=58> */
[----:B------:R-:W-:Y:S01]  /*1ec80*/  SEL R229, R229, R3, !P6 ;  /* 0x00000003e5e57207 */ /* 0x000fe20007000000 */
[----:B------:R-:W-:Y:S01]  /*1ec90*/  @!P5 IMAD.MOV R237, RZ, RZ, -R237 ;  /* 0x000000ffffedd224 */ /* 0x000fe200078e0aed */
[----:B------:R-:W-:Y:S02]  /*1eca0*/  ISETP.NE.AND P1, PT, R2, RZ, PT ;  /* 0x000000ff0200720c */ /* 0x000fe40003f25270 */
[----:B------:R-:W-:Y:S01]  /*1ecb0*/  LOP3.LUT R3, RZ, R2, RZ, 0x33, !PT ;  /* 0x00000002ff037212 */ /* 0x000fe200078e33ff */
[----:B------:R-:W-:-:S02]  /*1ecc0*/  @!P2 IMAD.MOV R234, RZ, RZ, -R234 ;  /* 0x000000ffffeaa224 */ /* 0x000fc400078e0aea */
[----:B------:R-:W-:Y:S01]  /*1ecd0*/  @!P0 IMAD.MOV R231, RZ, RZ, -R231 ;  /* 0x000000ffffe78224 */ /* 0x000fe200078e0ae7 */
[C---:B------:R-:W-:Y:S02]  /*1ece0*/  SEL R0, R3.reuse, R0, !P1 ;  /* 0x0000000003007207 */ /* 0x040fe40004800000 */
[C---:B------:R-:W-:Y:S02]  /*1ecf0*/  SEL R59, R3.reuse, R237, !P1 ;  /* 0x000000ed033b7207 */ /* 0x040fe40004800000 */
[----:B------:R-:W-:Y:S01]  /*1ed00*/  SEL R44, R3, R234, !P1 ;  /* 0x000000ea032c7207 */ /* 0x000fe20004800000 */
[----:B------:R2:W-:Y:S01]  /*1ed10*/  STL [R1+0x2450], R0 ;  /* 0x0024500001007387 */ /* 0x0005e20000100800 */
[----:B-1----:R-:W-:-:S03]  /*1ed20*/  LOP3.LUT R250, R250, 0x1f, RZ, 0xc0, !PT ;  /* 0x0000001ffafa7812 */ /* 0x002fc600078ec0ff */
[----:B------:R-:W-:Y:S01]  /*1ed30*/  STL [R1+0x244c], R59 ;  /* 0x00244c3b01007387 */ /* 0x000fe20000100800 */
[----:B--2---:R-:W-:-:S03]  /*1ed40*/  SEL R0, R3, R231, !P1 ;  /* 0x000000e703007207 */ /* 0x004fc60004800000 */
[----:B------:R-:W2:Y:S04]  /*1ed50*/  LDL.LU R231, [R1+0x2bc] ;  /* 0x0002bc0001e77983 */ /* 0x000ea80000300800 */
[----:B------:R-:W-:Y:S04]  /*1ed60*/  STL [R1+0x2448], R44 ;  /* 0x0024482c01007387 */ /* 0x000fe80000100800 */
[----:B------:R-:W3:Y:S01]  /*1ed70*/  LDL.LU R234, [R1+0x2e0] ;  /* 0x0002e00001ea7983 */ /* 0x000ee20000300800 */
[----:B------:R-:W-:-:S03]  /*1ed80*/  IMAD R5, R250, R252, RZ ;  /* 0x000000fcfa057224 */ /* 0x000fc600078e02ff */
[----:B------:R1:W-:Y:S04]  /*1ed90*/  STL [R1+0x2454], R0 ;  /* 0x0024540001007387 */ /* 0x0003e80000100800 */
[----:B------:R-:W4:Y:S01]  /*1eda0*/  LDL.LU R237, [R1+0x31c] ;  /* 0x00031c0001ed7983 */ /* 0x000f220000300800 */
[----:B------:R-:W-:-:S03]  /*1edb0*/  IMAD R168, R252, 0x20, R5 ;  /* 0x00000020fca87824 */ /* 0x000fc600078e0205 */
[----:B-1----:R-:W4:Y:S04]  /*1edc0*/  LDL.LU R0, [R1+0x344] ;  /* 0x0003440001007983 */ /* 0x002f280000300800 */
[----:B------:R-:W2:Y:S04]  /*1edd0*/  LDL.LU R104, [R1+0x364] ;  /* 0x0003640001687983 */ /* 0x000ea80000300800 */
[----:B------:R-:W4:Y:S04]  /*1ede0*/  LDL.LU R79, [R1+0x390] ;  /* 0x00039000014f7983 */ /* 0x000f280000300800 */
[----:B------:R-:W4:Y:S04]  /*1edf0*/  LDL.LU R44, [R1+0x3c8] ;  /* 0x0003c800012c7983 */ /* 0x000f280000300800 */
[----:B------:R-:W4:Y:S04]  /*1ee00*/  LDL.LU R179, [R1+0x3f8] ;  /* 0x0003f80001b37983 */ /* 0x000f280000300800 */
[----:B------:R-:W4:Y:S04]  /*1ee10*/  LDL.LU R149, [R1+0x430] ;  /* 0x0004300001957983 */ /* 0x000f280000300800 */
[----:B------:R-:W4:Y:S01]  /*1ee20*/  LDL.LU R121, [R1+0x468] ;  /* 0x0004680001797983 */ /* 0x000f220000300800 */
[----:B------:R-:W-:-:S03]  /*1ee30*/  LEA R2, P2, R168, UR4, 0x2 ;  /* 0x00000004a8027c11 */ /* 0x000fc6000f8410ff */
[----:B------:R-:W4:Y:S04]  /*1ee40*/  LDL.LU R103, [R1+0x49c] ;  /* 0x00049c0001677983 */ /* 0x000f280000300800 */
[----:B------:R-:W4:Y:S04]  /*1ee50*/  LDL.LU R59, [R1+0x4dc] ;  /* 0x0004dc00013b7983 */ /* 0x000f280000300800 */
[----:B------:R-:W4:Y:S04]  /*1ee60*/  LDL.LU R211, [R1+0x508] ;  /* 0x0005080001d37983 */ /* 0x000f280000300800 */
[----:B------:R-:W4:Y:S01]  /*1ee70*/  LDL.LU R233, [R1+0x54c] ;  /* 0x00054c0001e97983 */ /* 0x000f220000300800 */
[----:B------:R-:W-:-:S03]  /*1ee80*/  LEA.HI.X.SX32 R3, R168, UR5, 0x2, P2 ;  /* 0x00000005a8037c11 */ /* 0x000fc600090f16ff */
[----:B------:R-:W4:Y:S04]  /*1ee90*/  LDL.LU R249, [R1+0x57c] ;  /* 0x00057c0001f97983 */ /* 0x000f280000300800 */
[----:B------:R-:W4:Y:S04]  /*1eea0*/  LDL.LU R250, [R1+0x5a8] ;  /* 0x0005a80001fa7983 */ /* 0x000f280000300800 */
[----:B------:R-:W4:Y:S04]  /*1eeb0*/  LDL.LU R251, [R1+0x5f4] ;  /* 0x0005f40001fb7983 */ /* 0x000f280000300800 */
[----:B------:R-:W4:Y:S04]  /*1eec0*/  LDL.LU R252, [R1+0x620] ;  /* 0x0006200001fc7983 */ /* 0x000f280000300800 */
[----:B------:R-:W4:Y:S01]  /*1eed0*/  LDL.LU R168, [R1+0x274] ;  /* 0x0002740001a87983 */ /* 0x000f220000300800 */
[----:B------:R-:W-:-:S02]  /*1eee0*/  IMAD R40, R40, UR13, RZ ;  /* 0x0000000d28287c24 */ /* 0x000fc4000f8e02ff */
[----:B------:R-:W-:Y:S02]  /*1eef0*/  IMAD R6, R6, UR13, RZ ;  /* 0x0000000d06067c24 */ /* 0x000fe4000f8e02ff */
[----:B------:R-:W-:Y:S02]  /*1ef00*/  IMAD R7, R7, UR13, RZ ;  /* 0x0000000d07077c24 */ /* 0x000fe4000f8e02ff */
[----:B---3--:R-:W-:Y:S02]  /*1ef10*/  IMAD R234, R234, UR13, RZ ;  /* 0x0000000deaea7c24 */ /* 0x008fe4000f8e02ff */
[----:B--2---:R-:W-:Y:S02]  /*1ef20*/  IMAD R104, R104, UR13, RZ ;  /* 0x0000000d68687c24 */ /* 0x004fe4000f8e02ff */
[----:B----4-:R-:W-:-:S05]  /*1ef30*/  IMAD R168, R168, UR13, RZ ;  /* 0x0000000da8a87c24 */ /* 0x010fca000f8e02ff */
[----:B------:R1:W-:Y:S02]  /*1ef40*/  STL [R1+0x524], R168 ;  /* 0x000524a801007387 */ /* 0x0003e40000100800 */
[----:B-1----:R-:W-:Y:S02]  /*1ef50*/  IMAD R168, R231, UR13, RZ ;  /* 0x0000000de7a87c24 */ /* 0x002fe4000f8e02ff */
[----:B------:R-:W-:-:S03]  /*1ef60*/  IMAD R231, R237, UR13, RZ ;  /* 0x0000000dede77c24 */ /* 0x000fc6000f8e02ff */
[----:B------:R1:W-:Y:S04]  /*1ef70*/  STL [R1+0x248], R168 ;  /* 0x000248a801007387 */ /* 0x0003e80000100800 */
[----:B------:R-:W-:Y:S01]  /*1ef80*/  STL [R1+0x514], R234 ;  /* 0x000514ea01007387 */ /* 0x000fe20000100800 */
[----:B-1----:R-:W-:Y:S02]  /*1ef90*/  IMAD R168, R0, UR13, RZ ;  /* 0x0000000d00a87c24 */ /* 0x002fe4000f8e02ff */
[----:B------:R-:W-:Y:S01]  /*1efa0*/  IMAD R0, R79, UR13, RZ ;  /* 0x0000000d4f007c24 */ /* 0x000fe2000f8e02ff */
[----:B------:R-:W-:Y:S01]  /*1efb0*/  STL [R1+0x510], R231 ;  /* 0x000510e701007387 */ /* 0x000fe20000100800 */
[----:B------:R-:W-:-:S03]  /*1efc0*/  IMAD R79, R44, UR13, RZ ;  /* 0x0000000d2c4f7c24 */ /* 0x000fc6000f8e02ff */
[----:B------:R-:W-:Y:S01]  /*1efd0*/  STL [R1+0x4f8], R168 ;  /* 0x0004f8a801007387 */ /* 0x000fe20000100800 */
[----:B------:R-:W-:-:S03]  /*1efe0*/  IMAD R44, R179, UR13, RZ ;  /* 0x0000000db32c7c24 */ /* 0x000fc6000f8e02ff */
[----:B------:R-:W-:Y:S04]  /*1eff0*/  STL [R1+0x4f4], R104 ;  /* 0x0004f46801007387 */ /* 0x000fe80000100800 */
[----:B------:R1:W-:Y:S04]  /*1f000*/  STL [R1+0x4e0], R0 ;  /* 0x0004e00001007387 */ /* 0x0003e80000100800 */
[----:B------:R2:W-:Y:S01]  /*1f010*/  STL [R1+0x4d4], R79 ;  /* 0x0004d44f01007387 */ /* 0x0005e20000100800 */
[----:B-1----:R-:W-:-:S03]  /*1f020*/  IMAD R0, R149, UR13, RZ ;  /* 0x0000000d95007c24 */ /* 0x002fc6000f8e02ff */
[----:B------:R1:W-:Y:S01]  /*1f030*/  STL [R1+0x4cc], R44 ;  /* 0x0004cc2c01007387 */ /* 0x0003e20000100800 */
[----:B--2---:R-:W-:-:S03]  /*1f040*/  IMAD R79, R121, UR13, RZ ;  /* 0x0000000d794f7c24 */ /* 0x004fc6000f8e02ff */
[----:B------:R2:W-:Y:S01]  /*1f050*/  STL [R1+0x4c8], R0 ;  /* 0x0004c80001007387 */ /* 0x0005e20000100800 */
[----:B-1----:R-:W-:-:S03]  /*1f060*/  IMAD R44, R103, UR13, RZ ;  /* 0x0000000d672c7c24 */ /* 0x002fc6000f8e02ff */
[----:B------:R-:W-:Y:S01]  /*1f070*/  STL [R1+0x440], R79 ;  /* 0x0004404f01007387 */ /* 0x000fe20000100800 */
[----:B--2---:R-:W-:-:S03]  /*1f080*/  IMAD R0, R59, UR13, RZ ;  /* 0x0000000d3b007c24 */ /* 0x004fc6000f8e02ff */
[----:B------:R1:W-:Y:S01]  /*1f090*/  STL [R1+0x43c], R44 ;  /* 0x00043c2c01007387 */ /* 0x0003e20000100800 */
[----:B------:R-:W-:-:S03]  /*1f0a0*/  IMAD R59, R211, UR13, RZ ;  /* 0x0000000dd33b7c24 */ /* 0x000fc6000f8e02ff */
[----:B------:R2:W-:Y:S01]  /*1f0b0*/  STL [R1+0x438], R0 ;  /* 0x0004380001007387 */ /* 0x0005e20000100800 */
[----:B-1----:R-:W-:-:S03]  /*1f0c0*/  IMAD R44, R233, UR13, RZ ;  /* 0x0000000de92c7c24 */ /* 0x002fc6000f8e02ff */
[----:B------:R1:W-:Y:S01]  /*1f0d0*/  STL [R1+0x430], R59 ;  /* 0x0004303b01007387 */ /* 0x0003e20000100800 */
[----:B--2---:R-:W-:-:S03]  /*1f0e0*/  IMAD R0, R249, UR13, RZ ;  /* 0x0000000df9007c24 */ /* 0x004fc6000f8e02ff */
[----:B------:R2:W-:Y:S04]  /*1f0f0*/  STL [R1+0x420], R44 ;  /* 0x0004202c01007387 */ /* 0x0005e80000100800 */
[----:B------:R3:W-:Y:S01]  /*1f100*/  STL [R1+0x41c], R0 ;  /* 0x00041c0001007387 */ /* 0x0007e20000100800 */
[----:B-1----:R-:W-:Y:S02]  /*1f110*/  IMAD R59, R250, UR13, RZ ;  /* 0x0000000dfa3b7c24 */ /* 0x002fe4000f8e02ff */
[----:B--2---:R-:W-:-:S03]  /*1f120*/  IMAD R44, R251, UR13, RZ ;  /* 0x0000000dfb2c7c24 */ /* 0x004fc6000f8e02ff */
[----:B------:R-:W-:Y:S01]  /*1f130*/  STL [R1+0x408], R59 ;  /* 0x0004083b01007387 */ /* 0x000fe20000100800 */
[----:B---3--:R-:W-:-:S03]  /*1f140*/  IMAD R0, R252, UR13, RZ ;  /* 0x0000000dfc007c24 */ /* 0x008fc6000f8e02ff */
[----:B------:R1:W-:Y:S04]  /*1f150*/  STL [R1+0x404], R44 ;  /* 0x0004042c01007387 */ /* 0x0003e80000100800 */
[----:B------:R2:W-:Y:S01]  /*1f160*/  STL [R1+0x400], R0 ;  /* 0x0004000001007387 */ /* 0x0005e20000100800 */
[----:B-1----:R-:W-:-:S03]  /*1f170*/  IMAD R44, R221, UR13, RZ ;  /* 0x0000000ddd2c7c24 */ /* 0x002fc6000f8e02ff */
[----:B------:R1:W-:Y:S01]  /*1f180*/  STL [R1+0x104], R40 ;  /* 0x0001042801007387 */ /* 0x0003e20000100800 */
[----:B--2---:R-:W-:-:S03]  /*1f190*/  IMAD R0, R209, UR13, RZ ;  /* 0x0000000dd1007c24 */ /* 0x004fc6000f8e02ff */
[----:B------:R-:W-:Y:S04]  /*1f1a0*/  STL [R1+0x11c], R44 ;  /* 0x00011c2c01007387 */ /* 0x000fe80000100800 */
[----:B------:R2:W-:Y:S01]  /*1f1b0*/  STL [R1+0x128], R0 ;  /* 0x0001280001007387 */ /* 0x0005e20000100800 */
[----:B-1----:R-:W-:-:S05]  /*1f1c0*/  IMAD R40, R219, UR13, RZ ;  /* 0x0000000ddb287c24 */ /* 0x002fca000f8e02ff */
[----:B------:R-:W-:Y:S01]  /*1f1d0*/  STL [R1+0x12c], R40 ;  /* 0x00012c2801007387 */ /* 0x000fe20000100800 */
[----:B--2---:R-:W-:-:S03]  /*1f1e0*/  IMAD R0, R217, UR13, RZ ;  /* 0x0000000dd9007c24 */ /* 0x004fc6000f8e02ff */
[----:B------:R1:W-:Y:S04]  /*1f1f0*/  STL [R1+0x150], R6 ;  /* 0x0001500601007387 */ /* 0x0003e80000100800 */
[----:B------:R2:W-:Y:S01]  /*1f200*/  STL [R1+0x158], R0 ;  /* 0x0001580001007387 */ /* 0x0005e20000100800 */
[----:B-1----:R-:W-:-:S03]  /*1f210*/  IMAD R6, R215, UR13, RZ ;  /* 0x0000000dd7067c24 */ /* 0x002fc6000f8e02ff */
[----:B------:R1:W-:Y:S01]  /*1f220*/  STL [R1+0x1fc], R7 ;  /* 0x0001fc0701007387 */ /* 0x0003e20000100800 */
[----:B--2---:R-:W-:-:S03]  /*1f230*/  IMAD R0, R8, UR13, RZ ;  /* 0x0000000d08007c24 */ /* 0x004fc6000f8e02ff */
        /* <DEDUP_REMOVED lines=24> */
[----:B------:R-:W2:Y:S04]  /*1f3c0*/  LDL.LU R62, [R1] ;  /* 0x00000000013e7983 */ /* 0x000ea80000300800 */
[----:B------:R3:W-:Y:S04]  /*1f3d0*/  STL [R1+0x3c8], R6 ;  /* 0x0003c80601007387 */ /* 0x0007e80000100800 */
[----:B------:R-:W4:Y:S04]  /*1f3e0*/  LDL.LU R213, [R1+0x20] ;  /* 0x0000200001d57983 */ /* 0x000f280000300800 */
[----:B------:R3:W-:Y:S04]  /*1f3f0*/  STL [R1+0x3bc], R0 ;  /* 0x0003bc0001007387 */ /* 0x0007e80000100800 */
[----:B------:R-:W4:Y:S04]  /*1f400*/  LDL.LU R8, [R1+0x40] ;  /* 0x0000400001087983 */ /* 0x000f280000300800 */
[----:B------:R-:W4:Y:S04]  /*1f410*/  LDL.LU R215, [R1+0x60] ;  /* 0x0000600001d77983 */ /* 0x000f280000300800 */
[----:B-1----:R-:W4:Y:S04]  /*1f420*/  LDL.LU R7, [R1+0x80] ;  /* 0x0000800001077983 */ /* 0x002f280000300800 */
[----:B------:R-:W4:Y:S04]  /*1f430*/  LDL.LU R217, [R1+0xa0] ;  /* 0x0000a00001d97983 */ /* 0x000f280000300800 */
[----:B---3--:R-:W3:Y:S04]  /*1f440*/  LDL.LU R6, [R1+0xcc] ;  /* 0x0000cc0001067983 */ /* 0x008ee80000300800 */
[----:B------:R-:W3:Y:S04]  /*1f450*/  LDL.LU R219, [R1+0x120] ;  /* 0x0001200001db7983 */ /* 0x000ee80000300800 */
        /* <DEDUP_REMOVED lines=22> */
[----:B------:R-:W-:-:S05]  /*1f5c0*/  IMAD R35, R87, UR13, RZ ;  /* 0x0000000d57237c24 */ /* 0x000fca000f8e02ff */
[----:B------:R-:W-:Y:S01]  /*1f5d0*/  STL [R1+0x1dc], R35 ;  /* 0x0001dc2301007387 */ /* 0x000fe20000100800 */
[----:B--2---:R-:W-:Y:S02]  /*1f5e0*/  IMAD R34, R62, UR13, RZ ;  /* 0x0000000d3e227c24 */ /* 0x004fe4000f8e02ff */
[----:B----4-:R-:W-:-:S03]  /*1f5f0*/  IMAD R33, R213, UR13, RZ ;  /* 0x0000000dd5217c24 */ /* 0x010fc6000f8e02ff */
[----:B------:R1:W-:Y:S01]  /*1f600*/  STL [R1+0x204], R34 ;  /* 0x0002042201007387 */ /* 0x0003e20000100800 */
[----:B------:R-:W-:-:S03]  /*1f610*/  IMAD R8, R8, UR13, RZ ;  /* 0x0000000d08087c24 */ /* 0x000fc6000f8e02ff */
[----:B------:R2:W-:Y:S01]  /*1f620*/  STL [R1+0x218], R33 ;  /* 0x0002182101007387 */ /* 0x0005e20000100800 */
[----:B-1----:R-:W-:-:S03]  /*1f630*/  IMAD R34, R215, UR13, RZ ;  /* 0x0000000dd7227c24 */ /* 0x002fc6000f8e02ff */
[----:B------:R1:W-:Y:S01]  /*1f640*/  STL [R1+0x240], R8 ;  /* 0x0002400801007387 */ /* 0x0003e20000100800 */
[----:B--2---:R-:W-:-:S03]  /*1f650*/  IMAD R33, R7, UR13, RZ ;  /* 0x0000000d07217c24 */ /* 0x004fc6000f8e02ff */
[----:B------:R-:W-:Y:S01]  /*1f660*/  STL [R1+0x3b8], R34 ;  /* 0x0003b82201007387 */ /* 0x000fe20000100800 */
[----:B-1----:R-:W-:Y:S02]  /*1f670*/  IMAD R8, R217, UR13, RZ ;  /* 0x0000000dd9087c24 */ /* 0x002fe4000f8e02ff */
[----:B---3--:R-:W-:Y:S01]  /*1f680*/  IMAD R7, R6, UR13, RZ ;  /* 0x0000000d06077c24 */ /* 0x008fe2000f8e02ff */
[----:B------:R-:W-:Y:S01]  /*1f690*/  STL [R1+0x3b4], R33 ;  /* 0x0003b42101007387 */ /* 0x000fe20000100800 */
[----:B------:R-:W-:-:S03]  /*1f6a0*/  IMAD R6, R219, UR13, RZ ;  /* 0x0000000ddb067c24 */ /* 0x000fc6000f8e02ff */
[----:B------:R1:W-:Y:S04]  /*1f6b0*/  STL [R1+0x3a0], R8 ;  /* 0x0003a00801007387 */ /* 0x0003e80000100800 */
        /* <DEDUP_REMOVED lines=8> */
[----:B------:R1:W-:Y:S01]  /*1f740*/  STL [R1+0x238], R6 ;  /* 0x0002380601007387 */ /* 0x0003e20000100800 */
[----:B---3--:R-:W-:-:S03]  /*1f750*/  IMAD R7, R231, UR13, RZ ;  /* 0x0000000de7077c24 */ /* 0x008fc6000f8e02ff */
[----:B------:R2:W-:Y:S04]  /*1f760*/  STL [R1+0x390], R8 ;  /* 0x0003900801007387 */ /* 0x0005e80000100800 */
[----:B------:R3:W-:Y:S01]  /*1f770*/  STL [R1+0x380], R7 ;  /* 0x0003800701007387 */ /* 0x0007e20000100800 */
[----:B-1----:R-:W-:Y:S02]  /*1f780*/  IMAD R6, R234, UR13, RZ ;  /* 0x0000000dea067c24 */ /* 0x002fe4000f8e02ff */
[----:B--2---:R-:W-:-:S03]  /*1f790*/  IMAD R8, R237, UR13, RZ ;  /* 0x0000000ded087c24 */ /* 0x004fc6000f8e02ff */
[----:B------:R1:W-:Y:S01]  /*1f7a0*/  STL [R1+0x37c], R6 ;  /* 0x00037c0601007387 */ /* 0x0003e20000100800 */
[----:B---3--:R-:W-:-:S03]  /*1f7b0*/  IMAD R7, R0, UR13, RZ ;  /* 0x0000000d00077c24 */ /* 0x008fc6000f8e02ff */
[----:B------:R-:W-:Y:S01]  /*1f7c0*/  STL [R1+0x378], R8 ;  /* 0x0003780801007387 */ /* 0x000fe20000100800 */
[----:B------:R-:W-:-:S03]  /*1f7d0*/  IMAD R0, R79, UR13, RZ ;  /* 0x0000000d4f007c24 */ /* 0x000fc6000f8e02ff */
[----:B------:R2:W-:Y:S01]  /*1f7e0*/  STL [R1+0x16c], R7 ;  /* 0x00016c0701007387 */ /* 0x0005e20000100800 */
[----:B-1----:R-:W-:-:S05]  /*1f7f0*/  IMAD R6, R104, UR13, RZ ;  /* 0x0000000d68067c24 */ /* 0x002fca000f8e02ff */
        /* <DEDUP_REMOVED lines=21> */
[----:B------:R-:W-:Y:S01]  /*1f950*/  STL [R1+0x334], R7 ;  /* 0x0003340701007387 */ /* 0x000fe20000100800 */
[----:B-1----:R-:W-:-:S03]  /*1f960*/  IMAD R6, R251, UR13, RZ ;  /* 0x0000000dfb067c24 */ /* 0x002fc6000f8e02ff */
[----:B------:R-:W3:Y:S01]  /*1f970*/  LDL.LU R251, [R1+0x4] ;  /* 0x0000040001fb7983 */ /* 0x000ee20000300800 */
[----:B--2---:R-:W-:-:S03]  /*1f980*/  IMAD R0, R252, UR13, RZ ;  /* 0x0000000dfc007c24 */ /* 0x004fc6000f8e02ff */
[----:B------:R1:W-:Y:S04]  /*1f990*/  STL [R1+0x32c], R6 ;  /* 0x00032c0601007387 */ /* 0x0003e80000100800 */
[----:B------:R-:W2:Y:S04]  /*1f9a0*/  LDL.LU R252, [R1+0x24] ;  /* 0x0000240001fc7983 */ /* 0x000ea80000300800 */
[----:B------:R4:W-:Y:S01]  /*1f9b0*/  STL [R1+0x320], R0 ;  /* 0x0003200001007387 */ /* 0x0009e20000100800 */
[----:B-1----:R-:W-:Y:S02]  /*1f9c0*/  IMAD R6, R208, UR13, RZ ;  /* 0x0000000dd0067c24 */ /* 0x002fe4000f8e02ff */
[----:B----4-:R-:W-:-:S02]  /*1f9d0*/  IMAD R0, R11, UR13, RZ ;  /* 0x0000000d0b007c24 */ /* 0x010fc4000f8e02ff */
[----:B------:R-:W-:-:S03]  /*1f9e0*/  IMAD R7, R76, UR13, RZ ;  /* 0x0000000d4c077c24 */ /* 0x000fc6000f8e02ff */
[----:B------:R1:W-:Y:S04]  /*1f9f0*/  STL [R1+0x120], R0 ;  /* 0x0001200001007387 */ /* 0x0003e80000100800 */
[----:B------:R4:W-:Y:S01]  /*1fa00*/  STL [R1+0x31c], R6 ;  /* 0x00031c0601007387 */ /* 0x0009e20000100800 */
[----:B-1----:R-:W-:Y:S02]  /*1fa10*/  IMAD R0, R77, UR13, RZ ;  /* 0x0000000d4d007c24 */ /* 0x002fe4000f8e02ff */
[----:B----4-:R-:W-:-:S03]  /*1fa20*/  IMAD R6, R75, UR13, RZ ;  /* 0x0000000d4b067c24 */ /* 0x010fc6000f8e02ff */
[----:B------:R1:W-:Y:S04]  /*1fa30*/  STL [R1+0x318], R0 ;  /* 0x0003180001007387 */ /* 0x0003e80000100800 */
[----:B------:R4:W-:Y:S01]  /*1fa40*/  STL [R1+0x314], R7 ;  /* 0x0003140701007387 */ /* 0x0009e20000100800 */
[----:B-1----:R-:W-:-:S03]  /*1fa50*/  IMAD R0, R74, UR13, RZ ;  /* 0x0000000d4a007c24 */ /* 0x002fc6000f8e02ff */
[----:B----4-:R-:W4:Y:S04]  /*1fa60*/  LDL.LU R7, [R1+0x44] ;  /* 0x0000440001077983 */ /* 0x010f280000300800 */
[----:B------:R1:W-:Y:S04]  /*1fa70*/  STL [R1+0x304], R6 ;  /* 0x0003040601007387 */ /* 0x0003e80000100800 */
[----:B------:R-:W4:Y:S04]  /*1fa80*/  LDL.LU R217, [R1+0x64] ;  /* 0x0000640001d97983 */ /* 0x000f280000300800 */
[----:B------:R1:W-:Y:S04]  /*1fa90*/  STL [R1+0x300], R0 ;  /* 0x0003000001007387 */ /* 0x0003e80000100800 */
[----:B-1----:R-:W4:Y:S04]  /*1faa0*/  LDL.LU R6, [R1+0xb0] ;  /* 0x0000b00001067983 */ /* 0x002f280000300800 */
[----:B------:R-:W4:Y:S01]  /*1fab0*/  LDL.LU R219, [R1+0xdc] ;  /* 0x0000dc0001db7983 */ /* 0x000f220000300800 */
[----:B------:R-:W-:-:S03]  /*1fac0*/  IMAD R8, R72, UR13, RZ ;  /* 0x0000000d48087c24 */ /* 0x000fc6000f8e02ff */
[----:B------:R-:W4:Y:S01]  /*1fad0*/  LDL.LU R209, [R1+0xfc] ;  /* 0x0000fc0001d17983 */ /* 0x000f220000300800 */
[----:B------:R-:W-:-:S03]  /*1fae0*/  IMAD R34, R10, UR13, RZ ;  /* 0x0000000d0a227c24 */ /* 0x000fc6000f8e02ff */
[----:B------:R-:W4:Y:S01]  /*1faf0*/  LDL.LU R221, [R1+0x124] ;  /* 0x0001240001dd7983 */ /* 0x000f220000300800 */
[----:B------:R-:W-:-:S03]  /*1fb00*/  IMAD R10, R61, UR13, RZ ;  /* 0x0000000d3d0a7c24 */ /* 0x000fc6000f8e02ff */
[----:B------:R-:W4:Y:S04]  /*1fb10*/  LDL.LU R40, [R1+0x17c] ;  /* 0x00017c0001287983 */ /* 0x000f280000300800 */
[----:B------:R-:W4:Y:S04]  /*1fb20*/  LDL.LU R168, [R1+0x1a0] ;  /* 0x0001a00001a87983 */ /* 0x000f280000300800 */
[----:B------:R-:W4:Y:S04]  /*1fb30*/  LDL.LU R231, [R1+0x1c4] ;  /* 0x0001c40001e77983 */ /* 0x000f280000300800 */
[----:B------:R-:W4:Y:S04]  /*1fb40*/  LDL.LU R234, [R1+0x1ec] ;  /* 0x0001ec0001ea7983 */ /* 0x000f280000300800 */
[----:B------:R-:W4:Y:S04]  /*1fb50*/  LDL.LU R237, [R1+0x284] ;  /* 0x0002840001ed7983 */ /* 0x000f280000300800 */
[----:B------:R-:W4:Y:S04]  /*1fb60*/  LDL.LU R0, [R1+0x2c4] ;  /* 0x0002c40001007983 */ /* 0x000f280000300800 */
[----:B------:R1:W-:Y:S04]  /*1fb70*/  STL [R1+0x2f0], R8 ;  /* 0x0002f00801007387 */ /* 0x0003e80000100800 */
[----:B------:R-:W4:Y:S04]  /*1fb80*/  LDL.LU R104, [R1+0x2f4] ;  /* 0x0002f40001687983 */ /* 0x000f280000300800 */
[----:B------:R3:W-:Y:S01]  /*1fb90*/  STL [R1+0x2ec], R10 ;  /* 0x0002ec0a01007387 */ /* 0x0007e20000100800 */
[----:B-1----:R-:W-:-:S03]  /*1fba0*/  IMAD R8, R60, UR13, RZ ;  /* 0x0000000d3c087c24 */ /* 0x002fc6000f8e02ff */
[----:B------:R-:W4:Y:S04]  /*1fbb0*/  LDL.LU R79, [R1+0x324] ;  /* 0x00032400014f7983 */ /* 0x000f280000300800 */
[----:B------:R2:W-:Y:S04]  /*1fbc0*/  STL [R1+0x2e8], R8 ;  /* 0x0002e80801007387 */ /* 0x0005e80000100800 */
[----:B------:R-:W4:Y:S01]  /*1fbd0*/  LDL.LU R44, [R1+0x34c] ;  /* 0x00034c00012c7983 */ /* 0x000f220000300800 */
[----:B---3--:R-:W-:-:S05]  /*1fbe0*/  IMAD R10, R251, UR13, RZ ;  /* 0x0000000dfb0a7c24 */ /* 0x008fca000f8e02ff */
[----:B------:R4:W-:Y:S01]  /*1fbf0*/  STL [R1+0x2e4], R10 ;  /* 0x0002e40a01007387 */ /* 0x0009e20000100800 */
[----:B--2---:R-:W-:-:S03]  /*1fc00*/  IMAD R8, R252, UR13, RZ ;  /* 0x0000000dfc087c24 */ /* 0x004fc6000f8e02ff */
[----:B------:R-:W2:Y:S04]  /*1fc10*/  LDL.LU R179, [R1+0x398] ;  /* 0x0003980001b37983 */ /* 0x000ea80000300800 */
[----:B------:R-:W3:Y:S04]  /*1fc20*/  LDL.LU R149, [R1+0x3d0] ;  /* 0x0003d00001957983 */ /* 0x000ee80000300800 */
[----:B------:R1:W-:Y:S04]  /*1fc30*/  STL [R1+0x2e0], R8 ;  /* 0x0002e00801007387 */ /* 0x0003e80000100800 */
        /* <DEDUP_REMOVED lines=9> */
[----:B----4-:R-:W-:-:S02]  /*1fcd0*/  IMAD R10, R7, UR13, RZ ;  /* 0x0000000d070a7c24 */ /* 0x010fc4000f8e02ff */
[----:B-1----:R-:W-:-:S03]  /*1fce0*/  IMAD R8, R217, UR13, RZ ;  /* 0x0000000dd9087c24 */ /* 0x002fc6000f8e02ff */
[----:B------:R-:W-:Y:S01]  /*1fcf0*/  STL [R1+0x2d4], R10 ;  /* 0x0002d40a01007387 */ /* 0x000fe20000100800 */
[----:B------:R-:W-:-:S03]  /*1fd00*/  IMAD R7, R6, UR13, RZ ;  /* 0x0000000d06077c24 */ /* 0x000fc6000f8e02ff */
[----:B------:R1:W-:Y:S01]  /*1fd10*/  STL [R1+0x2bc], R8 ;  /* 0x0002bc0801007387 */ /* 0x0003e20000100800 */
[----:B------:R-:W-:-:S03]  /*1fd20*/  IMAD R6, R219, UR13, RZ ;  /* 0x0000000ddb067c24 */ /* 0x000fc6000f8e02ff */
[----:B------:R4:W-:Y:S04]  /*1fd30*/  STL [R1+0x2ac], R7 ;  /* 0x0002ac0701007387 */ /* 0x0009e80000100800 */
[----:B------:R4:W-:Y:S01]  /*1fd40*/  STL [R1+0x2a8], R6 ;  /* 0x0002a80601007387 */ /* 0x0009e20000100800 */
[----:B-1----:R-:W-:Y:S02]  /*1fd50*/  IMAD R8, R209, UR13, RZ ;  /* 0x0000000dd1087c24 */ /* 0x002fe4000f8e02ff */
[----:B----4-:R-:W-:-:S03]  /*1fd60*/  IMAD R7, R221, UR13, RZ ;  /* 0x0000000ddd077c24 */ /* 0x010fc6000f8e02ff */
[----:B------:R1:W-:Y:S01]  /*1fd70*/  STL [R1+0x2a4], R8 ;  /* 0x0002a40801007387 */ /* 0x0003e20000100800 */
[----:B------:R-:W-:-:S03]  /*1fd80*/  IMAD R6, R40, UR13, RZ ;  /* 0x0000000d28067c24 */ /* 0x000fc6000f8e02ff */
[----:B------:R4:W-:Y:S04]  /*1fd90*/  STL [R1+0x29c], R7 ;  /* 0x00029c0701007387 */ /* 0x0009e80000100800 */
[----:B------:R4:W-:Y:S01]  /*1fda0*/  STL [R1+0x298], R6 ;  /* 0x0002980601007387 */ /* 0x0009e20000100800 */
[----:B-1----:R-:W-:Y:S02]  /*1fdb0*/  IMAD R8, R168, UR13, RZ ;  /* 0x0000000da8087c24 */ /* 0x002fe4000f8e02ff */
[----:B----4-:R-:W-:Y:S02]  /*1fdc0*/  IMAD R7, R231, UR13, RZ ;  /* 0x0000000de7077c24 */ /* 0x010fe4000f8e02ff */
[----:B------:R-:W-:Y:S02]  /*1fdd0*/  IMAD R168, R237, UR13, RZ ;  /* 0x0000000deda87c24 */ /* 0x000fe4000f8e02ff */
[----:B------:R-:W-:Y:S01]  /*1fde0*/  IMAD R6, R234, UR13, RZ ;  /* 0x0000000dea067c24 */ /* 0x000fe2000f8e02ff */
[----:B------:R-:W-:Y:S01]  /*1fdf0*/  STL [R1+0x294], R8 ;  /* 0x0002940801007387 */ /* 0x000fe20000100800 */
[----:B------:R-:W-:-:S03]  /*1fe00*/  IMAD R208, R0, UR13, RZ ;  /* 0x0000000d00d07c24 */ /* 0x000fc6000f8e02ff */
[----:B------:R-:W-:Y:S04]  /*1fe10*/  STL [R1+0x290], R7 ;  /* 0x0002900701007387 */ /* 0x000fe80000100800 */
[----:B------:R-:W-:Y:S01]  /*1fe20*/  STL [R1+0x5e90], R168 ;  /* 0x005e90a801007387 */ /* 0x000fe20000100800 */
[----:B------:R-:W-:-:S03]  /*1fe30*/  IMAD R209, R104, UR13, RZ ;  /* 0x0000000d68d17c24 */ /* 0x000fc6000f8e02ff */
[----:B------:R2:W-:Y:S01]  /*1fe40*/  STL [R1+0x288], R6 ;  /* 0x0002880601007387 */ /* 0x0005e20000100800 */
[----:B------:R-:W-:-:S03]  /*1fe50*/  IMAD R219, R79, UR13, RZ ;  /* 0x0000000d4fdb7c24 */ /* 0x000fc6000f8e02ff */
[----:B------:R-:W-:Y:S04]  /*1fe60*/  STL [R1+0x5e94], R208 ;  /* 0x005e94d001007387 */ /* 0x000fe80000100800 */
[----:B------:R-:W-:Y:S01]  /*1fe70*/  STL [R1+0x5e98], R209 ;  /* 0x005e98d101007387 */ /* 0x000fe20000100800 */
[----:B------:R-:W-:-:S03]  /*1fe80*/  IMAD R237, R44, UR13, RZ ;  /* 0x0000000d2ced7c24 */ /* 0x000fc6000f8e02ff */
[----:B------:R-:W-:Y:S04]  /*1fe90*/  STL [R1+0x5e9c], R219 ;  /* 0x005e9cdb01007387 */ /* 0x000fe80000100800 */
[----:B------:R-:W-:Y:S01]  /*1fea0*/  STL [R1+0x5ea0], R237 ;  /* 0x005ea0ed01007387 */ /* 0x000fe20000100800 */
[----:B--2---:R-:W-:Y:S02]  /*1feb0*/  IMAD R6, R179, UR13, RZ ;  /* 0x0000000db3067c24 */ /* 0x004fe4000f8e02ff */
[----:B---3--:R-:W-:-:S03]  /*1fec0*/  IMAD R0, R149, UR13, RZ ;  /* 0x0000000d95007c24 */ /* 0x008fc6000f8e02ff */
[----:B------:R1:W-:Y:S04]  /*1fed0*/  STL [R1+0x24], R6 ;  /* 0x0000240601007387 */ /* 0x0003e80000100800 */
[----:B------:R2:W-:Y:S01]  /*1fee0*/  STL [R1+0x40], R0 ;  /* 0x0000400001007387 */ /* 0x0005e20000100800 */
[----:B------:R-:W-:Y:S02]  /*1fef0*/  IMAD R7, R121, UR13, RZ ;  /* 0x0000000d79077c24 */ /* 0x000fe4000f8e02ff */
        /* <DEDUP_REMOVED lines=13> */
[----:B------:R-:W-:Y:S01]  /*1ffd0*/  STL [R1+0xd0], R7 ;  /* 0x0000d00701007387 */ /* 0x000fe20000100800 */
[----:B---3--:R-:W-:-:S03]  /*1ffe0*/  IMAD R0, R252, UR13, RZ ;  /* 0x0000000dfc007c24 */ /* 0x008fc6000f8e02ff */
[----:B------:R-:W-:Y:S04]  /*1fff0*/  STL [R1+0xd4], R6 ;  /* 0x0000d40601007387 */ /* 0x000fe80000100800 */
[----:B------:R1:W-:Y:S04]  /*20000*/  STL [R1+0xd8], R0 ;  /* 0x0000d80001007387 */ /* 0x0003e80000100800 */
[----:B------:R-:W2:Y:S01]  /*20010*/  LDL.LU R149, [R1+0x8] ;  /* 0x0000080001957983 */ /* 0x000ea20000300800 */
[----:B-1----:R-:W-:Y:S02]  /*20020*/  IMAD R0, R185, UR13, RZ ;  /* 0x0000000db9007c24 */ /* 0x002fe4000f8e02ff */
[----:B------:R-:W-:-:S03]  /*20030*/  IMAD R6, R195, UR13, RZ ;  /* 0x0000000dc3067c24 */ /* 0x000fc6000f8e02ff */
[----:B------:R1:W-:Y:S04]  /*20040*/  STL [R1+0xdc], R0 ;  /* 0x0000dc0001007387 */ /* 0x0003e80000100800 */
[----:B------:R-:W3:Y:S04]  /*20050*/  LDL.LU R250, [R1+0x28] ;  /* 0x0000280001fa7983 */ /* 0x000ee80000300800 */
[----:B------:R-:W-:Y:S04]  /*20060*/  STL [R1+0xa0], R6 ;  /* 0x0000a00601007387 */ /* 0x000fe80000100800 */
[----:B------:R-:W4:Y:S01]  /*20070*/  LDL.LU R251, [R1+0x48] ;  /* 0x0000480001fb7983 */ /* 0x000f220000300800 */
[----:B-1----:R-:W-:-:S03]  /*20080*/  IMAD R0, R9, UR13, RZ ;  /* 0x0000000d09007c24 */ /* 0x002fc6000f8e02ff */
[----:B------:R-:W4:Y:S04]  /*20090*/  LDL.LU R121, [R1+0x68] ;  /* 0x0000680001797983 */ /* 0x000f280000300800 */
[----:B------:R1:W-:Y:S04]  /*200a0*/  STL [R1+0x2c4], R0 ;  /* 0x0002c40001007387 */ /* 0x0003e80000100800 */
[----:B------:R-:W2:Y:S04]  /*200b0*/  LDL.LU R252, [R1+0xe0] ;  /* 0x0000e00001fc7983 */ /* 0x000ea80000300800 */
[----:B------:R-:W3:Y:S04]  /*200c0*/  LDL.LU R103, [R1+0x100] ;  /* 0x0001000001677983 */ /* 0x000ee80000300800 */
[----:B------:R-:W4:Y:S04]  /*200d0*/  LDL.LU R59, [R1+0x130] ;  /* 0x00013000013b7983 */ /* 0x000f280000300800 */
[----:B------:R-:W4:Y:S01]  /*200e0*/  LDL.LU R211, [R1+0x15c] ;  /* 0x00015c0001d37983 */ /* 0x000f220000300800 */
[----:B------:R-:W-:-:S02]  /*200f0*/  IMAD R244, R244, UR13, RZ ;  /* 0x0000000df4f47c24 */ /* 0x000fc4000f8e02ff */
[----:B------:R-:W-:Y:S01]  /*20100*/  IMAD R234, R27, UR17, RZ ;  /* 0x000000111bea7c24 */ /* 0x000fe2000f8e02ff */
[----:B------:R-:W4:Y:S01]  /*20110*/  LDL.LU R233, [R1+0x1a4] ;  /* 0x0001a40001e97983 */ /* 0x000f220000300800 */
[----:B-1----:R-:W-:Y:S01]  /*20120*/  IMAD R0, R38, UR18, RZ ;  /* 0x0000001226007c24 */ /* 0x002fe2000f8e02ff */
[----:B------:R-:W-:Y:S01]  /*20130*/  LEA R4, P5, R5, UR4, 0x2 ;  /* 0x0000000405047c11 */ /* 0x000fe2000f8a10ff */
[----:B------:R-:W-:Y:S01]  /*20140*/  IMAD R166, R166, UR47, RZ ;  /* 0x0000002fa6a67c24 */ /* 0x000fe2000f8e02ff */
[----:B------:R-:W-:Y:S01]  /*20150*/  STL [R1+0x5ea4], R244 ;  /* 0x005ea4f401007387 */ /* 0x000fe20000100800 */
[----:B------:R-:W-:Y:S02]  /*20160*/  IMAD R49, R49, UR13, RZ ;  /* 0x0000000d31317c24 */ /* 0x000fe4000f8e02ff */
[----:B--2---:R-:W-:Y:S01]  /*20170*/  IMAD R195, R252, UR23, RZ ;  /* 0x00000017fcc37c24 */ /* 0x004fe2000f8e02ff */
[----:B------:R-:W-:Y:S01]  /*20180*/  STL [R1+0x5ea8], R234 ;  /* 0x005ea8ea01007387 */ /* 0x000fe20000100800 */
[----:B---3--:R-:W-:-:S03]  /*20190*/  IMAD R217, R103, UR24, RZ ;  /* 0x0000001867d97c24 */ /* 0x008fc6000f8e02ff */
[----:B------:R-:W2:Y:S01]  /*201a0*/  LDL.LU R249, [R1+0x1c8] ;  /* 0x0001c80001f97983 */ /* 0x000ea20000300800 */
[----:B----4-:R-:W-:-:S03]  /*201b0*/  IMAD R231, R59, UR25, RZ ;  /* 0x000000193be77c24 */ /* 0x010fc6000f8e02ff */
[----:B------:R1:W-:Y:S01]  /*201c0*/  STL [R1+0x20], R0 ;  /* 0x0000200001007387 */ /* 0x0003e20000100800 */
[----:B------:R-:W-:Y:S02]  /*201d0*/  IMAD R6, R211, UR26, RZ ;  /* 0x0000001ad3067c24 */ /* 0x000fe4000f8e02ff */
[----:B------:R-:W-:Y:S01]  /*201e0*/  IMAD R10, R149, UR19, RZ ;  /* 0x00000013950a7c24 */ /* 0x000fe2000f8e02ff */
[----:B------:R-:W-:Y:S01]  /*201f0*/  LEA.HI.X.SX32 R5, R5, UR5, 0x2, P5 ;  /* 0x0000000505057c11 */ /* 0x000fe2000a8f16ff */
[----:B------:R-:W-:Y:S01]  /*20200*/  ULDC UR5, c[0x0][0x240] ;  /* 0x0000900000057ab9 */ /* 0x000fe20000000800 */
[----:B------:R-:W-:Y:S01]  /*20210*/  IMAD R33, R12, UR13, RZ ;  /* 0x0000000d0c217c24 */ /* 0x000fe2000f8e02ff */
[----:B------:R-:W-:Y:S01]  /*20220*/  ULDC UR17, c[0x0][0x240] ;  /* 0x0000900000117ab9 */ /* 0x000fe20000000800 */
[----:B-1----:R-:W-:Y:S01]  /*20230*/  IMAD R0, R250, UR20, RZ ;  /* 0x00000014fa007c24 */ /* 0x002fe2000f8e02ff */
[----:B------:R-:W-:Y:S01]  /*20240*/  ULDC UR18, c[0x0][0x240] ;  /* 0x0000900000127ab9 */ /* 0x000fe20000000800 */
[----:B------:R-:W3:Y:S01]  /*20250*/  LDL.LU R250, [R1+0x1f0] ;  /* 0x0001f00001fa7983 */ /* 0x000ee20000300800 */
[----:B------:R-:W-:Y:S01]  /*20260*/  IMAD R35, R13, UR13, RZ ;  /* 0x0000000d0d237c24 */ /* 0x000fe2000f8e02ff */
[----:B------:R-:W-:Y:S01]  /*20270*/  ULDC UR19, c[0x0][0x240] ;  /* 0x0000900000137ab9 */ /* 0x000fe20000000800 */
[----:B------:R-:W-:Y:S01]  /*20280*/  IMAD R14, R14, UR13, RZ ;  /* 0x0000000d0e0e7c24 */ /* 0x000fe2000f8e02ff */
[----:B------:R1:W-:Y:S01]  /*20290*/  STL [R1+0x280], R0 ;  /* 0x0002800001007387 */ /* 0x0003e20000100800 */
[----:B------:R-:W-:Y:S01]  /*202a0*/  IMAD R207, R207, UR13, RZ ;  /* 0x0000000dcfcf7c24 */ /* 0x000fe2000f8e02ff */
[----:B------:R-:W-:Y:S01]  /*202b0*/  ULDC UR4, c[0x0][0x240] ;  /* 0x0000900000047ab9 */ /* 0x000fe20000000800 */
        /* <DEDUP_REMOVED lines=8> */
[----:B-1----:R-:W-:Y:S01]  /*20340*/  IMAD R0, R251, UR21, RZ ;  /* 0x00000015fb007c24 */ /* 0x002fe2000f8e02ff */
[----:B------:R-:W-:Y:S01]  /*20350*/  ULDC UR21, c[0x0][0x240] ;  /* 0x0000900000157ab9 */ /* 0x000fe20000000800 */
[----:B------:R-:W4:Y:S01]  /*20360*/  LDL.LU R251, [R1+0x23c] ;  /* 0x00023c0001fb7983 */ /* 0x000f220000300800 */
[----:B------:R-:W-:Y:S01]  /*20370*/  IMAD R187, R187, UR13, RZ ;  /* 0x0000000dbbbb7c24 */ /* 0x000fe2000f8e02ff */
[----:B------:R-:W-:Y:S01]  /*20380*/  ULDC UR26, c[0x0][0x240] ;  /* 0x00009000001a7ab9 */ /* 0x000fe20000000800 */
[----:B------:R-:W-:Y:S01]  /*20390*/  IMAD R212, R212, UR13, RZ ;  /* 0x0000000dd4d47c24 */ /* 0x000fe2000f8e02ff */
[----:B------:R1:W-:Y:S01]  /*203a0*/  STL [R1+0x27c], R0 ;  /* 0x00027c0001007387 */ /* 0x0003e20000100800 */
[----:B------:R-:W-:Y:S01]  /*203b0*/  IMAD R15, R15, UR13, RZ ;  /* 0x0000000d0f0f7c24 */ /* 0x000fe2000f8e02ff */
[----:B------:R-:W-:Y:S01]  /*203c0*/  ULDC UR47, c[0x0][0x240] ;  /* 0x00009000002f7ab9 */ /* 0x000fe20000000800 */
[----:B-1----:R-:W-:Y:S01]  /*203d0*/  IMAD R0, R121, UR22, RZ ;  /* 0x0000001679007c24 */ /* 0x002fe2000f8e02ff */
[----:B------:R-:W-:-:S04]  /*203e0*/  ULDC UR22, c[0x0][0x240] ;  /* 0x0000900000167ab9 */ /* 0x000fc80000000800 */
[----:B------:R1:W-:Y:S04]  /*203f0*/  STL [R1+0x278], R0 ;  /* 0x0002780001007387 */ /* 0x0003e80000100800 */
[----:B------:R-:W4:Y:S04]  /*20400*/  LDL.LU R252, [R1+0x2f8] ;  /* 0x0002f80001fc7983 */ /* 0x000f280000300800 */
[----:B------:R-:W-:Y:S04]  /*20410*/  STL [R1+0x5eac], R195 ;  /* 0x005eacc301007387 */ /* 0x000fe80000100800 */
[----:B-1----:R-:W4:Y:S04]  /*20420*/  LDL.LU R0, [R1+0x328] ;  /* 0x0003280001007983 */ /* 0x002f280000300800 */
[----:B------:R-:W-:Y:S04]  /*20430*/  STL [R1+0x5eb0], R217 ;  /* 0x005eb0d901007387 */ /* 0x000fe80000100800 */
[----:B------:R-:W4:Y:S04]  /*20440*/  LDL.LU R104, [R1+0x350] ;  /* 0x0003500001687983 */ /* 0x000f280000300800 */
[----:B------:R-:W-:Y:S04]  /*20450*/  STL [R1+0x5eb4], R231 ;  /* 0x005eb4e701007387 */ /* 0x000fe80000100800 */
[----:B------:R-:W4:Y:S04]  /*20460*/  LDL.LU R79, [R1+0x370] ;  /* 0x00037000014f7983 */ /* 0x000f280000300800 */
[----:B------:R-:W4:Y:S04]  /*20470*/  LDL.LU R44, [R1+0x3a4] ;  /* 0x0003a400012c7983 */ /* 0x000f280000300800 */
[----:B------:R1:W-:Y:S04]  /*20480*/  STL [R1+0x8], R6 ;  /* 0x0000080601007387 */ /* 0x0003e80000100800 */
[----:B------:R-:W4:Y:S04]  /*20490*/  LDL.LU R179, [R1+0x3d8] ;  /* 0x0003d80001b37983 */ /* 0x000f280000300800 */
[----:B------:R-:W4:Y:S01]  /*204a0*/  LDL.LU R149, [R1+0x414] ;  /* 0x0004140001957983 */ /* 0x000f220000300800 */
[----:B-1----:R-:W-:Y:S01]  /*204b0*/  IMAD R6, R233, UR27, RZ ;  /* 0x0000001be9067c24 */ /* 0x002fe2000f8e02ff */
[----:B------:R-:W-:-:S04]  /*204c0*/  ULDC UR27, c[0x0][0x240] ;  /* 0x00009000001b7ab9 */ /* 0x000fc80000000800 */
[----:B------:R2:W-:Y:S04]  /*204d0*/  STL [R1+0x274], R6 ;  /* 0x0002740601007387 */ /* 0x0005e80000100800 */
[----:B------:R-:W4:Y:S04]  /*204e0*/  LDL.LU R121, [R1+0x44c] ;  /* 0x00044c0001797983 */ /* 0x000f280000300800 */
[----:B------:R-:W4:Y:S01]  /*204f0*/  LDL.LU R103, [R1+0x480] ;  /* 0x0004800001677983 */ /* 0x000f220000300800 */
[----:B--2---:R-:W-:Y:S01]  /*20500*/  IMAD R6, R249, UR28, RZ ;  /* 0x0000001cf9067c24 */ /* 0x004fe2000f8e02ff */
[----:B------:R-:W-:-:S04]  /*20510*/  ULDC UR28, c[0x0][0x240] ;  /* 0x00009000001c7ab9 */ /* 0x000fc80000000800 */
[----:B------:R3:W-:Y:S04]  /*20520*/  STL [R1+0x26c], R6 ;  /* 0x00026c0601007387 */ /* 0x0007e80000100800 */
[----:B------:R-:W2:Y:S04]  /*20530*/  LDL.LU R59, [R1+0x4b8] ;  /* 0x0004b800013b7983 */ /* 0x000ea80000300800 */
[----:B------:R-:W2:Y:S01]  /*20540*/  LDL.LU R211, [R1+0x51c] ;  /* 0x00051c0001d37983 */ /* 0x000ea20000300800 */
[----:B---3--:R-:W-:Y:S01]  /*20550*/  IMAD R6, R250, UR29, RZ ;  /* 0x0000001dfa067c24 */ /* 0x008fe2000f8e02ff */
[----:B------:R-:W-:-:S04]  /*20560*/  ULDC UR29, c[0x0][0x240] ;  /* 0x00009000001d7ab9 */ /* 0x000fc80000000800 */
[----:B------:R4:W-:Y:S04]  /*20570*/  STL [R1+0x268], R6 ;  /* 0x0002680601007387 */ /* 0x0009e80000100800 */
[----:B------:R-:W3:Y:S04]  /*20580*/  LDL.LU R233, [R1+0x55c] ;  /* 0x00055c0001e97983 */ /* 0x000ee80000300800 */
[----:B------:R-:W3:Y:S01]  /*20590*/  LDL.LU R249, [R1+0x594] ;  /* 0x0005940001f97983 */ /* 0x000ee20000300800 */
[----:B----4-:R-:W-:Y:S01]  /*205a0*/  IMAD R6, R251, UR30, RZ ;  /* 0x0000001efb067c24 */ /* 0x010fe2000f8e02ff */
[----:B------:R-:W-:-:S04]  /*205b0*/  ULDC UR30, c[0x0][0x240] ;  /* 0x00009000001e7ab9 */ /* 0x000fc80000000800 */
[----:B------:R1:W-:Y:S04]  /*205c0*/  STL [R1+0x264], R6 ;  /* 0x0002640601007387 */ /* 0x0003e80000100800 */
[----:B------:R-:W4:Y:S04]  /*205d0*/  LDL.LU R250, [R1+0x5c4] ;  /* 0x0005c40001fa7983 */ /* 0x000f280000300800 */
[----:B------:R-:W4:Y:S01]  /*205e0*/  LDL.LU R251, [R1+0x604] ;  /* 0x0006040001fb7983 */ /* 0x000f220000300800 */
[----:B------:R-:W-:Y:S01]  /*205f0*/  IMAD R185, R252, UR31, RZ ;  /* 0x0000001ffcb97c24 */ /* 0x000fe2000f8e02ff */
[----:B------:R-:W-:-:S02]  /*20600*/  ULDC UR31, c[0x0][0x240] ;  /* 0x00009000001f7ab9 */ /* 0x000fc40000000800 */
[----:B------:R-:W4:Y:S01]  /*20610*/  LDL.LU R252, [R1+0x638] ;  /* 0x0006380001fc7983 */ /* 0x000f220000300800 */
[----:B------:R-:W-:-:S03]  /*20620*/  IMAD R215, R0, UR32, RZ ;  /* 0x0000002000d77c24 */ /* 0x000fc6000f8e02ff */
[----:B------:R-:W-:Y:S01]  /*20630*/  STL [R1+0x5eb8], R185 ;  /* 0x005eb8b901007387 */ /* 0x000fe20000100800 */
[----:B------:R-:W-:Y:S01]  /*20640*/  IMAD R48, R48, UR13, RZ ;  /* 0x0000000d30307c24 */ /* 0x000fe2000f8e02ff */
[----:B------:R-:W-:Y:S01]  /*20650*/  ULDC UR32, c[0x0][0x240] ;  /* 0x0000900000207ab9 */ /* 0x000fe20000000800 */
[----:B------:R-:W-:Y:S01]  /*20660*/  IMAD R221, R104, UR33, RZ ;  /* 0x0000002168dd7c24 */ /* 0x000fe2000f8e02ff */
[----:B------:R-:W-:Y:S01]  /*20670*/  STL [R1+0x5ebc], R215 ;  /* 0x005ebcd701007387 */ /* 0x000fe20000100800 */
[----:B------:R-:W-:Y:S01]  /*20680*/  IMAD R225, R225, UR13, RZ ;  /* 0x0000000de1e17c24 */ /* 0x000fe2000f8e02ff */
[----:B------:R-:W-:Y:S01]  /*20690*/  ULDC UR33, c[0x0][0x240] ;  /* 0x0000900000217ab9 */ /* 0x000fe20000000800 */
[----:B------:R-:W-:Y:S01]  /*206a0*/  IMAD R0, R79, UR34, RZ ;  /* 0x000000224f007c24 */ /* 0x000fe2000f8e02ff */
[----:B------:R-:W-:Y:S01]  /*206b0*/  STL [R1+0x5ec0], R221 ;  /* 0x005ec0dd01007387 */ /* 0x000fe20000100800 */
[----:B------:R-:W-:Y:S01]  /*206c0*/  IMAD R85, R85, UR13, RZ ;  /* 0x0000000d55557c24 */ /* 0x000fe2000f8e02ff */
[----:B------:R-:W-:Y:S01]  /*206d0*/  ULDC UR34, c[0x0][0x240] ;  /* 0x0000900000227ab9 */ /* 0x000fe20000000800 */
[----:B-1----:R-:W-:Y:S01]  /*206e0*/  IMAD R6, R44, UR35, RZ ;  /* 0x000000232c067c24 */ /* 0x002fe2000f8e02ff */
[----:B------:R1:W-:Y:S01]  /*206f0*/  STL [R1+0x4], R0 ;  /* 0x0000040001007387 */ /* 0x0003e20000100800 */
[----:B------:R-:W-:Y:S01]  /*20700*/  IMAD R197, R197, UR13, RZ ;  /* 0x0000000dc5c57c24 */ /* 0x000fe2000f8e02ff */
[----:B------:R-:W-:-:S02]  /*20710*/  ULDC UR35, c[0x0][0x240] ;  /* 0x0000900000237ab9 */ /* 0x000fc40000000800 */
[----:B------:R1:W-:Y:S02]  /*20720*/  STL [R1+0x258], R6 ;  /* 0x0002580601007387 */ /* 0x0003e40000100800 */
[----:B-1----:R-:W-:Y:S01]  /*20730*/  IMAD R0, R179, UR36, RZ ;  /* 0x00000024b3007c24 */ /* 0x002fe2000f8e02ff */
[----:B------:R-:W-:Y:S01]  /*20740*/  ULDC UR36, c[0x0][0x240] ;  /* 0x0000900000247ab9 */ /* 0x000fe20000000800 */
[----:B------:R-:W-:-:S03]  /*20750*/  IMAD R6, R149, UR37, RZ ;  /* 0x0000002595067c24 */ /* 0x000fc6000f8e02ff */
[----:B------:R1:W-:Y:S01]  /*20760*/  STL [R1+0x254], R0 ;  /* 0x0002540001007387 */ /* 0x0003e20000100800 */
[----:B------:R-:W-:Y:S01]  /*20770*/  IMAD R71, R71, UR13, RZ ;  /* 0x0000000d47477c24 */ /* 0x000fe2000f8e02ff */
[----:B------:R-:W-:Y:S01]  /*20780*/  ULDC UR13, c[0x0][0x240] ;  /* 0x00009000000d7ab9 */ /* 0x000fe20000000800 */
[----:B------:R-:W-:Y:S01]  /*20790*/  IMAD R37, R37, UR14, RZ ;  /* 0x0000000e25257c24 */ /* 0x000fe2000f8e02ff */
[----:B------:R1:W-:Y:S01]  /*207a0*/  STL [R1+0x250], R6 ;  /* 0x0002500601007387 */ /* 0x0003e20000100800 */
[----:B------:R-:W-:Y:S01]  /*207b0*/  ULDC UR14, c[0x0][0x240] ;  /* 0x00009000000e7ab9 */ /* 0x000fe20000000800 */
[----:B------:R-:W-:Y:S01]  /*207c0*/  IMAD R16, R16, UR15, RZ ;  /* 0x0000000f10107c24 */ /* 0x000fe2000f8e02ff */
[----:B------:R-:W-:Y:S01]  /*207d0*/  ULDC UR15, c[0x0][0x240] ;  /* 0x00009000000f7ab9 */ /* 0x000fe20000000800 */
[----:B------:R-:W-:Y:S01]  /*207e0*/  IMAD R26, R26, UR16, RZ ;  /* 0x000000101a1a7c24 */ /* 0x000fe2000f8e02ff */
[----:B------:R-:W-:Y:S01]  /*207f0*/  ULDC UR16, c[0x0][0x240] ;  /* 0x0000900000107ab9 */ /* 0x000fe20000000800 */
[----:B-1----:R-:W-:Y:S01]  /*20800*/  IMAD R0, R121, UR38, RZ ;  /* 0x0000002679007c24 */ /* 0x002fe2000f8e02ff */
[----:B------:R-:W-:Y:S01]  /*20810*/  ULDC UR37, c[0x0][0x240] ;  /* 0x0000900000257ab9 */ /* 0x000fe20000000800 */
[----:B------:R-:W-:Y:S01]  /*20820*/  ULDC UR38, c[0x0][0x240] ;  /* 0x0000900000267ab9 */ /* 0x000fe20000000800 */
[----:B------:R-:W-:-:S02]  /*20830*/  IMAD R6, R103, UR39, RZ ;  /* 0x0000002767067c24 */ /* 0x000fc4000f8e02ff */
[----:B------:R2:W-:Y:S01]  /*20840*/  STL [R1+0x24c], R0 ;  /* 0x00024c0001007387 */ /* 0x0005e20000100800 */
[----:B------:R-:W-:-:S03]  /*20850*/  ULDC UR39, c[0x0][0x240] ;  /* 0x0000900000277ab9 */ /* 0x000fc60000000800 */
[----:B------:R1:W-:Y:S01]  /*20860*/  STL [R1+0x23c], R6 ;  /* 0x00023c0601007387 */ /* 0x0003e20000100800 */
[----:B--2---:R-:W-:Y:S01]  /*20870*/  IMAD R0, R59, UR40, RZ ;  /* 0x000000283b007c24 */ /* 0x004fe2000f8e02ff */
[----:B------:R-:W-:Y:S01]  /*20880*/  ULDC UR40, c[0x0][0x240] ;  /* 0x0000900000287ab9 */ /* 0x000fe20000000800 */
[----:B-1----:R-:W-:-:S03]  /*20890*/  IMAD R6, R211, UR41, RZ ;  /* 0x00000029d3067c24 */ /* 0x002fc6000f8e02ff */
[----:B------:R3:W-:Y:S01]  /*208a0*/  STL [R1+0x1f0], R0 ;  /* 0x0001f00001007387 */ /* 0x0007e20000100800 */
[----:B------:R-:W-:-:S03]  /*208b0*/  ULDC UR41, c[0x0][0x240] ;  /* 0x0000900000297ab9 */ /* 0x000fc60000000800 */
[----:B------:R1:W-:Y:S01]  /*208c0*/  STL [R1+0x1ec], R6 ;  /* 0x0001ec0601007387 */ /* 0x0003e20000100800 */
[----:B---3--:R-:W-:Y:S01]  /*208d0*/  IMAD R0, R233, UR42, RZ ;  /* 0x0000002ae9007c24 */ /* 0x008fe2000f8e02ff */
[----:B------:R-:W-:Y:S01]  /*208e0*/  ULDC UR42, c[0x0][0x240] ;  /* 0x00009000002a7ab9 */ /* 0x000fe20000000800 */
[----:B-1----:R-:W-:-:S03]  /*208f0*/  IMAD R6, R249, UR43, RZ ;  /* 0x0000002bf9067c24 */ /* 0x002fc6000f8e02ff */
[----:B------:R4:W-:Y:S01]  /*20900*/  STL [R1+0x1c8], R0 ;  /* 0x0001c80001007387 */ /* 0x0009e20000100800 */
[----:B------:R-:W-:-:S03]  /*20910*/  ULDC UR43, c[0x0][0x240] ;  /* 0x00009000002b7ab9 */ /* 0x000fc60000000800 */
[----:B------:R1:W-:Y:S01]  /*20920*/  STL [R1+0x1c4], R6 ;  /* 0x0001c40601007387 */ /* 0x0003e20000100800 */
[----:B----4-:R-:W-:Y:S01]  /*20930*/  IMAD R0, R250, UR44, RZ ;  /* 0x0000002cfa007c24 */ /* 0x010fe2000f8e02ff */
[----:B------:R-:W-:Y:S01]  /*20940*/  ULDC UR44, c[0x0][0x240] ;  /* 0x00009000002c7ab9 */ /* 0x000fe20000000800 */
[----:B-1----:R-:W-:-:S03]  /*20950*/  IMAD R6, R251, UR45, RZ ;  /* 0x0000002dfb067c24 */ /* 0x002fc6000f8e02ff */
[----:B------:R1:W-:Y:S01]  /*20960*/  STL [R1+0x1a4], R0 ;  /* 0x0001a40001007387 */ /* 0x0003e20000100800 */
[----:B------:R-:W-:-:S03]  /*20970*/  ULDC UR45, c[0x0][0x240] ;  /* 0x00009000002d7ab9 */ /* 0x000fc60000000800 */
[----:B------:R2:W-:Y:S04]  /*20980*/  STL [R1+0x1a0], R6 ;  /* 0x0001a00601007387 */ /* 0x0005e80000100800 */
[----:B------:R-:W3:Y:S01]  /*20990*/  LDL.LU R179, [R1+0x2c] ;  /* 0x00002c0001b37983 */ /* 0x000ee20000300800 */
[----:B-1----:R-:W-:-:S03]  /*209a0*/  IMAD R0, R252, UR46, RZ ;  /* 0x0000002efc007c24 */ /* 0x002fc6000f8e02ff */
[----:B------:R-:W2:Y:S01]  /*209b0*/  LDL.LU R103, [R1+0x6c] ;  /* 0x00006c0001677983 */ /* 0x000ea20000300800 */
[----:B------:R-:W-:-:S03]  /*209c0*/  ULDC UR46, c[0x0][0x240] ;  /* 0x00009000002e7ab9 */ /* 0x000fc60000000800 */
[----:B------:R1:W-:Y:S04]  /*209d0*/  STL [R1+0x17c], R0 ;  /* 0x00017c0001007387 */ /* 0x0003e80000100800 */
[----:B------:R-:W4:Y:S04]  /*209e0*/  LDL.LU R59, [R1+0xb8] ;  /* 0x0000b800013b7983 */ /* 0x000f280000300800 */
[----:B------:R-:W3:Y:S04]  /*209f0*/  LDL.LU R149, [R1+0x108] ;  /* 0x0001080001957983 */ /* 0x000ee80000300800 */
[----:B------:R-:W3:Y:S04]  /*20a00*/  LDL.LU R211, [R1+0x160] ;  /* 0x0001600001d37983 */ /* 0x000ee80000300800 */
[----:B------:R-:W3:Y:S04]  /*20a10*/  LDL.LU R121, [R1+0x1a8] ;  /* 0x0001a80001797983 */ /* 0x000ee80000300800 */
[----:B------:R-:W1:Y:S04]  /*20a20*/  LDL.LU R233, [R1+0x1cc] ;  /* 0x0001cc0001e97983 */ /* 0x000e680000300800 */
[----:B------:R-:W3:Y:S04]  /*20a30*/  LDL.LU R249, [R1+0x1f4] ;  /* 0x0001f40001f97983 */ /* 0x000ee80000300800 */
[----:B------:R-:W3:Y:S04]  /*20a40*/  LDL.LU R250, [R1+0x244] ;  /* 0x0002440001fa7983 */ /* 0x000ee80000300800 */
[----:B------:R-:W3:Y:S04]  /*20a50*/  LDL.LU R251, [R1+0x2a0] ;  /* 0x0002a00001fb7983 */ /* 0x000ee80000300800 */
[----:B------:R-:W3:Y:S04]  /*20a60*/  LDL.LU R252, [R1+0x2fc] ;  /* 0x0002fc0001fc7983 */ /* 0x000ee80000300800 */
[----:B------:R1:W-:Y:S01]  /*20a70*/  STL [R1+0x5ec4], R166 ;  /* 0x005ec4a601007387 */ /* 0x0003e20000100800 */
[----:B--2---:R-:W-:Y:S01]  /*20a80*/  IMAD R6, R103, UR5, RZ ;  /* 0x0000000567067c24 */ /* 0x004fe2000f8e02ff */
[----:B------:R-:W-:-:S02]  /*20a90*/  ULDC UR5, c[0x0][0x240] ;  /* 0x0000900000057ab9 */ /* 0x000fc40000000800 */
[----:B------:R-:W2:Y:S01]  /*20aa0*/  LDL.LU R103, [R1+0x330] ;  /* 0x0003300001677983 */ /* 0x000ea20000300800 */
[----:B----4-:R-:W-:Y:S01]  /*20ab0*/  IMAD R7, R59, UR6, RZ ;  /* 0x000000063b077c24 */ /* 0x010fe2000f8e02ff */
[----:B------:R-:W-:Y:S02]  /*20ac0*/  ULDC UR6, c[0x0][0x240] ;  /* 0x0000900000067ab9 */ /* 0x000fe40000000800 */
[----:B------:R-:W4:Y:S01]  /*20ad0*/  LDL.LU R59, [R1+0x354] ;  /* 0x00035400013b7983 */ /* 0x000f220000300800 */
[----:B---3--:R-:W-:Y:S01]  /*20ae0*/  IMAD R9, R211, UR9, RZ ;  /* 0x00000009d3097c24 */ /* 0x008fe2000f8e02ff */
[----:B------:R-:W-:Y:S02]  /*20af0*/  ULDC UR9, c[0x0][0x240] ;  /* 0x0000900000097ab9 */ /* 0x000fe40000000800 */
[----:B------:R-:W3:Y:S01]  /*20b00*/  LDL.LU R211, [R1+0x374] ;  /* 0x0003740001d37983 */ /* 0x000ee20000300800 */
[----:B-1----:R-:W-:Y:S01]  /*20b10*/  IMAD R0, R233, UR11, RZ ;  /* 0x0000000be9007c24 */ /* 0x002fe2000f8e02ff */
[----:B------:R-:W-:-:S02]  /*20b20*/  ULDC UR11, c[0x0][0x240] ;  /* 0x00009000000b7ab9 */ /* 0x000fc40000000800 */
[----:B------:R-:W3:Y:S01]  /*20b30*/  LDL.LU R233, [R1+0x3ac] ;  /* 0x0003ac0001e97983 */ /* 0x000ee20000300800 */
[----:B------:R-:W-:Y:S01]  /*20b40*/  IMAD R166, R249, UR12, RZ ;  /* 0x0000000cf9a67c24 */ /* 0x000fe2000f8e02ff */
[----:B------:R-:W-:Y:S02]  /*20b50*/  ULDC UR12, c[0x0][0x240] ;  /* 0x00009000000c7ab9 */ /* 0x000fe40000000800 */
[----:B------:R1:W-:Y:S04]  /*20b60*/  STL [R1+0x108], R0 ;  /* 0x0001080001007387 */ /* 0x0003e80000100800 */
[----:B------:R-:W3:Y:S01]  /*20b70*/  LDL.LU R249, [R1+0x3dc] ;  /* 0x0003dc0001f97983 */ /* 0x000ee20000300800 */
[----:B------:R-:W-:Y:S01]  /*20b80*/  IMAD R221, R250, UR13, RZ ;  /* 0x0000000dfadd7c24 */ /* 0x000fe2000f8e02ff */
[----:B------:R-:W-:-:S02]  /*20b90*/  ULDC UR13, c[0x0][0x240] ;  /* 0x00009000000d7ab9 */ /* 0x000fc40000000800 */
[----:B------:R-:W3:Y:S01]  /*20ba0*/  LDL.LU R250, [R1+0x484] ;  /* 0x0004840001fa7983 */ /* 0x000ee20000300800 */
[----:B------:R-:W-:Y:S01]  /*20bb0*/  IMAD R215, R251, UR14, RZ ;  /* 0x0000000efbd77c24 */ /* 0x000fe2000f8e02ff */
[----:B------:R-:W-:Y:S02]  /*20bc0*/  ULDC UR14, c[0x0][0x240] ;  /* 0x00009000000e7ab9 */ /* 0x000fe40000000800 */
[----:B------:R-:W-:Y:S04]  /*20bd0*/  STL [R1+0x100], R166 ;  /* 0x000100a601007387 */ /* 0x000fe80000100800 */
[----:B------:R-:W3:Y:S01]  /*20be0*/  LDL.LU R251, [R1+0x4c0] ;  /* 0x0004c00001fb7983 */ /* 0x000ee20000300800 */
[----:B------:R-:W-:Y:S01]  /*20bf0*/  IMAD R8, R149, UR7, RZ ;  /* 0x0000000795087c24 */ /* 0x000fe2000f8e02ff */
[----:B------:R-:W-:-:S02]  /*20c00*/  ULDC UR7, c[0x0][0x240] ;  /* 0x0000900000077ab9 */ /* 0x000fc40000000800 */
[----:B------:R-:W-:Y:S04]  /*20c10*/  STL [R1+0xfc], R221 ;  /* 0x0000fcdd01007387 */ /* 0x000fe80000100800 */
[----:B------:R-:W3:Y:S01]  /*20c20*/  LDL.LU R149, [R1+0x4f0] ;  /* 0x0004f00001957983 */ /* 0x000ee20000300800 */
[----:B------:R-:W-:Y:S01]  /*20c30*/  IMAD R185, R252, UR15, RZ ;  /* 0x0000000ffcb97c24 */ /* 0x000fe2000f8e02ff */
[----:B------:R-:W-:Y:S02]  /*20c40*/  ULDC UR15, c[0x0][0x240] ;  /* 0x00009000000f7ab9 */ /* 0x000fe40000000800 */
[----:B------:R-:W3:Y:S01]  /*20c50*/  LDL.LU R252, [R1+0x520] ;  /* 0x0005200001fc7983 */ /* 0x000ee20000300800 */
[----:B------:R-:W-:Y:S01]  /*20c60*/  IMAD R87, R121, UR10, RZ ;  /* 0x0000000a79577c24 */ /* 0x000fe2000f8e02ff */
[----:B------:R-:W-:-:S02]  /*20c70*/  ULDC UR10, c[0x0][0x240] ;  /* 0x00009000000a7ab9 */ /* 0x000fc40000000800 */
[----:B------:R-:W-:Y:S04]  /*20c80*/  STL [R1+0xe0], R215 ;  /* 0x0000e0d701007387 */ /* 0x000fe80000100800 */
[----:B------:R-:W3:Y:S04]  /*20c90*/  LDL.LU R121, [R1+0x5d0] ;  /* 0x0005d00001797983 */ /* 0x000ee80000300800 */
[----:B------:R-:W-:Y:S01]  /*20ca0*/  STL [R1+0x68], R185 ;  /* 0x000068b901007387 */ /* 0x000fe20000100800 */
[----:B------:R-:W-:Y:S01]  /*20cb0*/  IMAD R90, R179, UR4, RZ ;  /* 0x00000004b35a7c24 */ /* 0x000fe2000f8e02ff */
[----:B------:R-:W-:Y:S01]  /*20cc0*/  ULDC UR4, c[0x0][0x240] ;  /* 0x0000900000047ab9 */ /* 0x000fe20000000800 */
[----:B--2---:R-:W-:Y:S01]  /*20cd0*/  IMAD R231, R103, UR16, RZ ;  /* 0x0000001067e77c24 */ /* 0x004fe2000f8e02ff */
[----:B------:R-:W-:Y:S01]  /*20ce0*/  ULDC UR16, c[0x0][0x240] ;  /* 0x0000900000107ab9 */ /* 0x000fe20000000800 */
[----:B------:R-:W2:Y:S01]  /*20cf0*/  LDL.LU R103, [R1+0x608] ;  /* 0x0006080001677983 */ /* 0x000ea20000300800 */
[----:B----4-:R-:W-:Y:S01]  /*20d00*/  IMAD R217, R59, UR17, RZ ;  /* 0x000000113bd97c24 */ /* 0x010fe2000f8e02ff */
[----:B------:R-:W-:-:S02]  /*20d10*/  ULDC UR17, c[0x0][0x240] ;  /* 0x0000900000117ab9 */ /* 0x000fc40000000800 */
[----:B------:R-:W1:Y:S04]  /*20d20*/  LDL.LU R59, [R1+0x63c] ;  /* 0x00063c00013b7983 */ /* 0x000e680000300800 */
[----:B------:R-:W-:Y:S01]  /*20d30*/  STL [R1+0x48], R231 ;  /* 0x000048e701007387 */ /* 0x000fe20000100800 */
[----:B---3--:R-:W-:Y:S01]  /*20d40*/  IMAD R195, R211, UR18, RZ ;  /* 0x00000012d3c37c24 */ /* 0x008fe2000f8e02ff */
[----:B------:R-:W-:Y:S02]  /*20d50*/  ULDC UR18, c[0x0][0x240] ;  /* 0x0000900000127ab9 */ /* 0x000fe40000000800 */
[----:B------:R-:W3:Y:S04]  /*20d60*/  LDL.LU R211, [R1+0x62c] ;  /* 0x00062c0001d37983 */ /* 0x000ee80000300800 */
[----:B------:R-:W-:Y:S01]  /*20d70*/  STL [R1+0x2c], R217 ;  /* 0x00002cd901007387 */ /* 0x000fe20000100800 */
[----:B------:R-:W-:Y:S01]  /*20d80*/  IMAD R213, R233, UR19, RZ ;  /* 0x00000013e9d57c24 */ /* 0x000fe2000f8e02ff */
[----:B------:R-:W-:-:S02]  /*20d90*/  ULDC UR19, c[0x0][0x240] ;  /* 0x0000900000137ab9 */ /* 0x000fc40000000800 */
[----:B------:R-:W4:Y:S04]  /*20da0*/  LDL.LU R233, [R1+0x61c] ;  /* 0x00061c0001e97983 */ /* 0x000f280000300800 */
[----:B------:R-:W4:Y:S01]  /*20db0*/  LDL.LU R179, [R1+0x618] ;  /* 0x0006180001b37983 */ /* 0x000f220000300800 */
[----:B------:R-:W-:Y:S01]  /*20dc0*/  IMAD R102, R249, UR20, RZ ;  /* 0x00000014f9667c24 */ /* 0x000fe2000f8e02ff */
[----:B------:R-:W-:Y:S02]  /*20dd0*/  ULDC UR20, c[0x0][0x240] ;  /* 0x0000900000147ab9 */ /* 0x000fe40000000800 */
[----:B------:R-:W-:Y:S04]  /*20de0*/  STL [R1+0x28], R195 ;  /* 0x000028c301007387 */ /* 0x000fe80000100800 */
[----:B------:R-:W4:Y:S01]  /*20df0*/  LDL.LU R249, [R1+0x610] ;  /* 0x0006100001f97983 */ /* 0x000f220000300800 */
[----:B------:R-:W-:Y:S01]  /*20e00*/  IMAD R101, R250, UR21, RZ ;  /* 0x00000015fa657c24 */ /* 0x000fe2000f8e02ff */
[----:B------:R-:W-:-:S02]  /*20e10*/  ULDC UR21, c[0x0][0x240] ;  /* 0x0000900000157ab9 */ /* 0x000fc40000000800 */
[----:B------:R-:W4:Y:S01]  /*20e20*/  LDL.LU R250, [R1+0x5f0] ;  /* 0x0005f00001fa7983 */ /* 0x000f220000300800 */
[----:B------:R-:W-:Y:S01]  /*20e30*/  IMAD R89, R251, UR22, RZ ;  /* 0x00000016fb597c24 */ /* 0x000fe2000f8e02ff */
[----:B------:R-:W-:Y:S02]  /*20e40*/  ULDC UR22, c[0x0][0x240] ;  /* 0x0000900000167ab9 */ /* 0x000fe40000000800 */
[----:B------:R-:W4:Y:S01]  /*20e50*/  LDL.LU R251, [R1+0x5e8] ;  /* 0x0005e80001fb7983 */ /* 0x000f220000300800 */
[----:B------:R-:W-:Y:S01]  /*20e60*/  IMAD R77, R149, UR23, RZ ;  /* 0x00000017954d7c24 */ /* 0x000fe2000f8e02ff */
[----:B------:R-:W-:Y:S02]  /*20e70*/  ULDC UR23, c[0x0][0x240] ;  /* 0x0000900000177ab9 */ /* 0x000fe40000000800 */
[----:B------:R-:W4:Y:S01]  /*20e80*/  LDL.LU R149, [R1+0x5e4] ;  /* 0x0005e40001957983 */ /* 0x000f220000300800 */
[----:B------:R-:W-:Y:S01]  /*20e90*/  IMAD R76, R252, UR24, RZ ;  /* 0x00000018fc4c7c24 */ /* 0x000fe2000f8e02ff */
[----:B------:R-:W-:-:S02]  /*20ea0*/  ULDC UR24, c[0x0][0x240] ;  /* 0x0000900000187ab9 */ /* 0x000fc40000000800 */
[----:B------:R-:W4:Y:S01]  /*20eb0*/  LDL.LU R252, [R1+0x5a4] ;  /* 0x0005a40001fc7983 */ /* 0x000f220000300800 */
[----:B------:R-:W-:Y:S01]  /*20ec0*/  IMAD R72, R121, UR25, RZ ;  /* 0x0000001979487c24 */ /* 0x000fe2000f8e02ff */
[----:B------:R-:W-:Y:S02]  /*20ed0*/  ULDC UR25, c[0x0][0x240] ;  /* 0x0000900000197ab9 */ /* 0x000fe40000000800 */
[----:B------:R-:W4:Y:S01]  /*20ee0*/  LDL.LU R121, [R1+0x5a0] ;  /* 0x0005a00001797983 */ /* 0x000f220000300800 */
[----:B--2---:R-:W-:Y:S01]  /*20ef0*/  IMAD R62, R103, UR26, RZ ;  /* 0x0000001a673e7c24 */ /* 0x004fe2000f8e02ff */
[----:B------:R-:W-:Y:S02]  /*20f00*/  ULDC UR26, c[0x0][0x240] ;  /* 0x00009000001a7ab9 */ /* 0x000fe40000000800 */
[----:B------:R-:W2:Y:S01]  /*20f10*/  LDL.LU R103, [R1+0x59c] ;  /* 0x00059c0001677983 */ /* 0x000ea20000300800 */
[----:B-1----:R-:W-:Y:S01]  /*20f20*/  IMAD R0, R59, UR27, RZ ;  /* 0x0000001b3b007c24 */ /* 0x002fe2000f8e02ff */
[----:B------:R-:W-:-:S02]  /*20f30*/  ULDC UR27, c[0x0][0x240] ;  /* 0x00009000001b7ab9 */ /* 0x000fc40000000800 */
[----:B------:R-:W2:Y:S01]  /*20f40*/  LDL.LU R59, [R1+0x598] ;  /* 0x00059800013b7983 */ /* 0x000ea20000300800 */
[----:B---3--:R-:W-:Y:S01]  /*20f50*/  IMAD R11, R211, UR28, RZ ;  /* 0x0000001cd30b7c24 */ /* 0x008fe2000f8e02ff */
[----:B------:R-:W-:Y:S02]  /*20f60*/  ULDC UR28, c[0x0][0x240] ;  /* 0x00009000001c7ab9 */ /* 0x000fe40000000800 */
[----:B------:R-:W3:Y:S04]  /*20f70*/  LDL.LU R211, [R1+0x588] ;  /* 0x0005880001d37983 */ /* 0x000ee80000300800 */
[----:B------:R4:W-:Y:S02]  /*20f80*/  STL [R1+0x284], R11 ;  /* 0x0002840b01007387 */ /* 0x0009e40000100800 */
[----:B----4-:R-:W-:Y:S01]  /*20f90*/  IMAD R11, R233, UR29, RZ ;  /* 0x0000001de90b7c24 */ /* 0x010fe2000f8e02ff */
[----:B------:R-:W-:Y:S01]  /*20fa0*/  ULDC UR29, c[0x0][0x240] ;  /* 0x00009000001d7ab9 */ /* 0x000fe20000000800 */
[----:B------:R-:W4:Y:S01]  /*20fb0*/  LDL.LU R233, [R1+0x574] ;  /* 0x0005740001e97983 */ /* 0x000f220000300800 */
[----:B------:R-:W-:Y:S01]  /*20fc0*/  IMAD R12, R179, UR30, RZ ;  /* 0x0000001eb30c7c24 */ /* 0x000fe2000f8e02ff */
[----:B------:R-:W-:-:S02]  /*20fd0*/  ULDC UR30, c[0x0][0x240] ;  /* 0x00009000001e7ab9 */ /* 0x000fc40000000800 */
[----:B------:R1:W-:Y:S04]  /*20fe0*/  STL [R1+0x3ac], R11 ;  /* 0x0003ac0b01007387 */ /* 0x0003e80000100800 */
[----:B------:R-:W-:Y:S01]  /*20ff0*/  STL [R1+0xd68], R12 ;  /* 0x000d680c01007387 */ /* 0x000fe20000100800 */
[----:B-1----:R-:W-:Y:S01]  /*21000*/  IMAD R11, R249, UR31, RZ ;  /* 0x0000001ff90b7c24 */ /* 0x002fe2000f8e02ff */
[----:B------:R-:W-:Y:S02]  /*21010*/  ULDC UR31, c[0x0][0x240] ;  /* 0x00009000001f7ab9 */ /* 0x000fe40000000800 */
[----:B------:R-:W4:Y:S04]  /*21020*/  LDL.LU R249, [R1+0x56c] ;  /* 0x00056c0001f97983 */ /* 0x000f280000300800 */
[----:B------:R1:W-:Y:S02]  /*21030*/  STL [R1+0x2048], R11 ;  /* 0x0020480b01007387 */ /* 0x0003e40000100800 */
[----:B-1----:R-:W-:Y:S01]  /*21040*/  IMAD R11, R250, UR32, RZ ;  /* 0x00000020fa0b7c24 */ /* 0x002fe2000f8e02ff */
[----:B------:R-:W-:Y:S01]  /*21050*/  ULDC UR32, c[0x0][0x240] ;  /* 0x0000900000207ab9 */ /* 0x000fe20000000800 */
        /* <DEDUP_REMOVED lines=17> */
[----:B------:R2:W-:Y:S04]  /*21170*/  STL [R1+0x444], R11 ;  /* 0x0004440b01007387 */ /* 0x0005e80000100800 */
[----:B------:R-:W4:Y:S01]  /*21180*/  LDL.LU R179, [R1+0x504] ;  /* 0x0005040001b37983 */ /* 0x000f220000300800 */
[----:B--2---:R-:W-:Y:S01]  /*21190*/  IMAD R11, R103, UR37, RZ ;  /* 0x00000025670b7c24 */ /* 0x004fe2000f8e02ff */
[----:B------:R-:W-:-:S02]  /*211a0*/  ULDC UR37, c[0x0][0x240] ;  /* 0x0000900000257ab9 */ /* 0x000fc40000000800 */
[----:B------:R-:W2:Y:S04]  /*211b0*/  LDL.LU R103, [R1+0x500] ;  /* 0x0005000001677983 */ /* 0x000ea80000300800 */
[----:B------:R4:W-:Y:S01]  /*211c0*/  STL [R1+0x2068], R11 ;  /* 0x0020680b01007387 */ /* 0x0009e20000100800 */
[----:B------:R-:W-:Y:S01]  /*211d0*/  IMAD R61, R59, UR38, RZ ;  /* 0x000000263b3d7c24 */ /* 0x000fe2000f8e02ff */
[----:B------:R-:W-:Y:S02]  /*211e0*/  ULDC UR38, c[0x0][0x240] ;  /* 0x0000900000267ab9 */ /* 0x000fe40000000800 */
[----:B------:R-:W2:Y:S01]  /*211f0*/  LDL.LU R59, [R1+0x4fc] ;  /* 0x0004fc00013b7983 */ /* 0x000ea20000300800 */
[----:B---3--:R-:W-:Y:S01]  /*21200*/  IMAD R209, R211, UR39, RZ ;  /* 0x00000027d3d17c24 */ /* 0x008fe2000f8e02ff */
[----:B------:R-:W-:-:S02]  /*21210*/  ULDC UR39, c[0x0][0x240] ;  /* 0x0000900000277ab9 */ /* 0x000fc40000000800 */
[----:B------:R-:W3:Y:S01]  /*21220*/  LDL.LU R211, [R1+0x4ec] ;  /* 0x0004ec0001d37983 */ /* 0x000ee20000300800 */
[----:B----4-:R-:W-:Y:S01]  /*21230*/  IMAD R11, R233, UR40, RZ ;  /* 0x00000028e90b7c24 */ /* 0x010fe2000f8e02ff */
[----:B------:R-:W-:Y:S02]  /*21240*/  ULDC UR40, c[0x0][0x240] ;  /* 0x0000900000287ab9 */ /* 0x000fe40000000800 */
[----:B------:R-:W4:Y:S04]  /*21250*/  LDL.LU R233, [R1+0x4d8] ;  /* 0x0004d80001e97983 */ /* 0x000f280000300800 */
[----:B------:R1:W-:Y:S04]  /*21260*/  STL [R1+0x398], R11 ;  /* 0x0003980b01007387 */ /* 0x0003e80000100800 */
[----:B------:R-:W-:Y:S01]  /*21270*/  STL [R1+0x1cc], R209 ;  /* 0x0001ccd101007387 */ /* 0x000fe20000100800 */
[----:B-1----:R-:W-:Y:S01]  /*21280*/  IMAD R11, R249, UR41, RZ ;  /* 0x00000029f90b7c24 */ /* 0x002fe2000f8e02ff */
[----:B------:R-:W-:-:S02]  /*21290*/  ULDC UR41, c[0x0][0x240] ;  /* 0x0000900000297ab9 */ /* 0x000fc40000000800 */
[----:B------:R-:W4:Y:S04]  /*212a0*/  LDL.LU R249, [R1+0x4d0] ;  /* 0x0004d00001f97983 */ /* 0x000f280000300800 */
[----:B------:R1:W-:Y:S02]  /*212b0*/  STL [R1+0x434], R11 ;  /* 0x0004340b01007387 */ /* 0x0003e40000100800 */
[----:B-1----:R-:W-:Y:S01]  /*212c0*/  IMAD R11, R250, UR42, RZ ;  /* 0x0000002afa0b7c24 */ /* 0x002fe2000f8e02ff */
[----:B------:R-:W-:Y:S01]  /*212d0*/  ULDC UR42, c[0x0][0x240] ;  /* 0x00009000002a7ab9 */ /* 0x000fe20000000800 */
[----:B------:R-:W4:Y:S04]  /*212e0*/  LDL.LU R250, [R1+0x4c4] ;  /* 0x0004c40001fa7983 */ /* 0x000f280000300800 */
[----:B------:R1:W-:Y:S01]  /*212f0*/  STL [R1+0x2078], R11 ;  /* 0x0020780b01007387 */ /* 0x0003e20000100800 */
[----:B------:R-:W-:Y:S01]  /*21300*/  IMAD R60, R251, UR43, RZ ;  /* 0x0000002bfb3c7c24 */ /* 0x000fe2000f8e02ff */
[----:B------:R-:W-:-:S02]  /*21310*/  ULDC UR43, c[0x0][0x240] ;  /* 0x00009000002b7ab9 */ /* 0x000fc40000000800 */
[----:B------:R-:W4:Y:S01]  /*21320*/  LDL.LU R251, [R1+0x494] ;  /* 0x0004940001fb7983 */ /* 0x000f220000300800 */
[----:B-1----:R-:W-:Y:S01]  /*21330*/  IMAD R11, R149, UR44, RZ ;  /* 0x0000002c950b7c24 */ /* 0x002fe2000f8e02ff */
[----:B------:R-:W-:Y:S02]  /*21340*/  ULDC UR44, c[0x0][0x240] ;  /* 0x00009000002c7ab9 */ /* 0x000fe40000000800 */
[----:B------:R-:W4:Y:S04]  /*21350*/  LDL.LU R149, [R1+0x490] ;  /* 0x0004900001957983 */ /* 0x000f280000300800 */
[----:B------:R1:W-:Y:S02]  /*21360*/  STL [R1+0x394], R11 ;  /* 0x0003940b01007387 */ /* 0x0003e40000100800 */
[----:B-1----:R-:W-:Y:S01]  /*21370*/  IMAD R11, R252, UR45, RZ ;  /* 0x0000002dfc0b7c24 */ /* 0x002fe2000f8e02ff */
[----:B------:R-:W-:Y:S01]  /*21380*/  ULDC UR45, c[0x0][0x240] ;  /* 0x00009000002d7ab9 */ /* 0x000fe20000000800 */
[----:B------:R-:W4:Y:S04]  /*21390*/  LDL.LU R252, [R1+0x48c] ;  /* 0x00048c0001fc7983 */ /* 0x000f280000300800 */
[----:B------:R1:W-:Y:S01]  /*213a0*/  STL [R1+0x414], R11 ;  /* 0x0004140b01007387 */ /* 0x0003e20000100800 */
[----:B------:R-:W-:Y:S01]  /*213b0*/  IMAD R164, R164, UR48, RZ ;  /* 0x00000030a4a47c24 */ /* 0x000fe2000f8e02ff */
[----:B------:R-:W-:Y:S01]  /*213c0*/  ULDC UR48, c[0x0][0x240] ;  /* 0x0000900000307ab9 */ /* 0x000fe20000000800 */
[----:B-1----:R-:W-:Y:S01]  /*213d0*/  IMAD R11, R121, UR46, RZ ;  /* 0x0000002e790b7c24 */ /* 0x002fe2000f8e02ff */
[----:B------:R-:W-:Y:S01]  /*213e0*/  ULDC UR46, c[0x0][0x240] ;  /* 0x00009000002e7ab9 */ /* 0x000fe20000000800 */
[----:B------:R-:W4:Y:S01]  /*213f0*/  LDL.LU R121, [R1+0x47c] ;  /* 0x00047c0001797983 */ /* 0x000f220000300800 */
[----:B------:R-:W-:-:S03]  /*21400*/  IMAD R12, R179, UR47, RZ ;  /* 0x0000002fb30c7c24 */ /* 0x000fc6000f8e02ff */
[----:B------:R2:W-:Y:S01]  /*21410*/  STL [R1+0x2088], R11 ;  /* 0x0020880b01007387 */ /* 0x0005e20000100800 */
[----:B------:R-:W-:Y:S01]  /*21420*/  IMAD R162, R162, UR49, RZ ;  /* 0x00000031a2a27c24 */ /* 0x000fe2000f8e02ff */
[----:B------:R-:W-:Y:S01]  /*21430*/  ULDC UR49, c[0x0][0x240] ;  /* 0x0000900000317ab9 */ /* 0x000fe20000000800 */
[----:B------:R-:W-:Y:S01]  /*21440*/  IMAD R160, R160, UR50, RZ ;  /* 0x00000032a0a07c24 */ /* 0x000fe2000f8e02ff */
[----:B------:R-:W-:Y:S01]  /*21450*/  STL [R1+0x374], R12 ;  /* 0x0003740c01007387 */ /* 0x000fe20000100800 */
        /* <DEDUP_REMOVED lines=23> */
[----:B------:R-:W-:Y:S01]  /*215d0*/  ULDC UR47, c[0x0][0x240] ;  /* 0x00009000002f7ab9 */ /* 0x000fe20000000800 */
[----:B--2---:R-:W-:Y:S01]  /*215e0*/  IMAD R11, R103, UR48, RZ ;  /* 0x00000030670b7c24 */ /* 0x004fe2000f8e02ff */
[----:B------:R-:W-:Y:S01]  /*215f0*/  ULDC UR48, c[0x0][0x240] ;  /* 0x0000900000307ab9 */ /* 0x000fe20000000800 */
[----:B------:R-:W2:Y:S04]  /*21600*/  LDL.LU R103, [R1+0x46c] ;  /* 0x00046c0001677983 */ /* 0x000ea80000300800 */
[----:B------:R1:W-:Y:S02]  /*21610*/  STL [R1+0x410], R11 ;  /* 0x0004100b01007387 */ /* 0x0003e40000100800 */
[----:B-1----:R-:W-:Y:S01]  /*21620*/  IMAD R11, R59, UR49, RZ ;  /* 0x000000313b0b7c24 */ /* 0x002fe2000f8e02ff */
[----:B------:R-:W-:Y:S01]  /*21630*/  ULDC UR49, c[0x0][0x240] ;  /* 0x0000900000317ab9 */ /* 0x000fe20000000800 */
[----:B------:R-:W2:Y:S01]  /*21640*/  LDL.LU R59, [R1+0x464] ;  /* 0x00046400013b7983 */ /* 0x000ea20000300800 */
[----:B---3--:R-:W-:Y:S01]  /*21650*/  IMAD R234, R211, UR50, RZ ;  /* 0x00000032d3ea7c24 */ /* 0x008fe2000f8e02ff */
[----:B------:R-:W-:-:S02]  /*21660*/  ULDC UR50, c[0x0][0x240] ;  /* 0x0000900000327ab9 */ /* 0x000fc40000000800 */
[----:B------:R4:W-:Y:S04]  /*21670*/  STL [R1+0x2098], R11 ;  /* 0x0020980b01007387 */ /* 0x0009e80000100800 */
        /* <DEDUP_REMOVED lines=27> */
[----:B------:R-:W-:Y:S01]  /*21830*/  IMAD R208, R121, UR57, RZ ;  /* 0x0000003979d07c24 */ /* 0x000fe2000f8e02ff */
[----:B------:R-:W-:-:S02]  /*21840*/  ULDC UR57, c[0x0][0x240] ;  /* 0x0000900000397ab9 */ /* 0x000fc40000000800 */
[----:B------:R-:W4:Y:S01]  /*21850*/  LDL.LU R121, [R1+0x3ec] ;  /* 0x0003ec0001797983 */ /* 0x000f220000300800 */
[----:B--2---:R-:W-:Y:S01]  /*21860*/  IMAD R11, R103, UR58, RZ ;  /* 0x0000003a670b7c24 */ /* 0x004fe2000f8e02ff */
[----:B------:R-:W-:Y:S02]  /*21870*/  ULDC UR58, c[0x0][0x240] ;  /* 0x00009000003a7ab9 */ /* 0x000fe40000000800 */
[----:B------:R-:W2:Y:S04]  /*21880*/  LDL.LU R103, [R1+0x3e8] ;  /* 0x0003e80001677983 */ /* 0x000ea80000300800 */
[----:B------:R1:W-:Y:S04]  /*21890*/  STL [R1+0x244], R11 ;  /* 0x0002440b01007387 */ /* 0x0003e80000100800 */
[----:B------:R-:W-:Y:S01]  /*218a0*/  STL [R1+0x1a8], R208 ;  /* 0x0001a8d001007387 */ /* 0x000fe20000100800 */
[----:B-1----:R-:W-:Y:S01]  /*218b0*/  IMAD R11, R59, UR59, RZ ;  /* 0x0000003b3b0b7c24 */ /* 0x002fe2000f8e02ff */
[----:B------:R-:W-:-:S02]  /*218c0*/  ULDC UR59, c[0x0][0x240] ;  /* 0x00009000003b7ab9 */ /* 0x000fc40000000800 */
[----:B------:R-:W2:Y:S04]  /*218d0*/  LDL.LU R59, [R1+0x3c4] ;  /* 0x0003c400013b7983 */ /* 0x000ea80000300800 */
[----:B------:R3:W-:Y:S02]  /*218e0*/  STL [R1+0x350], R11 ;  /* 0x0003500b01007387 */ /* 0x0007e40000100800 */
[----:B---3--:R-:W-:Y:S01]  /*218f0*/  IMAD R11, R211, UR60, RZ ;  /* 0x0000003cd30b7c24 */ /* 0x008fe2000f8e02ff */
[----:B------:R-:W-:Y:S01]  /*21900*/  ULDC UR60, c[0x0][0x240] ;  /* 0x00009000003c7ab9 */ /* 0x000fe20000000800 */
        /* <DEDUP_REMOVED lines=24> */
[----:B------:R-:W-:Y:S01]  /*21a90*/  IMAD R12, R179, UR10, RZ ;  /* 0x0000000ab30c7c24 */ /* 0x000fe2000f8e02ff */
[----:B------:R-:W-:-:S04]  /*21aa0*/  ULDC UR10, c[0x0][0x240] ;  /* 0x00009000000a7ab9 */ /* 0x000fc80000000800 */
[----:B------:R-:W-:Y:S01]  /*21ab0*/  STL [R1+0x330], R12 ;  /* 0x0003300c01007387 */ /* 0x000fe20000100800 */
[----:B-1----:R-:W-:Y:S01]  /*21ac0*/  IMAD R11, R121, UR11, RZ ;  /* 0x0000000b790b7c24 */ /* 0x002fe2000f8e02ff */
[----:B------:R-:W-:Y:S02]  /*21ad0*/  ULDC UR11, c[0x0][0x240] ;  /* 0x00009000000b7ab9 */ /* 0x000fe40000000800 */
[----:B------:R-:W4:Y:S04]  /*21ae0*/  LDL.LU R121, [R1+0x35c] ;  /* 0x00035c0001797983 */ /* 0x000f280000300800 */
[----:B------:R2:W-:Y:S02]  /*21af0*/  STL [R1+0x3cc], R11 ;  /* 0x0003cc0b01007387 */ /* 0x0005e40000100800 */
[----:B--2---:R-:W-:Y:S01]  /*21b00*/  IMAD R11, R103, UR12, RZ ;  /* 0x0000000c670b7c24 */ /* 0x004fe2000f8e02ff */
[----:B------:R-:W-:Y:S01]  /*21b10*/  ULDC UR12, c[0x0][0x240] ;  /* 0x00009000000c7ab9 */ /* 0x000fe20000000800 */
[----:B------:R-:W2:Y:S04]  /*21b20*/  LDL.LU R103, [R1+0x358] ;  /* 0x0003580001677983 */ /* 0x000ea80000300800 */
[----:B------:R1:W-:Y:S02]  /*21b30*/  STL [R1+0x3e8], R11 ;  /* 0x0003e80b01007387 */ /* 0x0003e40000100800 */
[----:B-1----:R-:W-:Y:S01]  /*21b40*/  IMAD R11, R59, UR13, RZ ;  /* 0x0000000d3b0b7c24 */ /* 0x002fe2000f8e02ff */
[----:B------:R-:W-:Y:S01]  /*21b50*/  ULDC UR13, c[0x0][0x240] ;  /* 0x00009000000d7ab9 */ /* 0x000fe20000000800 */
        /* <DEDUP_REMOVED lines=26> */
[----:B-1----:R-:W-:Y:S01]  /*21d00*/  IMAD R11, R252, UR20, RZ ;  /* 0x00000014fc0b7c24 */ /* 0x002fe2000f8e02ff */
        /* <DEDUP_REMOVED lines=34> */
[----:B------:R-:W4:Y:S01]  /*21f30*/  LDL.LU R251, [R1+0x270] ;  /* 0x0002700001fb7983 */ /* 0x000f220000300800 */
[----:B------:R-:W-:-:S03]  /*21f40*/  IMAD R12, R179, UR29, RZ ;  /* 0x0000001db30c7c24 */ /* 0x000fc6000f8e02ff */
[----:B------:R1:W-:Y:S01]  /*21f50*/  STL [R1+0x308], R11 ;  /* 0x0003080b01007387 */ /* 0x0003e20000100800 */
[----:B------:R-:W-:-:S03]  /*21f60*/  ULDC UR29, c[0x0][0x240] ;  /* 0x00009000001d7ab9 */ /* 0x000fc60000000800 */
[----:B------:R-:W-:Y:S04]  /*21f70*/  STL [R1+0x2dc], R12 ;  /* 0x0002dc0c01007387 */ /* 0x000fe80000100800 */
[----:B------:R-:W4:Y:S01]  /*21f80*/  LDL.LU R179, [R1+0x260] ;  /* 0x0002600001b37983 */ /* 0x000f220000300800 */
[----:B-1----:R-:W-:Y:S01]  /*21f90*/  IMAD R11, R149, UR30, RZ ;  /* 0x0000001e950b7c24 */ /* 0x002fe2000f8e02ff */
[----:B------:R-:W-:-:S04]  /*21fa0*/  ULDC UR30, c[0x0][0x240] ;  /* 0x00009000001e7ab9 */ /* 0x000fc80000000800 */
[----:B------:R1:W-:Y:S02]  /*21fb0*/  STL [R1+0x2d8], R11 ;  /* 0x0002d80b01007387 */ /* 0x0003e40000100800 */
[----:B-1----:R-:W-:Y:S01]  /*21fc0*/  IMAD R11, R252, UR31, RZ ;  /* 0x0000001ffc0b7c24 */ /* 0x002fe2000f8e02ff */
[----:B------:R-:W-:Y:S01]  /*21fd0*/  ULDC UR31, c[0x0][0x240] ;  /* 0x00009000001f7ab9 */ /* 0x000fe20000000800 */
[----:B------:R-:W4:Y:S01]  /*21fe0*/  LDL.LU R252, [R1+0x25c] ;  /* 0x00025c0001fc7983 */ /* 0x000f220000300800 */
[----:B------:R-:W-:Y:S01]  /*21ff0*/  IMAD R38, R121, UR32, RZ ;  /* 0x0000002079267c24 */ /* 0x000fe2000f8e02ff */
[----:B------:R-:W-:Y:S02]  /*22000*/  ULDC UR32, c[0x0][0x240] ;  /* 0x0000900000207ab9 */ /* 0x000fe40000000800 */
[----:B------:R1:W-:Y:S04]  /*22010*/  STL [R1+0x2d0], R11 ;  /* 0x0002d00b01007387 */ /* 0x0003e80000100800 */
[----:B------:R-:W4:Y:S01]  /*22020*/  LDL.LU R121, [R1+0x22c] ;  /* 0x00022c0001797983 */ /* 0x000f220000300800 */
[----:B--2---:R-:W-:Y:S01]  /*22030*/  IMAD R244, R103, UR33, RZ ;  /* 0x0000002167f47c24 */ /* 0x004fe2000f8e02ff */
[----:B------:R-:W-:-:S02]  /*22040*/  ULDC UR33, c[0x0][0x240] ;  /* 0x0000900000217ab9 */ /* 0x000fc40000000800 */
[----:B------:R-:W2:Y:S01]  /*22050*/  LDL.LU R103, [R1+0x224] ;  /* 0x0002240001677983 */ /* 0x000ea20000300800 */
[----:B-1----:R-:W-:Y:S01]  /*22060*/  IMAD R11, R59, UR34, RZ ;  /* 0x000000223b0b7c24 */ /* 0x002fe2000f8e02ff */
[----:B------:R-:W-:Y:S02]  /*22070*/  ULDC UR34, c[0x0][0x240] ;  /* 0x0000900000227ab9 */ /* 0x000fe40000000800 */
[----:B------:R-:W2:Y:S04]  /*22080*/  LDL.LU R59, [R1+0x220] ;  /* 0x00022000013b7983 */ /* 0x000ea80000300800 */
[----:B------:R3:W-:Y:S04]  /*22090*/  STL [R1+0x1f4], R11 ;  /* 0x0001f40b01007387 */ /* 0x0007e80000100800 */
[----:B------:R-:W-:Y:S01]  /*220a0*/  STL [R1+0xb8], R244 ;  /* 0x0000b8f401007387 */ /* 0x000fe20000100800 */
[----:B---3--:R-:W-:Y:S01]  /*220b0*/  IMAD R11, R211, UR35, RZ ;  /* 0x00000023d30b7c24 */ /* 0x008fe2000f8e02ff */
[----:B------:R-:W-:-:S02]  /*220c0*/  ULDC UR35, c[0x0][0x240] ;  /* 0x0000900000237ab9 */ /* 0x000fc40000000800 */
[----:B------:R-:W3:Y:S04]  /*220d0*/  LDL.LU R211, [R1+0x20c] ;  /* 0x00020c0001d37983 */ /* 0x000ee80000300800 */
[----:B------:R4:W-:Y:S04]  /*220e0*/  STL [R1+0x2a0], R11 ;  /* 0x0002a00b01007387 */ /* 0x0009e80000100800 */
[----:B------:R-:W3:Y:S01]  /*220f0*/  LDL.LU R149, [R1+0x1f8] ;  /* 0x0001f80001957983 */ /* 0x000ee20000300800 */
[----:B----4-:R-:W-:Y:S01]  /*22100*/  IMAD R11, R233, UR36, RZ ;  /* 0x00000024e90b7c24 */ /* 0x010fe2000f8e02ff */
[----:B------:R-:W-:-:S04]  /*22110*/  ULDC UR36, c[0x0][0x240] ;  /* 0x0000900000247ab9 */ /* 0x000fc80000000800 */
[----:B------:R1:W-:Y:S04]  /*22120*/  STL [R1+0x2b4], R11 ;  /* 0x0002b40b01007387 */ /* 0x0003e80000100800 */
[----:B------:R-:W4:Y:S01]  /*22130*/  LDL.LU R233, [R1+0x1e0] ;  /* 0x0001e00001e97983 */ /* 0x000f220000300800 */
[----:B-1----:R-:W-:Y:S01]  /*22140*/  IMAD R11, R249, UR37, RZ ;  /* 0x00000025f90b7c24 */ /* 0x002fe2000f8e02ff */
[----:B------:R-:W-:-:S04]  /*22150*/  ULDC UR37, c[0x0][0x240] ;  /* 0x0000900000257ab9 */ /* 0x000fc80000000800 */
[----:B------:R1:W-:Y:S04]  /*22160*/  STL [R1+0x2b0], R11 ;  /* 0x0002b00b01007387 */ /* 0x0003e80000100800 */
[----:B------:R-:W4:Y:S01]  /*22170*/  LDL.LU R249, [R1+0x1d8] ;  /* 0x0001d80001f97983 */ /* 0x000f220000300800 */
[----:B------:R-:W-:Y:S01]  /*22180*/  IMAD R237, R250, UR38, RZ ;  /* 0x00000026faed7c24 */ /* 0x000fe2000f8e02ff */
[----:B------:R-:W-:Y:S02]  /*22190*/  ULDC UR38, c[0x0][0x240] ;  /* 0x0000900000267ab9 */ /* 0x000fe40000000800 */
[----:B------:R-:W4:Y:S01]  /*221a0*/  LDL.LU R250, [R1+0x1d4] ;  /* 0x0001d40001fa7983 */ /* 0x000f220000300800 */
[----:B-1----:R-:W-:Y:S01]  /*221b0*/  IMAD R11, R251, UR39, RZ ;  /* 0x00000027fb0b7c24 */ /* 0x002fe2000f8e02ff */
[----:B------:R-:W-:-:S02]  /*221c0*/  ULDC UR39, c[0x0][0x240] ;  /* 0x0000900000277ab9 */ /* 0x000fc40000000800 */
        /* <DEDUP_REMOVED lines=27> */
[----:B-1----:R-:W-:Y:S01]  /*22380*/  IMAD R11, R149, UR46, RZ ;  /* 0x0000002e950b7c24 */ /* 0x002fe2000f8e02ff */
        /* <DEDUP_REMOVED lines=17> */
[----:B------:R-:W-:Y:S01]  /*224a0*/  IMAD R12, R179, UR51, RZ ;  /* 0x00000033b30c7c24 */ /* 0x000fe2000f8e02ff */
[----:B------:R-:W4:Y:S01]  /*224b0*/  LDL.LU R251, [R1+0x174] ;  /* 0x0001740001fb7983 */ /* 0x000f220000300800 */
[----:B------:R-:W-:-:S03]  /*224c0*/  ULDC UR51, c[0x0][0x240] ;  /* 0x0000900000337ab9 */ /* 0x000fc60000000800 */
[----:B------:R1:W-:Y:S04]  /*224d0*/  STL [R1+0x1d0], R11 ;  /* 0x0001d00b01007387 */ /* 0x0003e80000100800 */
[----:B------:R-:W-:Y:S04]  /*224e0*/  STL [R1+0x1bc], R12 ;  /* 0x0001bc0c01007387 */ /* 0x000fe80000100800 */
[----:B------:R-:W4:Y:S01]  /*224f0*/  LDL.LU R179, [R1+0x170] ;  /* 0x0001700001b37983 */ /* 0x000f220000300800 */
        /* <DEDUP_REMOVED lines=19> */
[----:B------:R4:W-:Y:S01]  /*22630*/  STL [R1+0x194], R11 ;  /* 0x0001940b01007387 */ /* 0x0009e20000100800 */
[----:B------:R-:W-:Y:S01]  /*22640*/  IMAD R12, R149, UR57, RZ ;  /* 0x00000039950c7c24 */ /* 0x000fe2000f8e02ff */
[----:B------:R-:W-:-:S04]  /*22650*/  ULDC UR57, c[0x0][0x240] ;  /* 0x0000900000397ab9 */ /* 0x000fc80000000800 */
[----:B------:R-:W-:Y:S01]  /*22660*/  STL [R1+0x190], R12 ;  /* 0x0001900c01007387 */ /* 0x000fe20000100800 */
[----:B----4-:R-:W-:Y:S01]  /*22670*/  IMAD R11, R233, UR58, RZ ;  /* 0x0000003ae90b7c24 */ /* 0x010fe2000f8e02ff */
[----:B------:R-:W-:Y:S02]  /*22680*/  ULDC UR58, c[0x0][0x240] ;  /* 0x00009000003a7ab9 */ /* 0x000fe40000000800 */
[----:B------:R-:W4:Y:S04]  /*22690*/  LDL.LU R233, [R1+0x13c] ;  /* 0x00013c0001e97983 */ /* 0x000f280000300800 */
[----:B------:R1:W-:Y:S04]  /*226a0*/  STL [R1+0x18c], R11 ;  /* 0x00018c0b01007387 */ /* 0x0003e80000100800 */
[----:B------:R-:W4:Y:S01]  /*226b0*/  LDL.LU R149, [R1+0x138] ;  /* 0x0001380001957983 */ /* 0x000f220000300800 */
[----:B------:R-:W-:Y:S01]  /*226c0*/  IMAD R36, R249, UR59, RZ ;  /* 0x0000003bf9247c24 */ /* 0x000fe2000f8e02ff */
[----:B------:R-:W-:-:S02]  /*226d0*/  ULDC UR59, c[0x0][0x240] ;  /* 0x00009000003b7ab9 */ /* 0x000fc40000000800 */
[----:B------:R-:W4:Y:S01]  /*226e0*/  LDL.LU R249, [R1+0x134] ;  /* 0x0001340001f97983 */ /* 0x000f220000300800 */
[----:B------:R-:W-:Y:S01]  /*226f0*/  IMAD R219, R250, UR60, RZ ;  /* 0x0000003cfadb7c24 */ /* 0x000fe2000f8e02ff */
[----:B------:R-:W-:Y:S02]  /*22700*/  ULDC UR60, c[0x0][0x240] ;  /* 0x00009000003c7ab9 */ /* 0x000fe40000000800 */
[----:B------:R-:W4:Y:S01]  /*22710*/  LDL.LU R250, [R1+0x118] ;  /* 0x0001180001fa7983 */ /* 0x000f220000300800 */
[----:B-1----:R-:W-:Y:S01]  /*22720*/  IMAD R11, R251, UR61, RZ ;  /* 0x0000003dfb0b7c24 */ /* 0x002fe2000f8e02ff */
[----:B------:R-:W-:Y:S02]  /*22730*/  ULDC UR61, c[0x0][0x240] ;  /* 0x00009000003d7ab9 */ /* 0x000fe40000000800 */
[----:B------:R-:W4:Y:S04]  /*22740*/  LDL.LU R251, [R1+0x114] ;  /* 0x0001140001fb7983 */ /* 0x000f280000300800 */
[----:B------:R1:W-:Y:S01]  /*22750*/  STL [R1+0x174], R11 ;  /* 0x0001740b01007387 */ /* 0x0003e20000100800 */
[----:B------:R-:W-:-:S03]  /*22760*/  IMAD R12, R179, UR4, RZ ;  /* 0x00000004b30c7c24 */ /* 0x000fc6000f8e02ff */
[----:B------:R-:W-:Y:S01]  /*22770*/  STL [R1], R219 ;  /* 0x000000db01007387 */ /* 0x000fe20000100800 */
[----:B------:R-:W-:Y:S01]  /*22780*/  ULDC UR4, c[0x0][0x240] ;  /* 0x0000900000047ab9 */ /* 0x000fe20000000800 */
[----:B-1----:R-:W-:Y:S02]  /*22790*/  IMAD R11, R252, UR5, RZ ;  /* 0x00000005fc0b7c24 */ /* 0x002fe4000f8e02ff */
[----:B------:R-:W-:Y:S01]  /*227a0*/  STL [R1+0x170], R12 ;  /* 0x0001700c01007387 */ /* 0x000fe20000100800 */
[----:B------:R-:W-:-:S03]  /*227b0*/  ULDC UR5, c[0x0][0x240] ;  /* 0x0000900000057ab9 */ /* 0x000fc60000000800 */
        /* <DEDUP_REMOVED lines=13> */
[----:B------:R3:W-:Y:S04]  /*22890*/  STL [R1+0x144], R11 ;  /* 0x0001440b01007387 */ /* 0x0007e80000100800 */
[----:B------:R-:W2:Y:S01]  /*228a0*/  LDL.LU R44, [R1+0xf0] ;  /* 0x0000f000012c7983 */ /* 0x000ea20000300800 */
[----:B---3--:R-:W-:Y:S01]  /*228b0*/  IMAD R11, R211, UR10, RZ ;  /* 0x0000000ad30b7c24 */ /* 0x008fe2000f8e02ff */
[----:B------:R-:W-:-:S02]  /*228c0*/  ULDC UR10, c[0x0][0x240] ;  /* 0x00009000000a7ab9 */ /* 0x000fc40000000800 */
[----:B------:R-:W3:Y:S04]  /*228d0*/  LDL.LU R211, [R1+0xec] ;  /* 0x0000ec0001d37983 */ /* 0x000ee80000300800 */
[----:B------:R4:W-:Y:S02]  /*228e0*/  STL [R1+0x140], R11 ;  /* 0x0001400b01007387 */ /* 0x0009e40000100800 */
[----:B----4-:R-:W-:Y:S01]  /*228f0*/  IMAD R11, R233, UR11, RZ ;  /* 0x0000000be90b7c24 */ /* 0x010fe2000f8e02ff */
[----:B------:R-:W-:Y:S01]  /*22900*/  ULDC UR11, c[0x0][0x240] ;  /* 0x00009000000b7ab9 */ /* 0x000fe20000000800 */
[----:B------:R-:W4:Y:S04]  /*22910*/  LDL.LU R233, [R1+0xe8] ;  /* 0x0000e80001e97983 */ /* 0x000f280000300800 */
[----:B------:R1:W-:Y:S04]  /*22920*/  STL [R1+0x13c], R11 ;  /* 0x00013c0b01007387 */ /* 0x0003e80000100800 */
[----:B------:R-:W3:Y:S01]  /*22930*/  LDL.LU R179, [R1+0xe4] ;  /* 0x0000e40001b37983 */ /* 0x000ee20000300800 */
[----:B-1----:R-:W-:Y:S01]  /*22940*/  IMAD R11, R149, UR12, RZ ;  /* 0x0000000c950b7c24 */ /* 0x002fe2000f8e02ff */
[----:B------:R-:W-:Y:S01]  /*22950*/  ULDC UR12, c[0x0][0x240] ;  /* 0x00009000000c7ab9 */ /* 0x000fe20000000800 */
[----:B------:R-:W-:Y:S01]  /*22960*/  IMAD R31, R249, UR13, RZ ;  /* 0x0000000df91f7c24 */ /* 0x000fe2000f8e02ff */
[----:B------:R-:W-:-:S02]  /*22970*/  ULDC UR13, c[0x0][0x240] ;  /* 0x00009000000d7ab9 */ /* 0x000fc40000000800 */
[----:B------:R1:W-:Y:S04]  /*22980*/  STL [R1+0x138], R11 ;  /* 0x0001380b01007387 */ /* 0x0003e80000100800 */
[----:B------:R-:W4:Y:S01]  /*22990*/  LDL.LU R249, [R1+0xc8] ;  /* 0x0000c80001f97983 */ /* 0x000f220000300800 */
[----:B-1----:R-:W-:Y:S01]  /*229a0*/  IMAD R11, R250, UR14, RZ ;  /* 0x0000000efa0b7c24 */ /* 0x002fe2000f8e02ff */
[----:B------:R-:W-:Y:S02]  /*229b0*/  ULDC UR14, c[0x0][0x240] ;  /* 0x00009000000e7ab9 */ /* 0x000fe40000000800 */
[----:B------:R-:W4:Y:S04]  /*229c0*/  LDL.LU R250, [R1+0xc4] ;  /* 0x0000c40001fa7983 */ /* 0x000f280000300800 */
[----:B------:R1:W-:Y:S04]  /*229d0*/  STL [R1+0x118], R11 ;  /* 0x0001180b01007387 */ /* 0x0003e80000100800 */
        /* <DEDUP_REMOVED lines=19> */
[----:B------:R-:W2:Y:S01]  /*22b10*/  LDL.LU R59, [R1+0x94] ;  /* 0x00009400013b7983 */ /* 0x000ea20000300800 */
[----:B------:R-:W-:-:S03]  /*22b20*/  IMAD R12, R44, UR20, RZ ;  /* 0x000000142c0c7c24 */ /* 0x000fc6000f8e02ff */
[----:B------:R1:W-:Y:S01]  /*22b30*/  STL [R1+0xf4], R11 ;  /* 0x0000f40b01007387 */ /* 0x0003e20000100800 */
[----:B---3--:R-:W-:-:S03]  /*22b40*/  IMAD R27, R179, UR23, RZ ;  /* 0x00000017b31b7c24 */ /* 0x008fc6000f8e02ff */
[----:B------:R3:W-:Y:S01]  /*22b50*/  STL [R1+0xf0], R12 ;  /* 0x0000f00c01007387 */ /* 0x0007e20000100800 */
[----:B-1----:R-:W-:Y:S01]  /*22b60*/  IMAD R11, R211, UR21, RZ ;  /* 0x00000015d30b7c24 */ /* 0x002fe2000f8e02ff */
[----:B------:R-:W-:Y:S01]  /*22b70*/  ULDC UR23, c[0x0][0x240] ;  /* 0x0000900000177ab9 */ /* 0x000fe20000000800 */
[----:B----4-:R-:W-:Y:S01]  /*22b80*/  IMAD R75, R252, UR28, RZ ;  /* 0x0000001cfc4b7c24 */ /* 0x010fe2000f8e02ff */
[----:B------:R-:W4:Y:S01]  /*22b90*/  LDL.LU R211, [R1+0x90] ;  /* 0x0000900001d37983 */ /* 0x000f220000300800 */
[----:B---3--:R-:W-:Y:S01]  /*22ba0*/  IMAD R12, R149, UR26, RZ ;  /* 0x0000001a950c7c24 */ /* 0x008fe2000f8e02ff */
        /* <DEDUP_REMOVED lines=40> */
[----:B------:R-:W-:Y:S01]  /*22e30*/  ULDC UR21, c[0x0][0x240] ;  /* 0x0000900000157ab9 */ /* 0x000fe20000000800 */
[----:B------:R-:W-:Y:S01]  /*22e40*/  ULDC UR16, c[0x0][0x240] ;  /* 0x0000900000107ab9 */ /* 0x000fe20000000800 */
[----:B------:R-:W-:Y:S01]  /*22e50*/  ULDC UR22, c[0x0][0x240] ;  /* 0x0000900000167ab9 */ /* 0x000fe20000000800 */
[----:B---3--:R-:W-:Y:S01]  /*22e60*/  IMAD R13, R233, UR33, RZ ;  /* 0x00000021e90d7c24 */ /* 0x008fe2000f8e02ff */
        /* <DEDUP_REMOVED lines=9> */
[----:B------:R-:W-:-:S02]  /*22f00*/  ULDC UR28, c[0x0][0x240] ;  /* 0x00009000001c7ab9 */ /* 0x000fc40000000800 */
[----:B------:R2:W-:Y:S01]  /*22f10*/  STL [R1+0xc0], R12 ;  /* 0x0000c00c01007387 */ /* 0x0005e20000100800 */
[----:B-1----:R-:W-:Y:S01]  /*22f20*/  IMAD R11, R251, UR27, RZ ;  /* 0x0000001bfb0b7c24 */ /* 0x002fe2000f8e02ff */
[----:B------:R-:W-:Y:S02]  /*22f30*/  ULDC UR27, c[0x0][0x240] ;  /* 0x00009000001b7ab9 */ /* 0x000fe40000000800 */
[----:B------:R-:W3:Y:S01]  /*22f40*/  LDL.LU R251, [R1+0x7c] ;  /* 0x00007c0001fb7983 */ /* 0x000ee20000300800 */
[----:B--2---:R-:W-:Y:S01]  /*22f50*/  IMAD R12, R121, UR29, RZ ;  /* 0x0000001d790c7c24 */ /* 0x004fe2000f8e02ff */
[----:B------:R-:W-:Y:S02]  /*22f60*/  ULDC UR29, c[0x0][0x240] ;  /* 0x00009000001d7ab9 */ /* 0x000fe40000000800 */
[----:B------:R1:W-:Y:S04]  /*22f70*/  STL [R1+0xbc], R11 ;  /* 0x0000bc0b01007387 */ /* 0x0003e80000100800 */
[----:B------:R-:W2:Y:S04]  /*22f80*/  LDL.LU R252, [R1+0x78] ;  /* 0x0000780001fc7983 */ /* 0x000ea80000300800 */
[----:B------:R-:W-:Y:S01]  /*22f90*/  STL [R1+0x9c], R12 ;  /* 0x00009c0c01007387 */ /* 0x000fe20000100800 */
[----:B-1----:R-:W-:Y:S01]  /*22fa0*/  IMAD R11, R103, UR30, RZ ;  /* 0x0000001e670b7c24 */ /* 0x002fe2000f8e02ff */
[----:B------:R-:W-:-:S02]  /*22fb0*/  ULDC UR30, c[0x0][0x240] ;  /* 0x00009000001e7ab9 */ /* 0x000fc40000000800 */
[----:B------:R-:W2:Y:S04]  /*22fc0*/  LDL.LU R104, [R1+0x74] ;  /* 0x0000740001687983 */ /* 0x000ea80000300800 */
[----:B------:R-:W2:Y:S04]  /*22fd0*/  LDL.LU R79, [R1+0x70] ;  /* 0x00007000014f7983 */ /* 0x000ea80000300800 */
[----:B------:R1:W-:Y:S04]  /*22fe0*/  STL [R1+0x98], R11 ;  /* 0x0000980b01007387 */ /* 0x0003e80000100800 */
[----:B------:R-:W2:Y:S04]  /*22ff0*/  LDL.LU R44, [R1+0x5c] ;  /* 0x00005c00012c7983 */ /* 0x000ea80000300800 */
[----:B------:R-:W2:Y:S01]  /*23000*/  LDL.LU R179, [R1+0x58] ;  /* 0x0000580001b37983 */ /* 0x000ea20000300800 */
[----:B-1----:R-:W-:Y:S01]  /*23010*/  IMAD R11, R59, UR31, RZ ;  /* 0x0000001f3b0b7c24 */ /* 0x002fe2000f8e02ff */
[----:B------:R-:W-:-:S04]  /*23020*/  ULDC UR31, c[0x0][0x240] ;  /* 0x00009000001f7ab9 */ /* 0x000fc80000000800 */
[----:B------:R4:W-:Y:S04]  /*23030*/  STL [R1+0x94], R11 ;  /* 0x0000940b01007387 */ /* 0x0009e80000100800 */
[----:B------:R-:W2:Y:S04]  /*23040*/  LDL.LU R149, [R1+0x54] ;  /* 0x0000540001957983 */ /* 0x000ea80000300800 */
[----:B------:R-:W2:Y:S01]  /*23050*/  LDL.LU R121, [R1+0x50] ;  /* 0x0000500001797983 */ /* 0x000ea20000300800 */
[----:B----4-:R-:W-:Y:S01]  /*23060*/  IMAD R11, R211, UR32, RZ ;  /* 0x00000020d30b7c24 */ /* 0x010fe2000f8e02ff */
[----:B------:R-:W-:-:S04]  /*23070*/  ULDC UR32, c[0x0][0x240] ;  /* 0x0000900000207ab9 */ /* 0x000fc80000000800 */
[----:B------:R3:W-:Y:S04]  /*23080*/  STL [R1+0x90], R11 ;  /* 0x0000900b01007387 */ /* 0x0007e80000100800 */
[----:B------:R-:W4:Y:S04]  /*23090*/  LDL.LU R12, [R1+0x4c] ;  /* 0x00004c00010c7983 */ /* 0x000f280000300800 */
[----:B------:R-:W4:Y:S04]  /*230a0*/  LDL.LU R103, [R1+0x3c] ;  /* 0x00003c0001677983 */ /* 0x000f280000300800 */
[----:B------:R-:W4:Y:S01]  /*230b0*/  LDL.LU R59, [R1+0x38] ;  /* 0x00003800013b7983 */ /* 0x000f220000300800 */
[----:B------:R-:W-:Y:S01]  /*230c0*/  IMAD R74, R249, UR34, RZ ;  /* 0x00000022f94a7c24 */ /* 0x000fe2000f8e02ff */
[----:B------:R-:W-:-:S02]  /*230d0*/  ULDC UR34, c[0x0][0x240] ;  /* 0x0000900000227ab9 */ /* 0x000fc40000000800 */
[----:B------:R-:W4:Y:S04]  /*230e0*/  LDL.LU R211, [R1+0x34] ;  /* 0x0000340001d37983 */ /* 0x000f280000300800 */
[----:B------:R-:W4:Y:S04]  /*230f0*/  LDL.LU R233, [R1+0x30] ;  /* 0x0000300001e97983 */ /* 0x000f280000300800 */
[----:B------:R-:W4:Y:S01]  /*23100*/  LDL.LU R249, [R1+0x1c] ;  /* 0x00001c0001f97983 */ /* 0x000f220000300800 */
[----:B---3--:R-:W-:Y:S01]  /*23110*/  IMAD R11, R250, UR35, RZ ;  /* 0x00000023fa0b7c24 */ /* 0x008fe2000f8e02ff */
[----:B------:R-:W-:-:S04]  /*23120*/  ULDC UR35, c[0x0][0x240] ;  /* 0x0000900000237ab9 */ /* 0x000fc80000000800 */
[----:B------:R1:W-:Y:S04]  /*23130*/  STL [R1+0x84], R11 ;  /* 0x0000840b01007387 */ /* 0x0003e80000100800 */
[----:B------:R-:W3:Y:S01]  /*23140*/  LDL.LU R250, [R1+0x18] ;  /* 0x0000180001fa7983 */ /* 0x000ee20000300800 */
[----:B-1----:R-:W-:Y:S01]  /*23150*/  IMAD R11, R251, UR36, RZ ;  /* 0x00000024fb0b7c24 */ /* 0x002fe2000f8e02ff */
[----:B------:R-:W-:Y:S02]  /*23160*/  ULDC UR36, c[0x0][0x240] ;  /* 0x0000900000247ab9 */ /* 0x000fe40000000800 */
[----:B------:R-:W3:Y:S04]  /*23170*/  LDL.LU R251, [R1+0x14] ;  /* 0x0000140001fb7983 */ /* 0x000ee80000300800 */
[----:B------:R2:W-:Y:S02]  /*23180*/  STL [R1+0x7c], R11 ;  /* 0x00007c0b01007387 */ /* 0x0005e40000100800 */
[----:B--2---:R-:W-:Y:S01]  /*23190*/  IMAD R11, R252, UR37, RZ ;  /* 0x00000025fc0b7c24 */ /* 0x004fe2000f8e02ff */
[----:B------:R-:W-:Y:S01]  /*231a0*/  ULDC UR37, c[0x0][0x240] ;  /* 0x0000900000257ab9 */ /* 0x000fe20000000800 */
[----:B------:R-:W-:Y:S01]  /*231b0*/  IMAD R104, R104, UR38, RZ ;  /* 0x0000002668687c24 */ /* 0x000fe2000f8e02ff */
[----:B------:R-:W2:Y:S01]  /*231c0*/  LDL.LU R252, [R1+0x10] ;  /* 0x0000100001fc7983 */ /* 0x000ea20000300800 */
[----:B------:R-:W-:Y:S01]  /*231d0*/  IMAD R79, R79, UR39, RZ ;  /* 0x000000274f4f7c24 */ /* 0x000fe2000f8e02ff */
[----:B------:R-:W-:Y:S01]  /*231e0*/  ULDC UR38, c[0x0][0x240] ;  /* 0x0000900000267ab9 */ /* 0x000fe20000000800 */
[----:B------:R-:W-:Y:S01]  /*231f0*/  IMAD R44, R44, UR40, RZ ;  /* 0x000000282c2c7c24 */ /* 0x000fe2000f8e02ff */
[----:B------:R1:W-:Y:S01]  /*23200*/  STL [R1+0x78], R11 ;  /* 0x0000780b01007387 */ /* 0x0003e20000100800 */
[----:B------:R-:W-:Y:S01]  /*23210*/  IMAD R179, R179, UR41, RZ ;  /* 0x00000029b3b37c24 */ /* 0x000fe2000f8e02ff */
[----:B------:R-:W-:Y:S01]  /*23220*/  ULDC UR41, c[0x0][0x240] ;  /* 0x0000900000297ab9 */ /* 0x000fe20000000800 */
[----:B------:R-:W-:Y:S01]  /*23230*/  IMAD R149, R149, UR42, RZ ;  /* 0x0000002a95957c24 */ /* 0x000fe2000f8e02ff */
[----:B-1----:R-:W2:Y:S01]  /*23240*/  LDL.LU R11, [R1+0xc] ;  /* 0x00000c00010b7983 */ /* 0x002ea20000300800 */
[----:B------:R-:W-:-:S03]  /*23250*/  IMAD R121, R121, UR43, RZ ;  /* 0x0000002b79797c24 */ /* 0x000fc6000f8e02ff */
[----:B------:R1:W-:Y:S01]  /*23260*/  STL [R1+0x74], R104 ;  /* 0x0000746801007387 */ /* 0x0003e20000100800 */
[----:B------:R-:W-:Y:S01]  /*23270*/  ULDC UR43, c[0x0][0x240] ;  /* 0x00009000002b7ab9 */ /* 0x000fe20000000800 */
[----:B----4-:R-:W-:Y:S02]  /*23280*/  IMAD R103, R103, UR45, RZ ;  /* 0x0000002d67677c24 */ /* 0x010fe4000f8e02ff */
[----:B-1----:R-:W4:Y:S01]  /*23290*/  LDL.LU R104, [R1+0x5efc] ;  /* 0x005efc0001687983 */ /* 0x002f220000300800 */
[----:B------:R-:W-:-:S03]  /*232a0*/  IMAD R59, R59, UR46, RZ ;  /* 0x0000002e3b3b7c24 */ /* 0x000fc6000f8e02ff */
[----:B------:R1:W-:Y:S01]  /*232b0*/  STL [R1+0x70], R79 ;  /* 0x0000704f01007387 */ /* 0x0003e20000100800 */
[----:B------:R-:W-:Y:S01]  /*232c0*/  IMAD R211, R211, UR47, RZ ;  /* 0x0000002fd3d37c24 */ /* 0x000fe2000f8e02ff */
[----:B------:R-:W-:Y:S01]  /*232d0*/  ULDC UR39, c[0x0][0x240] ;  /* 0x0000900000277ab9 */ /* 0x000fe20000000800 */
[----:B------:R-:W-:Y:S01]  /*232e0*/  IMAD R233, R233, UR48, RZ ;  /* 0x00000030e9e97c24 */ /* 0x000fe2000f8e02ff */
[----:B------:R-:W-:Y:S01]  /*232f0*/  ULDC UR48, c[0x0][0x240] ;  /* 0x0000900000307ab9 */ /* 0x000fe20000000800 */
[----:B------:R-:W-:Y:S01]  /*23300*/  IMAD R249, R249, UR49, RZ ;  /* 0x00000031f9f97c24 */ /* 0x000fe2000f8e02ff */
[----:B-1----:R-:W4:Y:S01]  /*23310*/  LDL.LU R79, [R1+0x5ef8] ;  /* 0x005ef800014f7983 */ /* 0x002f220000300800 */
        /* <DEDUP_REMOVED lines=18> */
[----:B---3--:R-:W-:-:S03]  /*23440*/  IMAD R250, R250, UR50, RZ ;  /* 0x00000032fafa7c24 */ /* 0x008fc6000f8e02ff */
[----:B-1----:R-:W3:Y:S01]  /*23450*/  LDL.LU R179, [R1+0x5ef0] ;  /* 0x005ef00001b37983 */ /* 0x002ee20000300800 */
[----:B------:R-:W-:-:S03]  /*23460*/  IMAD R251, R251, UR51, RZ ;  /* 0x00000033fbfb7c24 */ /* 0x000fc6000f8e02ff */
        /* <DEDUP_REMOVED lines=10> */
[----:B-1----:R-:W3:Y:S01]  /*23510*/  LDL.LU R149, [R1+0x5eec] ;  /* 0x005eec0001957983 */ /* 0x002ee20000300800 */
[----:B------:R-:W-:Y:S01]  /*23520*/  IMAD R107, R107, UR25, RZ ;  /* 0x000000196b6b7c24 */ /* 0x000fe2000f8e02ff */
[----:B------:R-:W-:Y:S01]  /*23530*/  ULDC UR25, c[0x0][0x240] ;  /* 0x0000900000197ab9 */ /* 0x000fe20000000800 */
[----:B------:R-:W-:Y:S01]  /*23540*/  IMAD R114, R114, UR36, RZ ;  /* 0x0000002472727c24 */ /* 0x000fe2000f8e02ff */
[----:B------:R1:W-:Y:S01]  /*23550*/  STL [R1+0x50], R121 ;  /* 0x0000507901007387 */ /* 0x0003e20000100800 */
[----:B------:R-:W-:Y:S01]  /*23560*/  IMAD R161, R161, UR12, RZ ;  /* 0x0000000ca1a17c24 */ /* 0x000fe2000f8e02ff */
[----:B------:R-:W-:Y:S01]  /*23570*/  ULDC UR36, c[0x0][0x240] ;  /* 0x0000900000247ab9 */ /* 0x000fe20000000800 */
[----:B--2---:R-:W-:Y:S01]  /*23580*/  IMAD R252, R252, UR52, RZ ;  /* 0x00000034fcfc7c24 */ /* 0x004fe2000f8e02ff */
[----:B------:R-:W-:Y:S01]  /*23590*/  ULDC UR48, c[0x0][0x240] ;  /* 0x0000900000307ab9 */ /* 0x000fe20000000800 */
[----:B------:R-:W-:Y:S01]  /*235a0*/  IMAD R200, R200, UR34, RZ ;  /* 0x00000022c8c87c24 */ /* 0x000fe2000f8e02ff */
[----:B------:R-:W-:Y:S01]  /*235b0*/  ULDC UR40, c[0x0][0x240] ;  /* 0x0000900000287ab9 */ /* 0x000fe20000000800 */
[----:B------:R-:W-:Y:S01]  /*235c0*/  IMAD R11, R11, UR53, RZ ;  /* 0x000000350b0b7c24 */ /* 0x000fe2000f8e02ff */
[----:B-1----:R-:W2:Y:S01]  /*235d0*/  LDL.LU R121, [R1+0x5ee8] ;  /* 0x005ee80001797983 */ /* 0x002ea20000300800 */
[----:B------:R-:W-:Y:S01]  /*235e0*/  ULDC UR53, c[0x0][0x240] ;  /* 0x0000900000357ab9 */ /* 0x000fe20000000800 */
[----:B------:R-:W-:Y:S01]  /*235f0*/  IMAD R201, R201, UR39, RZ ;  /* 0x00000027c9c97c24 */ /* 0x000fe2000f8e02ff */
[----:B------:R-:W-:Y:S01]  /*23600*/  ULDC UR45, c[0x0][0x240] ;  /* 0x00009000002d7ab9 */ /* 0x000fe20000000800 */
        /* <DEDUP_REMOVED lines=10> */
[----:B-1----:R-:W2:Y:S01]  /*236b0*/  LDL.LU R103, [R1+0x5ee4] ;  /* 0x005ee40001677983 */ /* 0x002ea20000300800 */
        /* <DEDUP_REMOVED lines=12> */
[----:B----4-:R-:W-:Y:S01]  /*23780*/  IMAD R104, R104, UR10, RZ ;  /* 0x0000000a68687c24 */ /* 0x010fe2000f8e02ff */
[----:B-1----:R-:W4:Y:S01]  /*23790*/  LDL.LU R59, [R1+0x5ee0] ;  /* 0x005ee000013b7983 */ /* 0x002f220000300800 */
        /* <DEDUP_REMOVED lines=9> */
[----:B------:R-:W-:Y:S01]  /*23830*/  ULDC UR38, c[0x0][0x240] ;  /* 0x0000900000267ab9 */ /* 0x000fe20000000800 */
[----:B------:R-:W-:Y:S01]  /*23840*/  ULDC UR43, c[0x0][0x240] ;  /* 0x00009000002b7ab9 */ /* 0x000fe20000000800 */
[----:B------:R-:W-:Y:S01]  /*23850*/  ULDC UR46, c[0x0][0x240] ;  /* 0x00009000002e7ab9 */ /* 0x000fe20000000800 */
[----:B------:R-:W-:Y:S01]  /*23860*/  IMAD R169, R169, UR22, RZ ;  /* 0x00000016a9a97c24 */ /* 0x000fe2000f8e02ff */
[----:B-1----:R-:W2:Y:S01]  /*23870*/  LDL.LU R211, [R1+0x5edc] ;  /* 0x005edc0001d37983 */ /* 0x002ea20000300800 */
[----:B------:R-:W-:Y:S01]  /*23880*/  ULDC UR33, c[0x0][0x240] ;  /* 0x0000900000217ab9 */ /* 0x000fe20000000800 */
[----:B------:R-:W-:-:S02]  /*23890*/  IMAD R44, R44, UR7, RZ ;  /* 0x000000072c2c7c24 */ /* 0x000fc4000f8e02ff */
        /* <DEDUP_REMOVED lines=24> */
[----:B-1----:R-:W2:Y:S01]  /*23a20*/  LDL.LU R249, [R1+0x5ed4] ;  /* 0x005ed40001f97983 */ /* 0x002ea20000300800 */
[----:B---3--:R-:W-:-:S03]  /*23a30*/  IMAD R179, R179, UR6, RZ ;  /* 0x00000006b3b37c24 */ /* 0x008fc6000f8e02ff */
        /* <DEDUP_REMOVED lines=15> */
[----:B------:R-:W-:Y:S01]  /*23b30*/  ULDC UR20, c[0x0][0x240] ;  /* 0x0000900000147ab9 */ /* 0x000fe20000000800 */
[----:B------:R-:W-:Y:S01]  /*23b40*/  ULDC UR51, c[0x0][0x240] ;  /* 0x0000900000337ab9 */ /* 0x000fe20000000800 */
[----:B------:R-:W-:Y:S01]  /*23b50*/  ULDC UR39, c[0x0][0x240] ;  /* 0x0000900000277ab9 */ /* 0x000fe20000000800 */
[----:B------:R-:W-:Y:S01]  /*23b60*/  ULDC UR15, c[0x0][0x240] ;  /* 0x00009000000f7ab9 */ /* 0x000fe20000000800 */
[----:B------:R-:W-:Y:S01]  /*23b70*/  ULDC UR52, c[0x0][0x240] ;  /* 0x0000900000347ab9 */ /* 0x000fe20000000800 */
[----:B------:R-:W-:Y:S01]  /*23b80*/  ULDC UR34, c[0x0][0x240] ;  /* 0x0000900000227ab9 */ /* 0x000fe20000000800 */
[----:B----4-:R-:W-:Y:S01]  /*23b90*/  IMAD R59, R59, UR60, RZ ;  /* 0x0000003c3b3b7c24 */ /* 0x010fe2000f8e02ff */
[----:B-1----:R-:W4:Y:S01]  /*23ba0*/  LDL.LU R251, [R1+0x5ecc] ;  /* 0x005ecc0001fb7983 */ /* 0x002f220000300800 */
[----:B------:R-:W-:Y:S01]  /*23bb0*/  IMAD R206, R206, UR9, RZ ;  /* 0x00000009cece7c24 */ /* 0x000fe2000f8e02ff */
[----:B------:R-:W-:Y:S01]  /*23bc0*/  ULDC UR60, c[0x0][0x240] ;  /* 0x00009000003c7ab9 */ /* 0x000fe20000000800 */
[----:B--2---:R-:W-:Y:S01]  /*23bd0*/  IMAD R103, R103, UR61, RZ ;  /* 0x0000003d67677c24 */ /* 0x004fe2000f8e02ff */
        /* <DEDUP_REMOVED lines=40> */
[----:B------:R1:W-:Y:S01]  /*23e60*/  STL [R1+0xc], R249 ;  /* 0x00000cf901007387 */ /* 0x0003e20000100800 */
[----:B------:R-:W-:Y:S01]  /*23e70*/  IMAD R118, R118, UR57, RZ ;  /* 0x0000003976767c24 */ /* 0x000fe2000f8e02ff */
[----:B------:R-:W-:Y:S01]  /*23e80*/  ULDC UR57, c[0x0][0x240] ;  /* 0x0000900000397ab9 */ /* 0x000fe20000000800 */
[----:B------:R-:W-:Y:S01]  /*23e90*/  IMAD R205, R205, UR60, RZ ;  /* 0x0000003ccdcd7c24 */ /* 0x000fe2000f8e02ff */
[----:B------:R1:W-:Y:S01]  /*23ea0*/  STL.64 [R1+0x5e88], R122 ;  /* 0x005e887a01007387 */ /* 0x0003e20000100a00 */
[----:B------:R-:W-:Y:S01]  /*23eb0*/  IMAD R146, R146, UR58, RZ ;  /* 0x0000003a92927c24 */ /* 0x000fe2000f8e02ff */
[----:B------:R-:W-:Y:S01]  /*23ec0*/  ULDC UR58, c[0x0][0x240] ;  /* 0x00009000003a7ab9 */ /* 0x000fe20000000800 */
[----:B------:R-:W-:Y:S01]  /*23ed0*/  IMAD R147, R147, UR6, RZ ;  /* 0x0000000693937c24 */ /* 0x000fe2000f8e02ff */
[----:B------:R-:W-:Y:S01]  /*23ee0*/  STL.64 [R1+0x5e18], R150 ;  /* 0x005e189601007387 */ /* 0x000fe20000100a00 */
[----:B------:R-:W-:Y:S01]  /*23ef0*/  IMAD R198, R198, UR42, RZ ;  /* 0x0000002ac6c67c24 */ /* 0x000fe2000f8e02ff */
[----:B------:R-:W-:Y:S01]  /*23f00*/  ULDC UR6, c[0x0][0x240] ;  /* 0x0000900000067ab9 */ /* 0x000fe20000000800 */
[----:B-1----:R-:W-:Y:S01]  /*23f10*/  IMAD R249, R149, UR5, RZ ;  /* 0x0000000595f97c24 */ /* 0x002fe2000f8e02ff */
[----:B------:R-:W-:Y:S01]  /*23f20*/  STL.64 [R1+0x5e20], R170 ;  /* 0x005e20aa01007387 */ /* 0x000fe20000100a00 */
[----:B------:R-:W-:Y:S01]  /*23f30*/  ULDC UR5, c[0x0][0x240] ;  /* 0x0000900000057ab9 */ /* 0x000fe20000000800 */
[----:B------:R-:W-:Y:S01]  /*23f40*/  IMAD R130, R130, UR57, RZ ;  /* 0x0000003982827c24 */ /* 0x000fe2000f8e02ff */
[----:B------:R-:W-:Y:S01]  /*23f50*/  ULDC UR60, c[0x0][0x240] ;  /* 0x00009000003c7ab9 */ /* 0x000fe20000000800 */
[----:B------:R-:W-:Y:S01]  /*23f60*/  STL.64 [R1+0x5e28], R172 ;  /* 0x005e28ac01007387 */ /* 0x000fe20000100a00 */
[----:B------:R-:W-:Y:S01]  /*23f70*/  IMAD R64, R64, UR38, RZ ;  /* 0x0000002640407c24 */ /* 0x000fe2000f8e02ff */
[----:B------:R-:W-:Y:S01]  /*23f80*/  ULDC UR38, c[0x0][0x240] ;  /* 0x0000900000267ab9 */ /* 0x000fe20000000800 */
[----:B------:R-:W-:Y:S01]  /*23f90*/  IMAD R32, R32, UR43, RZ ;  /* 0x0000002b20207c24 */ /* 0x000fe2000f8e02ff */
        /* <DEDUP_REMOVED lines=12> */
[----:B------:R-:W3:Y:S01]  /*24060*/  LDL.LU R123, [R1+0x188] ;  /* 0x00018800017b7983 */ /* 0x000ee20000300800 */
[----:B------:R-:W-:Y:S01]  /*24070*/  IMAD R163, R163, UR24, RZ ;  /* 0x00000018a3a37c24 */ /* 0x000fe2000f8e02ff */
[----:B------:R-:W-:Y:S01]  /*24080*/  ULDC UR27, c[0x0][0x240] ;  /* 0x00009000001b7ab9 */ /* 0x000fe20000000800 */
[----:B------:R-:W-:Y:S01]  /*24090*/  IMAD R23, R23, UR33, RZ ;  /* 0x0000002117177c24 */ /* 0x000fe2000f8e02ff */
[----:B------:R-:W-:Y:S01]  /*240a0*/  STL.64 [R1+0x5e48], R130 ;  /* 0x005e488201007387 */ /* 0x000fe20000100a00 */
[----:B------:R-:W-:Y:S01]  /*240b0*/  ULDC UR28, c[0x0][0x240] ;  /* 0x00009000001c7ab9 */ /* 0x000fe20000000800 */
[----:B--2---:R-:W-:-:S02]  /*240c0*/  IMAD R252, R252, UR54, RZ ;  /* 0x00000036fcfc7c24 */ /* 0x004fc4000f8e02ff */
        /* <DEDUP_REMOVED lines=8> */
[----:B------:R-:W-:Y:S01]  /*24150*/  ULDC UR46, c[0x0][0x240] ;  /* 0x00009000002e7ab9 */ /* 0x000fe20000000800 */
[----:B---3--:R-:W-:Y:S02]  /*24160*/  IMAD R124, R123, UR53, RZ ;  /* 0x000000357b7c7c24 */ /* 0x008fe4000f8e02ff */
[----:B------:R-:W-:-:S03]  /*24170*/  IMAD.WIDE R122, R0, 0x4, R4 ;  /* 0x00000004007a7825 */ /* 0x000fc600078e0204 */
[----:B------:R1:W-:Y:S04]  /*24180*/  STL.64 [R1+0x5e60], R124 ;  /* 0x005e607c01007387 */ /* 0x0003e80000100a00 */
[----:B------:R2:W-:Y:S04]  /*24190*/  STL.64 [R1+0x5e10], R2 ;  /* 0x005e100201007387 */ /* 0x0005e80000100a00 */
[----:B------:R3:W-:Y:S01]  /*241a0*/  STL.64 [R1+0x1c50], R122 ;  /* 0x001c507a01007387 */ /* 0x0007e20000100a00 */
[----:B-1----:R-:W-:-:S04]  /*241b0*/  IMAD.WIDE R124, R0, 0x4, R2 ;  /* 0x00000004007c7825 */ /* 0x002fc800078e0202 */
[--C-:B--2---:R-:W-:Y:S01]  /*241c0*/  IMAD.WIDE R2, R225, 0x4, R4.reuse ;  /* 0x00000004e1027825 */ /* 0x104fe200078e0204 */
[----:B------:R1:W-:Y:S03]  /*241d0*/  STL.64 [R1+0x1900], R124 ;  /* 0x0019007c01007387 */ /* 0x0003e60000100a00 */
[----:B---3--:R-:W-:-:S05]  /*241e0*/  IMAD.WIDE R122, R85, 0x4, R4 ;  /* 0x00000004557a7825 */ /* 0x008fca00078e0204 */
[----:B------:R2:W-:Y:S01]  /*241f0*/  STL.64 [R1+0x1088], R122 ;  /* 0x0010887a01007387 */ /* 0x0005e20000100a00 */
[----:B-1----:R-:W-:-:S03]  /*24200*/  IMAD.WIDE R124, R71, 0x4, R4 ;  /* 0x00000004477c7825 */ /* 0x002fc600078e0204 */
[----:B------:R1:W-:Y:S04]  /*24210*/  STL.64 [R1+0x1080], R2 ;  /* 0x0010800201007387 */ /* 0x0003e80000100a00 */
[----:B------:R-:W-:Y:S01]  /*24220*/  STL.64 [R1+0x1bc0], R124 ;  /* 0x001bc07c01007387 */ /* 0x000fe20000100a00 */
[----:B--2---:R-:W-:-:S03]  /*24230*/  IMAD.WIDE R122, R48, 0x4, R4 ;  /* 0x00000004307a7825 */ /* 0x004fc600078e0204 */
[----:B------:R2:W-:Y:S01]  /*24240*/  STL.64 [R1+0x5e68], R48 ;  /* 0x005e683001007387 */ /* 0x0005e20000100a00 */
[----:B-1----:R-:W-:-:S03]  /*24250*/  IMAD.WIDE R2, R49, 0x4, R4 ;  /* 0x0000000431027825 */ /* 0x002fc600078e0204 */
[----:B------:R1:W-:Y:S04]  /*24260*/  STL.64 [R1+0x1bb8], R122 ;  /* 0x001bb87a01007387 */ /* 0x0003e80000100a00 */
[----:B------:R3:W-:Y:S01]  /*24270*/  STL.64 [R1+0x1bb0], R2 ;  /* 0x001bb00201007387 */ /* 0x0007e20000100a00 */
[----:B--2---:R-:W-:-:S04]  /*24280*/  IMAD.WIDE R48, R33, 0x4, R4 ;  /* 0x0000000421307825 */ /* 0x004fc800078e0204 */
[----:B-1----:R-:W-:-:S04]  /*24290*/  IMAD.WIDE R122, R34, 0x4, R4 ;  /* 0x00000004227a7825 */ /* 0x002fc800078e0204 */
[--C-:B---3--:R-:W-:Y:S01]  /*242a0*/  IMAD.WIDE R2, R35, 0x4, R4.reuse ;  /* 0x0000000423027825 */ /* 0x108fe200078e0204 */
[----:B------:R-:W-:Y:S04]  /*242b0*/  STL.64 [R1+0x1ba8], R122 ;  /* 0x001ba87a01007387 */ /* 0x000fe80000100a00 */
[----:B------:R1:W-:Y:S04]  /*242c0*/  STL.64 [R1+0x5e70], R34 ;  /* 0x005e702201007387 */ /* 0x0003e80000100a00 */
[----:B------:R2:W-:Y:S04]  /*242d0*/  STL.64 [R1+0x1ba0], R48 ;  /* 0x001ba03001007387 */ /* 0x0005e80000100a00 */
[----:B------:R3:W-:Y:S01]  /*242e0*/  STL.64 [R1+0x1b98], R2 ;  /* 0x001b980201007387 */ /* 0x0007e20000100a00 */
[----:B-1----:R-:W-:-:S04]  /*242f0*/  IMAD.WIDE R34, R14, 0x4, R4 ;  /* 0x000000040e227825 */ /* 0x002fc800078e0204 */
[--C-:B--2---:R-:W-:Y:S01]  /*24300*/  IMAD.WIDE R48, R207, 0x4, R4.reuse ;  /* 0x00000004cf307825 */ /* 0x104fe200078e0204 */
[----:B------:R1:W-:Y:S03]  /*24310*/  STL.64 [R1+0x1b90], R34 ;  /* 0x001b902201007387 */ /* 0x0003e60000100a00 */
[--C-:B---3--:R-:W-:Y:S01]  /*24320*/  IMAD.WIDE R2, R58, 0x4, R4.reuse ;  /* 0x000000043a027825 */ /* 0x108fe200078e0204 */
        /* <DEDUP_REMOVED lines=12> */
[----:B------:R-:W-:Y:S04]  /*243f0*/  STL.64 [R1+0x1ab8], R48 ;  /* 0x001ab83001007387 */ /* 0x000fe80000100a00 */
[----:B------:R2:W-:Y:S01]  /*24400*/  STL.64 [R1+0x5e78], R14 ;  /* 0x005e780e01007387 */ /* 0x0005e20000100a00 */
[----:B-1----:R-:W-:-:S03]  /*24410*/  IMAD.WIDE R34, R15, 0x4, R4 ;  /* 0x000000040f227825 */ /* 0x002fc600078e0204 */
[----:B------:R1:W-:Y:S04]  /*24420*/  STL.64 [R1+0x1ab0], R2 ;  /* 0x001ab00201007387 */ /* 0x0003e80000100a00 */
[----:B------:R3:W-:Y:S01]  /*24430*/  STL.64 [R1+0x1aa8], R34 ;  /* 0x001aa82201007387 */ /* 0x0007e20000100a00 */
[----:B--2---:R-:W-:-:S04]  /*24440*/  IMAD.WIDE R14, R26, 0x4, R4 ;  /* 0x000000041a0e7825 */ /* 0x004fc800078e0204 */
[----:B-1----:R-:W-:-:S04]  /*24450*/  IMAD.WIDE R2, R37, 0x4, R4 ;  /* 0x0000000425027825 */ /* 0x002fc800078e0204 */
[--C-:B---3--:R-:W-:Y:S01]  /*24460*/  IMAD.WIDE R34, R16, 0x4, R4.reuse ;  /* 0x0000000410227825 */ /* 0x108fe200078e0204 */
[----:B------:R1:W-:Y:S04]  /*24470*/  STL.64 [R1+0x1aa0], R2 ;  /* 0x001aa00201007387 */ /* 0x0003e80000100a00 */
[----:B------:R2:W-:Y:S04]  /*24480*/  STL.64 [R1+0x1a98], R34 ;  /* 0x001a982201007387 */ /* 0x0005e80000100a00 */
[----:B------:R3:W-:Y:S01]  /*24490*/  STL.64 [R1+0x1a90], R14 ;  /* 0x001a900e01007387 */ /* 0x0007e20000100a00 */
[----:B-1----:R-:W-:-:S04]  /*244a0*/  IMAD.WIDE R2, R10, 0x4, R4 ;  /* 0x000000040a027825 */ /* 0x002fc800078e0204 */
[--C-:B--2---:R-:W-:Y:S01]  /*244b0*/  IMAD.WIDE R34, R162, 0x4, R4.reuse ;  /* 0x00000004a2227825 */ /* 0x104fe200078e0204 */
[----:B------:R1:W-:Y:S03]  /*244c0*/  STL.64 [R1+0x1a88], R2 ;  /* 0x001a880201007387 */ /* 0x0003e60000100a00 */
[--C-:B---3--:R-:W-:Y:S01]  /*244d0*/  IMAD.WIDE R14, R160, 0x4, R4.reuse ;  /* 0x00000004a00e7825 */ /* 0x108fe200078e0204 */
[----:B------:R-:W-:Y:S04]  /*244e0*/  STL.64 [R1+0x19e8], R34 ;  /* 0x0019e82201007387 */ /* 0x000fe80000100a00 */
[----:B------:R-:W2:Y:S01]  /*244f0*/  LDL R134, [R1+0x524] ;  /* 0x0005240001867983 */ /* 0x000ea20000100800 */
[----:B-1----:R-:W-:-:S03]  /*24500*/  IMAD.WIDE R2, R158, 0x4, R4 ;  /* 0x000000049e027825 */ /* 0x002fc600078e0204 */
[----:B------:R-:W-:Y:S04]  /*24510*/  STL.64 [R1+0x19e0], R14 ;  /* 0x0019e00e01007387 */ /* 0x000fe80000100a00 */
[----:B------:R-:W3:Y:S04]  /*24520*/  LDL R135, [R1+0x514] ;  /* 0x0005140001877983 */ /* 0x000ee80000100800 */
[----:B------:R1:W-:Y:S04]  /*24530*/  STL.64 [R1+0x19d8], R2 ;  /* 0x0019d80201007387 */ /* 0x0003e80000100a00 */
[----:B------:R-:W4:Y:S04]  /*24540*/  LDL R132, [R1+0x510] ;  /* 0x0005100001847983 */ /* 0x000f280000100800 */
        /* <DEDUP_REMOVED lines=16> */
[----:B------:R-:W4:Y:S01]  /*24650*/  LDL R123, [R1+0x3fc] ;  /* 0x0003fc00017b7983 */ /* 0x000f220000100800 */
[----:B-1----:R-:W-:-:S04]  /*24660*/  IMAD.WIDE R2, R156, 0x4, R4 ;  /* 0x000000049c027825 */ /* 0x002fc800078e0204 */
[--C-:B------:R-:W-:Y:S01]  /*24670*/  IMAD.WIDE R14, R154, 0x4, R4.reuse ;  /* 0x000000049a0e7825 */ /* 0x100fe200078e0204 */
[----:B------:R1:W-:Y:S03]  /*24680*/  STL.64 [R1+0x19d0], R2 ;  /* 0x0019d00201007387 */ /* 0x0003e60000100a00 */
[--C-:B------:R-:W-:Y:S01]  /*24690*/  IMAD.WIDE R34, R43, 0x4, R4.reuse ;  /* 0x000000042b227825 */ /* 0x100fe200078e0204 */
[----:B------:R1:W-:Y:S04]  /*246a0*/  STL.64 [R1+0x19c8], R14 ;  /* 0x0019c80e01007387 */ /* 0x0003e80000100a00 */
[----:B------:R-:W-:Y:S01]  /*246b0*/  STL.64 [R1+0x19c0], R34 ;  /* 0x0019c02201007387 */ /* 0x000fe20000100a00 */
[----:B-1----:R-:W-:-:S03]  /*246c0*/  IMAD.WIDE R2, R28, 0x4, R4 ;  /* 0x000000041c027825 */ /* 0x002fc600078e0204 */
[----:B------:R1:W-:Y:S01]  /*246d0*/  STL.64 [R1+0x5e80], R28 ;  /* 0x005e801c01007387 */ /* 0x0003e20000100a00 */
[----:B------:R-:W-:-:S03]  /*246e0*/  IMAD.WIDE R14, R29, 0x4, R4 ;  /* 0x000000041d0e7825 */ /* 0x000fc600078e0204 */
[----:B------:R1:W-:Y:S04]  /*246f0*/  STL.64 [R1+0x19b8], R2 ;  /* 0x0019b80201007387 */ /* 0x0003e80000100a00 */
[----:B------:R1:W-:Y:S02]  /*24700*/  STL.64 [R1+0x19b0], R14 ;  /* 0x0019b00e01007387 */ /* 0x0003e40000100a00 */
[----:B-1----:R-:W-:-:S04]  /*24710*/  IMAD.WIDE R28, R7, 0x4, R4 ;  /* 0x00000004071c7825 */ /* 0x002fc800078e0204 */
[----:B------:R-:W-:-:S04]  /*24720*/  IMAD.WIDE R2, R30, 0x4, R4 ;  /* 0x000000041e027825 */ /* 0x000fc800078e0204 */
[--C-:B------:R-:W-:Y:S01]  /*24730*/  IMAD.WIDE R14, R6, 0x4, R4.reuse ;  /* 0x00000004060e7825 */ /* 0x100fe200078e0204 */
[----:B------:R1:W-:Y:S04]  /*24740*/  STL.64 [R1+0x19a8], R2 ;  /* 0x0019a80201007387 */ /* 0x0003e80000100a00 */
[----:B------:R1:W-:Y:S04]  /*24750*/  STL.64 [R1+0x19a0], R14 ;  /* 0x0019a00e01007387 */ /* 0x0003e80000100a00 */
[----:B------:R2:W-:Y:S01]  /*24760*/  STL.64 [R1+0x1998], R28 ;  /* 0x0019981c01007387 */ /* 0x0005e20000100a00 */
[----:B-1----:R-:W-:-:S04]  /*24770*/  IMAD.WIDE R2, R8, 0x4, R4 ;  /* 0x0000000408027825 */ /* 0x002fc800078e0204 */
[--C-:B------:R-:W-:Y:S01]  /*24780*/  IMAD.WIDE R14, R9, 0x4, R4.reuse ;  /* 0x00000004090e7825 */ /* 0x100fe200078e0204 */
[----:B------:R3:W-:Y:S04]  /*24790*/  STL.64 [R1+0x1990], R2 ;  /* 0x0019900201007387 */ /* 0x0007e80000100a00 */
[----:B------:R4:W-:Y:S01]  /*247a0*/  STL.64 [R1+0x1988], R14 ;  /* 0x0019880e01007387 */ /* 0x0009e20000100a00 */
[----:B--2---:R-:W-:-:S05]  /*247b0*/  IMAD.WIDE R28, R134, 0x4, R4 ;  /* 0x00000004861c7825 */ /* 0x004fca00078e0204 */
[----:B------:R1:W-:Y:S01]  /*247c0*/  STL.64 [R1+0x1118], R28 ;  /* 0x0011181c01007387 */ /* 0x0003e20000100a00 */
[----:B---3--:R-:W-:-:S04]  /*247d0*/  IMAD.WIDE R2, R135, 0x4, R4 ;  /* 0x0000000487027825 */ /* 0x008fc800078e0204 */
[--C-:B----4-:R-:W-:Y:S01]  /*247e0*/  IMAD.WIDE R14, R132, 0x4, R4.reuse ;  /* 0x00000004840e7825 */ /* 0x110fe200078e0204 */
[----:B------:R2:W-:Y:S03]  /*247f0*/  STL.64 [R1+0x1110], R2 ;  /* 0x0011100201007387 */ /* 0x0005e60000100a00 */
[--C-:B-1----:R-:W-:Y:S01]  /*24800*/  IMAD.WIDE R28, R133, 0x4, R4.reuse ;  /* 0x00000004851c7825 */ /* 0x102fe200078e0204 */
[----:B------:R1:W-:Y:S04]  /*24810*/  STL.64 [R1+0x1108], R14 ;  /* 0x0011080e01007387 */ /* 0x0003e80000100a00 */
[----:B------:R3:W-:Y:S01]  /*24820*/  STL.64 [R1+0x1100], R28 ;  /* 0x0011001c01007387 */ /* 0x0007e20000100a00 */
[----:B--2---:R-:W-:-:S04]  /*24830*/  IMAD.WIDE R2, R130, 0x4, R4 ;  /* 0x0000000482027825 */ /* 0x004fc800078e0204 */
[--C-:B-1----:R-:W-:Y:S01]  /*24840*/  IMAD.WIDE R14, R131, 0x4, R4.reuse ;  /* 0x00000004830e7825 */ /* 0x102fe200078e0204 */
        /* <DEDUP_REMOVED lines=26> */
[----:B------:R2:W-:Y:S03]  /*249f0*/  STL.64 [R1+0x1090], R14 ;  /* 0x0010900e01007387 */ /* 0x0005e60000100a00 */
[--C-:B-1----:R-:W-:Y:S01]  /*24a00*/  IMAD.WIDE R2, R123, 0x4, R4.reuse ;  /* 0x000000047b027825 */ /* 0x102fe200078e0204 */
[----:B--2---:R-:W2:Y:S04]  /*24a10*/  LDL R14, [R1+0x3f8] ;  /* 0x0003f800010e7983 */ /* 0x004ea80000100800 */
[----:B------:R-:W-:Y:S04]  /*24a20*/  STL.64 [R1+0x1078], R28 ;  /* 0x0010781c01007387 */ /* 0x000fe80000100a00 */
[----:B------:R-:W3:Y:S04]  /*24a30*/  LDL R15, [R1+0x3f4] ;  /* 0x0003f400010f7983 */ /* 0x000ee80000100800 */
[----:B------:R1:W-:Y:S04]  /*24a40*/  STL.64 [R1+0x1070], R2 ;  /* 0x0010700201007387 */ /* 0x0003e80000100a00 */
[----:B------:R-:W4:Y:S04]  /*24a50*/  LDL R34, [R1+0x3e4] ;  /* 0x0003e40001227983 */ /* 0x000f280000100800 */
[----:B------:R-:W4:Y:S04]  /*24a60*/  LDL R35, [R1+0x3e0] ;  /* 0x0003e00001237983 */ /* 0x000f280000100800 */
[----:B------:R-:W4:Y:S04]  /*24a70*/  LDL R48, [R1+0x3d4] ;  /* 0x0003d40001307983 */ /* 0x000f280000100800 */
[----:B------:R-:W4:Y:S04]  /*24a80*/  LDL R49, [R1+0x3c8] ;  /* 0x0003c80001317983 */ /* 0x000f280000100800 */
[----:B-1----:R-:W4:Y:S04]  /*24a90*/  LDL R2, [R1+0x3bc] ;  /* 0x0003bc0001027983 */ /* 0x002f280000100800 */
        /* <DEDUP_REMOVED lines=24> */
[----:B--2---:R-:W-:-:S05]  /*24c20*/  IMAD.WIDE R28, R14, 0x4, R4 ;  /* 0x000000040e1c7825 */ /* 0x004fca00078e0204 */
[----:B------:R4:W-:Y:S01]  /*24c30*/  STL.64 [R1+0x1068], R28 ;  /* 0x0010681c01007387 */ /* 0x0009e20000100a00 */
[----:B---3--:R-:W-:-:S05]  /*24c40*/  IMAD.WIDE R14, R15, 0x4, R4 ;  /* 0x000000040f0e7825 */ /* 0x008fca00078e0204 */
[----:B------:R1:W-:Y:S01]  /*24c50*/  STL.64 [R1+0x1060], R14 ;  /* 0x0010600e01007387 */ /* 0x0003e20000100a00 */
[----:B----4-:R-:W-:-:S04]  /*24c60*/  IMAD.WIDE R28, R34, 0x4, R4 ;  /* 0x00000004221c7825 */ /* 0x010fc800078e0204 */
[--C-:B------:R-:W-:Y:S01]  /*24c70*/  IMAD.WIDE R34, R35, 0x4, R4.reuse ;  /* 0x0000000423227825 */ /* 0x100fe200078e0204 */
        /* <DEDUP_REMOVED lines=8> */
[----:B------:R-:W-:Y:S03]  /*24d00*/  STL.64 [R1+0x1c40], R34 ;  /* 0x001c402201007387 */ /* 0x000fe60000100a00 */
[--C-:B------:R-:W-:Y:S01]  /*24d10*/  IMAD.WIDE R2, R124, 0x4, R4.reuse ;  /* 0x000000047c027825 */ /* 0x100fe200078e0204 */
[----:B------:R2:W-:Y:S03]  /*24d20*/  STL.64 [R1+0x1c38], R14 ;  /* 0x001c380e01007387 */ /* 0x0005e60000100a00 */
[----:B-1----:R-:W-:-:S05]  /*24d30*/  IMAD.WIDE R28, R0, 0x4, R4 ;  /* 0x00000004001c7825 */ /* 0x002fca00078e0204 */
[----:B------:R1:W-:Y:S01]  /*24d40*/  STL.64 [R1+0x1c30], R28 ;  /* 0x001c301c01007387 */ /* 0x0003e20000100a00 */
[----:B--2---:R-:W-:-:S03]  /*24d50*/  IMAD.WIDE R14, R125, 0x4, R4 ;  /* 0x000000047d0e7825 */ /* 0x004fc600078e0204 */
        /* <DEDUP_REMOVED lines=40> */
[----:B---3--:R-:W2:Y:S04]  /*24fe0*/  LDL R14, [R1+0x2e0] ;  /* 0x0002e000010e7983 */ /* 0x008ea80000100800 */
        /* <DEDUP_REMOVED lines=92> */
[----:B------:R-:W-:Y:S03]  /*255b0*/  STL.64 [R1+0x19f0], R28 ;  /* 0x0019f01c01007387 */ /* 0x000fe60000100a00 */
[--C-:B---3--:R-:W-:Y:S02]  /*255c0*/  IMAD.WIDE R14, R166, 0x4, R4.reuse ;  /* 0x00000004a60e7825 */ /* 0x108fe400078e0204 */
[----:B------:R-:W2:Y:S04]  /*255d0*/  LDL.LU R166, [R1+0x5ec4] ;  /* 0x005ec40001a67983 */ /* 0x000ea80000300800 */
[----:B------:R1:W-:Y:S02]  /*255e0*/  STL.64 [R1+0x1980], R2 ;  /* 0x0019800201007387 */ /* 0x0003e40000100a00 */
[----:B-1----:R-:W-:-:S02]  /*255f0*/  IMAD.WIDE R2, R221, 0x4, R4 ;  /* 0x00000004dd027825 */ /* 0x002fc400078e0204 */
[----:B------:R-:W3:Y:S04]  /*25600*/  LDL.LU R221, [R1+0x5ec0] ;  /* 0x005ec00001dd7983 */ /* 0x000ee80000300800 */
[----:B------:R1:W-:Y:S02]  /*25610*/  STL.64 [R1+0x1978], R14 ;  /* 0x0019780e01007387 */ /* 0x0003e40000100a00 */
[--C-:B-1----:R-:W-:Y:S02]  /*25620*/  IMAD.WIDE R14, R215, 0x4, R4.reuse ;  /* 0x00000004d70e7825 */ /* 0x102fe400078e0204 */
[----:B------:R-:W4:Y:S04]  /*25630*/  LDL.LU R215, [R1+0x5ebc] ;  /* 0x005ebc0001d77983 */ /* 0x000f280000300800 */
[----:B------:R1:W-:Y:S02]  /*25640*/  STL.64 [R1+0x1970], R2 ;  /* 0x0019700201007387 */ /* 0x0003e40000100a00 */
[----:B-1----:R-:W-:-:S02]  /*25650*/  IMAD.WIDE R2, R185, 0x4, R4 ;  /* 0x00000004b9027825 */ /* 0x002fc400078e0204 */
[----:B------:R-:W4:Y:S04]  /*25660*/  LDL.LU R185, [R1+0x5eb8] ;  /* 0x005eb80001b97983 */ /* 0x000f280000300800 */
        /* <DEDUP_REMOVED lines=9> */
[----:B------:R1:W-:Y:S04]  /*25700*/  STL.64 [R1+0x1950], R2 ;  /* 0x0019500201007387 */ /* 0x0003e80000100a00 */
[----:B------:R-:W-:Y:S04]  /*25710*/  STL [R1+0x5d54], R213 ;  /* 0x005d54d501007387 */ /* 0x000fe80000100800 */
[----:B------:R1:W-:Y:S02]  /*25720*/  STL.64 [R1+0x1948], R14 ;  /* 0x0019480e01007387 */ /* 0x0003e40000100a00 */
[----:B-1----:R-:W-:-:S05]  /*25730*/  IMAD.WIDE R2, R213, 0x4, R4 ;  /* 0x00000004d5027825 */ /* 0x002fca00078e0204 */
[----:B------:R1:W-:Y:S01]  /*25740*/  STL.64 [R1+0x1940], R2 ;  /* 0x0019400201007387 */ /* 0x0003e20000100a00 */
[----:B------:R-:W-:-:S03]  /*25750*/  IMAD.WIDE R14, R102, 0x4, R4 ;  /* 0x00000004660e7825 */ /* 0x000fc600078e0204 */
[----:B------:R-:W-:Y:S04]  /*25760*/  STL [R1+0x5d58], R102 ;  /* 0x005d586601007387 */ /* 0x000fe80000100800 */
[----:B------:R1:W-:Y:S02]  /*25770*/  STL.64 [R1+0x1938], R14 ;  /* 0x0019380e01007387 */ /* 0x0003e40000100a00 */
[--C-:B-1----:R-:W-:Y:S02]  /*25780*/  IMAD.WIDE R2, R101, 0x4, R4.reuse ;  /* 0x0000000465027825 */ /* 0x102fe400078e0204 */
[----:B------:R-:W-:Y:S04]  /*25790*/  STL [R1+0x5d5c], R101 ;  /* 0x005d5c6501007387 */ /* 0x000fe80000100800 */
        /* <DEDUP_REMOVED lines=27> */
[----:B------:R1:W-:Y:S04]  /*25950*/  STL.64 [R1+0x1800], R14 ;  /* 0x0018000e01007387 */ /* 0x0003e80000100a00 */
[----:B------:R-:W-:Y:S01]  /*25960*/  STL [R1+0x5d84], R38 ;  /* 0x005d842601007387 */ /* 0x000fe20000100800 */
[----:B-1----:R-:W-:-:S03]  /*25970*/  IMAD.WIDE R2, R38, 0x4, R4 ;  /* 0x0000000426027825 */ /* 0x002fc600078e0204 */
[----:B------:R-:W3:Y:S04]  /*25980*/  LDL.LU R213, [R1+0x4] ;  /* 0x0000040001d57983 */ /* 0x000ee80000300800 */
[----:B------:R1:W-:Y:S01]  /*25990*/  STL.64 [R1+0x1748], R2 ;  /* 0x0017480201007387 */ /* 0x0003e20000100a00 */
[----:B------:R-:W-:-:S03]  /*259a0*/  IMAD.WIDE R14, R36, 0x4, R4 ;  /* 0x00000004240e7825 */ /* 0x000fc600078e0204 */
[----:B------:R-:W-:Y:S01]  /*259b0*/  STL [R1+0x5d88], R87 ;  /* 0x005d885701007387 */ /* 0x000fe20000100800 */
[----:B-1----:R-:W-:-:S05]  /*259c0*/  IMAD.WIDE R2, R87, 0x4, R4 ;  /* 0x0000000457027825 */ /* 0x002fca00078e0204 */
[----:B------:R1:W-:Y:S04]  /*259d0*/  STL.64 [R1+0x16c8], R2 ;  /* 0x0016c80201007387 */ /* 0x0003e80000100a00 */
[----:B------:R-:W-:Y:S04]  /*259e0*/  STL [R1+0x5d8c], R36 ;  /* 0x005d8c2401007387 */ /* 0x000fe80000100800 */
[----:B------:R1:W-:Y:S02]  /*259f0*/  STL.64 [R1+0x16a8], R14 ;  /* 0x0016a80e01007387 */ /* 0x0003e40000100a00 */
[----:B-1----:R-:W-:-:S02]  /*25a00*/  IMAD.WIDE R2, R31, 0x4, R4 ;  /* 0x000000041f027825 */ /* 0x002fc400078e0204 */
[----:B------:R-:W-:Y:S04]  /*25a10*/  STL [R1+0x5d90], R31 ;  /* 0x005d901f01007387 */ /* 0x000fe80000100800 */
[----:B------:R1:W-:Y:S01]  /*25a20*/  STL.64 [R1+0x1660], R2 ;  /* 0x0016600201007387 */ /* 0x0003e20000100a00 */
[----:B------:R-:W-:-:S03]  /*25a30*/  IMAD.WIDE R14, R27, 0x4, R4 ;  /* 0x000000041b0e7825 */ /* 0x000fc600078e0204 */
[----:B------:R-:W-:Y:S04]  /*25a40*/  STL [R1+0x5d94], R27 ;  /* 0x005d941b01007387 */ /* 0x000fe80000100800 */
[----:B------:R2:W-:Y:S01]  /*25a50*/  STL.64 [R1+0x1650], R14 ;  /* 0x0016500e01007387 */ /* 0x0005e20000100a00 */
[----:B-1----:R-:W-:-:S03]  /*25a60*/  IMAD.WIDE R2, R13, 0x4, R4 ;  /* 0x000000040d027825 */ /* 0x002fc600078e0204 */
[----:B------:R-:W-:Y:S04]  /*25a70*/  STL [R1+0x5d98], R13 ;  /* 0x005d980d01007387 */ /* 0x000fe80000100800 */
[----:B------:R1:W-:Y:S01]  /*25a80*/  STL.64 [R1+0x1648], R2 ;  /* 0x0016480201007387 */ /* 0x0003e20000100a00 */
[----:B--2---:R-:W-:-:S03]  /*25a90*/  IMAD.WIDE R14, R12, 0x4, R4 ;  /* 0x000000040c0e7825 */ /* 0x004fc600078e0204 */
[----:B------:R2:W-:Y:S04]  /*25aa0*/  STL [R1+0x5d9c], R12 ;  /* 0x005d9c0c01007387 */ /* 0x0005e80000100800 */
[----:B------:R-:W-:Y:S04]  /*25ab0*/  STL.64 [R1+0x1640], R14 ;  /* 0x0016400e01007387 */ /* 0x000fe80000100a00 */
[----:B------:R-:W-:Y:S04]  /*25ac0*/  STL [R1+0x5da0], R90 ;  /* 0x005da05a01007387 */ /* 0x000fe80000100800 */
[----:B------:R-:W4:Y:S01]  /*25ad0*/  LDL.LU R102, [R1+0x8] ;  /* 0x0000080001667983 */ /* 0x000f220000300800 */
[----:B-1----:R-:W-:-:S05]  /*25ae0*/  IMAD.WIDE R2, R90, 0x4, R4 ;  /* 0x000000045a027825 */ /* 0x002fca00078e0204 */
[----:B------:R1:W-:Y:S01]  /*25af0*/  STL.64 [R1+0x1638], R2 ;  /* 0x0016380201007387 */ /* 0x0003e20000100a00 */
[----:B--2---:R-:W-:-:S03]  /*25b00*/  IMAD.WIDE R12, R248, 0x4, R4 ;  /* 0x00000004f80c7825 */ /* 0x004fc600078e0204 */
[----:B------:R-:W-:Y:S01]  /*25b10*/  STL [R1+0x5da4], R11 ;  /* 0x005da40b01007387 */ /* 0x000fe20000100800 */
[----:B-1----:R-:W-:-:S05]  /*25b20*/  IMAD.WIDE R2, R11, 0x4, R4 ;  /* 0x000000040b027825 */ /* 0x002fca00078e0204 */
[----:B------:R1:W-:Y:S04]  /*25b30*/  STL.64 [R1+0x1630], R2 ;  /* 0x0016300201007387 */ /* 0x0003e80000100a00 */
[----:B------:R-:W-:Y:S04]  /*25b40*/  STL [R1+0x5da8], R248 ;  /* 0x005da8f801007387 */ /* 0x000fe80000100800 */
[----:B------:R2:W-:Y:S01]  /*25b50*/  STL.64 [R1+0x1628], R12 ;  /* 0x0016280c01007387 */ /* 0x0005e20000100a00 */
[----:B-1----:R-:W-:-:S03]  /*25b60*/  IMAD.WIDE R2, R179, 0x4, R4 ;  /* 0x00000004b3027825 */ /* 0x002fc600078e0204 */
[----:B------:R-:W-:Y:S04]  /*25b70*/  STL [R1+0x5dac], R179 ;  /* 0x005dacb301007387 */ /* 0x000fe80000100800 */
[----:B------:R1:W-:Y:S01]  /*25b80*/  STL.64 [R1+0x1618], R2 ;  /* 0x0016180201007387 */ /* 0x0003e20000100a00 */
[----:B--2---:R-:W-:-:S03]  /*25b90*/  IMAD.WIDE R12, R88, 0x4, R4 ;  /* 0x00000004580c7825 */ /* 0x004fc600078e0204 */
        /* <DEDUP_REMOVED lines=10> */
[----:B------:R-:W4:Y:S04]  /*25c40*/  LDL.LU R101, [R1+0x20] ;  /* 0x0000200001657983 */ /* 0x000f280000300800 */
        /* <DEDUP_REMOVED lines=27> */
[----:B------:R-:W4:Y:S01]  /*25e00*/  LDL.LU R89, [R1+0xdc] ;  /* 0x0000dc0001597983 */ /* 0x000f220000300800 */
[----:B--2---:R-:W-:-:S03]  /*25e10*/  IMAD.WIDE R12, R161, 0x4, R4 ;  /* 0x00000004a10c7825 */ /* 0x004fc600078e0204 */
        /* <DEDUP_REMOVED lines=20> */
[----:B------:R-:W2:Y:S04]  /*25f60*/  LDL.LU R234, [R1+0x5ea8] ;  /* 0x005ea80001ea7983 */ /* 0x000ea80000300800 */
[----:B---3--:R-:W-:Y:S01]  /*25f70*/  STL [R1+0x5dfc], R213 ;  /* 0x005dfcd501007387 */ /* 0x008fe20000100800 */
[----:B-1----:R-:W-:-:S03]  /*25f80*/  IMAD.WIDE R2, R213, 0x4, R4 ;  /* 0x00000004d5027825 */ /* 0x002fc600078e0204 */
[----:B------:R1:W-:Y:S04]  /*25f90*/  STL.64 [R1+0x1868], R12 ;  /* 0x0018680c01007387 */ /* 0x0003e80000100a00 */
[----:B------:R4:W-:Y:S04]  /*25fa0*/  STL.64 [R1+0x17c8], R2 ;  /* 0x0017c80201007387 */ /* 0x0009e80000100a00 */
[----:B------:R-:W-:Y:S01]  /*25fb0*/  STL [R1+0x5e00], R221 ;  /* 0x005e00dd01007387 */ /* 0x000fe20000100800 */
[----:B-1----:R-:W-:-:S04]  /*25fc0*/  IMAD.WIDE R12, R221, 0x4, R4 ;  /* 0x00000004dd0c7825 */ /* 0x002fc800078e0204 */
[--C-:B----4-:R-:W-:Y:S01]  /*25fd0*/  IMAD.WIDE R2, R215, 0x4, R4.reuse ;  /* 0x00000004d7027825 */ /* 0x110fe200078e0204 */
[----:B------:R1:W-:Y:S04]  /*25fe0*/  STL.64 [R1+0x17a8], R12 ;  /* 0x0017a80c01007387 */ /* 0x0003e80000100a00 */
[----:B------:R-:W-:Y:S04]  /*25ff0*/  STL [R1+0x5e04], R215 ;  /* 0x005e04d701007387 */ /* 0x000fe80000100800 */
[----:B------:R-:W3:Y:S04]  /*26000*/  LDL.LU R76, [R1+0xd8] ;  /* 0x0000d800014c7983 */ /* 0x000ee80000300800 */
[----:B------:R4:W-:Y:S01]  /*26010*/  STL.64 [R1+0x1788], R2 ;  /* 0x0017880201007387 */ /* 0x0009e20000100a00 */
[----:B-1----:R-:W-:-:S03]  /*26020*/  IMAD.WIDE R12, R244, 0x4, R4 ;  /* 0x00000004f40c7825 */ /* 0x002fc600078e0204 */
[----:B------:R-:W-:Y:S04]  /*26030*/  STL [R1+0x5e08], R185 ;  /* 0x005e08b901007387 */ /* 0x000fe80000100800 */
[----:B------:R-:W3:Y:S01]  /*26040*/  LDL.LU R72, [R1+0xd4] ;  /* 0x0000d40001487983 */ /* 0x000ee20000300800 */
[----:B----4-:R-:W-:-:S05]  /*26050*/  IMAD.WIDE R2, R185, 0x4, R4 ;  /* 0x00000004b9027825 */ /* 0x010fca00078e0204 */
[----:B------:R1:W-:Y:S04]  /*26060*/  STL.64 [R1+0x1768], R2 ;  /* 0x0017680201007387 */ /* 0x0003e80000100a00 */
[----:B------:R-:W4:Y:S04]  /*26070*/  LDL.LU R244, [R1+0x5ea4] ;  /* 0x005ea40001f47983 */ /* 0x000f280000300800 */
[----:B------:R-:W4:Y:S01]  /*26080*/  LDL.LU R62, [R1+0xd0] ;  /* 0x0000d000013e7983 */ /* 0x000f220000300800 */
[----:B-1----:R-:W-:-:S03]  /*26090*/  IMAD.WIDE R2, R237, 0x4, R4 ;  /* 0x00000004ed027825 */ /* 0x002fc600078e0204 */
[----:B------:R1:W-:Y:S04]  /*260a0*/  STL.64 [R1+0x1740], R12 ;  /* 0x0017400c01007387 */ /* 0x0003e80000100a00 */
[----:B------:R-:W4:Y:S01]  /*260b0*/  LDL.LU R237, [R1+0x5ea0] ;  /* 0x005ea00001ed7983 */ /* 0x000f220000300800 */
[----:B-1----:R-:W-:-:S03]  /*260c0*/  IMAD.WIDE R12, R219, 0x4, R4 ;  /* 0x00000004db0c7825 */ /* 0x002fc600078e0204 */
[----:B------:R-:W4:Y:S04]  /*260d0*/  LDL.LU R219, [R1+0x5e9c] ;  /* 0x005e9c0001db7983 */ /* 0x000f280000300800 */
[----:B------:R1:W-:Y:S04]  /*260e0*/  STL.64 [R1+0x1718], R2 ;  /* 0x0017180201007387 */ /* 0x0003e80000100a00 */
[----:B------:R-:W4:Y:S04]  /*260f0*/  LDL.LU R61, [R1+0xcc] ;  /* 0x0000cc00013d7983 */ /* 0x000f280000300800 */
[----:B------:R1:W-:Y:S02]  /*26100*/  STL.64 [R1+0x16a0], R12 ;  /* 0x0016a00c01007387 */ /* 0x0003e40000100a00 */
[----:B-1----:R-:W-:-:S02]  /*26110*/  IMAD.WIDE R2, R102, 0x4, R4 ;  /* 0x0000000466027825 */ /* 0x002fc400078e0204 */
[----:B------:R-:W-:Y:S04]  /*26120*/  STL [R1+0x5e0c], R102 ;  /* 0x005e0c6601007387 */ /* 0x000fe80000100800 */
[----:B------:R-:W4:Y:S01]  /*26130*/  LDL.LU R60, [R1+0xb0] ;  /* 0x0000b000013c7983 */ /* 0x000f220000300800 */
[----:B------:R-:W-:-:S03]  /*26140*/  IMAD.WIDE R12, R231, 0x4, R4 ;  /* 0x00000004e70c7825 */ /* 0x000fc600078e0204 */
[----:B------:R1:W-:Y:S04]  /*26150*/  STL.64 [R1+0x1680], R2 ;  /* 0x0016800201007387 */ /* 0x0003e80000100a00 */
[----:B------:R-:W4:Y:S04]  /*26160*/  LDL.LU R40, [R1+0x80] ;  /* 0x0000800001287983 */ /* 0x000f280000300800 */
[----:B------:R1:W-:Y:S02]  /*26170*/  STL.64 [R1+0x1620], R12 ;  /* 0x0016200c01007387 */ /* 0x0003e40000100a00 */
[----:B-1----:R-:W-:-:S02]  /*26180*/  IMAD.WIDE R2, R217, 0x4, R4 ;  /* 0x00000004d9027825 */ /* 0x002fc400078e0204 */
[----:B------:R-:W4:Y:S04]  /*26190*/  LDL.LU R39, [R1+0x64] ;  /* 0x0000640001277983 */ /* 0x000f280000300800 */
[----:B------:R1:W-:Y:S01]  /*261a0*/  STL.64 [R1+0x15b0], R2 ;  /* 0x0015b00201007387 */ /* 0x0003e20000100a00 */
[----:B------:R-:W-:-:S03]  /*261b0*/  IMAD.WIDE R12, R195, 0x4, R4 ;  /* 0x00000004c30c7825 */ /* 0x000fc600078e0204 */
[----:B------:R-:W4:Y:S04]  /*261c0*/  LDL.LU R38, [R1+0x60] ;  /* 0x0000600001267983 */ /* 0x000f280000300800 */
[----:B------:R1:W-:Y:S02]  /*261d0*/  STL.64 [R1+0x1548], R12 ;  /* 0x0015480c01007387 */ /* 0x0003e40000100a00 */
[----:B-1----:R-:W-:-:S05]  /*261e0*/  IMAD.WIDE R2, R75, 0x4, R4 ;  /* 0x000000044b027825 */ /* 0x002fca00078e0204 */
[----:B------:R1:W-:Y:S01]  /*261f0*/  STL.64 [R1+0x1528], R2 ;  /* 0x0015280201007387 */ /* 0x0003e20000100a00 */
[----:B------:R-:W-:-:S03]  /*26200*/  IMAD.WIDE R12, R74, 0x4, R4 ;  /* 0x000000044a0c7825 */ /* 0x000fc600078e0204 */
[----:B------:R-:W4:Y:S04]  /*26210*/  LDL.LU R87, [R1+0x44] ;  /* 0x0000440001577983 */ /* 0x000f280000300800 */
[----:B------:R1:W-:Y:S02]  /*26220*/  STL.64 [R1+0x1510], R12 ;  /* 0x0015100c01007387 */ /* 0x0003e40000100a00 */
[--C-:B-1----:R-:W-:Y:S02]  /*26230*/  IMAD.WIDE R2, R233, 0x4, R4.reuse ;  /* 0x00000004e9027825 */ /* 0x102fe400078e0204 */
[----:B------:R-:W4:Y:S04]  /*26240*/  LDL.LU R36, [R1+0x40] ;  /* 0x0000400001247983 */ /* 0x000f280000300800 */
[----:B------:R1:W-:Y:S04]  /*26250*/  STL.64 [R1+0x14b0], R2 ;  /* 0x0014b00201007387 */ /* 0x0003e80000100a00 */
[----:B------:R-:W4:Y:S01]  /*26260*/  LDL.LU R31, [R1+0x24] ;  /* 0x00002400011f7983 */ /* 0x000f220000300800 */
[----:B------:R-:W-:-:S05]  /*26270*/  IMAD.WIDE R12, R101, 0x4, R4 ;  /* 0x00000004650c7825 */ /* 0x000fca00078e0204 */
[----:B------:R-:W-:Y:S01]  /*26280*/  STL.64 [R1+0x14a8], R12 ;  /* 0x0014a80c01007387 */ /* 0x000fe20000100a00 */
[----:B-1----:R-:W-:-:S04]  /*26290*/  IMAD.WIDE R2, R180, 0x4, R4 ;  /* 0x00000004b4027825 */ /* 0x002fc800078e0204 */
[--C-:B------:R-:W-:Y:S01]  /*262a0*/  IMAD.WIDE R14, R182, 0x4, R4.reuse ;  /* 0x00000004b60e7825 */ /* 0x100fe200078e0204 */
[----:B------:R1:W-:Y:S03]  /*262b0*/  STL.64 [R1+0x14a0], R2 ;  /* 0x0014a00201007387 */ /* 0x0003e60000100a00 */
[----:B------:R-:W-:Y:S01]  /*262c0*/  IMAD R204, R204, UR54, RZ ;  /* 0x00000036cccc7c24 */ /* 0x000fe2000f8e02ff */
[----:B------:R-:W-:Y:S01]  /*262d0*/  ULDC UR54, c[0x0][0x240] ;  /* 0x0000900000367ab9 */ /* 0x000fe20000000800 */
[----:B-1----:R-:W-:-:S04]  /*262e0*/  IMAD.WIDE R2, R200, 0x4, R4 ;  /* 0x00000004c8027825 */ /* 0x002fc800078e0204 */
[----:B--2---:R-:W-:-:S05]  /*262f0*/  IMAD.WIDE R12, R234, 0x4, R4 ;  /* 0x00000004ea0c7825 */ /* 0x004fca00078e0204 */
[----:B------:R1:W-:Y:S04]  /*26300*/  STL.64 [R1+0x1498], R12 ;  /* 0x0014980c01007387 */ /* 0x0003e80000100a00 */
[----:B------:R2:W-:Y:S04]  /*26310*/  STL.64 [R1+0x1490], R14 ;  /* 0x0014900e01007387 */ /* 0x0005e80000100a00 */
[----:B------:R2:W-:Y:S01]  /*26320*/  STL.64 [R1+0x1478], R2 ;  /* 0x0014780201007387 */ /* 0x0005e20000100a00 */
[----:B-1----:R-:W-:-:S04]  /*26330*/  IMAD.WIDE R12, R202, 0x4, R4 ;  /* 0x00000004ca0c7825 */ /* 0x002fc800078e0204 */
[--C-:B--2---:R-:W-:Y:S01]  /*26340*/  IMAD.WIDE R14, R204, 0x4, R4.reuse ;  /* 0x00000004cc0e7825 */ /* 0x104fe200078e0204 */
[----:B------:R1:W-:Y:S03]  /*26350*/  STL.64 [R1+0x1468], R12 ;  /* 0x0014680c01007387 */ /* 0x0003e60000100a00 */
[--C-:B------:R-:W-:Y:S01]  /*26360*/  IMAD.WIDE R2, R206, 0x4, R4.reuse ;  /* 0x00000004ce027825 */ /* 0x100fe200078e0204 */
        /* <DEDUP_REMOVED lines=19> */
[----:B------:R-:W3:Y:S01]  /*264a0*/  LDL.LU R27, [R1+0x120] ;  /* 0x00012000011b7983 */ /* 0x000ee20000300800 */
[----:B-1----:R-:W-:-:S03]  /*264b0*/  IMAD.WIDE R12, R198, 0x4, R4 ;  /* 0x00000004c60c7825 */ /* 0x002fc600078e0204 */
[----:B------:R4:W-:Y:S01]  /*264c0*/  STL.64 [R1+0x13f0], R2 ;  /* 0x0013f00201007387 */ /* 0x0009e20000100a00 */
[----:B--2---:R-:W-:-:S03]  /*264d0*/  IMAD.WIDE R14, R76, 0x4, R4 ;  /* 0x000000044c0e7825 */ /* 0x004fc600078e0204 */
[----:B------:R1:W-:Y:S01]  /*264e0*/  STL.64 [R1+0x13e0], R12 ;  /* 0x0013e00c01007387 */ /* 0x0003e20000100a00 */
[----:B----4-:R-:W-:-:S04]  /*264f0*/  IMAD.WIDE R2, R244, 0x4, R4 ;  /* 0x00000004f4027825 */ /* 0x010fc800078e0204 */
[--C-:B-1----:R-:W-:Y:S01]  /*26500*/  IMAD.WIDE R12, R72, 0x4, R4.reuse ;  /* 0x00000004480c7825 */ /* 0x102fe200078e0204 */
[----:B------:R1:W-:Y:S04]  /*26510*/  STL.64 [R1+0x13d8], R2 ;  /* 0x0013d80201007387 */ /* 0x0003e80000100a00 */
[----:B------:R-:W-:Y:S04]  /*26520*/  STL.64 [R1+0x18f8], R14 ;  /* 0x0018f80e01007387 */ /* 0x000fe80000100a00 */
[----:B------:R-:W2:Y:S01]  /*26530*/  LDL R151, [R1+0x15c] ;  /* 0x00015c0001977983 */ /* 0x000ea20000100800 */
[----:B-1----:R-:W-:-:S03]  /*26540*/  IMAD.WIDE R2, R62, 0x4, R4 ;  /* 0x000000043e027825 */ /* 0x002fc600078e0204 */
[----:B------:R1:W-:Y:S04]  /*26550*/  STL.64 [R1+0x18d8], R12 ;  /* 0x0018d80c01007387 */ /* 0x0003e80000100a00 */
[----:B------:R-:W4:Y:S04]  /*26560*/  LDL R122, [R1+0x130] ;  /* 0x00013000017a7983 */ /* 0x000f280000100800 */
[----:B------:R1:W-:Y:S02]  /*26570*/  STL.64 [R1+0x18c8], R2 ;  /* 0x0018c80201007387 */ /* 0x0003e40000100a00 */
[----:B-1----:R-:W-:-:S02]  /*26580*/  IMAD.WIDE R12, R209, 0x4, R4 ;  /* 0x00000004d10c7825 */ /* 0x002fc400078e0204 */
[----:B------:R-:W3:Y:S02]  /*26590*/  LDL.LU R209, [R1+0x5e98] ;  /* 0x005e980001d17983 */ /* 0x000ee40000300800 */
[--C-:B------:R-:W-:Y:S02]  /*265a0*/  IMAD.WIDE R14, R60, 0x4, R4.reuse ;  /* 0x000000043c0e7825 */ /* 0x100fe400078e0204 */
[----:B------:R-:W4:Y:S02]  /*265b0*/  LDL R123, [R1+0x84] ;  /* 0x00008400017b7983 */ /* 0x000f240000100800 */
[--C-:B------:R-:W-:Y:S02]  /*265c0*/  IMAD.WIDE R2, R61, 0x4, R4.reuse ;  /* 0x000000043d027825 */ /* 0x100fe400078e0204 */
[----:B------:R1:W-:Y:S04]  /*265d0*/  STL.64 [R1+0x18b0], R12 ;  /* 0x0018b00c01007387 */ /* 0x0003e80000100a00 */
[----:B------:R1:W-:Y:S04]  /*265e0*/  STL.64 [R1+0x1898], R2 ;  /* 0x0018980201007387 */ /* 0x0003e80000100a00 */
[----:B-1----:R-:W4:Y:S01]  /*265f0*/  LDL.LU R13, [R1+0x228] ;  /* 0x00022800010d7983 */ /* 0x002f220000300800 */
        /* <DEDUP_REMOVED lines=8> */
[----:B------:R-:W2:Y:S04]  /*26680*/  LDL.LU R208, [R1+0x5e94] ;  /* 0x005e940001d07983 */ /* 0x000ea80000300800 */
[----:B------:R-:W4:Y:S01]  /*26690*/  LDL.LU R11, [R1+0x148] ;  /* 0x00014800010b7983 */ /* 0x000f220000300800 */
[----:B-1----:R-:W-:-:S03]  /*266a0*/  IMAD.WIDE R14, R38, 0x4, R4 ;  /* 0x00000004260e7825 */ /* 0x002fc600078e0204 */
[----:B------:R1:W-:Y:S04]  /*266b0*/  STL.64 [R1+0x1830], R2 ;  /* 0x0018300201007387 */ /* 0x0003e80000100a00 */
        /* <DEDUP_REMOVED lines=9> */
[----:B------:R1:W-:Y:S01]  /*26750*/  STL.64 [R1+0x17d8], R2 ;  /* 0x0017d80201007387 */ /* 0x0003e20000100a00 */
[----:B------:R-:W-:-:S03]  /*26760*/  IMAD.WIDE R14, R168, 0x4, R4 ;  /* 0x00000004a80e7825 */ /* 0x000fc600078e0204 */
[----:B------:R-:W4:Y:S04]  /*26770*/  LDL.LU R168, [R1+0x5e90] ;  /* 0x005e900001a87983 */ /* 0x000f280000300800 */
[----:B------:R-:W4:Y:S01]  /*26780*/  LDL.LU R181, [R1+0x16c] ;  /* 0x00016c0001b57983 */ /* 0x000f220000300800 */
[----:B-1----:R-:W-:-:S03]  /*26790*/  IMAD.WIDE R2, R237, 0x4, R4 ;  /* 0x00000004ed027825 */ /* 0x002fc600078e0204 */
[----:B------:R1:W-:Y:S04]  /*267a0*/  STL.64 [R1+0x17c0], R14 ;  /* 0x0017c00e01007387 */ /* 0x0003e80000100a00 */
[----:B------:R-:W4:Y:S04]  /*267b0*/  LDL.LU R199, [R1+0x238] ;  /* 0x0002380001c77983 */ /* 0x000f280000300800 */
[----:B------:R3:W-:Y:S01]  /*267c0*/  STL.64 [R1+0x17a0], R2 ;  /* 0x0017a00201007387 */ /* 0x0007e20000100a00 */
[----:B-1----:R-:W-:-:S05]  /*267d0*/  IMAD.WIDE R14, R219, 0x4, R4 ;  /* 0x00000004db0e7825 */ /* 0x002fca00078e0204 */
[----:B------:R2:W-:Y:S04]  /*267e0*/  STL.64 [R1+0x1780], R14 ;  /* 0x0017800e01007387 */ /* 0x0005e80000100a00 */
[----:B------:R-:W4:Y:S01]  /*267f0*/  LDL.LU R201, [R1+0x214] ;  /* 0x0002140001c97983 */ /* 0x000f220000300800 */
[----:B---3--:R-:W-:-:S05]  /*26800*/  IMAD.WIDE R2, R209, 0x4, R4 ;  /* 0x00000004d1027825 */ /* 0x008fca00078e0204 */
[----:B------:R-:W-:Y:S04]  /*26810*/  STL.64 [R1+0x1760], R2 ;  /* 0x0017600201007387 */ /* 0x000fe80000100a00 */
[----:B------:R-:W3:Y:S01]  /*26820*/  LDL.LU R203, [R1+0x200] ;  /* 0x0002000001cb7983 */ /* 0x000ee20000300800 */
[----:B--2---:R-:W-:-:S05]  /*26830*/  IMAD.WIDE R14, R208, 0x4, R4 ;  /* 0x00000004d00e7825 */ /* 0x004fca00078e0204 */
[----:B------:R1:W-:Y:S04]  /*26840*/  STL.64 [R1+0x1738], R14 ;  /* 0x0017380e01007387 */ /* 0x0003e80000100a00 */
[----:B------:R-:W2:Y:S01]  /*26850*/  LDL.LU R205, [R1+0x1b4] ;  /* 0x0001b40001cd7983 */ /* 0x000ea20000300800 */
[----:B-1----:R-:W-:-:S04]  /*26860*/  IMAD.WIDE R14, R151, 0x4, R4 ;  /* 0x00000004970e7825 */ /* 0x002fc800078e0204 */
[----:B----4-:R-:W-:-:S05]  /*26870*/  IMAD.WIDE R2, R168, 0x4, R4 ;  /* 0x00000004a8027825 */ /* 0x010fca00078e0204 */
[----:B------:R1:W-:Y:S04]  /*26880*/  STL.64 [R1+0x1710], R2 ;  /* 0x0017100201007387 */ /* 0x0003e80000100a00 */
[----:B------:R-:W4:Y:S04]  /*26890*/  LDL R150, [R1+0x284] ;  /* 0x0002840001967983 */ /* 0x000f280000100800 */
[----:B------:R1:W-:Y:S02]  /*268a0*/  STL.64 [R1+0x1700], R14 ;  /* 0x0017000e01007387 */ /* 0x0003e40000100a00 */
[----:B-1----:R-:W-:-:S02]  /*268b0*/  IMAD.WIDE R2, R122, 0x4, R4 ;  /* 0x000000047a027825 */ /* 0x002fc400078e0204 */
[----:B------:R-:W2:Y:S04]  /*268c0*/  LDL.LU R92, [R1+0x240] ;  /* 0x00024000015c7983 */ /* 0x000ea80000300800 */
[----:B------:R1:W-:Y:S01]  /*268d0*/  STL.64 [R1+0x1678], R2 ;  /* 0x0016780201007387 */ /* 0x0003e20000100a00 */
[----:B------:R-:W-:-:S03]  /*268e0*/  IMAD.WIDE R14, R211, 0x4, R4 ;  /* 0x00000004d30e7825 */ /* 0x000fc600078e0204 */
[----:B------:R-:W2:Y:S01]  /*268f0*/  LDL.LU R183, [R1+0x218] ;  /* 0x0002180001b77983 */ /* 0x000ea20000300800 */
[----:B-1----:R-:W-:-:S05]  /*26900*/  IMAD.WIDE R2, R123, 0x4, R4 ;  /* 0x000000047b027825 */ /* 0x002fca00078e0204 */
[----:B------:R1:W-:Y:S04]  /*26910*/  STL.64 [R1+0x1508], R2 ;  /* 0x0015080201007387 */ /* 0x0003e80000100a00 */
[----:B------:R-:W2:Y:S04]  /*26920*/  LDL.LU R152, [R1+0x204] ;  /* 0x0002040001987983 */ /* 0x000ea80000300800 */
[----:B------:R1:W-:Y:S02]  /*26930*/  STL.64 [R1+0x1450], R14 ;  /* 0x0014500e01007387 */ /* 0x0003e40000100a00 */
[----:B-1----:R-:W-:-:S02]  /*26940*/  IMAD.WIDE R2, R46, 0x4, R4 ;  /* 0x000000042e027825 */ /* 0x002fc400078e0204 */
[----:B------:R-:W2:Y:S04]  /*26950*/  LDL.LU R153, [R1+0x1dc] ;  /* 0x0001dc0001997983 */ /* 0x000ea80000300800 */
[----:B------:R1:W-:Y:S01]  /*26960*/  STL.64 [R1+0x1390], R2 ;  /* 0x0013900201007387 */ /* 0x0003e20000100a00 */
[----:B------:R-:W-:-:S03]  /*26970*/  IMAD.WIDE R14, R51, 0x4, R4 ;  /* 0x00000004330e7825 */ /* 0x000fc600078e0204 */
[----:B------:R-:W3:Y:S04]  /*26980*/  LDL R151, [R1+0x244] ;  /* 0x0002440001977983 */ /* 0x000ee80000100800 */
[----:B------:R1:W-:Y:S02]  /*26990*/  STL.64 [R1+0x1310], R14 ;  /* 0x0013100e01007387 */ /* 0x0003e40000100a00 */
[--C-:B-1----:R-:W-:Y:S02]  /*269a0*/  IMAD.WIDE R2, R42, 0x4, R4.reuse ;  /* 0x000000042a027825 */ /* 0x102fe400078e0204 */
[----:B------:R-:W2:Y:S04]  /*269b0*/  LDL.LU R155, [R1+0x21c] ;  /* 0x00021c00019b7983 */ /* 0x000ea80000300800 */
[----:B------:R1:W-:Y:S01]  /*269c0*/  STL.64 [R1+0x1300], R2 ;  /* 0x0013000201007387 */ /* 0x0003e20000100a00 */
[----:B------:R-:W-:-:S03]  /*269d0*/  IMAD.WIDE R14, R214, 0x4, R4 ;  /* 0x00000004d60e7825 */ /* 0x000fc600078e0204 */
[----:B------:R-:W2:Y:S04]  /*269e0*/  LDL.LU R157, [R1+0x208] ;  /* 0x00020800019d7983 */ /* 0x000ea80000300800 */
[----:B------:R1:W-:Y:S04]  /*269f0*/  STL.64 [R1+0x12f0], R14 ;  /* 0x0012f00e01007387 */ /* 0x0003e80000100a00 */
[----:B------:R-:W2:Y:S01]  /*26a00*/  LDL R122, [R1+0x1f4] ;  /* 0x0001f400017a7983 */ /* 0x000ea20000100800 */
[----:B-1----:R-:W-:-:S03]  /*26a10*/  IMAD.WIDE R2, R216, 0x4, R4 ;  /* 0x00000004d8027825 */ /* 0x002fc600078e0204 */
[----:B------:R-:W2:Y:S01]  /*26a20*/  LDL.LU R159, [R1+0x1e8] ;  /* 0x0001e800019f7983 */ /* 0x000ea20000300800 */
[----:B------:R-:W-:-:S03]  /*26a30*/  IMAD.WIDE R14, R218, 0x4, R4 ;  /* 0x00000004da0e7825 */ /* 0x000fc600078e0204 */
[----:B------:R1:W-:Y:S04]  /*26a40*/  STL.64 [R1+0x12e8], R2 ;  /* 0x0012e80201007387 */ /* 0x0003e80000100a00 */
[----:B------:R-:W2:Y:S04]  /*26a50*/  LDL.LU R161, [R1+0x154] ;  /* 0x0001540001a17983 */ /* 0x000ea80000300800 */
[----:B------:R1:W-:Y:S04]  /*26a60*/  STL.64 [R1+0x12e0], R14 ;  /* 0x0012e00e01007387 */ /* 0x0003e80000100a00 */
[----:B------:R-:W2:Y:S01]  /*26a70*/  LDL R123, [R1+0xf8] ;  /* 0x0000f800017b7983 */ /* 0x000ea20000100800 */
[----:B-1----:R-:W-:-:S05]  /*26a80*/  IMAD.WIDE R2, R27, 0x4, R4 ;  /* 0x000000041b027825 */ /* 0x002fca00078e0204 */
[----:B------:R1:W-:Y:S01]  /*26a90*/  STL.64 [R1+0x12d8], R2 ;  /* 0x0012d80201007387 */ /* 0x0003e20000100a00 */
[----:B------:R-:W-:-:S03]  /*26aa0*/  IMAD.WIDE R14, R220, 0x4, R4 ;  /* 0x00000004dc0e7825 */ /* 0x000fc600078e0204 */
[----:B------:R-:W2:Y:S04]  /*26ab0*/  LDL.LU R163, [R1+0x230] ;  /* 0x0002300001a37983 */ /* 0x000ea80000300800 */
[----:B------:R1:W-:Y:S02]  /*26ac0*/  STL.64 [R1+0x12d0], R14 ;  /* 0x0012d00e01007387 */ /* 0x0003e40000100a00 */
[--C-:B-1----:R-:W-:Y:S02]  /*26ad0*/  IMAD.WIDE R2, R222, 0x4, R4.reuse ;  /* 0x00000004de027825 */ /* 0x102fe400078e0204 */
[----:B------:R-:W2:Y:S04]  /*26ae0*/  LDL.LU R164, [R1+0x210] ;  /* 0x0002100001a47983 */ /* 0x000ea80000300800 */
[----:B------:R1:W-:Y:S01]  /*26af0*/  STL.64 [R1+0x12c0], R2 ;  /* 0x0012c00201007387 */ /* 0x0003e20000100a00 */
[----:B------:R-:W-:-:S03]  /*26b00*/  IMAD.WIDE R14, R224, 0x4, R4 ;  /* 0x00000004e00e7825 */ /* 0x000fc600078e0204 */
[----:B------:R-:W2:Y:S04]  /*26b10*/  LDL.LU R165, [R1+0x1fc] ;  /* 0x0001fc0001a57983 */ /* 0x000ea80000300800 */
[----:B------:R1:W-:Y:S02]  /*26b20*/  STL.64 [R1+0x12b0], R14 ;  /* 0x0012b00e01007387 */ /* 0x0003e40000100a00 */
[--C-:B-1----:R-:W-:Y:S02]  /*26b30*/  IMAD.WIDE R2, R226, 0x4, R4.reuse ;  /* 0x00000004e2027825 */ /* 0x102fe400078e0204 */
[----:B------:R-:W2:Y:S04]  /*26b40*/  LDL.LU R166, [R1+0x158] ;  /* 0x0001580001a67983 */ /* 0x000ea80000300800 */
[----:B------:R-:W-:Y:S01]  /*26b50*/  STL.64 [R1+0x12a8], R2 ;  /* 0x0012a80201007387 */ /* 0x000fe20000100a00 */
[----:B------:R-:W-:-:S03]  /*26b60*/  IMAD.WIDE R14, R243, 0x4, R4 ;  /* 0x00000004f30e7825 */ /* 0x000fc600078e0204 */
[----:B------:R-:W2:Y:S04]  /*26b70*/  LDL.LU R167, [R1+0x150] ;  /* 0x0001500001a77983 */ /* 0x000ea80000300800 */
[----:B------:R1:W-:Y:S04]  /*26b80*/  STL.64 [R1+0x12a0], R14 ;  /* 0x0012a00e01007387 */ /* 0x0003e80000100a00 */
[----:B------:R-:W2:Y:S01]  /*26b90*/  LDL.LU R213, [R1+0x12c] ;  /* 0x00012c0001d57983 */ /* 0x000ea20000300800 */
[----:B-1----:R-:W-:-:S04]  /*26ba0*/  IMAD.WIDE R14, R13, 0x4, R4 ;  /* 0x000000040d0e7825 */ /* 0x002fc800078e0204 */
[----:B----4-:R-:W-:-:S05]  /*26bb0*/  IMAD.WIDE R2, R150, 0x4, R4 ;  /* 0x0000000496027825 */ /* 0x010fca00078e0204 */
        /* <DEDUP_REMOVED lines=11> */
[----:B------:R-:W-:-:S04]  /*26c70*/  IMAD.WIDE R14, R248, 0x4, R4 ;  /* 0x00000004f80e7825 */ /* 0x000fc800078e0204 */
[----:B---3--:R-:W-:-:S04]  /*26c80*/  IMAD.WIDE R28, R151, 0x4, R4 ;  /* 0x00000004971c7825 */ /* 0x008fc800078e0204 */
[--C-:B-1----:R-:W-:Y:S01]  /*26c90*/  IMAD.WIDE R2, R179, 0x4, R4.reuse ;  /* 0x00000004b3027825 */ /* 0x102fe200078e0204 */
[----:B------:R-:W-:Y:S04]  /*26ca0*/  STL.64 [R1+0x1828], R28 ;  /* 0x0018281c01007387 */ /* 0x000fe80000100a00 */
[----:B------:R-:W3:Y:S04]  /*26cb0*/  LDL.LU R102, [R1+0x248] ;  /* 0x0002480001667983 */ /* 0x000ee80000300800 */
[----:B------:R1:W-:Y:S04]  /*26cc0*/  STL.64 [R1+0x17b8], R14 ;  /* 0x0017b80e01007387 */ /* 0x0003e80000100a00 */
[----:B------:R1:W-:Y:S02]  /*26cd0*/  STL.64 [R1+0x1798], R2 ;  /* 0x0017980201007387 */ /* 0x0003e40000100a00 */
[----:B-1----:R-:W-:-:S04]  /*26ce0*/  IMAD.WIDE R14, R88, 0x4, R4 ;  /* 0x00000004580e7825 */ /* 0x002fc800078e0204 */
[--C-:B------:R-:W-:Y:S01]  /*26cf0*/  IMAD.WIDE R2, R181, 0x4, R4.reuse ;  /* 0x00000004b5027825 */ /* 0x100fe200078e0204 */
[----:B------:R1:W-:Y:S03]  /*26d00*/  STL.64 [R1+0x1778], R14 ;  /* 0x0017780e01007387 */ /* 0x0003e60000100a00 */
[--C-:B--2---:R-:W-:Y:S01]  /*26d10*/  IMAD.WIDE R28, R122, 0x4, R4.reuse ;  /* 0x000000047a1c7825 */ /* 0x104fe200078e0204 */
        /* <DEDUP_REMOVED lines=20> */
[----:B-1----:R-:W-:-:S03]  /*26e60*/  IMAD.WIDE R14, R44, 0x4, R4 ;  /* 0x000000042c0e7825 */ /* 0x002fc600078e0204 */
[----:B------:R-:W3:Y:S01]  /*26e70*/  LDL R126, [R1+0x224] ;  /* 0x00022400017e7983 */ /* 0x000ee20000100800 */
[----:B--2---:R-:W-:-:S03]  /*26e80*/  IMAD.WIDE R2, R155, 0x4, R4 ;  /* 0x000000049b027825 */ /* 0x004fc600078e0204 */
[----:B------:R1:W-:Y:S04]  /*26e90*/  STL.64 [R1+0x13e8], R14 ;  /* 0x0013e80e01007387 */ /* 0x0003e80000100a00 */
[----:B------:R-:W2:Y:S04]  /*26ea0*/  LDL R127, [R1+0x1e0] ;  /* 0x0001e000017f7983 */ /* 0x000ea80000100800 */
[----:B------:R1:W-:Y:S04]  /*26eb0*/  STL.64 [R1+0x1378], R2 ;  /* 0x0013780201007387 */ /* 0x0003e80000100a00 */
[----:B------:R-:W2:Y:S04]  /*26ec0*/  LDL R176, [R1+0x1bc] ;  /* 0x0001bc0001b07983 */ /* 0x000ea80000100800 */
        /* <DEDUP_REMOVED lines=10> */
[----:B------:R-:W2:Y:S01]  /*26f70*/  LDL R123, [R1+0x1c] ;  /* 0x00001c00017b7983 */ /* 0x000ea20000100800 */
[----:B------:R-:W-:Y:S01]  /*26f80*/  IMAD R251, R251, UR55, RZ ;  /* 0x00000037fbfb7c24 */ /* 0x000fe2000f8e02ff */
[----:B------:R-:W-:Y:S01]  /*26f90*/  ULDC UR55, c[0x0][0x240] ;  /* 0x0000900000377ab9 */ /* 0x000fe20000000800 */
[----:B------:R-:W-:-:S04]  /*26fa0*/  IMAD.WIDE R28, R157, 0x4, R4 ;  /* 0x000000049d1c7825 */ /* 0x000fc800078e0204 */
[----:B------:R-:W-:Y:S02]  /*26fb0*/  IMAD R56, R56, UR55, RZ ;  /* 0x0000003738387c24 */ /* 0x000fe4000f8e02ff */
[--C-:B-1----:R-:W-:Y:S01]  /*26fc0*/  IMAD.WIDE R14, R159, 0x4, R4.reuse ;  /* 0x000000049f0e7825 */ /* 0x102fe200078e0204 */
[----:B------:R1:W-:Y:S01]  /*26fd0*/  STL.64 [R1+0x1360], R28 ;  /* 0x0013601c01007387 */ /* 0x0003e20000100a00 */
[----:B------:R-:W-:Y:S02]  /*26fe0*/  ULDC UR55, c[0x0][0x240] ;  /* 0x0000900000377ab9 */ /* 0x000fe40000000800 */
[--C-:B------:R-:W-:Y:S01]  /*26ff0*/  IMAD.WIDE R2, R161, 0x4, R4.reuse ;  /* 0x00000004a1027825 */ /* 0x100fe200078e0204 */
[----:B------:R1:W-:Y:S04]  /*27000*/  STL.64 [R1+0x1348], R14 ;  /* 0x0013480e01007387 */ /* 0x0003e80000100a00 */
[----:B------:R1:W-:Y:S02]  /*27010*/  STL.64 [R1+0x1330], R2 ;  /* 0x0013300201007387 */ /* 0x0003e40000100a00 */
[----:B-1----:R-:W-:-:S04]  /*27020*/  IMAD.WIDE R28, R56, 0x4, R4 ;  /* 0x00000004381c7825 */ /* 0x002fc800078e0204 */
[--C-:B------:R-:W-:Y:S01]  /*27030*/  IMAD.WIDE R14, R163, 0x4, R4.reuse ;  /* 0x00000004a30e7825 */ /* 0x100fe200078e0204 */
[----:B------:R1:W-:Y:S03]  /*27040*/  STL.64 [R1+0x1318], R28 ;  /* 0x0013181c01007387 */ /* 0x0003e60000100a00 */
        /* <DEDUP_REMOVED lines=8> */
[----:B------:R4:W-:Y:S01]  /*270d0*/  STL.64 [R1+0x1208], R2 ;  /* 0x0012080201007387 */ /* 0x0009e20000100a00 */
[----:B-1----:R-:W-:-:S05]  /*270e0*/  IMAD.WIDE R28, R213, 0x4, R4 ;  /* 0x00000004d51c7825 */ /* 0x002fca00078e0204 */
[----:B------:R1:W-:Y:S01]  /*270f0*/  STL.64 [R1+0x11f0], R28 ;  /* 0x0011f01c01007387 */ /* 0x0003e20000100a00 */
[----:B------:R-:W-:Y:S02]  /*27100*/  IMAD R238, R238, UR37, RZ ;  /* 0x00000025eeee7c24 */ /* 0x000fe4000f8e02ff */
[----:B------:R-:W-:Y:S02]  /*27110*/  IMAD R240, R240, UR49, RZ ;  /* 0x00000031f0f07c24 */ /* 0x000fe4000f8e02ff */
[----:B----4-:R-:W-:-:S05]  /*27120*/  IMAD.WIDE R14, R221, 0x4, R4 ;  /* 0x00000004dd0e7825 */ /* 0x010fca00078e0204 */
[----:B------:R4:W-:Y:S01]  /*27130*/  STL.64 [R1+0x11d8], R14 ;  /* 0x0011d80e01007387 */ /* 0x0009e20000100a00 */
[----:B------:R-:W-:-:S04]  /*27140*/  IMAD.WIDE R2, R215, 0x4, R4 ;  /* 0x00000004d7027825 */ /* 0x000fc800078e0204 */
[--C-:B-1----:R-:W-:Y:S01]  /*27150*/  IMAD.WIDE R28, R185, 0x4, R4.reuse ;  /* 0x00000004b91c7825 */ /* 0x102fe200078e0204 */
[----:B------:R1:W-:Y:S03]  /*27160*/  STL.64 [R1+0x11c0], R2 ;  /* 0x0011c00201007387 */ /* 0x0003e60000100a00 */
[--C-:B----4-:R-:W-:Y:S01]  /*27170*/  IMAD.WIDE R14, R223, 0x4, R4.reuse ;  /* 0x00000004df0e7825 */ /* 0x110fe200078e0204 */
[----:B------:R4:W-:Y:S04]  /*27180*/  STL.64 [R1+0x11a8], R28 ;  /* 0x0011a81c01007387 */ /* 0x0009e80000100a00 */
[----:B------:R3:W-:Y:S01]  /*27190*/  STL.64 [R1+0x1190], R14 ;  /* 0x0011900e01007387 */ /* 0x0007e20000100a00 */
[----:B-1----:R-:W-:-:S04]  /*271a0*/  IMAD.WIDE R2, R238, 0x4, R4 ;  /* 0x00000004ee027825 */ /* 0x002fc800078e0204 */
[--C-:B----4-:R-:W-:Y:S01]  /*271b0*/  IMAD.WIDE R28, R240, 0x4, R4.reuse ;  /* 0x00000004f01c7825 */ /* 0x110fe200078e0204 */
[----:B------:R1:W-:Y:S04]  /*271c0*/  STL.64 [R1+0x1168], R2 ;  /* 0x0011680201007387 */ /* 0x0003e80000100a00 */
[----:B------:R2:W-:Y:S01]  /*271d0*/  STL.64 [R1+0x1160], R28 ;  /* 0x0011601c01007387 */ /* 0x0005e20000100a00 */
[----:B---3--:R-:W-:-:S05]  /*271e0*/  IMAD.WIDE R14, R102, 0x4, R4 ;  /* 0x00000004660e7825 */ /* 0x008fca00078e0204 */
[----:B------:R3:W-:Y:S01]  /*271f0*/  STL.64 [R1+0x1728], R14 ;  /* 0x0017280e01007387 */ /* 0x0007e20000100a00 */
[----:B-1----:R-:W-:-:S04]  /*27200*/  IMAD.WIDE R2, R126, 0x4, R4 ;  /* 0x000000047e027825 */ /* 0x002fc800078e0204 */
[--C-:B--2---:R-:W-:Y:S01]  /*27210*/  IMAD.WIDE R28, R127, 0x4, R4.reuse ;  /* 0x000000047f1c7825 */ /* 0x104fe200078e0204 */
[----:B------:R1:W-:Y:S04]  /*27220*/  STL.64 [R1+0x16f8], R2 ;  /* 0x0016f80201007387 */ /* 0x0003e80000100a00 */
[----:B------:R2:W-:Y:S01]  /*27230*/  STL.64 [R1+0x16e8], R28 ;  /* 0x0016e81c01007387 */ /* 0x0005e20000100a00 */
[----:B---3--:R-:W-:-:S04]  /*27240*/  IMAD.WIDE R14, R176, 0x4, R4 ;  /* 0x00000004b00e7825 */ /* 0x008fc800078e0204 */
[--C-:B-1----:R-:W-:Y:S01]  /*27250*/  IMAD.WIDE R2, R177, 0x4, R4.reuse ;  /* 0x00000004b1027825 */ /* 0x102fe200078e0204 */
[----:B------:R1:W-:Y:S03]  /*27260*/  STL.64 [R1+0x16d8], R14 ;  /* 0x0016d80e01007387 */ /* 0x0003e60000100a00 */
[--C-:B--2---:R-:W-:Y:S01]  /*27270*/  IMAD.WIDE R28, R174, 0x4, R4.reuse ;  /* 0x00000004ae1c7825 */ /* 0x104fe200078e0204 */
        /* <DEDUP_REMOVED lines=19> */
[----:B------:R-:W-:Y:S01]  /*273b0*/  STL.64 [R1+0x14c0], R28 ;  /* 0x0014c01c01007387 */ /* 0x000fe20000100a00 */
[----:B-1----:R-:W-:-:S03]  /*273c0*/  IMAD.WIDE R14, R252, 0x4, R4 ;  /* 0x00000004fc0e7825 */ /* 0x002fc600078e0204 */
[----:B------:R-:W3:Y:S04]  /*273d0*/  LDL R122, [R1+0x3ac] ;  /* 0x0003ac00017a7983 */ /* 0x000ee80000100800 */
[----:B------:R1:W-:Y:S04]  /*273e0*/  STL.64 [R1+0x1480], R14 ;  /* 0x0014800e01007387 */ /* 0x0003e80000100a00 */
[----:B------:R-:W4:Y:S01]  /*273f0*/  LDL R123, [R1+0x3a8] ;  /* 0x0003a800017b7983 */ /* 0x000f220000100800 */
[----:B--2---:R-:W-:-:S05]  /*27400*/  IMAD.WIDE R2, R59, 0x4, R4 ;  /* 0x000000043b027825 */ /* 0x004fca00078e0204 */
[----:B------:R2:W-:Y:S01]  /*27410*/  STL.64 [R1+0x1428], R2 ;  /* 0x0014280201007387 */ /* 0x0005e20000100a00 */
[----:B-1----:R-:W-:-:S04]  /*27420*/  IMAD.WIDE R14, R52, 0x4, R4 ;  /* 0x00000004340e7825 */ /* 0x002fc800078e0204 */
[----:B------:R-:W-:-:S04]  /*27430*/  IMAD.WIDE R28, R45, 0x4, R4 ;  /* 0x000000042d1c7825 */ /* 0x000fc800078e0204 */
[----:B--2---:R-:W-:-:S05]  /*27440*/  IMAD.WIDE R2, R79, 0x4, R4 ;  /* 0x000000044f027825 */ /* 0x004fca00078e0204 */
[----:B------:R1:W-:Y:S04]  /*27450*/  STL.64 [R1+0x13d0], R2 ;  /* 0x0013d00201007387 */ /* 0x0003e80000100a00 */
[----:B------:R2:W-:Y:S01]  /*27460*/  STL.64 [R1+0x13c0], R14 ;  /* 0x0013c00e01007387 */ /* 0x0005e20000100a00 */
[----:B------:R-:W-:Y:S01]  /*27470*/  IMAD R250, R250, UR56, RZ ;  /* 0x00000038fafa7c24 */ /* 0x000fe2000f8e02ff */
[----:B------:R-:W-:Y:S02]  /*27480*/  ULDC UR56, c[0x0][0x240] ;  /* 0x0000900000387ab9 */ /* 0x000fe40000000800 */
[----:B------:R2:W-:Y:S01]  /*27490*/  STL.64 [R1+0x13b0], R28 ;  /* 0x0013b01c01007387 */ /* 0x0005e20000100a00 */
[----:B-1----:R-:W-:-:S04]  /*274a0*/  IMAD.WIDE R2, R53, 0x4, R4 ;  /* 0x0000000435027825 */ /* 0x002fc800078e0204 */
[--C-:B--2---:R-:W-:Y:S01]  /*274b0*/  IMAD.WIDE R14, R73, 0x4, R4.reuse ;  /* 0x00000004490e7825 */ /* 0x104fe200078e0204 */
[----:B------:R1:W-:Y:S03]  /*274c0*/  STL.64 [R1+0x13a0], R2 ;  /* 0x0013a00201007387 */ /* 0x0003e60000100a00 */
[--C-:B------:R-:W-:Y:S01]  /*274d0*/  IMAD.WIDE R28, R54, 0x4, R4.reuse ;  /* 0x00000004361c7825 */ /* 0x100fe200078e0204 */
[----:B------:R2:W-:Y:S03]  /*274e0*/  STL.64 [R1+0x1388], R14 ;  /* 0x0013880e01007387 */ /* 0x0005e60000100a00 */
[----:B------:R-:W-:Y:S01]  /*274f0*/  IMAD R91, R91, UR56, RZ ;  /* 0x000000385b5b7c24 */ /* 0x000fe2000f8e02ff */
[----:B------:R2:W-:Y:S01]  /*27500*/  STL.64 [R1+0x1370], R28 ;  /* 0x0013701c01007387 */ /* 0x0005e20000100a00 */
[----:B------:R-:W-:Y:S01]  /*27510*/  IMAD R78, R78, UR4, RZ ;  /* 0x000000044e4e7c24 */ /* 0x000fe2000f8e02ff */
[----:B------:R-:W-:Y:S01]  /*27520*/  ULDC UR56, c[0x0][0x240] ;  /* 0x0000900000387ab9 */ /* 0x000fe20000000800 */
[----:B------:R-:W-:Y:S01]  /*27530*/  IMAD R128, R128, UR32, RZ ;  /* 0x0000002080807c24 */ /* 0x000fe2000f8e02ff */
[----:B------:R-:W-:Y:S01]  /*27540*/  ULDC UR32, c[0x0][0x240] ;  /* 0x0000900000207ab9 */ /* 0x000fe20000000800 */
[----:B-1----:R-:W-:Y:S01]  /*27550*/  IMAD.WIDE R2, R47, 0x4, R4 ;  /* 0x000000042f027825 */ /* 0x002fe200078e0204 */
[----:B------:R-:W-:-:S03]  /*27560*/  ULDC UR4, c[0x0][0x240] ;  /* 0x0000900000047ab9 */ /* 0x000fc60000000800 */
        /* <DEDUP_REMOVED lines=18> */
[----:B-1----:R-:W-:-:S04]  /*27690*/  IMAD.WIDE R2, R128, 0x4, R4 ;  /* 0x0000000480027825 */ /* 0x002fc800078e0204 */
[--C-:B--2---:R-:W-:Y:S01]  /*276a0*/  IMAD.WIDE R14, R64, 0x4, R4.reuse ;  /* 0x00000004400e7825 */ /* 0x104fe200078e0204 */
[----:B------:R1:W-:Y:S03]  /*276b0*/  STL.64 [R1+0x1248], R2 ;  /* 0x0012480201007387 */ /* 0x0003e60000100a00 */
[----:B------:R-:W-:Y:S01]  /*276c0*/  IMAD.WIDE R28, R32, 0x4, R4 ;  /* 0x00000004201c7825 */ /* 0x000fe200078e0204 */
[----:B------:R2:W-:Y:S03]  /*276d0*/  STL.64 [R1+0x1230], R14 ;  /* 0x0012300e01007387 */ /* 0x0005e60000100a00 */
[----:B------:R-:W-:Y:S02]  /*276e0*/  IMAD R66, R66, UR60, RZ ;  /* 0x0000003c42427c24 */ /* 0x000fe4000f8e02ff */
[----:B------:R-:W-:-:S02]  /*276f0*/  IMAD R242, R242, UR7, RZ ;  /* 0x00000007f2f27c24 */ /* 0x000fc4000f8e02ff */
[--C-:B-1----:R-:W-:Y:S01]  /*27700*/  IMAD.WIDE R2, R65, 0x4, R4.reuse ;  /* 0x0000000441027825 */ /* 0x102fe200078e0204 */
[----:B------:R1:W-:Y:S03]  /*27710*/  STL.64 [R1+0x1218], R28 ;  /* 0x0012181c01007387 */ /* 0x0003e60000100a00 */
[----:B------:R-:W-:Y:S02]  /*27720*/  IMAD R67, R67, UR14, RZ ;  /* 0x0000000e43437c24 */ /* 0x000fe4000f8e02ff */
[----:B--2---:R-:W-:Y:S01]  /*27730*/  IMAD.WIDE R14, R230, 0x4, R4 ;  /* 0x00000004e60e7825 */ /* 0x004fe200078e0204 */
[----:B------:R2:W-:Y:S03]  /*27740*/  STL.64 [R1+0x1200], R2 ;  /* 0x0012000201007387 */ /* 0x0005e60000100a00 */
[----:B------:R-:W-:Y:S01]  /*27750*/  IMAD R100, R100, UR20, RZ ;  /* 0x0000001464647c24 */ /* 0x000fe2000f8e02ff */
[----:B------:R2:W-:Y:S01]  /*27760*/  STL.64 [R1+0x11e8], R14 ;  /* 0x0011e80e01007387 */ /* 0x0005e20000100a00 */
[----:B------:R-:W-:-:S02]  /*27770*/  IMAD R68, R68, UR26, RZ ;  /* 0x0000001a44447c24 */ /* 0x000fc4000f8e02ff */
[----:B------:R-:W-:Y:S02]  /*27780*/  IMAD R110, R110, UR31, RZ ;  /* 0x0000001f6e6e7c24 */ /* 0x000fe4000f8e02ff */
[----:B------:R-:W-:Y:S01]  /*27790*/  IMAD R20, R20, UR50, RZ ;  /* 0x0000003214147c24 */ /* 0x000fe2000f8e02ff */
[----:B------:R-:W-:Y:S01]  /*277a0*/  ULDC UR50, c[0x0][0x240] ;  /* 0x0000900000327ab9 */ /* 0x000fe20000000800 */
[----:B-1----:R-:W-:-:S04]  /*277b0*/  IMAD.WIDE R28, R66, 0x4, R4 ;  /* 0x00000004421c7825 */ /* 0x002fc800078e0204 */
[----:B------:R-:W-:Y:S02]  /*277c0*/  IMAD R69, R69, UR38, RZ ;  /* 0x0000002645457c24 */ /* 0x000fe4000f8e02ff */
[----:B------:R-:W-:Y:S02]  /*277d0*/  IMAD R117, R117, UR51, RZ ;  /* 0x0000003375757c24 */ /* 0x000fe4000f8e02ff */
[----:B------:R-:W-:Y:S02]  /*277e0*/  IMAD R25, R25, UR22, RZ ;  /* 0x0000001619197c24 */ /* 0x000fe4000f8e02ff */
[----:B------:R-:W-:Y:S02]  /*277f0*/  IMAD R22, R22, UR39, RZ ;  /* 0x0000002716167c24 */ /* 0x000fe4000f8e02ff */
[----:B------:R-:W-:Y:S02]  /*27800*/  IMAD R21, R21, UR44, RZ ;  /* 0x0000002c15157c24 */ /* 0x000fe4000f8e02ff */
[----:B------:R-:W-:-:S02]  /*27810*/  IMAD R17, R17, UR9, RZ ;  /* 0x0000000911117c24 */ /* 0x000fc4000f8e02ff */
        /* <DEDUP_REMOVED lines=8> */
[----:B------:R-:W-:Y:S01]  /*278a0*/  IMAD R137, R137, UR41, RZ ;  /* 0x0000002989897c24 */ /* 0x000fe2000f8e02ff */
[----:B------:R-:W1:Y:S01]  /*278b0*/  S2UR UR5, SR_CgaCtaId ;  /* 0x00000000000579c3 */ /* 0x000e620000008800 */
[--C-:B--2---:R-:W-:Y:S01]  /*278c0*/  IMAD.WIDE R2, R242, 0x4, R4.reuse ;  /* 0x00000004f2027825 */ /* 0x104fe200078e0204 */
[----:B------:R2:W-:Y:S01]  /*278d0*/  STL.64 [R1+0x11d0], R28 ;  /* 0x0011d01c01007387 */ /* 0x0005e20000100a00 */
[----:B------:R-:W-:Y:S01]  /*278e0*/  ULDC UR51, c[0x0][0x240] ;  /* 0x0000900000337ab9 */ /* 0x000fe20000000800 */
[----:B------:R-:W-:Y:S01]  /*278f0*/  ULDC UR39, c[0x0][0x240] ;  /* 0x0000900000277ab9 */ /* 0x000fe20000000800 */
[--C-:B------:R-:W-:Y:S01]  /*27900*/  IMAD.WIDE R14, R67, 0x4, R4.reuse ;  /* 0x00000004430e7825 */ /* 0x100fe200078e0204 */
[----:B------:R2:W-:Y:S01]  /*27910*/  STL.64 [R1+0x11b8], R2 ;  /* 0x0011b80201007387 */ /* 0x0005e20000100a00 */
[----:B------:R-:W-:Y:S01]  /*27920*/  ULDC UR44, c[0x0][0x240] ;  /* 0x00009000002c7ab9 */ /* 0x000fe20000000800 */
[----:B------:R-:W-:Y:S01]  /*27930*/  ULDC UR22, c[0x0][0x240] ;  /* 0x0000900000167ab9 */ /* 0x000fe20000000800 */
[----:B------:R-:W-:Y:S01]  /*27940*/  IMAD R227, R227, UR43, RZ ;  /* 0x0000002be3e37c24 */ /* 0x000fe2000f8e02ff */
[----:B------:R1:W-:Y:S01]  /*27950*/  STL.64 [R1+0x11a0], R14 ;  /* 0x0011a00e01007387 */ /* 0x0003e20000100a00 */
[----:B------:R-:W-:Y:S01]  /*27960*/  IMAD R70, R70, UR50, RZ ;  /* 0x0000003246467c24 */ /* 0x000fe2000f8e02ff */
[----:B------:R-:W-:Y:S01]  /*27970*/  ULDC UR40, c[0x0][0x240] ;  /* 0x0000900000287ab9 */ /* 0x000fe20000000800 */
[----:B------:R-:W-:Y:S01]  /*27980*/  IMAD R19, R19, UR55, RZ ;  /* 0x0000003713137c24 */ /* 0x000fe2000f8e02ff */
[----:B------:R-:W-:Y:S01]  /*27990*/  ULDC UR52, c[0x0][0x240] ;  /* 0x0000900000347ab9 */ /* 0x000fe20000000800 */
[--C-:B--2---:R-:W-:Y:S01]  /*279a0*/  IMAD.WIDE R28, R100, 0x4, R4.reuse ;  /* 0x00000004641c7825 */ /* 0x104fe200078e0204 */
[----:B------:R-:W-:Y:S01]  /*279b0*/  ULDC UR45, c[0x0][0x240] ;  /* 0x00009000002d7ab9 */ /* 0x000fe20000000800 */
[----:B------:R-:W-:Y:S01]  /*279c0*/  ULDC UR34, c[0x0][0x240] ;  /* 0x0000900000227ab9 */ /* 0x000fe20000000800 */
[----:B------:R-:W-:Y:S01]  /*279d0*/  ULDC.64 UR6, c[0x0][0x210] ;  /* 0x0000840000067ab9 */ /* 0x000fe20000000a00 */
[--C-:B------:R-:W-:Y:S01]  /*279e0*/  IMAD.WIDE R2, R68, 0x4, R4.reuse ;  /* 0x0000000444027825 */ /* 0x100fe200078e0204 */
[----:B------:R2:W-:Y:S03]  /*279f0*/  STL.64 [R1+0x1188], R28 ;  /* 0x0011881c01007387 */ /* 0x0005e60000100a00 */
[--C-:B-1----:R-:W-:Y:S01]  /*27a00*/  IMAD.WIDE R14, R110, 0x4, R4.reuse ;  /* 0x000000046e0e7825 */ /* 0x102fe200078e0204 */
[----:B------:R1:W-:Y:S04]  /*27a10*/  STL.64 [R1+0x1178], R2 ;  /* 0x0011780201007387 */ /* 0x0003e80000100a00 */
[----:B------:R1:W-:Y:S01]  /*27a20*/  STL.64 [R1+0x1158], R14 ;  /* 0x0011580e01007387 */ /* 0x0003e20000100a00 */
[----:B--2---:R-:W-:-:S04]  /*27a30*/  IMAD.WIDE R28, R69, 0x4, R4 ;  /* 0x00000004451c7825 */ /* 0x004fc800078e0204 */
[--C-:B-1----:R-:W-:Y:S01]  /*27a40*/  IMAD.WIDE R2, R227, 0x4, R4.reuse ;  /* 0x00000004e3027825 */ /* 0x102fe200078e0204 */
[----:B------:R-:W-:Y:S03]  /*27a50*/  STL.64 [R1+0x1148], R28 ;  /* 0x0011481c01007387 */ /* 0x000fe60000100a00 */
[--C-:B------:R-:W-:Y:S01]  /*27a60*/  IMAD.WIDE R14, R70, 0x4, R4.reuse ;  /* 0x00000004460e7825 */ /* 0x100fe200078e0204 */
[----:B------:R-:W-:Y:S04]  /*27a70*/  STL.64 [R1+0x1138], R2 ;  /* 0x0011380201007387 */ /* 0x000fe80000100a00 */
[----:B------:R1:W-:Y:S04]  /*27a80*/  STL.64 [R1+0x1128], R14 ;  /* 0x0011280e01007387 */ /* 0x0003e80000100a00 */
[----:B-1----:R-:W2:Y:S01]  /*27a90*/  LDL R14, [R1+0x3a4] ;  /* 0x0003a400010e7983 */ /* 0x002ea20000100800 */
[----:B---3--:R-:W-:-:S05]  /*27aa0*/  IMAD.WIDE R28, R122, 0x4, R4 ;  /* 0x000000047a1c7825 */ /* 0x008fca00078e0204 */
[----:B------:R-:W-:Y:S01]  /*27ab0*/  STL.64 [R1+0x18e8], R28 ;  /* 0x0018e81c01007387 */ /* 0x000fe20000100a00 */
[----:B----4-:R-:W-:-:S03]  /*27ac0*/  IMAD.WIDE R2, R123, 0x4, R4 ;  /* 0x000000047b027825 */ /* 0x010fc600078e0204 */
        /* <DEDUP_REMOVED lines=32> */
[----:B------:R3:W-:Y:S02]  /*27cd0*/  STL.64 [R1+0x18c0], R28 ;  /* 0x0018c01c01007387 */ /* 0x0007e40000100a00 */
[----:B---3--:R-:W-:-:S05]  /*27ce0*/  IMAD.WIDE R28, R15, 0x4, R4 ;  /* 0x000000040f1c7825 */ /* 0x008fca00078e0204 */
[----:B------:R1:W-:Y:S01]  /*27cf0*/  STL.64 [R1+0x18a8], R28 ;  /* 0x0018a81c01007387 */ /* 0x0003e20000100a00 */
[----:B----4-:R-:W-:-:S05]  /*27d00*/  IMAD.WIDE R14, R34, 0x4, R4 ;  /* 0x00000004220e7825 */ /* 0x010fca00078e0204 */
[----:B------:R2:W-:Y:S01]  /*27d10*/  STL.64 [R1+0x1888], R14 ;  /* 0x0018880e01007387 */ /* 0x0005e20000100a00 */
[----:B-1----:R-:W-:-:S04]  /*27d20*/  IMAD.WIDE R28, R35, 0x4, R4 ;  /* 0x00000004231c7825 */ /* 0x002fc800078e0204 */
[--C-:B------:R-:W-:Y:S01]  /*27d30*/  IMAD.WIDE R34, R49, 0x4, R4.reuse ;  /* 0x0000000431227825 */ /* 0x100fe200078e0204 */
[----:B------:R1:W-:Y:S03]  /*27d40*/  STL.64 [R1+0x1870], R28 ;  /* 0x0018701c01007387 */ /* 0x0003e60000100a00 */
[----:B--2---:R-:W-:-:S05]  /*27d50*/  IMAD.WIDE R14, R48, 0x4, R4 ;  /* 0x00000004300e7825 */ /* 0x004fca00078e0204 */
[----:B------:R2:W-:Y:S01]  /*27d60*/  STL.64 [R1+0x1850], R14 ;  /* 0x0018500e01007387 */ /* 0x0005e20000100a00 */
[----:B-1----:R-:W-:-:S03]  /*27d70*/  IMAD.WIDE R28, R2, 0x4, R4 ;  /* 0x00000004021c7825 */ /* 0x002fc600078e0204 */
[----:B------:R-:W-:Y:S04]  /*27d80*/  STL.64 [R1+0x1838], R34 ;  /* 0x0018382201007387 */ /* 0x000fe80000100a00 */
[----:B------:R1:W-:Y:S01]  /*27d90*/  STL.64 [R1+0x1820], R28 ;  /* 0x0018201c01007387 */ /* 0x0003e20000100a00 */
[----:B--2---:R-:W-:-:S04]  /*27da0*/  IMAD.WIDE R14, R3, 0x4, R4 ;  /* 0x00000004030e7825 */ /* 0x004fc800078e0204 */
        /* <DEDUP_REMOVED lines=47> */
[----:B-1----:R-:W-:-:S03]  /*280a0*/  IMAD.WIDE R14, R251, 0x4, R4 ;  /* 0x00000004fb0e7825 */ /* 0x002fc600078e0204 */
[----:B------:R-:W4:Y:S04]  /*280b0*/  LDL R122, [R1+0xd68] ;  /* 0x000d6800017a7983 */ /* 0x000f280000100800 */
[----:B------:R1:W-:Y:S04]  /*280c0*/  STL.64 [R1+0x1470], R14 ;  /* 0x0014700e01007387 */ /* 0x0003e80000100a00 */
[----:B------:R-:W4:Y:S01]  /*280d0*/  LDL R123, [R1+0x1c58] ;  /* 0x001c5800017b7983 */ /* 0x000f220000100800 */
[----:B--2---:R-:W-:-:S05]  /*280e0*/  IMAD.WIDE R2, R103, 0x4, R4 ;  /* 0x0000000467027825 */ /* 0x004fca00078e0204 */
[----:B------:R2:W-:Y:S01]  /*280f0*/  STL.64 [R1+0x1418], R2 ;  /* 0x0014180201007387 */ /* 0x0005e20000100a00 */
[----:B---3--:R-:W-:-:S04]  /*28100*/  IMAD.WIDE R28, R105, 0x4, R4 ;  /* 0x00000004691c7825 */ /* 0x008fc800078e0204 */
        /* <DEDUP_REMOVED lines=34> */
[----:B------:R-:W-:Y:S01]  /*28330*/  IMAD R18, R18, UR61, RZ ;  /* 0x0000003d12127c24 */ /* 0x000fe2000f8e02ff */
[----:B------:R3:W-:Y:S01]  /*28340*/  STL.64 [R1+0x1210], R14 ;  /* 0x0012100e01007387 */ /* 0x0007e20000100a00 */
[----:B-1----:R-:W-:-:S04]  /*28350*/  IMAD.WIDE R2, R20, 0x4, R4 ;  /* 0x0000000414027825 */ /* 0x002fc800078e0204 */
[--C-:B--2---:R-:W-:Y:S01]  /*28360*/  IMAD.WIDE R28, R19, 0x4, R4.reuse ;  /* 0x00000004131c7825 */ /* 0x104fe200078e0204 */
[----:B------:R1:W-:Y:S03]  /*28370*/  STL.64 [R1+0x11f8], R2 ;  /* 0x0011f80201007387 */ /* 0x0003e60000100a00 */
[----:B---3--:R-:W-:Y:S01]  /*28380*/  IMAD.WIDE R14, R18, 0x4, R4 ;  /* 0x00000004120e7825 */ /* 0x008fe200078e0204 */
[----:B------:R2:W-:Y:S03]  /*28390*/  STL.64 [R1+0x11e0], R28 ;  /* 0x0011e01c01007387 */ /* 0x0005e60000100a00 */
[----:B------:R-:W-:Y:S01]  /*283a0*/  IMAD R41, R41, UR27, RZ ;  /* 0x0000001b29297c24 */ /* 0x000fe2000f8e02ff */
[----:B------:R3:W-:Y:S01]  /*283b0*/  STL.64 [R1+0x11c8], R14 ;  /* 0x0011c80e01007387 */ /* 0x0007e20000100a00 */
[----:B------:R-:W-:-:S02]  /*283c0*/  IMAD R241, R241, UR32, RZ ;  /* 0x00000020f1f17c24 */ /* 0x000fc4000f8e02ff */
[----:B-1----:R-:W-:-:S04]  /*283d0*/  IMAD.WIDE R2, R17, 0x4, R4 ;  /* 0x0000000411027825 */ /* 0x002fc800078e0204 */
[--C-:B--2---:R-:W-:Y:S01]  /*283e0*/  IMAD.WIDE R28, R112, 0x4, R4.reuse ;  /* 0x00000004701c7825 */ /* 0x104fe200078e0204 */
[----:B------:R1:W-:Y:S03]  /*283f0*/  STL.64 [R1+0x11b0], R2 ;  /* 0x0011b00201007387 */ /* 0x0003e60000100a00 */
[----:B---3--:R-:W-:Y:S01]  /*28400*/  IMAD.WIDE R14, R84, 0x4, R4 ;  /* 0x00000004540e7825 */ /* 0x008fe200078e0204 */
[----:B------:R2:W-:Y:S03]  /*28410*/  STL.64 [R1+0x1198], R28 ;  /* 0x0011981c01007387 */ /* 0x0005e60000100a00 */
[----:B------:R-:W-:Y:S01]  /*28420*/  IMAD R95, R95, UR51, RZ ;  /* 0x000000335f5f7c24 */ /* 0x000fe2000f8e02ff */
[----:B------:R-:W-:Y:S01]  /*28430*/  ULDC UR51, c[0x0][0x240] ;  /* 0x0000900000337ab9 */ /* 0x000fe20000000800 */
[----:B------:R-:W-:-:S02]  /*28440*/  IMAD R99, R99, UR39, RZ ;  /* 0x0000002763637c24 */ /* 0x000fc4000f8e02ff */
[--C-:B-1----:R-:W-:Y:S01]  /*28450*/  IMAD.WIDE R2, R41, 0x4, R4.reuse ;  /* 0x0000000429027825 */ /* 0x102fe200078e0204 */
[----:B------:R1:W-:Y:S03]  /*28460*/  STL.64 [R1+0x1180], R14 ;  /* 0x0011800e01007387 */ /* 0x0003e60000100a00 */
[--C-:B--2---:R-:W-:Y:S01]  /*28470*/  IMAD.WIDE R28, R241, 0x4, R4.reuse ;  /* 0x00000004f11c7825 */ /* 0x104fe200078e0204 */
[----:B------:R2:W-:Y:S03]  /*28480*/  STL.64 [R1+0x1170], R2 ;  /* 0x0011700201007387 */ /* 0x0005e60000100a00 */
[----:B------:R-:W-:Y:S02]  /*28490*/  IMAD R228, R228, UR44, RZ ;  /* 0x0000002ce4e47c24 */ /* 0x000fe4000f8e02ff */
[----:B------:R-:W-:Y:S01]  /*284a0*/  IMAD R210, R210, UR51, RZ ;  /* 0x00000033d2d27c24 */ /* 0x000fe2000f8e02ff */
[----:B------:R3:W-:Y:S01]  /*284b0*/  STL.64 [R1+0x1150], R28 ;  /* 0x0011501c01007387 */ /* 0x0007e20000100a00 */
[----:B-1----:R-:W-:-:S04]  /*284c0*/  IMAD.WIDE R14, R99, 0x4, R4 ;  /* 0x00000004630e7825 */ /* 0x002fc800078e0204 */
[--C-:B--2---:R-:W-:Y:S01]  /*284d0*/  IMAD.WIDE R2, R228, 0x4, R4.reuse ;  /* 0x00000004e4027825 */ /* 0x104fe200078e0204 */
[----:B------:R-:W-:Y:S03]  /*284e0*/  STL.64 [R1+0x1140], R14 ;  /* 0x0011400e01007387 */ /* 0x000fe60000100a00 */
[--C-:B---3--:R-:W-:Y:S01]  /*284f0*/  IMAD.WIDE R28, R210, 0x4, R4.reuse ;  /* 0x00000004d21c7825 */ /* 0x108fe200078e0204 */
[----:B------:R4:W-:Y:S04]  /*28500*/  STL.64 [R1+0x1130], R2 ;  /* 0x0011300201007387 */ /* 0x0009e80000100a00 */
[----:B------:R1:W-:Y:S01]  /*28510*/  STL.64 [R1+0x1120], R28 ;  /* 0x0011201c01007387 */ /* 0x0003e20000100a00 */
[----:B----4-:R-:W-:-:S03]  /*28520*/  IMAD.WIDE R2, R123, 0x4, R4 ;  /* 0x000000047b027825 */ /* 0x010fc600078e0204 */
[----:B------:R-:W2:Y:S01]  /*28530*/  LDL R123, [R1+0x444] ;  /* 0x00044400017b7983 */ /* 0x000ea20000100800 */
[----:B------:R-:W-:-:S05]  /*28540*/  IMAD.WIDE R14, R122, 0x4, R4 ;  /* 0x000000047a0e7825 */ /* 0x000fca00078e0204 */
[----:B------:R3:W-:Y:S04]  /*28550*/  STL.64 [R1+0x18e0], R14 ;  /* 0x0018e00e01007387 */ /* 0x0007e80000100a00 */
[----:B-1----:R-:W4:Y:S04]  /*28560*/  LDL R29, [R1+0x434] ;  /* 0x00043400011d7983 */ /* 0x002f280000100800 */
[----:B------:R1:W-:Y:S04]  /*28570*/  STL.64 [R1+0x1c68], R2 ;  /* 0x001c680201007387 */ /* 0x0003e80000100a00 */
[----:B---3--:R-:W3:Y:S04]  /*28580*/  LDL R14, [R1+0x414] ;  /* 0x00041400010e7983 */ /* 0x008ee80000100800 */
[----:B------:R-:W3:Y:S04]  /*28590*/  LDL R15, [R1+0x410] ;  /* 0x00041000010f7983 */ /* 0x000ee80000100800 */
[----:B------:R-:W3:Y:S04]  /*285a0*/  LDL R34, [R1+0x40c] ;  /* 0x00040c0001227983 */ /* 0x000ee80000100800 */
[----:B------:R-:W3:Y:S04]  /*285b0*/  LDL R35, [R1+0x3dc] ;  /* 0x0003dc0001237983 */ /* 0x000ee80000100800 */
[----:B------:R-:W3:Y:S04]  /*285c0*/  LDL R48, [R1+0x3d8] ;  /* 0x0003d80001307983 */ /* 0x000ee80000100800 */
[----:B------:R-:W3:Y:S04]  /*285d0*/  LDL R49, [R1+0x3d0] ;  /* 0x0003d00001317983 */ /* 0x000ee80000100800 */
[----:B-1----:R-:W3:Y:S04]  /*285e0*/  LDL R2, [R1+0x3cc] ;  /* 0x0003cc0001027983 */ /* 0x002ee80000100800 */
[----:B------:R-:W3:Y:S04]  /*285f0*/  LDL R3, [R1+0x3c0] ;  /* 0x0003c00001037983 */ /* 0x000ee80000100800 */
        /* <DEDUP_REMOVED lines=20> */
[----:B------:R-:W3:Y:S01]  /*28740*/  LDL R151, [R1+0x14] ;  /* 0x0000140001977983 */ /* 0x000ee20000100800 */
[----:B--2---:R-:W-:-:S05]  /*28750*/  IMAD.WIDE R122, R123, 0x4, R4 ;  /* 0x000000047b7a7825 */ /* 0x004fca00078e0204 */
[----:B------:R1:W-:Y:S04]  /*28760*/  STL.64 [R1+0x1ce8], R122 ;  /* 0x001ce87a01007387 */ /* 0x0003e80000100a00 */
[----:B-1----:R-:W2:Y:S01]  /*28770*/  LDL.LU.64 R122, [R1+0x5e88] ;  /* 0x005e8800017a7983 */ /* 0x002ea20000300a00 */
[----:B----4-:R-:W-:-:S05]  /*28780*/  IMAD.WIDE R28, R29, 0x4, R4 ;  /* 0x000000041d1c7825 */ /* 0x010fca00078e0204 */
[----:B------:R3:W-:Y:S02]  /*28790*/  STL.64 [R1+0x1e68], R28 ;  /* 0x001e681c01007387 */ /* 0x0007e40000100a00 */
[----:B---3--:R-:W-:-:S05]  /*287a0*/  IMAD.WIDE R28, R14, 0x4, R4 ;  /* 0x000000040e1c7825 */ /* 0x008fca00078e0204 */
[----:B------:R1:W-:Y:S02]  /*287b0*/  STL.64 [R1+0x1fc8], R28 ;  /* 0x001fc81c01007387 */ /* 0x0003e40000100a00 */
[----:B-1----:R-:W-:-:S04]  /*287c0*/  IMAD.WIDE R28, R15, 0x4, R4 ;  /* 0x000000040f1c7825 */ /* 0x002fc800078e0204 */
[--C-:B------:R-:W-:Y:S01]  /*287d0*/  IMAD.WIDE R14, R34, 0x4, R4.reuse ;  /* 0x00000004220e7825 */ /* 0x100fe200078e0204 */
[----:B------:R1:W-:Y:S04]  /*287e0*/  STL.64 [R1+0x2040], R28 ;  /* 0x0020401c01007387 */ /* 0x0003e80000100a00 */
[----:B------:R3:W-:Y:S01]  /*287f0*/  STL.64 [R1+0x2038], R14 ;  /* 0x0020380e01007387 */ /* 0x0007e20000100a00 */
[----:B-1----:R-:W-:-:S04]  /*28800*/  IMAD.WIDE R28, R35, 0x4, R4 ;  /* 0x00000004231c7825 */ /* 0x002fc800078e0204 */
[--C-:B---3--:R-:W-:Y:S01]  /*28810*/  IMAD.WIDE R14, R48, 0x4, R4.reuse ;  /* 0x00000004300e7825 */ /* 0x108fe200078e0204 */
[----:B------:R1:W-:Y:S03]  /*28820*/  STL.64 [R1+0x2030], R28 ;  /* 0x0020301c01007387 */ /* 0x0003e60000100a00 */
[--C-:B------:R-:W-:Y:S01]  /*28830*/  IMAD.WIDE R34, R49, 0x4, R4.reuse ;  /* 0x0000000431227825 */ /* 0x100fe200078e0204 */
[----:B------:R3:W-:Y:S04]  /*28840*/  STL.64 [R1+0x2028], R14 ;  /* 0x0020280e01007387 */ /* 0x0007e80000100a00 */
[----:B------:R-:W-:Y:S01]  /*28850*/  STL.64 [R1+0x2020], R34 ;  /* 0x0020202201007387 */ /* 0x000fe20000100a00 */
[----:B-1----:R-:W-:-:S04]  /*28860*/  IMAD.WIDE R28, R2, 0x4, R4 ;  /* 0x00000004021c7825 */ /* 0x002fc800078e0204 */
[--C-:B---3--:R-:W-:Y:S01]  /*28870*/  IMAD.WIDE R14, R3, 0x4, R4.reuse ;  /* 0x00000004030e7825 */ /* 0x108fe200078e0204 */
[----:B------:R1:W-:Y:S03]  /*28880*/  STL.64 [R1+0x2018], R28 ;  /* 0x0020181c01007387 */ /* 0x0003e60000100a00 */
[--C-:B------:R-:W-:Y:S01]  /*28890*/  IMAD.WIDE R2, R0, 0x4, R4.reuse ;  /* 0x0000000400027825 */ /* 0x100fe200078e0204 */
[----:B------:R3:W-:Y:S04]  /*288a0*/  STL.64 [R1+0x2010], R14 ;  /* 0x0020100e01007387 */ /* 0x0007e80000100a00 */
[----:B------:R4:W-:Y:S01]  /*288b0*/  STL.64 [R1+0x2008], R2 ;  /* 0x0020080201007387 */ /* 0x0009e20000100a00 */
[----:B-1----:R-:W-:-:S04]  /*288c0*/  IMAD.WIDE R28, R124, 0x4, R4 ;  /* 0x000000047c1c7825 */ /* 0x002fc800078e0204 */
[--C-:B---3--:R-:W-:Y:S01]  /*288d0*/  IMAD.WIDE R14, R125, 0x4, R4.reuse ;  /* 0x000000047d0e7825 */ /* 0x108fe200078e0204 */
[----:B------:R1:W-:Y:S03]  /*288e0*/  STL.64 [R1+0x2000], R28 ;  /* 0x0020001c01007387 */ /* 0x0003e60000100a00 */
[--C-:B----4-:R-:W-:Y:S01]  /*288f0*/  IMAD.WIDE R2, R134, 0x4, R4.reuse ;  /* 0x0000000486027825 */ /* 0x110fe200078e0204 */
        /* <DEDUP_REMOVED lines=38> */
[----:B-1----:R-:W-:-:S05]  /*28b60*/  IMAD.WIDE R28, R121, 0x4, R4 ;  /* 0x00000004791c7825 */ /* 0x002fca00078e0204 */
[----:B------:R1:W-:Y:S04]  /*28b70*/  STL.64 [R1+0x1f50], R28 ;  /* 0x001f501c01007387 */ /* 0x0003e80000100a00 */
[----:B------:R-:W4:Y:S01]  /*28b80*/  LDL R171, [R1+0x2048] ;  /* 0x0020480001ab7983 */ /* 0x000f220000100800 */
[----:B--2---:R-:W-:-:S04]  /*28b90*/  IMAD.WIDE R14, R122, 0x4, R4 ;  /* 0x000000047a0e7825 */ /* 0x004fc800078e0204 */
[--C-:B---3--:R-:W-:Y:S01]  /*28ba0*/  IMAD.WIDE R2, R123, 0x4, R4.reuse ;  /* 0x000000047b027825 */ /* 0x108fe200078e0204 */
[----:B------:R2:W-:Y:S04]  /*28bb0*/  STL.64 [R1+0x1f48], R14 ;  /* 0x001f480e01007387 */ /* 0x0005e80000100a00 */
[----:B------:R-:W3:Y:S04]  /*28bc0*/  LDL R150, [R1+0x2058] ;  /* 0x0020580001967983 */ /* 0x000ee80000100800 */
[----:B------:R2:W-:Y:S04]  /*28bd0*/  STL.64 [R1+0x1f40], R2 ;  /* 0x001f400201007387 */ /* 0x0005e80000100a00 */
[----:B------:R-:W3:Y:S01]  /*28be0*/  LDL R151, [R1+0x2068] ;  /* 0x0020680001977983 */ /* 0x000ee20000100800 */
        /* <DEDUP_REMOVED lines=32> */
[----:B------:R1:W-:Y:S01]  /*28df0*/  STL.64 [R1+0x1ec8], R2 ;  /* 0x001ec80201007387 */ /* 0x0003e20000100a00 */
[----:B------:R-:W-:Y:S02]  /*28e00*/  ULDC UR4, c[0x0][0x234] ;  /* 0x00008d0000047ab9 */ /* 0x000fe40000000800 */
[--C-:B--2---:R-:W-:Y:S01]  /*28e10*/  IMAD.WIDE R14, R95, 0x4, R4.reuse ;  /* 0x000000045f0e7825 */ /* 0x104fe200078e0204 */
        /* <DEDUP_REMOVED lines=12> */
[--C-:B--2---:R-:W-:Y:S01]  /*28ee0*/  IMAD.WIDE R28, R109, 0x4, R4.reuse ;  /* 0x000000046d1c7825 */ /* 0x104fe200078e0204 */
[----:B------:R2:W-:Y:S03]  /*28ef0*/  STL.64 [R1+0x1e98], R2 ;  /* 0x001e980201007387 */ /* 0x0005e60000100a00 */
[----:B------:R-:W-:Y:S01]  /*28f00*/  IMAD R111, R111, UR40, RZ ;  /* 0x000000286f6f7c24 */ /* 0x000fe2000f8e02ff */
[----:B------:R2:W-:Y:S01]  /*28f10*/  STL.64 [R1+0x1e90], R28 ;  /* 0x001e901c01007387 */ /* 0x0005e20000100a00 */
[----:B------:R-:W-:Y:S01]  /*28f20*/  IMAD R129, R129, UR52, RZ ;  /* 0x0000003481817c24 */ /* 0x000fe2000f8e02ff */
[----:B------:R-:W-:Y:S01]  /*28f30*/  ULDC UR52, c[0x0][0x240] ;  /* 0x0000900000347ab9 */ /* 0x000fe20000000800 */
[----:B-1----:R-:W-:-:S04]  /*28f40*/  IMAD.WIDE R14, R98, 0x4, R4 ;  /* 0x00000004620e7825 */ /* 0x002fc800078e0204 */
[--C-:B--2---:R-:W-:Y:S01]  /*28f50*/  IMAD.WIDE R2, R136, 0x4, R4.reuse ;  /* 0x0000000488027825 */ /* 0x104fe200078e0204 */
[----:B------:R1:W-:Y:S03]  /*28f60*/  STL.64 [R1+0x1e88], R14 ;  /* 0x001e880e01007387 */ /* 0x0003e60000100a00 */
[----:B------:R-:W-:Y:S02]  /*28f70*/  IMAD R86, R86, UR45, RZ ;  /* 0x0000002d56567c24 */ /* 0x000fe4000f8e02ff */
[--C-:B------:R-:W-:Y:S01]  /*28f80*/  IMAD.WIDE R28, R111, 0x4, R4.reuse ;  /* 0x000000046f1c7825 */ /* 0x100fe200078e0204 */
[----:B------:R2:W-:Y:S03]  /*28f90*/  STL.64 [R1+0x1e80], R2 ;  /* 0x001e800201007387 */ /* 0x0005e60000100a00 */
[----:B------:R-:W-:Y:S01]  /*28fa0*/  IMAD R229, R229, UR52, RZ ;  /* 0x00000034e5e57c24 */ /* 0x000fe2000f8e02ff */
[----:B------:R4:W-:Y:S01]  /*28fb0*/  STL.64 [R1+0x1e78], R28 ;  /* 0x001e781c01007387 */ /* 0x0009e20000100a00 */
[----:B-1----:R-:W-:-:S03]  /*28fc0*/  IMAD.WIDE R14, R86, 0x4, R4 ;  /* 0x00000004560e7825 */ /* 0x002fc600078e0204 */
[----:B------:R-:W-:Y:S01]  /*28fd0*/  STL [R1+0x5d50], R229 ;  /* 0x005d50e501007387 */ /* 0x000fe20000100800 */
[----:B--2---:R-:W-:-:S03]  /*28fe0*/  IMAD.WIDE R2, R229, 0x4, R4 ;  /* 0x00000004e5027825 */ /* 0x004fc600078e0204 */
[----:B------:R-:W-:Y:S04]  /*28ff0*/  STL.64 [R1+0x1e70], R14 ;  /* 0x001e700e01007387 */ /* 0x000fe80000100a00 */
[----:B------:R-:W-:Y:S01]  /*29000*/  STL.64 [R1+0x1e60], R2 ;  /* 0x001e600201007387 */ /* 0x000fe20000100a00 */
[----:B----4-:R-:W-:-:S05]  /*29010*/  IMAD.WIDE R28, R171, 0x4, R4 ;  /* 0x00000004ab1c7825 */ /* 0x010fca00078e0204 */
[----:B------:R1:W-:Y:S04]  /*29020*/  STL.64 [R1+0x2050], R28 ;  /* 0x0020501c01007387 */ /* 0x0003e80000100a00 */
[----:B-1----:R-:W2:Y:S01]  /*29030*/  LDL R29, [R1+0x2078] ;  /* 0x00207800011d7983 */ /* 0x002ea20000100800 */
[----:B---3--:R-:W-:-:S05]  /*29040*/  IMAD.WIDE R14, R150, 0x4, R4 ;  /* 0x00000004960e7825 */ /* 0x008fca00078e0204 */
[----:B------:R1:W-:Y:S01]  /*29050*/  STL.64 [R1+0x2060], R14 ;  /* 0x0020600e01007387 */ /* 0x0003e20000100a00 */
[----:B------:R-:W-:-:S03]  /*29060*/  IMAD.WIDE R2, R151, 0x4, R4 ;  /* 0x0000000497027825 */ /* 0x000fc600078e0204 */
[----:B-1----:R-:W3:Y:S04]  /*29070*/  LDL R14, [R1+0x2088] ;  /* 0x00208800010e7983 */ /* 0x002ee80000100800 */
[----:B------:R1:W-:Y:S04]  /*29080*/  STL.64 [R1+0x2070], R2 ;  /* 0x0020700201007387 */ /* 0x0003e80000100a00 */
[----:B------:R-:W4:Y:S04]  /*29090*/  LDL R15, [R1+0x2098] ;  /* 0x00209800010f7983 */ /* 0x000f280000100800 */
        /* <DEDUP_REMOVED lines=26> */
[----:B------:R-:W4:Y:S04]  /*29240*/  LDL.LU R229, [R1+0x10] ;  /* 0x0000100001e57983 */ /* 0x000f280000300800 */
[----:B------:R-:W4:Y:S01]  /*29250*/  LDL.LU R0, [R1+0xc] ;  /* 0x00000c0001007983 */ /* 0x000f220000300800 */
[----:B--2---:R-:W-:-:S05]  /*29260*/  IMAD.WIDE R28, R29, 0x4, R4 ;  /* 0x000000041d1c7825 */ /* 0x004fca00078e0204 */
[----:B------:R3:W-:Y:S02]  /*29270*/  STL.64 [R1+0x2080], R28 ;  /* 0x0020801c01007387 */ /* 0x0007e40000100a00 */
[----:B---3--:R-:W-:-:S05]  /*29280*/  IMAD.WIDE R28, R14, 0x4, R4 ;  /* 0x000000040e1c7825 */ /* 0x008fca00078e0204 */
[----:B------:R1:W-:Y:S01]  /*29290*/  STL.64 [R1+0x2090], R28 ;  /* 0x0020901c01007387 */ /* 0x0003e20000100a00 */
[----:B----4-:R-:W-:-:S03]  /*292a0*/  IMAD.WIDE R14, R15, 0x4, R4 ;  /* 0x000000040f0e7825 */ /* 0x010fc600078e0204 */
[----:B-1----:R-:W2:Y:S04]  /*292b0*/  LDL.LU.64 R28, [R1+0x5e80] ;  /* 0x005e8000011c7983 */ /* 0x002ea80000300a00 */
[----:B------:R1:W-:Y:S02]  /*292c0*/  STL.64 [R1+0x20a0], R14 ;  /* 0x0020a00e01007387 */ /* 0x0003e40000100a00 */
[----:B-1----:R-:W-:-:S04]  /*292d0*/  IMAD.WIDE R14, R34, 0x4, R4 ;  /* 0x00000004220e7825 */ /* 0x002fc800078e0204 */
[--C-:B------:R-:W-:Y:S01]  /*292e0*/  IMAD.WIDE R34, R35, 0x4, R4.reuse ;  /* 0x0000000423227825 */ /* 0x100fe200078e0204 */
[----:B------:R1:W-:Y:S04]  /*292f0*/  STL.64 [R1+0x2278], R14 ;  /* 0x0022780e01007387 */ /* 0x0003e80000100a00 */
[----:B-1----:R-:W3:Y:S04]  /*29300*/  LDL.LU.64 R14, [R1+0x5e78] ;  /* 0x005e7800010e7983 */ /* 0x002ee80000300a00 */
[----:B------:R1:W-:Y:S02]  /*29310*/  STL.64 [R1+0x2280], R34 ;  /* 0x0022802201007387 */ /* 0x0003e40000100a00 */
[----:B-1----:R-:W-:-:S04]  /*29320*/  IMAD.WIDE R34, R48, 0x4, R4 ;  /* 0x0000000430227825 */ /* 0x002fc800078e0204 */
[--C-:B------:R-:W-:Y:S01]  /*29330*/  IMAD.WIDE R48, R49, 0x4, R4.reuse ;  /* 0x0000000431307825 */ /* 0x100fe200078e0204 */
[----:B------:R1:W-:Y:S04]  /*29340*/  STL.64 [R1+0x2288], R34 ;  /* 0x0022882201007387 */ /* 0x0003e80000100a00 */
[----:B-1----:R-:W4:Y:S04]  /*29350*/  LDL.LU.64 R34, [R1+0x5e70] ;  /* 0x005e700001227983 */ /* 0x002f280000300a00 */
[----:B------:R1:W-:Y:S02]  /*29360*/  STL.64 [R1+0x2290], R48 ;  /* 0x0022903001007387 */ /* 0x0003e40000100a00 */
[----:B-1----:R-:W-:-:S05]  /*29370*/  IMAD.WIDE R48, R2, 0x4, R4 ;  /* 0x0000000402307825 */ /* 0x002fca00078e0204 */
[----:B------:R1:W-:Y:S02]  /*29380*/  STL.64 [R1+0x2298], R48 ;  /* 0x0022983001007387 */ /* 0x0003e40000100a00 */
[----:B-1----:R-:W-:-:S04]  /*29390*/  IMAD.WIDE R48, R124, 0x4, R4 ;  /* 0x000000047c307825 */ /* 0x002fc800078e0204 */
[--C-:B------:R-:W-:Y:S01]  /*293a0*/  IMAD.WIDE R124, R125, 0x4, R4.reuse ;  /* 0x000000047d7c7825 */ /* 0x100fe200078e0204 */
[----:B------:R1:W-:Y:S04]  /*293b0*/  STL.64 [R1+0x22a0], R48 ;  /* 0x0022a03001007387 */ /* 0x0003e80000100a00 */
        /* <DEDUP_REMOVED lines=46> */
[----:B------:R1:W-:Y:S04]  /*296a0*/  STL.64 [R1+0x23e8], R150 ;  /* 0x0023e89601007387 */ /* 0x0003e80000100a00 */
[----:B-1----:R-:W4:Y:S01]  /*296b0*/  LDL.LU.64 R150, [R1+0x5e18] ;  /* 0x005e180001967983 */ /* 0x002f220000300a00 */
[----:B------:R-:W-:-:S05]  /*296c0*/  IMAD.WIDE R2, R3, 0x4, R4 ;  /* 0x0000000403027825 */ /* 0x000fca00078e0204 */
[----:B------:R1:W-:Y:S02]  /*296d0*/  STL.64 [R1+0x23e0], R2 ;  /* 0x0023e00201007387 */ /* 0x0003e40000100a00 */
[----:B-1----:R-:W-:-:S05]  /*296e0*/  IMAD.WIDE R2, R229, 0x4, R4 ;  /* 0x00000004e5027825 */ /* 0x002fca00078e0204 */
[----:B------:R1:W-:Y:S02]  /*296f0*/  STL.64 [R1+0x23d8], R2 ;  /* 0x0023d80201007387 */ /* 0x0003e40000100a00 */
[----:B-1----:R-:W-:-:S05]  /*29700*/  IMAD.WIDE R2, R0, 0x4, R4 ;  /* 0x0000000400027825 */ /* 0x002fca00078e0204 */
[----:B------:R1:W-:Y:S02]  /*29710*/  STL.64 [R1+0x23d0], R2 ;  /* 0x0023d00201007387 */ /* 0x0003e40000100a00 */
[----:B-1----:R-:W-:-:S05]  /*29720*/  IMAD.WIDE R2, R249, 0x4, R4 ;  /* 0x00000004f9027825 */ /* 0x002fca00078e0204 */
[----:B------:R4:W-:Y:S01]  /*29730*/  STL.64 [R1+0x23c8], R2 ;  /* 0x0023c80201007387 */ /* 0x0009e20000100a00 */
[----:B------:R-:W-:Y:S01]  /*29740*/  IMAD R236, R236, UR46, RZ ;  /* 0x0000002eecec7c24 */ /* 0x000fe2000f8e02ff */
[----:B------:R-:W-:Y:S01]  /*29750*/  ULDC UR46, c[0x0][0x240] ;  /* 0x00009000002e7ab9 */ /* 0x000fe20000000800 */
[----:B------:R-:W-:Y:S02]  /*29760*/  IMAD R239, R239, UR34, RZ ;  /* 0x00000022efef7c24 */ /* 0x000fe4000f8e02ff */
[----:B------:R-:W-:Y:S02]  /*29770*/  IMAD R138, R138, UR46, RZ ;  /* 0x0000002e8a8a7c24 */ /* 0x000fe4000f8e02ff */
[----:B----4-:R-:W-:-:S05]  /*29780*/  IMAD.WIDE R2, R150, 0x4, R4 ;  /* 0x0000000496027825 */ /* 0x010fca00078e0204 */
[----:B------:R1:W-:Y:S02]  /*29790*/  STL.64 [R1+0x23c0], R2 ;  /* 0x0023c00201007387 */ /* 0x0003e40000100a00 */
[----:B-1----:R-:W-:-:S05]  /*297a0*/  IMAD.WIDE R2, R151, 0x4, R4 ;  /* 0x0000000497027825 */ /* 0x002fca00078e0204 */
[----:B------:R1:W-:Y:S02]  /*297b0*/  STL.64 [R1+0x23b8], R2 ;  /* 0x0023b80201007387 */ /* 0x0003e40000100a00 */
[----:B-1----:R-:W-:-:S05]  /*297c0*/  IMAD.WIDE R2, R169, 0x4, R4 ;  /* 0x00000004a9027825 */ /* 0x002fca00078e0204 */
[----:B------:R3:W-:Y:S02]  /*297d0*/  STL.64 [R1+0x23b0], R2 ;  /* 0x0023b00201007387 */ /* 0x0007e40000100a00 */
[----:B---3--:R-:W-:-:S05]  /*297e0*/  IMAD.WIDE R2, R170, 0x4, R4 ;  /* 0x00000004aa027825 */ /* 0x008fca00078e0204 */
[----:B------:R1:W-:Y:S02]  /*297f0*/  STL.64 [R1+0x23a8], R2 ;  /* 0x0023a80201007387 */ /* 0x0003e40000100a00 */
[----:B-1----:R-:W-:-:S05]  /*29800*/  IMAD.WIDE R2, R171, 0x4, R4 ;  /* 0x00000004ab027825 */ /* 0x002fca00078e0204 */
[----:B------:R2:W-:Y:S02]  /*29810*/  STL.64 [R1+0x23a0], R2 ;  /* 0x0023a00201007387 */ /* 0x0005e40000100a00 */
[----:B--2---:R-:W-:-:S05]  /*29820*/  IMAD.WIDE R2, R172, 0x4, R4 ;  /* 0x00000004ac027825 */ /* 0x004fca00078e0204 */
[----:B------:R1:W-:Y:S02]  /*29830*/  STL.64 [R1+0x2398], R2 ;  /* 0x0023980201007387 */ /* 0x0003e40000100a00 */
[----:B-1----:R-:W-:-:S05]  /*29840*/  IMAD.WIDE R2, R173, 0x4, R4 ;  /* 0x00000004ad027825 */ /* 0x002fca00078e0204 */
        /* <DEDUP_REMOVED lines=42> */
[----:B------:R1:W-:Y:S04]  /*29af0*/  STL.64 [R1+0x22e0], R2 ;  /* 0x0022e00201007387 */ /* 0x0003e80000100a00 */
[----:B-1----:R-:W2:Y:S01]  /*29b00*/  LDL.LU.64 R2, [R1+0x5e10] ;  /* 0x005e100001027983 */ /* 0x002ea20000300a00 */
[----:B------:R-:W-:-:S05]  /*29b10*/  IMAD.WIDE R4, R124, 0x4, R4 ;  /* 0x000000047c047825 */ /* 0x000fca00078e0204 */
[----:B------:R2:W-:Y:S02]  /*29b20*/  STL.64 [R1+0x22d8], R4 ;  /* 0x0022d80401007387 */ /* 0x0005e40000100a00 */
[----:B--2---:R-:W-:-:S05]  /*29b30*/  IMAD.WIDE R4, R85, 0x4, R2 ;  /* 0x0000000455047825 */ /* 0x004fca00078e0202 */
[----:B------:R1:W-:Y:S02]  /*29b40*/  STL.64 [R1+0x4b8], R4 ;  /* 0x0004b80401007387 */ /* 0x0003e40000100a00 */
[----:B-1----:R-:W-:-:S05]  /*29b50*/  IMAD.WIDE R4, R225, 0x4, R2 ;  /* 0x00000004e1047825 */ /* 0x002fca00078e0202 */
[----:B------:R1:W-:Y:S02]  /*29b60*/  STL.64 [R1+0x4b0], R4 ;  /* 0x0004b00401007387 */ /* 0x0003e40000100a00 */
[----:B-1----:R-:W-:-:S05]  /*29b70*/  IMAD.WIDE R4, R71, 0x4, R2 ;  /* 0x0000000447047825 */ /* 0x002fca00078e0202 */
[----:B------:R1:W-:Y:S02]  /*29b80*/  STL.64 [R1+0xfc0], R4 ;  /* 0x000fc00401007387 */ /* 0x0003e40000100a00 */
[----:B-1----:R-:W-:-:S04]  /*29b90*/  IMAD.WIDE R4, R48, 0x4, R2 ;  /* 0x0000000430047825 */ /* 0x002fc800078e0202 */
[--C-:B------:R-:W-:Y:S01]  /*29ba0*/  IMAD.WIDE R48, R49, 0x4, R2.reuse ;  /* 0x0000000431307825 */ /* 0x100fe200078e0202 */
[----:B------:R1:W-:Y:S04]  /*29bb0*/  STL.64 [R1+0xfb8], R4 ;  /* 0x000fb80401007387 */ /* 0x0003e80000100a00 */
[----:B------:R2:W-:Y:S01]  /*29bc0*/  STL.64 [R1+0xfb0], R48 ;  /* 0x000fb03001007387 */ /* 0x0005e20000100a00 */
[----:B-1----:R-:W-:-:S04]  /*29bd0*/  IMAD.WIDE R4, R34, 0x4, R2 ;  /* 0x0000000422047825 */ /* 0x002fc800078e0202 */
[--C-:B--2---:R-:W-:Y:S01]  /*29be0*/  IMAD.WIDE R48, R33, 0x4, R2.reuse ;  /* 0x0000000421307825 */ /* 0x104fe200078e0202 */
[----:B------:R1:W-:Y:S04]  /*29bf0*/  STL.64 [R1+0xfa8], R4 ;  /* 0x000fa80401007387 */ /* 0x0003e80000100a00 */
[----:B------:R2:W-:Y:S01]  /*29c00*/  STL.64 [R1+0xf98], R48 ;  /* 0x000f983001007387 */ /* 0x0005e20000100a00 */
        /* <DEDUP_REMOVED lines=42> */
[----:B-1----:R-:W-:-:S04]  /*29eb0*/  IMAD.WIDE R4, R28, 0x4, R2 ;  /* 0x000000041c047825 */ /* 0x002fc800078e0202 */
[--C-:B------:R-:W-:Y:S01]  /*29ec0*/  IMAD.WIDE R28, R29, 0x4, R2.reuse ;  /* 0x000000041d1c7825 */ /* 0x100fe200078e0202 */
[----:B------:R1:W-:Y:S03]  /*29ed0*/  STL.64 [R1+0xde0], R4 ;  /* 0x000de00401007387 */ /* 0x0003e60000100a00 */
[--C-:B--2---:R-:W-:Y:S01]  /*29ee0*/  IMAD.WIDE R14, R30, 0x4, R2.reuse ;  /* 0x000000041e0e7825 */ /* 0x104fe200078e0202 */
[----:B------:R-:W-:Y:S04]  /*29ef0*/  STL.64 [R1+0xdd8], R28 ;  /* 0x000dd81c01007387 */ /* 0x000fe80000100a00 */
[----:B------:R2:W-:Y:S01]  /*29f00*/  STL.64 [R1+0xdd0], R14 ;  /* 0x000dd00e01007387 */ /* 0x0005e20000100a00 */
[----:B-1----:R-:W-:-:S04]  /*29f10*/  IMAD.WIDE R4, R6, 0x4, R2 ;  /* 0x0000000406047825 */ /* 0x002fc800078e0202 */
[--C-:B------:R-:W-:Y:S01]  /*29f20*/  IMAD.WIDE R6, R7, 0x4, R2.reuse ;  /* 0x0000000407067825 */ /* 0x100fe200078e0202 */
[----:B------:R1:W-:Y:S03]  /*29f30*/  STL.64 [R1+0xdb0], R4 ;  /* 0x000db00401007387 */ /* 0x0003e60000100a00 */
[--C-:B--2---:R-:W-:Y:S01]  /*29f40*/  IMAD.WIDE R14, R8, 0x4, R2.reuse ;  /* 0x00000004080e7825 */ /* 0x104fe200078e0202 */
[----:B------:R2:W-:Y:S04]  /*29f50*/  STL.64 [R1+0xda8], R6 ;  /* 0x000da80601007387 */ /* 0x0005e80000100a00 */
[----:B------:R-:W-:Y:S01]  /*29f60*/  STL.64 [R1+0xda0], R14 ;  /* 0x000da00e01007387 */ /* 0x000fe20000100a00 */
[----:B-1----:R-:W-:-:S04]  /*29f70*/  IMAD.WIDE R4, R9, 0x4, R2 ;  /* 0x0000000409047825 */ /* 0x002fc800078e0202 */
[--C-:B--2---:R-:W-:Y:S02]  /*29f80*/  IMAD.WIDE R6, R102, 0x4, R2.reuse ;  /* 0x0000000466067825 */ /* 0x104fe400078e0202 */
[----:B------:R-:W2:Y:S04]  /*29f90*/  LDL.LU R102, [R1+0x5e0c] ;  /* 0x005e0c0001667983 */ /* 0x000ea80000300800 */
[----:B------:R1:W-:Y:S02]  /*29fa0*/  STL.64 [R1+0xd98], R4 ;  /* 0x000d980401007387 */ /* 0x0003e40000100a00 */
[--C-:B-1----:R-:W-:Y:S02]  /*29fb0*/  IMAD.WIDE R4, R185, 0x4, R2.reuse ;  /* 0x00000004b9047825 */ /* 0x102fe400078e0202 */
[----:B------:R-:W3:Y:S04]  /*29fc0*/  LDL.LU R185, [R1+0x5e08] ;  /* 0x005e080001b97983 */ /* 0x000ee80000300800 */
        /* <DEDUP_REMOVED lines=75> */
[----:B------:R1:W-:Y:S01]  /*2a480*/  STL.64 [R1+0xfe8], R4 ;  /* 0x000fe80401007387 */ /* 0x0003e20000100a00 */
[--C-:B------:R-:W-:Y:S01]  /*2a490*/  IMAD.WIDE R8, R168, 0x4, R2.reuse ;  /* 0x00000004a8087825 */ /* 0x100fe200078e0202 */
[----:B------:R-:W-:Y:S01]  /*2a4a0*/  UISETP.GT.AND UP0, UPT, UR8, 0x7f, UPT ;  /* 0x0000007f0800788c */ /* 0x000fe2000bf04270 */
[----:B------:R-:W4:Y:S02]  /*2a4b0*/  LDC R168, c[0x0][0x230] ;  /* 0x00008c00ffa87b82 */ /* 0x000f240000000800 */
        /* <DEDUP_REMOVED lines=11> */
[----:B------:R1:W-:Y:S04]  /*2a570*/  STL.64 [R1+0xfc8], R4 ;  /* 0x000fc80401007387 */ /* 0x0003e80000100a00 */
[----:B------:R2:W-:Y:S04]  /*2a580*/  STL.64 [R1+0xfa0], R6 ;  /* 0x000fa00601007387 */ /* 0x0005e80000100a00 */
[----:B------:R3:W-:Y:S01]  /*2a590*/  STL.64 [R1+0xf70], R8 ;  /* 0x000f700801007387 */ /* 0x0007e20000100a00 */
[--C-:B-1----:R-:W-:Y:S01]  /*2a5a0*/  IMAD.WIDE R4, R208, 0x4, R2.reuse ;  /* 0x00000004d0047825 */ /* 0x102fe200078e0202 */
[----:B------:R-:W-:Y:S01]  /*2a5b0*/  ULDC.64 UR36, c[0x0][0x208] ;  /* 0x0000820000247ab9 */ /* 0x000fe20000000a00 */
[----:B------:R-:W1:Y:S02]  /*2a5c0*/  LDC R208, c[0x0][0x230] ;  /* 0x00008c00ffd07b82 */ /* 0x000e640000000800 */
[--C-:B--2---:R-:W-:Y:S01]  /*2a5d0*/  IMAD.WIDE R6, R209, 0x4, R2.reuse ;  /* 0x00000004d1067825 */ /* 0x104fe200078e0202 */
[----:B------:R2:W-:Y:S03]  /*2a5e0*/  STL.64 [R1+0xf68], R4 ;  /* 0x000f680401007387 */ /* 0x0005e60000100a00 */
[--C-:B---3--:R-:W-:Y:S01]  /*2a5f0*/  IMAD.WIDE R8, R219, 0x4, R2.reuse ;  /* 0x00000004db087825 */ /* 0x108fe200078e0202 */
[----:B------:R3:W-:Y:S01]  /*2a600*/  STL.64 [R1+0xf60], R6 ;  /* 0x000f600601007387 */ /* 0x0007e20000100a00 */
[----:B------:R-:W1:Y:S03]  /*2a610*/  LDC R219, c[0x0][0x230] ;  /* 0x00008c00ffdb7b82 */ /* 0x000e660000000800 */
[----:B------:R-:W-:Y:S01]  /*2a620*/  STL.64 [R1+0xf58], R8 ;  /* 0x000f580801007387 */ /* 0x000fe20000100a00 */
[----:B--2---:R-:W-:-:S04]  /*2a630*/  IMAD.WIDE R4, R237, 0x4, R2 ;  /* 0x00000004ed047825 */ /* 0x004fc800078e0202 */
[--C-:B---3--:R-:W-:Y:S02]  /*2a640*/  IMAD.WIDE R6, R31, 0x4, R2.reuse ;  /* 0x000000041f067825 */ /* 0x108fe400078e0202 */
[----:B------:R-:W2:Y:S04]  /*2a650*/  LDL.LU R31, [R1+0x5d90] ;  /* 0x005d9000011f7983 */ /* 0x000ea80000300800 */
[----:B------:R3:W-:Y:S02]  /*2a660*/  STL.64 [R1+0xf50], R4 ;  /* 0x000f500401007387 */ /* 0x0007e40000100a00 */
[--C-:B---3--:R-:W-:Y:S02]  /*2a670*/  IMAD.WIDE R4, R36, 0x4, R2.reuse ;  /* 0x0000000424047825 */ /* 0x108fe400078e0202 */
[----:B------:R-:W3:Y:S04]  /*2a680*/  LDL.LU R36, [R1+0x5d8c] ;  /* 0x005d8c0001247983 */ /* 0x000ee80000300800 */
[----:B------:R1:W-:Y:S02]  /*2a690*/  STL.64 [R1+0xf48], R6 ;  /* 0x000f480601007387 */ /* 0x0003e40000100a00 */
[----:B-1----:R-:W-:-:S02]  /*2a6a0*/  IMAD.WIDE R6, R87, 0x4, R2 ;  /* 0x0000000457067825 */ /* 0x002fc400078e0202 */
[----:B------:R-:W2:Y:S04]  /*2a6b0*/  LDL.LU R87, [R1+0x5d88] ;  /* 0x005d880001577983 */ /* 0x000ea80000300800 */
[----:B------:R1:W-:Y:S02]  /*2a6c0*/  STL.64 [R1+0xf40], R4 ;  /* 0x000f400401007387 */ /* 0x0003e40000100a00 */
[--C-:B-1----:R-:W-:Y:S02]  /*2a6d0*/  IMAD.WIDE R4, R38, 0x4, R2.reuse ;  /* 0x0000000426047825 */ /* 0x102fe400078e0202 */
[----:B------:R-:W3:Y:S04]  /*2a6e0*/  LDL.LU R38, [R1+0x5d84] ;  /* 0x005d840001267983 */ /* 0x000ee80000300800 */
[----:B------:R1:W-:Y:S02]  /*2a6f0*/  STL.64 [R1+0xf38], R6 ;  /* 0x000f380601007387 */ /* 0x0003e40000100a00 */
[----:B-1----:R-:W-:-:S02]  /*2a700*/  IMAD.WIDE R6, R39, 0x4, R2 ;  /* 0x0000000427067825 */ /* 0x002fc400078e0202 */
[----:B------:R-:W3:Y:S04]  /*2a710*/  LDL.LU R39, [R1+0x5d80] ;  /* 0x005d800001277983 */ /* 0x000ee80000300800 */
[----:B------:R1:W-:Y:S02]  /*2a720*/  STL.64 [R1+0xf30], R4 ;  /* 0x000f300401007387 */ /* 0x0003e40000100a00 */
[--C-:B-1----:R-:W-:Y:S02]  /*2a730*/  IMAD.WIDE R4, R40, 0x4, R2.reuse ;  /* 0x0000000428047825 */ /* 0x102fe400078e0202 */
[----:B------:R-:W3:Y:S04]  /*2a740*/  LDL.LU R40, [R1+0x5d7c] ;  /* 0x005d7c0001287983 */ /* 0x000ee80000300800 */
[----:B------:R1:W-:Y:S01]  /*2a750*/  STL.64 [R1+0xf28], R6 ;  /* 0x000f280601007387 */ /* 0x0003e20000100a00 */
[----:B------:R-:W-:-:S04]  /*2a760*/  IMAD.WIDE R8, R76, 0x4, R2 ;  /* 0x000000044c087825 */ /* 0x000fc800078e0202 */
[--C-:B-1----:R-:W-:Y:S02]  /*2a770*/  IMAD.WIDE R6, R60, 0x4, R2.reuse ;  /* 0x000000043c067825 */ /* 0x102fe400078e0202 */
[----:B------:R-:W3:Y:S04]  /*2a780*/  LDL.LU R60, [R1+0x5d78] ;  /* 0x005d7800013c7983 */ /* 0x000ee80000300800 */
        /* <DEDUP_REMOVED lines=9> */
[----:B------:R1:W-:Y:S04]  /*2a820*/  STL.64 [R1+0xf08], R6 ;  /* 0x000f080601007387 */ /* 0x0003e80000100a00 */
[----:B------:R-:W3:Y:S04]  /*2a830*/  LDL.LU R76, [R1+0x5d68] ;  /* 0x005d6800014c7983 */ /* 0x000ee80000300800 */
[----:B------:R1:W-:Y:S02]  /*2a840*/  STL.64 [R1+0xf00], R4 ;  /* 0x000f000401007387 */ /* 0x0003e40000100a00 */
[----:B-1----:R-:W-:-:S02]  /*2a850*/  IMAD.WIDE R6, R244, 0x4, R2 ;  /* 0x00000004f4067825 */ /* 0x002fc400078e0202 */
[----:B------:R1:W-:Y:S02]  /*2a860*/  STL.64 [R1+0xef8], R8 ;  /* 0x000ef80801007387 */ /* 0x0003e40000100a00 */
[--C-:B------:R-:W-:Y:S02]  /*2a870*/  IMAD.WIDE R4, R77, 0x4, R2.reuse ;  /* 0x000000044d047825 */ /* 0x100fe400078e0202 */
[----:B------:R-:W3:Y:S02]  /*2a880*/  LDL.LU R77, [R1+0x5d64] ;  /* 0x005d6400014d7983 */ /* 0x000ee40000300800 */
[--C-:B-1----:R-:W-:Y:S02]  /*2a890*/  IMAD.WIDE R8, R89, 0x4, R2.reuse ;  /* 0x0000000459087825 */ /* 0x102fe400078e0202 */
[----:B------:R1:W-:Y:S04]  /*2a8a0*/  STL.64 [R1+0xef0], R6 ;  /* 0x000ef00601007387 */ /* 0x0003e80000100a00 */
[----:B------:R-:W3:Y:S04]  /*2a8b0*/  LDL.LU R89, [R1+0x5d60] ;  /* 0x005d600001597983 */ /* 0x000ee80000300800 */
[----:B------:R1:W-:Y:S02]  /*2a8c0*/  STL.64 [R1+0xee0], R4 ;  /* 0x000ee00401007387 */ /* 0x0003e40000100a00 */
[----:B-1----:R-:W-:-:S02]  /*2a8d0*/  IMAD.WIDE R6, R234, 0x4, R2 ;  /* 0x00000004ea067825 */ /* 0x002fc400078e0202 */
[----:B------:R1:W-:Y:S02]  /*2a8e0*/  STL.64 [R1+0xeb8], R8 ;  /* 0x000eb80801007387 */ /* 0x0003e40000100a00 */
[--C-:B------:R-:W-:Y:S02]  /*2a8f0*/  IMAD.WIDE R4, R101, 0x4, R2.reuse ;  /* 0x0000000465047825 */ /* 0x100fe400078e0202 */
[----:B------:R-:W3:Y:S04]  /*2a900*/  LDL.LU R101, [R1+0x5d5c] ;  /* 0x005d5c0001657983 */ /* 0x000ee80000300800 */
[----:B------:R1:W-:Y:S02]  /*2a910*/  STL.64 [R1+0xe88], R6 ;  /* 0x000e880601007387 */ /* 0x0003e40000100a00 */
[----:B-1----:R-:W-:-:S02]  /*2a920*/  IMAD.WIDE R8, R217, 0x4, R2 ;  /* 0x00000004d9087825 */ /* 0x002fc400078e0202 */
[----:B------:R-:W1:Y:S01]  /*2a930*/  LDC R217, c[0x0][0x230] ;  /* 0x00008c00ffd97b82 */ /* 0x000e620000000800 */
[----:B------:R4:W-:Y:S01]  /*2a940*/  STL.64 [R1+0xe80], R4 ;  /* 0x000e800401007387 */ /* 0x0009e20000100a00 */
[----:B------:R-:W-:-:S04]  /*2a950*/  IMAD.WIDE R6, R195, 0x4, R2 ;  /* 0x00000004c3067825 */ /* 0x000fc800078e0202 */
[--C-:B----4-:R-:W-:Y:S01]  /*2a960*/  IMAD.WIDE R4, R231, 0x4, R2.reuse ;  /* 0x00000004e7047825 */ /* 0x110fe200078e0202 */
[----:B------:R4:W-:Y:S04]  /*2a970*/  STL.64 [R1+0xe70], R6 ;  /* 0x000e700601007387 */ /* 0x0009e80000100a00 */
[----:B------:R-:W-:Y:S01]  /*2a980*/  STL.64 [R1+0xe68], R8 ;  /* 0x000e680801007387 */ /* 0x000fe20000100a00 */
[----:B----4-:R-:W-:-:S03]  /*2a990*/  IMAD.WIDE R6, R102, 0x4, R2 ;  /* 0x0000000466067825 */ /* 0x010fc600078e0202 */
[----:B------:R-:W4:Y:S04]  /*2a9a0*/  LDL.LU R102, [R1+0x5d58] ;  /* 0x005d580001667983 */ /* 0x000f280000300800 */
[----:B------:R1:W-:Y:S04]  /*2a9b0*/  STL.64 [R1+0xe60], R4 ;  /* 0x000e600401007387 */ /* 0x0003e80000100a00 */
[----:B------:R-:W4:Y:S04]  /*2a9c0*/  LDL.LU R34, [R1+0x28] ;  /* 0x0000280001227983 */ /* 0x000f280000300800 */
[----:B------:R-:W-:Y:S01]  /*2a9d0*/  STL.64 [R1+0xe58], R6 ;  /* 0x000e580601007387 */ /* 0x000fe20000100a00 */
[----:B-1----:R-:W-:-:S03]  /*2a9e0*/  IMAD.WIDE R4, R185, 0x4, R2 ;  /* 0x00000004b9047825 */ /* 0x002fc600078e0202 */
[----:B------:R-:W4:Y:S04]  /*2a9f0*/  LDL.LU R49, [R1+0x2c] ;  /* 0x00002c0001317983 */ /* 0x000f280000300800 */
[----:B------:R1:W-:Y:S04]  /*2aa00*/  STL.64 [R1+0xe50], R4 ;  /* 0x000e500401007387 */ /* 0x0003e80000100a00 */
[----:B------:R-:W4:Y:S04]  /*2aa10*/  LDL.LU R48, [R1+0x48] ;  /* 0x0000480001307983 */ /* 0x000f280000300800 */
[----:B------:R-:W4:Y:S01]  /*2aa20*/  LDL.LU R71, [R1+0x68] ;  /* 0x0000680001477983 */ /* 0x000f220000300800 */
[----:B-1----:R-:W-:-:S03]  /*2aa30*/  IMAD.WIDE R4, R215, 0x4, R2 ;  /* 0x00000004d7047825 */ /* 0x002fc600078e0202 */
[----:B------:R-:W4:Y:S04]  /*2aa40*/  LDL.LU R225, [R1+0xe0] ;  /* 0x0000e00001e17983 */ /* 0x000f280000300800 */
[----:B------:R-:W4:Y:S01]  /*2aa50*/  LDL.LU R85, [R1+0xfc] ;  /* 0x0000fc0001557983 */ /* 0x000f220000300800 */
[----:B------:R-:W-:-:S03]  /*2aa60*/  IMAD.WIDE R14, R213, 0x4, R2 ;  /* 0x00000004d50e7825 */ /* 0x000fc600078e0202 */
[----:B------:R1:W-:Y:S04]  /*2aa70*/  STL.64 [R1+0xe48], R4 ;  /* 0x000e480401007387 */ /* 0x0003e80000100a00 */
[----:B-1----:R-:W4:Y:S04]  /*2aa80*/  LDL.LU R4, [R1+0x100] ;  /* 0x0001000001047983 */ /* 0x002f280000300800 */
[----:B------:R-:W4:Y:S04]  /*2aa90*/  LDL.LU R5, [R1+0x108] ;  /* 0x0001080001057983 */ /* 0x000f280000300800 */
[----:B------:R-:W4:Y:S01]  /*2aaa0*/  LDL.LU R213, [R1+0x5d54] ;  /* 0x005d540001d57983 */ /* 0x000f220000300800 */
[----:B------:R-:W-:-:S04]  /*2aab0*/  IMAD.WIDE R6, R221, 0x4, R2 ;  /* 0x00000004dd067825 */ /* 0x000fc800078e0202 */
[--C-:B------:R-:W-:Y:S01]  /*2aac0*/  IMAD.WIDE R8, R166, 0x4, R2.reuse ;  /* 0x00000004a6087825 */ /* 0x100fe200078e0202 */
[----:B------:R1:W-:Y:S04]  /*2aad0*/  STL.64 [R1+0xe40], R6 ;  /* 0x000e400601007387 */ /* 0x0003e80000100a00 */
[----:B------:R2:W-:Y:S04]  /*2aae0*/  STL.64 [R1+0xe38], R14 ;  /* 0x000e380e01007387 */ /* 0x0005e80000100a00 */
[----:B------:R2:W-:Y:S01]  /*2aaf0*/  STL.64 [R1+0xe30], R8 ;  /* 0x000e300801007387 */ /* 0x0005e20000100a00 */
[----:B-1----:R-:W-:-:S04]  /*2ab00*/  IMAD.WIDE R6, R164, 0x4, R2 ;  /* 0x00000004a4067825 */ /* 0x002fc800078e0202 */
[--C-:B--2---:R-:W-:Y:S01]  /*2ab10*/  IMAD.WIDE R14, R152, 0x4, R2.reuse ;  /* 0x00000004980e7825 */ /* 0x104fe200078e0202 */
[----:B------:R1:W-:Y:S01]  /*2ab20*/  STL.64 [R1+0xe28], R6 ;  /* 0x000e280601007387 */ /* 0x0003e20000100a00 */
[----:B------:R-:W2:Y:S02]  /*2ab30*/  LDC R152, c[0x0][0x230] ;  /* 0x00008c00ff987b82 */ /* 0x000ea40000000800 */
[--C-:B------:R-:W-:Y:S01]  /*2ab40*/  IMAD.WIDE R8, R92, 0x4, R2.reuse ;  /* 0x000000045c087825 */ /* 0x100fe200078e0202 */
[----:B------:R1:W-:Y:S04]  /*2ab50*/  STL.64 [R1+0xdf8], R14 ;  /* 0x000df80e01007387 */ /* 0x0003e80000100a00 */
[----:B------:R1:W-:Y:S02]  /*2ab60*/  STL.64 [R1+0xdf0], R8 ;  /* 0x000df00801007387 */ /* 0x0003e40000100a00 */
[----:B-1----:R-:W-:-:S04]  /*2ab70*/  IMAD.WIDE R6, R88, 0x4, R2 ;  /* 0x0000000458067825 */ /* 0x002fc800078e0202 */
[--C-:B------:R-:W-:Y:S01]  /*2ab80*/  IMAD.WIDE R14, R248, 0x4, R2.reuse ;  /* 0x00000004f80e7825 */ /* 0x100fe200078e0202 */
[----:B------:R1:W-:Y:S03]  /*2ab90*/  STL.64 [R1+0xdc8], R6 ;  /* 0x000dc80601007387 */ /* 0x0003e60000100a00 */
[--C-:B------:R-:W-:Y:S01]  /*2aba0*/  IMAD.WIDE R8, R90, 0x4, R2.reuse ;  /* 0x000000045a087825 */ /* 0x100fe200078e0202 */
[----:B------:R-:W-:Y:S04]  /*2abb0*/  STL.64 [R1+0xdc0], R14 ;  /* 0x000dc00e01007387 */ /* 0x000fe80000100a00 */
[----:B------:R-:W-:Y:S01]  /*2abc0*/  STL.64 [R1+0xdb8], R8 ;  /* 0x000db80801007387 */ /* 0x000fe20000100a00 */
[----:B-1----:R-:W-:-:S05]  /*2abd0*/  IMAD.WIDE R6, R87, 0x4, R2 ;  /* 0x0000000457067825 */ /* 0x002fca00078e0202 */
[----:B------:R3:W-:Y:S02]  /*2abe0*/  STL.64 [R1+0xd90], R6 ;  /* 0x000d900601007387 */ /* 0x0007e40000100a00 */
[----:B---3--:R-:W-:-:S04]  /*2abf0*/  IMAD.WIDE R6, R61, 0x4, R2 ;  /* 0x000000043d067825 */ /* 0x008fc800078e0202 */
[----:B------:R-:W-:-:S05]  /*2ac00*/  IMAD.WIDE R14, R62, 0x4, R2 ;  /* 0x000000043e0e7825 */ /* 0x000fca00078e0202 */
[----:B------:R1:W-:Y:S01]  /*2ac10*/  STL.64 [R1+0xd60], R14 ;  /* 0x000d600e01007387 */ /* 0x0003e20000100a00 */
[----:B------:R-:W-:-:S04]  /*2ac20*/  IMAD.WIDE R8, R72, 0x4, R2 ;  /* 0x0000000448087825 */ /* 0x000fc800078e0202 */
[--C-:B-1----:R-:W-:Y:S01]  /*2ac30*/  IMAD.WIDE R14, R60, 0x4, R2.reuse ;  /* 0x000000043c0e7825 */ /* 0x102fe200078e0202 */
[----:B------:R1:W-:Y:S04]  /*2ac40*/  STL.64 [R1+0xd38], R8 ;  /* 0x000d380801007387 */ /* 0x0003e80000100a00 */
[----:B------:R3:W-:Y:S04]  /*2ac50*/  STL.64 [R1+0xd10], R6 ;  /* 0x000d100601007387 */ /* 0x0007e80000100a00 */
[----:B------:R2:W-:Y:S01]  /*2ac60*/  STL.64 [R1+0xce0], R14 ;  /* 0x000ce00e01007387 */ /* 0x0005e20000100a00 */
[----:B-1----:R-:W-:-:S05]  /*2ac70*/  IMAD.WIDE R8, R76, 0x4, R2 ;  /* 0x000000044c087825 */ /* 0x002fca00078e0202 */
[----:B------:R-:W-:Y:S01]  /*2ac80*/  STL.64 [R1+0xcc0], R8 ;  /* 0x000cc00801007387 */ /* 0x000fe20000100a00 */
[----:B---3--:R-:W-:-:S05]  /*2ac90*/  IMAD.WIDE R6, R77, 0x4, R2 ;  /* 0x000000044d067825 */ /* 0x008fca00078e0202 */
[----:B------:R1:W-:Y:S01]  /*2aca0*/  STL.64 [R1+0xca0], R6 ;  /* 0x000ca00601007387 */ /* 0x0003e20000100a00 */
[----:B--2---:R-:W-:-:S05]  /*2acb0*/  IMAD.WIDE R14, R89, 0x4, R2 ;  /* 0x00000004590e7825 */ /* 0x004fca00078e0202 */
[----:B------:R2:W-:Y:S01]  /*2acc0*/  STL.64 [R1+0xc80], R14 ;  /* 0x000c800e01007387 */ /* 0x0005e20000100a00 */
[----:B-1----:R-:W-:-:S04]  /*2acd0*/  IMAD.WIDE R6, R40, 0x4, R2 ;  /* 0x0000000428067825 */ /* 0x002fc800078e0202 */
[----:B------:R-:W-:-:S04]  /*2ace0*/  IMAD.WIDE R8, R101, 0x4, R2 ;  /* 0x0000000465087825 */ /* 0x000fc800078e0202 */
[--C-:B--2---:R-:W-:Y:S01]  /*2acf0*/  IMAD.WIDE R14, R39, 0x4, R2.reuse ;  /* 0x00000004270e7825 */ /* 0x104fe200078e0202 */
[----:B------:R4:W-:Y:S04]  /*2ad00*/  STL.64 [R1+0xc60], R8 ;  /* 0x000c600801007387 */ /* 0x0009e80000100a00 */
[----:B------:R-:W-:Y:S04]  /*2ad10*/  STL.64 [R1+0xc30], R6 ;  /* 0x000c300601007387 */ /* 0x000fe80000100a00 */
[----:B------:R1:W-:Y:S01]  /*2ad20*/  STL.64 [R1+0xc08], R14 ;  /* 0x000c080e01007387 */ /* 0x0003e20000100a00 */
[----:B----4-:R-:W-:-:S05]  /*2ad30*/  IMAD.WIDE R8, R102, 0x4, R2 ;  /* 0x0000000466087825 */ /* 0x010fca00078e0202 */
[----:B------:R2:W-:Y:S01]  /*2ad40*/  STL.64 [R1+0xbe0], R8 ;  /* 0x000be00801007387 */ /* 0x0005e20000100a00 */
[----:B-1----:R-:W-:-:S04]  /*2ad50*/  IMAD.WIDE R14, R34, 0x4, R2 ;  /* 0x00000004220e7825 */ /* 0x002fc800078e0202 */
[----:B--2---:R-:W-:-:S04]  /*2ad60*/  IMAD.WIDE R8, R49, 0x4, R2 ;  /* 0x0000000431087825 */ /* 0x004fc800078e0202 */
[----:B------:R-:W-:-:S05]  /*2ad70*/  IMAD.WIDE R6, R213, 0x4, R2 ;  /* 0x00000004d5067825 */ /* 0x000fca00078e0202 */
        /* <DEDUP_REMOVED lines=40> */
[----:B------:R-:W3:Y:S01]  /*2b000*/  LDL.LU R26, [R1+0x17c] ;  /* 0x00017c00011a7983 */ /* 0x000ee20000300800 */
[----:B--2---:R-:W-:-:S03]  /*2b010*/  IMAD.WIDE R4, R183, 0x4, R2 ;  /* 0x00000004b7047825 */ /* 0x004fc600078e0202 */
[----:B------:R-:W-:Y:S04]  /*2b020*/  STL.64 [R1+0x988], R6 ;  /* 0x0009880601007387 */ /* 0x000fe80000100a00 */
[----:B------:R-:W2:Y:S04]  /*2b030*/  LDL.LU R16, [R1+0x1a0] ;  /* 0x0001a00001107983 */ /* 0x000ea80000300800 */
[----:B------:R1:W-:Y:S04]  /*2b040*/  STL.64 [R1+0x980], R4 ;  /* 0x0009800401007387 */ /* 0x0003e80000100a00 */
        /* <DEDUP_REMOVED lines=16> */
[----:B-1----:R-:W-:-:S03]  /*2b150*/  IMAD.WIDE R4, R153, 0x4, R2 ;  /* 0x0000000499047825 */ /* 0x002fc600078e0202 */
[----:B------:R-:W4:Y:S04]  /*2b160*/  LDL.LU R71, [R1+0x274] ;  /* 0x0002740001477983 */ /* 0x000f280000300800 */
[----:B------:R-:W4:Y:S01]  /*2b170*/  LDL.LU R225, [R1] ;  /* 0x0000000001e17983 */ /* 0x000f220000300800 */
[----:B------:R-:W-:-:S03]  /*2b180*/  IMAD.WIDE R6, R155, 0x4, R2 ;  /* 0x000000049b067825 */ /* 0x000fc600078e0202 */
[----:B------:R-:W4:Y:S04]  /*2b190*/  LDL.LU R85, [R1+0x278] ;  /* 0x0002780001557983 */ /* 0x000f280000300800 */
[----:B------:R1:W-:Y:S04]  /*2b1a0*/  STL.64 [R1+0x978], R4 ;  /* 0x0009780401007387 */ /* 0x0003e80000100a00 */
[----:B-1----:R-:W4:Y:S04]  /*2b1b0*/  LDL.LU R4, [R1+0x27c] ;  /* 0x00027c0001047983 */ /* 0x002f280000300800 */
[----:B------:R1:W-:Y:S04]  /*2b1c0*/  STL.64 [R1+0x968], R6 ;  /* 0x0009680601007387 */ /* 0x0003e80000100a00 */
[----:B------:R-:W4:Y:S01]  /*2b1d0*/  LDL.LU R5, [R1+0x280] ;  /* 0x0002800001057983 */ /* 0x000f220000300800 */
[----:B------:R-:W-:-:S04]  /*2b1e0*/  IMAD.WIDE R10, R159, 0x4, R2 ;  /* 0x000000049f0a7825 */ /* 0x000fc800078e0202 */
[----:B------:R-:W-:-:S04]  /*2b1f0*/  IMAD.WIDE R8, R161, 0x4, R2 ;  /* 0x00000004a1087825 */ /* 0x000fc800078e0202 */
[----:B-1----:R-:W-:-:S05]  /*2b200*/  IMAD.WIDE R6, R157, 0x4, R2 ;  /* 0x000000049d067825 */ /* 0x002fca00078e0202 */
[----:B------:R1:W-:Y:S04]  /*2b210*/  STL.64 [R1+0x958], R6 ;  /* 0x0009580601007387 */ /* 0x0003e80000100a00 */
        /* <DEDUP_REMOVED lines=8> */
[----:B---3--:R-:W-:-:S05]  /*2b2a0*/  IMAD.WIDE R6, R26, 0x4, R2 ;  /* 0x000000041a067825 */ /* 0x008fca00078e0202 */
[----:B------:R1:W-:Y:S01]  /*2b2b0*/  STL.64 [R1+0xd88], R6 ;  /* 0x000d880601007387 */ /* 0x0003e20000100a00 */
[----:B--2---:R-:W-:-:S04]  /*2b2c0*/  IMAD.WIDE R10, R16, 0x4, R2 ;  /* 0x00000004100a7825 */ /* 0x004fc800078e0202 */
        /* <DEDUP_REMOVED lines=44> */
[--C-:B---3--:R-:W-:Y:S01]  /*2b590*/  IMAD.WIDE R6, R5, 0x4, R2.reuse ;  /* 0x0000000405067825 */ /* 0x108fe200078e0202 */
        /* <DEDUP_REMOVED lines=8> */
[----:B------:R2:W-:Y:S01]  /*2b620*/  STL.64 [R1+0x828], R6 ;  /* 0x0008280601007387 */ /* 0x0005e20000100a00 */
[----:B------:R-:W3:Y:S03]  /*2b630*/  LDC R200, c[0x0][0x230] ;  /* 0x00008c00ffc87b82 */ /* 0x000ee60000000800 */
[----:B------:R4:W-:Y:S01]  /*2b640*/  STL.64 [R1+0x820], R4 ;  /* 0x0008200401007387 */ /* 0x0009e20000100a00 */
[----:B-1----:R-:W-:-:S04]  /*2b650*/  IMAD.WIDE R8, R202, 0x4, R2 ;  /* 0x00000004ca087825 */ /* 0x002fc800078e0202 */
[--C-:B--2---:R-:W-:Y:S01]  /*2b660*/  IMAD.WIDE R6, R204, 0x4, R2.reuse ;  /* 0x00000004cc067825 */ /* 0x104fe200078e0202 */
[----:B------:R1:W-:Y:S03]  /*2b670*/  STL.64 [R1+0x810], R8 ;  /* 0x0008100801007387 */ /* 0x0003e60000100a00 */
[--C-:B----4-:R-:W-:Y:S01]  /*2b680*/  IMAD.WIDE R4, R206, 0x4, R2.reuse ;  /* 0x00000004ce047825 */ /* 0x110fe200078e0202 */
[----:B------:R2:W-:Y:S04]  /*2b690*/  STL.64 [R1+0x800], R6 ;  /* 0x0008000601007387 */ /* 0x0005e80000100a00 */
[----:B------:R4:W-:Y:S01]  /*2b6a0*/  STL.64 [R1+0x7f8], R4 ;  /* 0x0007f80401007387 */ /* 0x0009e20000100a00 */
[----:B-1----:R-:W-:-:S02]  /*2b6b0*/  IMAD.WIDE R8, R184, 0x4, R2 ;  /* 0x00000004b8087825 */ /* 0x002fc400078e0202 */
[----:B------:R-:W1:Y:S02]  /*2b6c0*/  LDC R184, c[0x0][0x230] ;  /* 0x00008c00ffb87b82 */ /* 0x000e640000000800 */
[--C-:B--2---:R-:W-:Y:S01]  /*2b6d0*/  IMAD.WIDE R6, R186, 0x4, R2.reuse ;  /* 0x00000004ba067825 */ /* 0x104fe200078e0202 */
[----:B------:R-:W-:Y:S03]  /*2b6e0*/  STL.64 [R1+0x7f0], R8 ;  /* 0x0007f00801007387 */ /* 0x000fe60000100a00 */
[--C-:B----4-:R-:W-:Y:S01]  /*2b6f0*/  IMAD.WIDE R4, R188, 0x4, R2.reuse ;  /* 0x00000004bc047825 */ /* 0x110fe200078e0202 */
[----:B------:R-:W2:Y:S04]  /*2b700*/  LDL.LU R160, [R1+0x1cc] ;  /* 0x0001cc0001a07983 */ /* 0x000ea80000300800 */
[----:B------:R-:W-:Y:S04]  /*2b710*/  STL.64 [R1+0x7e0], R6 ;  /* 0x0007e00601007387 */ /* 0x000fe80000100a00 */
[----:B------:R-:W4:Y:S04]  /*2b720*/  LDL.LU R162, [R1+0x1a8] ;  /* 0x0001a80001a27983 */ /* 0x000f280000300800 */
        /* <DEDUP_REMOVED lines=15> */
[----:B---3--:R-:W-:-:S03]  /*2b820*/  IMAD.WIDE R4, R190, 0x4, R2 ;  /* 0x00000004be047825 */ /* 0x008fc600078e0202 */
[----:B------:R-:W3:Y:S04]  /*2b830*/  LDL.LU R35, [R1+0x2e0] ;  /* 0x0002e00001237983 */ /* 0x000ee80000300800 */
[----:B------:R-:W3:Y:S04]  /*2b840*/  LDL.LU R33, [R1+0x2e4] ;  /* 0x0002e40001217983 */ /* 0x000ee80000300800 */
[----:B------:R-:W3:Y:S04]  /*2b850*/  LDL.LU R34, [R1+0x2e8] ;  /* 0x0002e80001227983 */ /* 0x000ee80000300800 */
[----:B------:R-:W3:Y:S04]  /*2b860*/  LDL.LU R49, [R1+0x2ec] ;  /* 0x0002ec0001317983 */ /* 0x000ee80000300800 */
[----:B------:R1:W-:Y:S04]  /*2b870*/  STL.64 [R1+0x7c8], R4 ;  /* 0x0007c80401007387 */ /* 0x0003e80000100a00 */
[----:B------:R-:W3:Y:S04]  /*2b880*/  LDL.LU R48, [R1+0x2f0] ;  /* 0x0002f00001307983 */ /* 0x000ee80000300800 */
[----:B------:R-:W3:Y:S01]  /*2b890*/  LDL.LU R71, [R1+0x300] ;  /* 0x0003000001477983 */ /* 0x000ee20000300800 */
[----:B-1----:R-:W-:-:S03]  /*2b8a0*/  IMAD.WIDE R4, R192, 0x4, R2 ;  /* 0x00000004c0047825 */ /* 0x002fc600078e0202 */
[----:B------:R-:W3:Y:S01]  /*2b8b0*/  LDL.LU R225, [R1+0x304] ;  /* 0x0003040001e17983 */ /* 0x000ee20000300800 */
[----:B------:R-:W1:Y:S03]  /*2b8c0*/  LDC R192, c[0x0][0x230] ;  /* 0x00008c00ffc07b82 */ /* 0x000e660000000800 */
[----:B------:R-:W3:Y:S04]  /*2b8d0*/  LDL.LU R85, [R1+0x314] ;  /* 0x0003140001557983 */ /* 0x000ee80000300800 */
[----:B------:R1:W-:Y:S04]  /*2b8e0*/  STL.64 [R1+0x7b8], R4 ;  /* 0x0007b80401007387 */ /* 0x0003e80000100a00 */
[----:B-1----:R-:W3:Y:S04]  /*2b8f0*/  LDL.LU R4, [R1+0x318] ;  /* 0x0003180001047983 */ /* 0x002ee80000300800 */
[----:B------:R-:W3:Y:S01]  /*2b900*/  LDL.LU R5, [R1+0x31c] ;  /* 0x00031c0001057983 */ /* 0x000ee20000300800 */
[----:B------:R-:W-:-:S04]  /*2b910*/  IMAD.WIDE R8, R194, 0x4, R2 ;  /* 0x00000004c2087825 */ /* 0x000fc800078e0202 */
[--C-:B------:R-:W-:Y:S01]  /*2b920*/  IMAD.WIDE R12, R196, 0x4, R2.reuse ;  /* 0x00000004c40c7825 */ /* 0x100fe200078e0202 */
[----:B------:R2:W-:Y:S03]  /*2b930*/  STL.64 [R1+0x7b0], R8 ;  /* 0x0007b00801007387 */ /* 0x0005e60000100a00 */
[--C-:B------:R-:W-:Y:S01]  /*2b940*/  IMAD.WIDE R6, R198, 0x4, R2.reuse ;  /* 0x00000004c6067825 */ /* 0x100fe200078e0202 */
[----:B------:R4:W-:Y:S04]  /*2b950*/  STL.64 [R1+0x7a8], R12 ;  /* 0x0007a80c01007387 */ /* 0x0009e80000100a00 */
[----:B------:R1:W-:Y:S01]  /*2b960*/  STL.64 [R1+0x798], R6 ;  /* 0x0007980601007387 */ /* 0x0003e20000100a00 */
[----:B--2---:R-:W-:-:S05]  /*2b970*/  IMAD.WIDE R8, R160, 0x4, R2 ;  /* 0x00000004a0087825 */ /* 0x004fca00078e0202 */
[----:B------:R2:W-:Y:S01]  /*2b980*/  STL.64 [R1+0xd00], R8 ;  /* 0x000d000801007387 */ /* 0x0005e20000100a00 */
[----:B----4-:R-:W-:-:S04]  /*2b990*/  IMAD.WIDE R12, R162, 0x4, R2 ;  /* 0x00000004a20c7825 */ /* 0x010fc800078e0202 */
[--C-:B-1----:R-:W-:Y:S01]  /*2b9a0*/  IMAD.WIDE R6, R10, 0x4, R2.reuse ;  /* 0x000000040a067825 */ /* 0x102fe200078e0202 */
[----:B------:R-:W-:Y:S03]  /*2b9b0*/  STL.64 [R1+0xc50], R12 ;  /* 0x000c500c01007387 */ /* 0x000fe60000100a00 */
        /* <DEDUP_REMOVED lines=8> */
[--C-:B----4-:R-:W-:Y:S01]  /*2ba40*/  IMAD.WIDE R10, R212, 0x4, R2.reuse ;  /* 0x00000004d40a7825 */ /* 0x110fe200078e0202 */
        /* <DEDUP_REMOVED lines=52> */
[----:B------:R-:W1:Y:S01]  /*2bd90*/  LDC R218, c[0x0][0x230] ;  /* 0x00008c00ffda7b82 */ /* 0x000e620000000800 */
[--C-:B--2---:R-:W-:Y:S01]  /*2bda0*/  IMAD.WIDE R8, R220, 0x4, R2.reuse ;  /* 0x00000004dc087825 */ /* 0x104fe200078e0202 */
[----:B----4-:R-:W2:Y:S04]  /*2bdb0*/  LDL.LU R4, [R1+0x284] ;  /* 0x0002840001047983 */ /* 0x010ea80000300800 */
[----:B------:R4:W-:Y:S04]  /*2bdc0*/  STL.64 [R1+0x660], R6 ;  /* 0x0006600601007387 */ /* 0x0009e80000100a00 */
[----:B------:R-:W-:Y:S04]  /*2bdd0*/  STL.64 [R1+0x658], R8 ;  /* 0x0006580801007387 */ /* 0x000fe80000100a00 */
[----:B------:R-:W3:Y:S04]  /*2bde0*/  LDL.LU R158, [R1+0x320] ;  /* 0x00032000019e7983 */ /* 0x000ee80000300800 */
[----:B------:R-:W3:Y:S01]  /*2bdf0*/  LDL.LU R5, [R1+0x32c] ;  /* 0x00032c0001057983 */ /* 0x000ee20000300800 */
[----:B----4-:R-:W-:-:S05]  /*2be00*/  IMAD.WIDE R6, R222, 0x4, R2 ;  /* 0x00000004de067825 */ /* 0x010fca00078e0202 */
[----:B------:R4:W-:Y:S04]  /*2be10*/  STL.64 [R1+0x648], R6 ;  /* 0x0006480601007387 */ /* 0x0009e80000100a00 */
[----:B------:R-:W3:Y:S04]  /*2be20*/  LDL.LU R160, [R1+0x334] ;  /* 0x0003340001a07983 */ /* 0x000ee80000300800 */
[----:B------:R-:W3:Y:S01]  /*2be30*/  LDL.LU R162, [R1+0x244] ;  /* 0x0002440001a27983 */ /* 0x000ee20000300800 */
[--C-:B----4-:R-:W-:Y:S02]  /*2be40*/  IMAD.WIDE R6, R224, 0x4, R2.reuse ;  /* 0x00000004e0067825 */ /* 0x110fe400078e0202 */
[----:B------:R-:W4:Y:S03]  /*2be50*/  LDC R224, c[0x0][0x230] ;  /* 0x00008c00ffe07b82 */ /* 0x000f260000000800 */
        /* <DEDUP_REMOVED lines=16> */
[----:B------:R-:W4:Y:S04]  /*2bf60*/  LDL.LU R35, [R1+0x3bc] ;  /* 0x0003bc0001237983 */ /* 0x000f280000300800 */
[----:B------:R-:W4:Y:S04]  /*2bf70*/  LDL.LU R33, [R1+0x3c8] ;  /* 0x0003c80001217983 */ /* 0x000f280000300800 */
[----:B------:R1:W-:Y:S04]  /*2bf80*/  STL.64 [R1+0x628], R6 ;  /* 0x0006280601007387 */ /* 0x0003e80000100a00 */
[----:B------:R-:W4:Y:S04]  /*2bf90*/  LDL.LU R34, [R1+0x3d4] ;  /* 0x0003d40001227983 */ /* 0x000f280000300800 */
[----:B------:R-:W4:Y:S01]  /*2bfa0*/  LDL.LU R49, [R1+0x3e0] ;  /* 0x0003e00001317983 */ /* 0x000f220000300800 */
[----:B-1----:R-:W-:-:S03]  /*2bfb0*/  IMAD.WIDE R6, R243, 0x4, R2 ;  /* 0x00000004f3067825 */ /* 0x002fc600078e0202 */
[----:B------:R-:W4:Y:S04]  /*2bfc0*/  LDL.LU R48, [R1+0x3e4] ;  /* 0x0003e40001307983 */ /* 0x000f280000300800 */
[----:B------:R-:W4:Y:S04]  /*2bfd0*/  LDL.LU R71, [R1+0x3f4] ;  /* 0x0003f40001477983 */ /* 0x000f280000300800 */
[----:B------:R2:W-:Y:S04]  /*2bfe0*/  STL.64 [R1+0x620], R6 ;  /* 0x0006200601007387 */ /* 0x0005e80000100a00 */
[----:B------:R-:W4:Y:S04]  /*2bff0*/  LDL.LU R225, [R1+0x3f8] ;  /* 0x0003f80001e17983 */ /* 0x000f280000300800 */
[----:B------:R-:W4:Y:S01]  /*2c000*/  LDL.LU R85, [R1+0x3fc] ;  /* 0x0003fc0001557983 */ /* 0x000f220000300800 */
[----:B--2---:R-:W-:-:S03]  /*2c010*/  IMAD.WIDE R6, R4, 0x4, R2 ;  /* 0x0000000404067825 */ /* 0x004fc600078e0202 */
[----:B------:R-:W2:Y:S04]  /*2c020*/  LDL.LU R4, [R1+0x2c4] ;  /* 0x0002c40001047983 */ /* 0x000ea80000300800 */
[----:B------:R3:W-:Y:S02]  /*2c030*/  STL.64 [R1+0xd80], R6 ;  /* 0x000d800601007387 */ /* 0x0007e40000100a00 */
[--C-:B---3--:R-:W-:Y:S02]  /*2c040*/  IMAD.WIDE R6, R5, 0x4, R2.reuse ;  /* 0x0000000405067825 */ /* 0x108fe400078e0202 */
[----:B------:R-:W3:Y:S02]  /*2c050*/  LDL.LU R5, [R1+0x400] ;  /* 0x0004000001057983 */ /* 0x000ee40000300800 */
[----:B------:R-:W-:-:S04]  /*2c060*/  IMAD.WIDE R8, R158, 0x4, R2 ;  /* 0x000000049e087825 */ /* 0x000fc800078e0202 */
[--C-:B------:R-:W-:Y:S01]  /*2c070*/  IMAD.WIDE R12, R160, 0x4, R2.reuse ;  /* 0x00000004a00c7825 */ /* 0x100fe200078e0202 */
[----:B------:R1:W-:Y:S04]  /*2c080*/  STL.64 [R1+0xd50], R8 ;  /* 0x000d500801007387 */ /* 0x0003e80000100a00 */
[----:B------:R4:W-:Y:S04]  /*2c090*/  STL.64 [R1+0xd28], R6 ;  /* 0x000d280601007387 */ /* 0x0009e80000100a00 */
[----:B------:R-:W-:Y:S01]  /*2c0a0*/  STL.64 [R1+0xcf8], R12 ;  /* 0x000cf80c01007387 */ /* 0x000fe20000100a00 */
[----:B-1----:R-:W-:-:S04]  /*2c0b0*/  IMAD.WIDE R8, R162, 0x4, R2 ;  /* 0x00000004a2087825 */ /* 0x002fc800078e0202 */
[--C-:B----4-:R-:W-:Y:S01]  /*2c0c0*/  IMAD.WIDE R6, R10, 0x4, R2.reuse ;  /* 0x000000040a067825 */ /* 0x110fe200078e0202 */
[----:B------:R1:W-:Y:S03]  /*2c0d0*/  STL.64 [R1+0xc48], R8 ;  /* 0x000c480801007387 */ /* 0x0003e60000100a00 */
[--C-:B------:R-:W-:Y:S01]  /*2c0e0*/  IMAD.WIDE R10, R26, 0x4, R2.reuse ;  /* 0x000000041a0a7825 */ /* 0x100fe200078e0202 */
[----:B------:R4:W-:Y:S04]  /*2c0f0*/  STL.64 [R1+0xc20], R6 ;  /* 0x000c200601007387 */ /* 0x0009e80000100a00 */
[----:B------:R4:W-:Y:S01]  /*2c100*/  STL.64 [R1+0xbf8], R10 ;  /* 0x000bf80a01007387 */ /* 0x0009e20000100a00 */
        /* <DEDUP_REMOVED lines=41> */
[----:B------:R-:W-:Y:S01]  /*2c3a0*/  STL.64 [R1+0x600], R10 ;  /* 0x0006000a01007387 */ /* 0x000fe20000100a00 */
[----:B-1----:R-:W-:-:S04]  /*2c3b0*/  IMAD.WIDE R8, R85, 0x4, R2 ;  /* 0x0000000455087825 */ /* 0x002fc800078e0202 */
[--C-:B----4-:R-:W-:Y:S01]  /*2c3c0*/  IMAD.WIDE R6, R223, 0x4, R2.reuse ;  /* 0x00000004df067825 */ /* 0x110fe200078e0202 */
[----:B------:R1:W-:Y:S04]  /*2c3d0*/  STL.64 [R1+0x5e8], R8 ;  /* 0x0005e80801007387 */ /* 0x0003e80000100a00 */
[----:B------:R4:W-:Y:S01]  /*2c3e0*/  STL.64 [R1+0x540], R6 ;  /* 0x0005400601007387 */ /* 0x0009e20000100a00 */
[----:B-1----:R-:W-:-:S04]  /*2c3f0*/  IMAD.WIDE R8, R238, 0x4, R2 ;  /* 0x00000004ee087825 */ /* 0x002fc800078e0202 */
[----:B----4-:R-:W-:-:S04]  /*2c400*/  IMAD.WIDE R6, R240, 0x4, R2 ;  /* 0x00000004f0067825 */ /* 0x010fc800078e0202 */
[----:B--2---:R-:W-:-:S05]  /*2c410*/  IMAD.WIDE R10, R4, 0x4, R2 ;  /* 0x00000004040a7825 */ /* 0x004fca00078e0202 */
[----:B------:R1:W-:Y:S04]  /*2c420*/  STL.64 [R1+0x528], R10 ;  /* 0x0005280a01007387 */ /* 0x0003e80000100a00 */
[----:B------:R-:W-:Y:S04]  /*2c430*/  STL.64 [R1+0x518], R8 ;  /* 0x0005180801007387 */ /* 0x000fe80000100a00 */
[----:B------:R-:W2:Y:S01]  /*2c440*/  LDL.LU R28, [R1+0x404] ;  /* 0x00040400011c7983 */ /* 0x000ea20000300800 */
[----:B---3--:R-:W-:-:S03]  /*2c450*/  IMAD.WIDE R4, R5, 0x4, R2 ;  /* 0x0000000405047825 */ /* 0x008fc600078e0202 */
[----:B------:R-:W-:Y:S04]  /*2c460*/  STL.64 [R1+0x508], R6 ;  /* 0x0005080601007387 */ /* 0x000fe80000100a00 */
[----:B------:R-:W3:Y:S04]  /*2c470*/  LDL.LU R43, [R1+0x408] ;  /* 0x00040800012b7983 */ /* 0x000ee80000300800 */
[----:B------:R4:W-:Y:S04]  /*2c480*/  STL.64 [R1+0xd78], R4 ;  /* 0x000d780401007387 */ /* 0x0009e80000100a00 */
[----:B------:R-:W3:Y:S04]  /*2c490*/  LDL.LU R154, [R1+0x41c] ;  /* 0x00041c00019a7983 */ /* 0x000ee80000300800 */
[----:B------:R-:W3:Y:S04]  /*2c4a0*/  LDL.LU R156, [R1+0x420] ;  /* 0x00042000019c7983 */ /* 0x000ee80000300800 */
[----:B------:R-:W3:Y:S04]  /*2c4b0*/  LDL.LU R158, [R1+0x430] ;  /* 0x00043000019e7983 */ /* 0x000ee80000300800 */
[----:B------:R-:W3:Y:S04]  /*2c4c0*/  LDL.LU R160, [R1+0x438] ;  /* 0x0004380001a07983 */ /* 0x000ee80000300800 */
[----:B------:R-:W3:Y:S04]  /*2c4d0*/  LDL.LU R162, [R1+0x43c] ;  /* 0x00043c0001a27983 */ /* 0x000ee80000300800 */
[----:B-1----:R-:W3:Y:S04]  /*2c4e0*/  LDL.LU R10, [R1+0x440] ;  /* 0x00044000010a7983 */ /* 0x002ee80000300800 */
        /* <DEDUP_REMOVED lines=21> */
[----:B----4-:R-:W4:Y:S04]  /*2c640*/  LDL.LU R4, [R1+0x3c] ;  /* 0x00003c0001047983 */ /* 0x010f280000300800 */
[----:B------:R-:W4:Y:S01]  /*2c650*/  LDL.LU R5, [R1+0x1c] ;  /* 0x00001c0001057983 */ /* 0x000f220000300800 */
[----:B--2---:R-:W-:-:S05]  /*2c660*/  IMAD.WIDE R12, R28, 0x4, R2 ;  /* 0x000000041c0c7825 */ /* 0x004fca00078e0202 */
[----:B------:R1:W-:Y:S01]  /*2c670*/  STL.64 [R1+0xd48], R12 ;  /* 0x000d480c01007387 */ /* 0x0003e20000100a00 */
[----:B---3--:R-:W-:-:S05]  /*2c680*/  IMAD.WIDE R8, R43, 0x4, R2 ;  /* 0x000000042b087825 */ /* 0x008fca00078e0202 */
[----:B------:R2:W-:Y:S01]  /*2c690*/  STL.64 [R1+0xd20], R8 ;  /* 0x000d200801007387 */ /* 0x0005e20000100a00 */
[----:B------:R-:W-:-:S04]  /*2c6a0*/  IMAD.WIDE R6, R154, 0x4, R2 ;  /* 0x000000049a067825 */ /* 0x000fc800078e0202 */
        /* <DEDUP_REMOVED lines=53> */
[----:B----4-:R-:W-:-:S04]  /*2ca00*/  IMAD.WIDE R6, R4, 0x4, R2 ;  /* 0x0000000404067825 */ /* 0x010fc800078e0202 */
[--C-:B------:R-:W-:Y:S01]  /*2ca10*/  IMAD.WIDE R4, R5, 0x4, R2.reuse ;  /* 0x0000000405047825 */ /* 0x100fe200078e0202 */
[----:B------:R-:W-:Y:S03]  /*2ca20*/  STL.64 [R1+0x870], R6 ;  /* 0x0008700601007387 */ /* 0x000fe60000100a00 */
[----:B-1----:R-:W-:Y:S01]  /*2ca30*/  IMAD.WIDE R8, R252, 0x4, R2 ;  /* 0x00000004fc087825 */ /* 0x002fe200078e0202 */
[----:B------:R1:W-:Y:S03]  /*2ca40*/  STL.64 [R1+0x850], R4 ;  /* 0x0008500401007387 */ /* 0x0003e60000100a00 */
[----:B------:R-:W-:Y:S02]  /*2ca50*/  VIADD R152, R152, 0xffffffd9 ;  /* 0xffffffd998987836 */ /* 0x000fe40000000000 */
[----:B------:R-:W-:-:S02]  /*2ca60*/  VIADD R168, R168, 0xffffffd1 ;  /* 0xffffffd1a8a87836 */ /* 0x000fc40000000000 */
[----:B------:R-:W-:Y:S02]  /*2ca70*/  VIADD R184, R184, 0xffffffc9 ;  /* 0xffffffc9b8b87836 */ /* 0x000fe40000000000 */
[----:B------:R-:W-:Y:S02]  /*2ca80*/  VIADD R192, R192, 0xffffffc5 ;  /* 0xffffffc5c0c07836 */ /* 0x000fe40000000000 */
[----:B------:R-:W-:Y:S01]  /*2ca90*/  VIADD R200, R200, 0xffffffc1 ;  /* 0xffffffc1c8c87836 */ /* 0x000fe20000000000 */
[----:B-1----:R-:W2:Y:S01]  /*2caa0*/  LDL.LU R4, [R1+0x3ac] ;  /* 0x0003ac0001047983 */ /* 0x002ea20000300800 */
[----:B------:R-:W-:-:S04]  /*2cab0*/  IMAD.WIDE R6, R59, 0x4, R2 ;  /* 0x000000043b067825 */ /* 0x000fc800078e0202 */
[----:B------:R-:W-:Y:S01]  /*2cac0*/  VIADD R208, R208, 0xfffffffc ;  /* 0xfffffffcd0d07836 */ /* 0x000fe20000000000 */
[----:B------:R1:W-:Y:S01]  /*2cad0*/  STL.64 [R1+0x818], R8 ;  /* 0x0008180801007387 */ /* 0x0003e20000100a00 */
[----:B------:R-:W-:-:S04]  /*2cae0*/  IMAD.WIDE R10, R79, 0x4, R2 ;  /* 0x000000044f0a7825 */ /* 0x000fc800078e0202 */
[----:B------:R-:W-:Y:S01]  /*2caf0*/  VIADD R216, R216, 0xfffffff8 ;  /* 0xfffffff8d8d87836 */ /* 0x000fe20000000000 */
[----:B------:R-:W3:Y:S01]  /*2cb00*/  LDL.LU R5, [R1+0x3a8] ;  /* 0x0003a80001057983 */ /* 0x000ee20000300800 */
[----:B------:R-:W-:Y:S01]  /*2cb10*/  VIADD R217, R217, 0xfffffff4 ;  /* 0xfffffff4d9d97836 */ /* 0x000fe20000000000 */
[----:B------:R-:W-:Y:S01]  /*2cb20*/  IADD3 R224, R224, -0x28, RZ ;  /* 0xffffffd8e0e07810 */ /* 0x000fe20007ffe0ff */
[----:B------:R-:W4:Y:S01]  /*2cb30*/  LDC R252, c[0x0][0x230] ;  /* 0x00008c00fffc7b82 */ /* 0x000f220000000800 */
[----:B------:R1:W-:Y:S02]  /*2cb40*/  STL.64 [R1+0x7d0], R6 ;  /* 0x0007d00601007387 */ /* 0x0003e40000100a00 */
[--C-:B-1----:R-:W-:Y:S02]  /*2cb50*/  IMAD.WIDE R8, R52, 0x4, R2.reuse ;  /* 0x0000000434087825 */ /* 0x102fe400078e0202 */
[----:B------:R1:W-:Y:S04]  /*2cb60*/  STL.64 [R1+0x788], R10 ;  /* 0x0007880a01007387 */ /* 0x0003e80000100a00 */
[----:B------:R1:W-:Y:S01]  /*2cb70*/  STL.64 [R1+0x768], R8 ;  /* 0x0007680801007387 */ /* 0x0003e20000100a00 */
[----:B------:R-:W-:-:S04]  /*2cb80*/  IMAD.WIDE R6, R45, 0x4, R2 ;  /* 0x000000042d067825 */ /* 0x000fc800078e0202 */
[--C-:B-1----:R-:W-:Y:S01]  /*2cb90*/  IMAD.WIDE R10, R53, 0x4, R2.reuse ;  /* 0x00000004350a7825 */ /* 0x102fe200078e0202 */
        /* <DEDUP_REMOVED lines=20> */
[----:B------:R4:W-:Y:S01]  /*2cce0*/  STL.64 [R1+0x5f8], R10 ;  /* 0x0005f80a01007387 */ /* 0x0009e20000100a00 */
[----:B------:R-:W3:Y:S03]  /*2ccf0*/  LDC R232, c[0x0][0x230] ;  /* 0x00008c00ffe87b82 */ /* 0x000ee60000000800 */
        /* <DEDUP_REMOVED lines=30> */
[----:B------:R-:W-:Y:S04]  /*2cee0*/  STL.64 [R1+0x4d0], R8 ;  /* 0x0004d00801007387 */ /* 0x000fe80000100a00 */
[----:B------:R-:W4:Y:S01]  /*2cef0*/  LDL.LU R28, [R1+0x3a4] ;  /* 0x0003a400011c7983 */ /* 0x000f220000300800 */
[----:B--2---:R-:W-:-:S05]  /*2cf00*/  IMAD.WIDE R6, R4, 0x4, R2 ;  /* 0x0000000404067825 */ /* 0x004fca00078e0202 */
[----:B------:R-:W-:Y:S04]  /*2cf10*/  STL.64 [R1+0xd70], R6 ;  /* 0x000d700601007387 */ /* 0x000fe80000100a00 */
[----:B------:R-:W2:Y:S01]  /*2cf20*/  LDL.LU R43, [R1+0x398] ;  /* 0x00039800012b7983 */ /* 0x000ea20000300800 */
[----:B---3--:R-:W-:-:S05]  /*2cf30*/  IMAD.WIDE R4, R5, 0x4, R2 ;  /* 0x0000000405047825 */ /* 0x008fca00078e0202 */
[----:B------:R3:W-:Y:S04]  /*2cf40*/  STL.64 [R1+0xd40], R4 ;  /* 0x000d400401007387 */ /* 0x0007e80000100a00 */
[----:B------:R-:W2:Y:S04]  /*2cf50*/  LDL.LU R154, [R1+0x394] ;  /* 0x00039400019a7983 */ /* 0x000ea80000300800 */
[----:B------:R-:W2:Y:S04]  /*2cf60*/  LDL.LU R156, [R1+0x374] ;  /* 0x00037400019c7983 */ /* 0x000ea80000300800 */
[----:B------:R-:W2:Y:S04]  /*2cf70*/  LDL.LU R158, [R1+0x370] ;  /* 0x00037000019e7983 */ /* 0x000ea80000300800 */
[----:B------:R-:W2:Y:S04]  /*2cf80*/  LDL.LU R160, [R1+0x354] ;  /* 0x0003540001a07983 */ /* 0x000ea80000300800 */
[----:B------:R-:W2:Y:S04]  /*2cf90*/  LDL.LU R162, [R1+0x350] ;  /* 0x0003500001a27983 */ /* 0x000ea80000300800 */
[----:B-1----:R-:W2:Y:S04]  /*2cfa0*/  LDL.LU R10, [R1+0x34c] ;  /* 0x00034c00010a7983 */ /* 0x002ea80000300800 */
        /* <DEDUP_REMOVED lines=21> */
[----:B---3--:R-:W3:Y:S04]  /*2d100*/  LDL.LU R4, [R1+0x38] ;  /* 0x0000380001047983 */ /* 0x008ee80000300800 */
[----:B------:R-:W3:Y:S01]  /*2d110*/  LDL.LU R5, [R1+0x18] ;  /* 0x0000180001057983 */ /* 0x000ee20000300800 */
[----:B----4-:R-:W-:-:S05]  /*2d120*/  IMAD.WIDE R12, R28, 0x4, R2 ;  /* 0x000000041c0c7825 */ /* 0x010fca00078e0202 */
[----:B------:R1:W-:Y:S01]  /*2d130*/  STL.64 [R1+0xd18], R12 ;  /* 0x000d180c01007387 */ /* 0x0003e20000100a00 */
[----:B--2---:R-:W-:-:S05]  /*2d140*/  IMAD.WIDE R8, R43, 0x4, R2 ;  /* 0x000000042b087825 */ /* 0x004fca00078e0202 */
        /* <DEDUP_REMOVED lines=10> */
[--C-:B----4-:R-:W-:Y:S01]  /*2d1f0*/  IMAD.WIDE R8, R10, 0x4, R2.reuse ;  /* 0x000000040a087825 */ /* 0x110fe200078e0202 */
        /* <DEDUP_REMOVED lines=42> */
[----:B------:R-:W-:Y:S04]  /*2d4a0*/  STL.64 [R1+0x8b0], R10 ;  /* 0x0008b00a01007387 */ /* 0x000fe80000100a00 */
[----:B------:R1:W-:Y:S01]  /*2d4b0*/  STL.64 [R1+0x888], R8 ;  /* 0x0008880801007387 */ /* 0x0003e20000100a00 */
[----:B---3--:R-:W-:-:S04]  /*2d4c0*/  IMAD.WIDE R6, R4, 0x4, R2 ;  /* 0x0000000404067825 */ /* 0x008fc800078e0202 */
[--C-:B------:R-:W-:Y:S01]  /*2d4d0*/  IMAD.WIDE R4, R5, 0x4, R2.reuse ;  /* 0x0000000405047825 */ /* 0x100fe200078e0202 */
[----:B------:R-:W-:Y:S03]  /*2d4e0*/  STL.64 [R1+0x868], R6 ;  /* 0x0008680601007387 */ /* 0x000fe60000100a00 */
[--C-:B-1----:R-:W-:Y:S01]  /*2d4f0*/  IMAD.WIDE R8, R251, 0x4, R2.reuse ;  /* 0x00000004fb087825 */ /* 0x102fe200078e0202 */
[----:B------:R1:W-:Y:S04]  /*2d500*/  STL.64 [R1+0x848], R4 ;  /* 0x0008480401007387 */ /* 0x0003e80000100a00 */
[----:B-1----:R-:W2:Y:S04]  /*2d510*/  LDL.LU R4, [R1+0xd68] ;  /* 0x000d680001047983 */ /* 0x002ea80000300800 */
[----:B------:R1:W-:Y:S04]  /*2d520*/  STL.64 [R1+0x808], R8 ;  /* 0x0008080801007387 */ /* 0x0003e80000100a00 */
[----:B------:R-:W3:Y:S01]  /*2d530*/  LDL.LU R5, [R1+0x1c58] ;  /* 0x001c580001057983 */ /* 0x000ee20000300800 */
[----:B------:R-:W-:-:S04]  /*2d540*/  IMAD.WIDE R6, R103, 0x4, R2 ;  /* 0x0000000467067825 */ /* 0x000fc800078e0202 */
[--C-:B------:R-:W-:Y:S01]  /*2d550*/  IMAD.WIDE R10, R104, 0x4, R2.reuse ;  /* 0x00000004680a7825 */ /* 0x100fe200078e0202 */
[----:B------:R4:W-:Y:S03]  /*2d560*/  STL.64 [R1+0x7c0], R6 ;  /* 0x0007c00601007387 */ /* 0x0009e60000100a00 */
[--C-:B-1----:R-:W-:Y:S01]  /*2d570*/  IMAD.WIDE R8, R105, 0x4, R2.reuse ;  /* 0x0000000469087825 */ /* 0x102fe200078e0202 */
[----:B------:R1:W-:Y:S04]  /*2d580*/  STL.64 [R1+0x780], R10 ;  /* 0x0007800a01007387 */ /* 0x0003e80000100a00 */
[----:B------:R1:W-:Y:S01]  /*2d590*/  STL.64 [R1+0x760], R8 ;  /* 0x0007600801007387 */ /* 0x0003e20000100a00 */
[----:B----4-:R-:W-:-:S04]  /*2d5a0*/  IMAD.WIDE R6, R106, 0x4, R2 ;  /* 0x000000046a067825 */ /* 0x010fc800078e0202 */
[--C-:B-1----:R-:W-:Y:S01]  /*2d5b0*/  IMAD.WIDE R10, R107, 0x4, R2.reuse ;  /* 0x000000046b0a7825 */ /* 0x102fe200078e0202 */
        /* <DEDUP_REMOVED lines=55> */
[----:B------:R-:W-:Y:S01]  /*2d930*/  STL.64 [R1+0xd68], R6 ;  /* 0x000d680601007387 */ /* 0x000fe20000100a00 */
[----:B---3--:R-:W-:-:S03]  /*2d940*/  IMAD.WIDE R4, R5, 0x4, R2 ;  /* 0x0000000405047825 */ /* 0x008fc600078e0202 */
[----:B------:R-:W2:Y:S04]  /*2d950*/  LDL.LU R43, [R1+0x434] ;  /* 0x00043400012b7983 */ /* 0x000ea80000300800 */
        /* <DEDUP_REMOVED lines=41> */
[--C-:B----4-:R-:W-:Y:S01]  /*2dbf0*/  IMAD.WIDE R6, R162, 0x4, R2.reuse ;  /* 0x00000004a2067825 */ /* 0x110fe200078e0202 */
        /* <DEDUP_REMOVED lines=42> */
[----:B------:R-:W-:Y:S03]  /*2dea0*/  STL.64 [R1+0x1d90], R8 ;  /* 0x001d900801007387 */ /* 0x000fe60000100a00 */
[--C-:B----4-:R-:W-:Y:S01]  /*2deb0*/  IMAD.WIDE R10, R85, 0x4, R2.reuse ;  /* 0x00000004550a7825 */ /* 0x110fe200078e0202 */
[----:B------:R3:W-:Y:S04]  /*2dec0*/  STL.64 [R1+0x1d88], R6 ;  /* 0x001d880601007387 */ /* 0x0007e80000100a00 */
[----:B------:R1:W-:Y:S01]  /*2ded0*/  STL.64 [R1+0x1d80], R10 ;  /* 0x001d800a01007387 */ /* 0x0003e20000100a00 */
[----:B---3--:R-:W-:-:S03]  /*2dee0*/  IMAD.WIDE R6, R5, 0x4, R2 ;  /* 0x0000000405067825 */ /* 0x008fc600078e0202 */
[----:B------:R-:W2:Y:S01]  /*2def0*/  LDL.LU R5, [R1+0x2048] ;  /* 0x0020480001057983 */ /* 0x000ea20000300800 */
[----:B------:R-:W-:-:S04]  /*2df00*/  IMAD.WIDE R8, R4, 0x4, R2 ;  /* 0x0000000404087825 */ /* 0x000fc800078e0202 */
[--C-:B-1----:R-:W-:Y:S01]  /*2df10*/  IMAD.WIDE R10, R250, 0x4, R2.reuse ;  /* 0x00000004fa0a7825 */ /* 0x102fe200078e0202 */
[----:B------:R1:W-:Y:S04]  /*2df20*/  STL.64 [R1+0x1d78], R8 ;  /* 0x001d780801007387 */ /* 0x0003e80000100a00 */
        /* <DEDUP_REMOVED lines=20> */
[----:B-1----:R-:W-:-:S02]  /*2e070*/  IMAD.WIDE R8, R145, 0x4, R2 ;  /* 0x0000000491087825 */ /* 0x002fc400078e0202 */
[----:B------:R-:W1:Y:S02]  /*2e080*/  LDC R145, c[0x0][0x230] ;  /* 0x00008c00ff917b82 */ /* 0x000e640000000800 */
[--C-:B---3--:R-:W-:Y:S01]  /*2e090*/  IMAD.WIDE R6, R146, 0x4, R2.reuse ;  /* 0x0000000492067825 */ /* 0x108fe200078e0202 */
[----:B------:R3:W-:Y:S03]  /*2e0a0*/  STL.64 [R1+0x1d18], R8 ;  /* 0x001d180801007387 */ /* 0x0007e60000100a00 */
[--C-:B----4-:R-:W-:Y:S01]  /*2e0b0*/  IMAD.WIDE R10, R147, 0x4, R2.reuse ;  /* 0x00000004930a7825 */ /* 0x110fe200078e0202 */
[----:B------:R4:W-:Y:S01]  /*2e0c0*/  STL.64 [R1+0x1d10], R6 ;  /* 0x001d100601007387 */ /* 0x0009e20000100a00 */
[----:B------:R-:W1:Y:S03]  /*2e0d0*/  LDC R146, c[0x0][0x230] ;  /* 0x00008c00ff927b82 */ /* 0x000e660000000800 */
[----:B------:R4:W-:Y:S01]  /*2e0e0*/  STL.64 [R1+0x1d08], R10 ;  /* 0x001d080a01007387 */ /* 0x0009e20000100a00 */
[----:B---3--:R-:W-:-:S04]  /*2e0f0*/  IMAD.WIDE R8, R148, 0x4, R2 ;  /* 0x0000000494087825 */ /* 0x008fc800078e0202 */
[----:B------:R-:W3:Y:S01]  /*2e100*/  LDC R147, c[0x0][0x230] ;  /* 0x00008c00ff937b82 */ /* 0x000ee20000000800 */
[--C-:B----4-:R-:W-:Y:S01]  /*2e110*/  IMAD.WIDE R6, R246, 0x4, R2.reuse ;  /* 0x00000004f6067825 */ /* 0x110fe200078e0202 */
[----:B------:R4:W-:Y:S03]  /*2e120*/  STL.64 [R1+0x1d00], R8 ;  /* 0x001d000801007387 */ /* 0x0009e60000100a00 */
[--C-:B------:R-:W-:Y:S01]  /*2e130*/  IMAD.WIDE R10, R80, 0x4, R2.reuse ;  /* 0x00000004500a7825 */ /* 0x100fe200078e0202 */
[----:B------:R4:W-:Y:S02]  /*2e140*/  STL.64 [R1+0x1cf8], R6 ;  /* 0x001cf80601007387 */ /* 0x0009e40000100a00 */
[----:B------:R-:W3:Y:S02]  /*2e150*/  LDC R148, c[0x0][0x230] ;  /* 0x00008c00ff947b82 */ /* 0x000ee40000000800 */
[----:B------:R4:W-:Y:S02]  /*2e160*/  STL.64 [R1+0x1cf0], R10 ;  /* 0x001cf00a01007387 */ /* 0x0009e40000100a00 */
[----:B----4-:R-:W-:-:S04]  /*2e170*/  IMAD.WIDE R8, R93, 0x4, R2 ;  /* 0x000000045d087825 */ /* 0x010fc800078e0202 */
[--C-:B------:R-:W-:Y:S01]  /*2e180*/  IMAD.WIDE R6, R81, 0x4, R2.reuse ;  /* 0x0000000451067825 */ /* 0x100fe200078e0202 */
[----:B------:R4:W-:Y:S03]  /*2e190*/  STL.64 [R1+0x1cd8], R8 ;  /* 0x001cd80801007387 */ /* 0x0009e60000100a00 */
[--C-:B------:R-:W-:Y:S01]  /*2e1a0*/  IMAD.WIDE R10, R94, 0x4, R2.reuse ;  /* 0x000000045e0a7825 */ /* 0x100fe200078e0202 */
        /* <DEDUP_REMOVED lines=11> */
[--C-:B---3--:R-:W-:Y:S01]  /*2e260*/  IMAD.WIDE R10, R97, 0x4, R2.reuse ;  /* 0x00000004610a7825 */ /* 0x108fe200078e0202 */
        /* <DEDUP_REMOVED lines=10> */
[----:B------:R-:W-:Y:S04]  /*2e310*/  STL.64 [R1+0x1c78], R8 ;  /* 0x001c780801007387 */ /* 0x000fe80000100a00 */
[----:B------:R-:W3:Y:S04]  /*2e320*/  LDL.LU R28, [R1+0x2058] ;  /* 0x00205800011c7983 */ /* 0x000ee80000300800 */
[----:B------:R-:W-:Y:S04]  /*2e330*/  STL.64 [R1+0x1c70], R6 ;  /* 0x001c700601007387 */ /* 0x000fe80000100a00 */
[----:B------:R-:W3:Y:S01]  /*2e340*/  LDL.LU R43, [R1+0x2068] ;  /* 0x00206800012b7983 */ /* 0x000ee20000300800 */
[----:B--2---:R-:W-:-:S05]  /*2e350*/  IMAD.WIDE R4, R5, 0x4, R2 ;  /* 0x0000000405047825 */ /* 0x004fca00078e0202 */
[----:B------:R1:W-:Y:S04]  /*2e360*/  STL.64 [R1+0x2048], R4 ;  /* 0x0020480401007387 */ /* 0x0003e80000100a00 */
[----:B------:R-:W2:Y:S04]  /*2e370*/  LDL.LU R154, [R1+0x2078] ;  /* 0x00207800019a7983 */ /* 0x000ea80000300800 */
[----:B------:R-:W2:Y:S04]  /*2e380*/  LDL.LU R156, [R1+0x2088] ;  /* 0x00208800019c7983 */ /* 0x000ea80000300800 */
[----:B------:R-:W2:Y:S04]  /*2e390*/  LDL.LU R158, [R1+0x2098] ;  /* 0x00209800019e7983 */ /* 0x000ea80000300800 */
[----:B------:R-:W2:Y:S04]  /*2e3a0*/  LDL.LU R160, [R1+0x20a8] ;  /* 0x0020a80001a07983 */ /* 0x000ea80000300800 */
[----:B------:R-:W2:Y:S04]  /*2e3b0*/  LDL.LU R162, [R1+0x20b0] ;  /* 0x0020b00001a27983 */ /* 0x000ea80000300800 */
[----:B----4-:R-:W4:Y:S04]  /*2e3c0*/  LDL.LU R10, [R1+0x1c5c] ;  /* 0x001c5c00010a7983 */ /* 0x010f280000300800 */
        /* <DEDUP_REMOVED lines=21> */
[----:B-1----:R-:W4:Y:S04]  /*2e520*/  LDL.LU R4, [R1+0x50] ;  /* 0x0000500001047983 */ /* 0x002f280000300800 */
[----:B------:R-:W4:Y:S01]  /*2e530*/  LDL.LU R5, [R1+0x30] ;  /* 0x0000300001057983 */ /* 0x000f220000300800 */
[----:B---3--:R-:W-:-:S04]  /*2e540*/  IMAD.WIDE R12, R28, 0x4, R2 ;  /* 0x000000041c0c7825 */ /* 0x008fc800078e0202 */
[--C-:B------:R-:W-:Y:S01]  /*2e550*/  IMAD.WIDE R6, R43, 0x4, R2.reuse ;  /* 0x000000042b067825 */ /* 0x100fe200078e0202 */
        /* <DEDUP_REMOVED lines=8> */
[----:B-1----:R-:W-:-:S02]  /*2e5e0*/  IMAD.WIDE R8, R160, 0x4, R2 ;  /* 0x00000004a0087825 */ /* 0x002fc400078e0202 */
[----:B------:R-:W1:Y:S02]  /*2e5f0*/  LDC R160, c[0x0][0x230] ;  /* 0x00008c00ffa07b82 */ /* 0x000e640000000800 */
[--C-:B--2---:R-:W-:Y:S01]  /*2e600*/  IMAD.WIDE R12, R162, 0x4, R2.reuse ;  /* 0x00000004a20c7825 */ /* 0x104fe200078e0202 */
[----:B------:R2:W-:Y:S03]  /*2e610*/  STL.64 [R1+0x20a8], R8 ;  /* 0x0020a80801007387 */ /* 0x0005e60000100a00 */
[--C-:B----4-:R-:W-:Y:S01]  /*2e620*/  IMAD.WIDE R6, R10, 0x4, R2.reuse ;  /* 0x000000040a067825 */ /* 0x110fe200078e0202 */
[----:B------:R-:W-:Y:S03]  /*2e630*/  STL.64 [R1+0x20b0], R12 ;  /* 0x0020b00c01007387 */ /* 0x000fe60000100a00 */
[--C-:B------:R-:W-:Y:S01]  /*2e640*/  IMAD.WIDE R10, R16, 0x4, R2.reuse ;  /* 0x00000004100a7825 */ /* 0x100fe200078e0202 */
[----:B------:R3:W-:Y:S03]  /*2e650*/  STL.64 [R1+0x20b8], R6 ;  /* 0x0020b80601007387 */ /* 0x0007e60000100a00 */
[----:B--2---:R-:W-:-:S05]  /*2e660*/  IMAD.WIDE R8, R26, 0x4, R2 ;  /* 0x000000041a087825 */ /* 0x004fca00078e0202 */
[----:B------:R2:W-:Y:S01]  /*2e670*/  STL.64 [R1+0x20c0], R8 ;  /* 0x0020c00801007387 */ /* 0x0005e20000100a00 */
[----:B---3--:R-:W-:-:S03]  /*2e680*/  IMAD.WIDE R6, R37, 0x4, R2 ;  /* 0x0000000425067825 */ /* 0x008fc600078e0202 */
[----:B------:R3:W-:Y:S04]  /*2e690*/  STL.64 [R1+0x20c8], R10 ;  /* 0x0020c80a01007387 */ /* 0x0007e80000100a00 */
[----:B------:R4:W-:Y:S01]  /*2e6a0*/  STL.64 [R1+0x20d0], R6 ;  /* 0x0020d00601007387 */ /* 0x0009e20000100a00 */
[----:B--2---:R-:W-:-:S04]  /*2e6b0*/  IMAD.WIDE R8, R15, 0x4, R2 ;  /* 0x000000040f087825 */ /* 0x004fc800078e0202 */
[--C-:B---3--:R-:W-:Y:S01]  /*2e6c0*/  IMAD.WIDE R10, R212, 0x4, R2.reuse ;  /* 0x00000004d40a7825 */ /* 0x108fe200078e0202 */
[----:B------:R2:W-:Y:S03]  /*2e6d0*/  STL.64 [R1+0x2270], R8 ;  /* 0x0022700801007387 */ /* 0x0005e60000100a00 */
[--C-:B----4-:R-:W-:Y:S01]  /*2e6e0*/  IMAD.WIDE R6, R187, 0x4, R2.reuse ;  /* 0x00000004bb067825 */ /* 0x110fe200078e0202 */
        /* <DEDUP_REMOVED lines=22> */
[----:B------:R2:W-:Y:S01]  /*2e850*/  STL.64 [R1+0x2218], R8 ;  /* 0x0022180801007387 */ /* 0x0005e20000100a00 */
[----:B------:R-:W3:Y:S02]  /*2e860*/  LDC R49, c[0x0][0x230] ;  /* 0x00008c00ff317b82 */ /* 0x000ee40000000800 */
[--C-:B----4-:R-:W-:Y:S01]  /*2e870*/  IMAD.WIDE R6, R48, 0x4, R2.reuse ;  /* 0x0000000430067825 */ /* 0x110fe200078e0202 */
[----:B------:R4:W-:Y:S04]  /*2e880*/  STL.64 [R1+0x2210], R10 ;  /* 0x0022100a01007387 */ /* 0x0009e80000100a00 */
[----:B------:R1:W-:Y:S01]  /*2e890*/  STL.64 [R1+0x2208], R6 ;  /* 0x0022080601007387 */ /* 0x0003e20000100a00 */
[----:B------:R-:W-:Y:S01]  /*2e8a0*/  IMAD R250, R241, 0x1c, RZ ;  /* 0x0000001cf1fa7824 */ /* 0x000fe200078e02ff */
[----:B------:R-:W3:Y:S01]  /*2e8b0*/  LDC R48, c[0x0][0x230] ;  /* 0x00008c00ff307b82 */ /* 0x000ee20000000800 */
[----:B--2---:R-:W-:-:S04]  /*2e8c0*/  IMAD.WIDE R8, R71, 0x4, R2 ;  /* 0x0000000447087825 */ /* 0x004fc800078e0202 */
[--C-:B----4-:R-:W-:Y:S01]  /*2e8d0*/  IMAD.WIDE R10, R225, 0x4, R2.reuse ;  /* 0x00000004e10a7825 */ /* 0x110fe200078e0202 */
[----:B------:R2:W-:Y:S02]  /*2e8e0*/  STL.64 [R1+0x2200], R8 ;  /* 0x0022000801007387 */ /* 0x0005e40000100a00 */
[----:B------:R-:W4:Y:S01]  /*2e8f0*/  LDC R225, c[0x0][0x230] ;  /* 0x00008c00ffe17b82 */ /* 0x000f220000000800 */
[--C-:B-1----:R-:W-:Y:S01]  /*2e900*/  IMAD.WIDE R6, R85, 0x4, R2.reuse ;  /* 0x0000000455067825 */ /* 0x102fe200078e0202 */
[----:B------:R-:W-:Y:S04]  /*2e910*/  STL.64 [R1+0x21f8], R10 ;  /* 0x0021f80a01007387 */ /* 0x000fe80000100a00 */
[----:B------:R1:W-:Y:S01]  /*2e920*/  STL.64 [R1+0x21e8], R6 ;  /* 0x0021e80601007387 */ /* 0x0003e20000100a00 */
[----:B--2---:R-:W-:-:S04]  /*2e930*/  IMAD.WIDE R8, R4, 0x4, R2 ;  /* 0x0000000404087825 */ /* 0x004fc800078e0202 */
[--C-:B------:R-:W-:Y:S01]  /*2e940*/  IMAD.WIDE R4, R5, 0x4, R2.reuse ;  /* 0x0000000405047825 */ /* 0x100fe200078e0202 */
[----:B------:R2:W-:Y:S03]  /*2e950*/  STL.64 [R1+0x21e0], R8 ;  /* 0x0021e00801007387 */ /* 0x0005e60000100a00 */
[--C-:B-1----:R-:W-:Y:S02]  /*2e960*/  IMAD.WIDE R6, R229, 0x4, R2.reuse ;  /* 0x00000004e5067825 */ /* 0x102fe400078e0202 */
[----:B------:R-:W3:Y:S04]  /*2e970*/  LDL.LU R229, [R1+0x5d50] ;  /* 0x005d500001e57983 */ /* 0x000ee80000300800 */
[----:B------:R1:W-:Y:S01]  /*2e980*/  STL.64 [R1+0x21d8], R4 ;  /* 0x0021d80401007387 */ /* 0x0003e20000100a00 */
[----:B--2---:R-:W-:-:S03]  /*2e990*/  IMAD.WIDE R8, R249, 0x4, R2 ;  /* 0x00000004f9087825 */ /* 0x004fc600078e0202 */
[----:B------:R2:W-:Y:S01]  /*2e9a0*/  STL.64 [R1+0x21d0], R6 ;  /* 0x0021d00601007387 */ /* 0x0005e20000100a00 */
[----:B-1----:R-:W-:-:S04]  /*2e9b0*/  IMAD.WIDE R4, R0, 0x4, R2 ;  /* 0x0000000400047825 */ /* 0x002fc800078e0202 */
[--C-:B--2---:R-:W-:Y:S01]  /*2e9c0*/  IMAD.WIDE R6, R150, 0x4, R2.reuse ;  /* 0x0000000496067825 */ /* 0x104fe200078e0202 */
[----:B------:R1:W-:Y:S04]  /*2e9d0*/  STL.64 [R1+0x21c8], R4 ;  /* 0x0021c80401007387 */ /* 0x0003e80000100a00 */
        /* <DEDUP_REMOVED lines=18> */
[----:B------:R2:W-:Y:S03]  /*2eb00*/  STL.64 [R1+0x2178], R8 ;  /* 0x0021780801007387 */ /* 0x0005e60000100a00 */
[----:B------:R-:W-:Y:S01]  /*2eb10*/  IMAD.SHL.U32 R128, R241, 0x20, RZ ;  /* 0x00000020f1807824 */ /* 0x000fe200078e00ff */
[----:B------:R-:W4:Y:S01]  /*2eb20*/  LDL.LU R0, [R1+0x2450] ;  /* 0x0024500001007983 */ /* 0x000f220000300800 */
[----:B------:R-:W-:-:S04]  /*2eb30*/  IMAD.WIDE R10, R127, 0x4, R2 ;  /* 0x000000047f0a7825 */ /* 0x000fc800078e0202 */
[----:B------:R-:W-:Y:S02]  /*2eb40*/  IMAD R120, R241, 0x24, RZ ;  /* 0x00000024f1787824 */ /* 0x000fe400078e02ff */
[--C-:B-1----:R-:W-:Y:S01]  /*2eb50*/  IMAD.WIDE R4, R177, 0x4, R2.reuse ;  /* 0x00000004b1047825 */ /* 0x102fe200078e0202 */
[----:B------:R-:W-:Y:S03]  /*2eb60*/  STL.64 [R1+0x2170], R6 ;  /* 0x0021700601007387 */ /* 0x000fe60000100a00 */
[----:B------:R-:W-:Y:S01]  /*2eb70*/  IMAD R112, R241, 0x28, RZ ;  /* 0x00000028f1707824 */ /* 0x000fe200078e02ff */
[----:B------:R1:W-:Y:S01]  /*2eb80*/  STL.64 [R1+0x2168], R4 ;  /* 0x0021680401007387 */ /* 0x0003e20000100a00 */
[----:B--2---:R-:W-:-:S04]  /*2eb90*/  IMAD.WIDE R8, R178, 0x4, R2 ;  /* 0x00000004b2087825 */ /* 0x004fc800078e0202 */
[----:B------:R-:W-:Y:S01]  /*2eba0*/  IMAD R104, R241, 0x2c, RZ ;  /* 0x0000002cf1687824 */ /* 0x000fe200078e02ff */
[----:B------:R-:W-:Y:S01]  /*2ebb0*/  STL.64 [R1+0x2160], R8 ;  /* 0x0021600801007387 */ /* 0x000fe20000100a00 */
[----:B------:R-:W-:Y:S02]  /*2ebc0*/  VIADD R225, R225, 0xffffffc0 ;  /* 0xffffffc0e1e17836 */ /* 0x000fe40000000000 */
[C---:B------:R-:W-:Y:S01]  /*2ebd0*/  IMAD R96, R241.reuse, 0x30, RZ ;  /* 0x00000030f1607824 */ /* 0x040fe200078e02ff */
[----:B------:R-:W2:Y:S01]  /*2ebe0*/  LDL.LU R71, [R1+0x244c] ;  /* 0x00244c0001477983 */ /* 0x000ea20000300800 */
[C---:B------:R-:W-:Y:S02]  /*2ebf0*/  IMAD R88, R241.reuse, 0x34, RZ ;  /* 0x00000034f1587824 */ /* 0x040fe400078e02ff */
[C---:B------:R-:W-:Y:S02]  /*2ec00*/  IMAD R80, R241.reuse, 0x38, RZ ;  /* 0x00000038f1507824 */ /* 0x040fe400078e02ff */
[----:B------:R-:W-:-:S02]  /*2ec10*/  IMAD R72, R241, 0x3c, RZ ;  /* 0x0000003cf1487824 */ /* 0x000fc400078e02ff */
[C---:B------:R-:W-:Y:S02]  /*2ec20*/  IMAD R68, R241.reuse, 0x1d, RZ ;  /* 0x0000001df1447824 */ /* 0x040fe400078e02ff */
[C---:B------:R-:W-:Y:S02]  /*2ec30*/  IMAD R60, R241.reuse, 0x21, RZ ;  /* 0x00000021f13c7824 */ /* 0x040fe400078e02ff */
[----:B------:R-:W-:Y:S01]  /*2ec40*/  IMAD R52, R241, 0x25, RZ ;  /* 0x00000025f1347824 */ /* 0x000fe200078e02ff */
[----:B---3--:R-:W-:Y:S01]  /*2ec50*/  IADD3 R49, R49, -0x3c, RZ ;  /* 0xffffffc431317810 */ /* 0x008fe20007ffe0ff */
[--C-:B-1----:R-:W-:Y:S01]  /*2ec60*/  IMAD.WIDE R4, R245, 0x4, R2.reuse ;  /* 0x00000004f5047825 */ /* 0x102fe200078e0202 */
[----:B------:R-:W1:Y:S03]  /*2ec70*/  LDC R176, c[0x0][0x230] ;  /* 0x00008c00ffb07b82 */ /* 0x000e660000000800 */
[--C-:B------:R-:W-:Y:S01]  /*2ec80*/  IMAD.WIDE R6, R149, 0x4, R2.reuse ;  /* 0x0000000495067825 */ /* 0x100fe200078e0202 */
[----:B------:R3:W-:Y:S04]  /*2ec90*/  STL.64 [R1+0x2158], R4 ;  /* 0x0021580401007387 */ /* 0x0007e80000100a00 */
[----:B---3--:R-:W3:Y:S04]  /*2eca0*/  LDL.LU R4, [R1+0x2448] ;  /* 0x0024480001047983 */ /* 0x008ee80000300800 */
[----:B------:R1:W-:Y:S04]  /*2ecb0*/  STL.64 [R1+0x2150], R6 ;  /* 0x0021500601007387 */ /* 0x0003e80000100a00 */
[----:B------:R-:W3:Y:S01]  /*2ecc0*/  LDL.LU R85, [R1+0x2454] ;  /* 0x0024540001557983 */ /* 0x000ee20000300800 */
[----:B------:R-:W-:-:S04]  /*2ecd0*/  IMAD.WIDE R8, R125, 0x4, R2 ;  /* 0x000000047d087825 */ /* 0x000fc800078e0202 */
[--C-:B-1----:R-:W-:Y:S01]  /*2ece0*/  IMAD.WIDE R6, R126, 0x4, R2.reuse ;  /* 0x000000047e067825 */ /* 0x102fe200078e0202 */
[----:B------:R1:W-:Y:S04]  /*2ecf0*/  STL.64 [R1+0x2148], R8 ;  /* 0x0021480801007387 */ /* 0x0003e80000100a00 */
[----:B------:R1:W-:Y:S04]  /*2ed00*/  STL.64 [R1+0x2140], R6 ;  /* 0x0021400601007387 */ /* 0x0003e80000100a00 */
[----:B------:R1:W-:Y:S02]  /*2ed10*/  STL.64 [R1+0x2138], R10 ;  /* 0x0021380a01007387 */ /* 0x0003e40000100a00 */
[----:B-1----:R-:W-:-:S04]  /*2ed20*/  IMAD.WIDE R8, R236, 0x4, R2 ;  /* 0x00000004ec087825 */ /* 0x002fc800078e0202 */
[--C-:B------:R-:W-:Y:S01]  /*2ed30*/  IMAD.WIDE R6, R129, 0x4, R2.reuse ;  /* 0x0000000481067825 */ /* 0x100fe200078e0202 */
[----:B------:R1:W-:Y:S03]  /*2ed40*/  STL.64 [R1+0x2130], R8 ;  /* 0x0021300801007387 */ /* 0x0003e60000100a00 */
[--C-:B------:R-:W-:Y:S01]  /*2ed50*/  IMAD.WIDE R10, R130, 0x4, R2.reuse ;  /* 0x00000004820a7825 */ /* 0x100fe200078e0202 */
[----:B------:R1:W-:Y:S01]  /*2ed60*/  STL.64 [R1+0x2128], R6 ;  /* 0x0021280601007387 */ /* 0x0003e20000100a00 */
[----:B------:R-:W1:Y:S02]  /*2ed70*/  S2R R5, SR_TID.X ;  /* 0x0000000000057919 */ /* 0x000e640000002100 */
        /* <DEDUP_REMOVED lines=13> */
[----:B------:R-:W-:Y:S03]  /*2ee50*/  STL.64 [R1+0x20f0], R10 ;  /* 0x0020f00a01007387 */ /* 0x000fe60000100a00 */
[--C-:B------:R-:W-:Y:S01]  /*2ee60*/  IMAD.WIDE R6, R138, 0x4, R2.reuse ;  /* 0x000000048a067825 */ /* 0x100fe200078e0202 */
[----:B------:R-:W-:Y:S04]  /*2ee70*/  STL.64 [R1+0x20e8], R8 ;  /* 0x0020e80801007387 */ /* 0x000fe80000100a00 */
[----:B------:R1:W-:Y:S02]  /*2ee80*/  STL.64 [R1+0x20e0], R6 ;  /* 0x0020e00601007387 */ /* 0x0003e40000100a00 */
[----:B-1----:R-:W-:-:S05]  /*2ee90*/  IMAD.WIDE R6, R124, 0x4, R2 ;  /* 0x000000047c067825 */ /* 0x002fca00078e0202 */
[----:B------:R1:W-:Y:S01]  /*2eea0*/  STL.64 [R1+0x20d8], R6 ;  /* 0x0020d80601007387 */ /* 0x0003e20000100a00 */
[----:B------:R-:W-:-:S04]  /*2eeb0*/  LOP3.LUT R5, R5, 0x1f, RZ, 0xc0, !PT ;  /* 0x0000001f05057812 */ /* 0x000fc800078ec0ff */
[----:B------:R-:W-:-:S04]  /*2eec0*/  LOP3.LUT R5, R5, 0x20, RZ, 0xfc, !PT ;  /* 0x0000002005057812 */ /* 0x000fc800078efcff */
[----:B------:R-:W-:Y:S02]  /*2eed0*/  ISETP.GE.AND P6, PT, R5, R225, PT ;  /* 0x000000e10500720c */ /* 0x000fe40003fc6270 */
[----:B------:R-:W1:Y:S08]  /*2eee0*/  LDC R5, c[0x0][0x230] ;  /* 0x00008c00ff057b82 */ /* 0x000e700000000800 */
[----:B-1----:R-:W1:Y:S08]  /*2eef0*/  LDC R6, c[0x0][0x230] ;  /* 0x00008c00ff067b82 */ /* 0x002e700000000800 */
[----:B------:R-:W1:Y:S01]  /*2ef00*/  LDC R7, c[0x0][0x230] ;  /* 0x00008c00ff077b82 */ /* 0x000e620000000800 */
[----:B------:R-:W-:-:S05]  /*2ef10*/  IMAD.WIDE R2, R229, 0x4, R2 ;  /* 0x00000004e5027825 */ /* 0x000fca00078e0202 */
[----:B------:R2:W-:Y:S01]  /*2ef20*/  STL.64 [R1+0x1c58], R2 ;  /* 0x001c580201007387 */ /* 0x0005e20000100a00 */
[----:B------:R-:W-:Y:S02]  /*2ef30*/  VIADD R5, R5, 0xffffffcc ;  /* 0xffffffcc05057836 */ /* 0x000fe40000000000 */
[----:B----4-:R-:W-:-:S05]  /*2ef40*/  IMAD R0, R0, UR4, RZ ;  /* 0x0000000400007c24 */ /* 0x010fca000f8e02ff */
[C---:B------:R-:W-:Y:S01]  /*2ef50*/  LEA R142, P5, R0.reuse, UR6, 0x2 ;  /* 0x00000006008e7c11 */ /* 0x040fe2000f8a10ff */
[----:B--2---:R-:W-:Y:S02]  /*2ef60*/  IMAD R2, R71, UR4, RZ ;  /* 0x0000000447027c24 */ /* 0x004fe4000f8e02ff */
[----:B------:R-:W2:Y:S01]  /*2ef70*/  LDC R71, c[0x0][0x230] ;  /* 0x00008c00ff477b82 */ /* 0x000ea20000000800 */
[----:B------:R-:W-:Y:S01]  /*2ef80*/  LEA.HI.X.SX32 R143, R0, UR7, 0x2, P5 ;  /* 0x00000007008f7c11 */ /* 0x000fe2000a8f16ff */
[----:B---3--:R-:W-:Y:S02]  /*2ef90*/  IMAD R3, R85, UR4, RZ ;  /* 0x0000000455037c24 */ /* 0x008fe4000f8e02ff */
[----:B------:R-:W3:Y:S01]  /*2efa0*/  S2R R85, SR_TID.X ;  /* 0x0000000000557919 */ /* 0x000ee20000002100 */
[----:B------:R-:W-:Y:S01]  /*2efb0*/  IMAD R4, R4, UR4, RZ ;  /* 0x0000000404047c24 */ /* 0x000fe2000f8e02ff */
[----:B------:R-:W-:-:S04]  /*2efc0*/  LEA R140, P2, R2, UR6, 0x2 ;  /* 0x00000006028c7c11 */ /* 0x000fc8000f8410ff */
[----:B------:R-:W-:Y:S01]  /*2efd0*/  LEA R138, P5, R4, UR6, 0x2 ;  /* 0x00000006048a7c11 */ /* 0x000fe2000f8a10ff */
[----:B--2---:R-:W-:-:S03]  /*2efe0*/  VIADD R0, R71, 0xffffffff ;  /* 0xffffffff47007836 */ /* 0x004fc60000000000 */
[----:B------:R-:W-:Y:S02]  /*2eff0*/  LEA.HI.X.SX32 R139, R4, UR7, 0x2, P5 ;  /* 0x00000007048b7c11 */ /* 0x000fe4000a8f16ff */
[----:B------:R-:W-:Y:S01]  /*2f000*/  LEA.HI.X.SX32 R141, R2, UR7, 0x2, P2 ;  /* 0x00000007028d7c11 */ /* 0x000fe200090f16ff */
[----:B------:R-:W2:Y:S01]  /*2f010*/  LDC R4, c[0x0][0x230] ;  /* 0x00008c00ff047b82 */ /* 0x000ea20000000800 */
[C---:B------:R-:W-:Y:S01]  /*2f020*/  LEA R136, P2, R3.reuse, UR6, 0x2 ;  /* 0x0000000603887c11 */ /* 0x040fe2000f8410ff */
[----:B------:R-:W-:Y:S02]  /*2f030*/  UMOV UR4, 0x400 ;  /* 0x0000040000047882 */ /* 0x000fe40000000000 */
[----:B------:R-:W-:Y:S01]  /*2f040*/  ULEA UR4, UR5, UR4, 0x18 ;  /* 0x0000000405047291 */ /* 0x000fe2000f8ec03f */
[----:B------:R-:W-:Y:S02]  /*2f050*/  LEA.HI.X.SX32 R137, R3, UR7, 0x2, P2 ;  /* 0x0000000703897c11 */ /* 0x000fe400090f16ff */
[----:B---3--:R-:W-:-:S04]  /*2f060*/  LOP3.LUT R85, R85, 0x1f, RZ, 0xc0, !PT ;  /* 0x0000001f55557812 */ /* 0x008fc800078ec0ff */
[----:B------:R-:W-:-:S04]  /*2f070*/  ISETP.GE.AND P5, PT, R85, R225, PT ;  /* 0x000000e15500720c */ /* 0x000fc80003fa6270 */
[----:B------:R-:W-:Y:S02]  /*2f080*/  SEL R2, RZ, 0x4, P5 ;  /* 0x00000004ff027807 */ /* 0x000fe40002800000 */
[----:B------:R-:W-:Y:S02]  /*2f090*/  ISETP.GE.U32.AND P5, PT, R0, 0x7fffffc0, PT ;  /* 0x7fffffc00000780c */ /* 0x000fe40003fa6070 */
[----:B------:R-:W-:Y:S01]  /*2f0a0*/  SEL R0, RZ, 0x4, P6 ;  /* 0x00000004ff007807 */ /* 0x000fe20003000000 */
[----:B------:R-:W-:Y:S01]  /*2f0b0*/  IMAD.SHL.U32 R244, R85, 0x4, RZ ;  /* 0x0000000455f47824 */ /* 0x000fe200078e00ff */
[----:B------:R-:W-:Y:S01]  /*2f0c0*/  PLOP3.LUT P6, PT, PT, PT, UP0, 0x80, 0x0 ;  /* 0x000000000000781c */ /* 0x000fe20003fcf008 */
[----:B-1----:R-:W-:Y:S01]  /*2f0d0*/  VIADD R3, R6, 0xfffffffb ;  /* 0xfffffffb06037836 */ /* 0x002fe20000000000 */
[----:B------:R-:W-:Y:S01]  /*2f0e0*/  ISETP.GE.U32.AND P2, PT, R5, 0x7fffff8d, PT ;  /* 0x7fffff8d0500780c */ /* 0x000fe20003f46070 */
[----:B------:R-:W1:Y:S01]  /*2f0f0*/  LDC R6, c[0x0][0x230] ;  /* 0x00008c00ff067b82 */ /* 0x000e620000000800 */
[----:B------:R-:W-:Y:S01]  /*2f100*/  SEL R242, R2, RZ, P6 ;  /* 0x000000ff02f27207 */ /* 0x000fe20003000000 */
[----:B------:R-:W-:Y:S01]  /*2f110*/  VIADD R2, R244, UR4 ;  /* 0x00000004f4027c36 */ /* 0x000fe20008000000 */
[----:B------:R-:W-:-:S05]  /*2f120*/  SEL R243, R0, RZ, P6 ;  /* 0x000000ff00f37207 */ /* 0x000fca0003000000 */
[----:B------:R-:W3:Y:S01]  /*2f130*/  LDC R5, c[0x0][0x230] ;  /* 0x00008c00ff057b82 */ /* 0x000ee20000000800 */
[----:B------:R-:W-:Y:S01]  /*2f140*/  ISETP.GE.U32.AND P6, PT, R3, 0x7fffffbc, PT ;  /* 0x7fffffbc0300780c */ /* 0x000fe20003fc6070 */
[----:B------:R-:W-:Y:S01]  /*2f150*/  @!PT LDS RZ, [RZ] ;  /* 0x00000000fffff984 */ /* 0x000fe20000000800 */
[----:B------:R-:W-:Y:S01]  /*2f160*/  @!PT LDS RZ, [RZ] ;  /* 0x00000000fffff984 */ /* 0x000fe20000000800 */
[----:B------:R-:W-:Y:S01]  /*2f170*/  @!PT LDS RZ, [RZ] ;  /* 0x00000000fffff984 */ /* 0x000fe20000000800 */
[----:B------:R-:W-:Y:S01]  /*2f180*/  LDGSTS.E [R2+0x40000], desc[UR36][R142.64], !P5 ;  /* 0x400000008e027fae */ /* 0x000fe2000e921864 */
[----:B------:R-:W-:Y:S01]  /*2f190*/  IADD3 R3, R7, -0x9, RZ ;  /* 0xfffffff707037810 */ /* 0x000fe20007ffe0ff */
[----:B------:R-:W-:Y:S02]  /*2f1a0*/  IMAD.SHL.U32 R0, R241, 0x4, RZ ;  /* 0x00000004f1007824 */ /* 0x000fe400078e00ff */
[----:B------:R-:W-:Y:S04]  /*2f1b0*/  LDGSTS.E [R2+0x40080], desc[UR36][R140.64], !P5 ;  /* 0x400800008c027fae */ /* 0x000fe8000e921864 */
[----:B------:R-:W-:Y:S01]  /*2f1c0*/  LDGSTS.E [R2+0x40100], desc[UR36][R138.64], !P5 ;  /* 0x401000008a027fae */ /* 0x000fe2000e921864 */
[----:B------:R-:W-:-:S03]  /*2f1d0*/  IMAD.WIDE R14, R0, 0x4, R142 ;  /* 0x00000004000e7825 */ /* 0x000fc600078e028e */
[----:B------:R-:W-:Y:S01]  /*2f1e0*/  LDGSTS.E [R2+0x40180], desc[UR36][R136.64], !P5 ;  /* 0x4018000088027fae */ /* 0x000fe2000e921864 */
[----:B------:R-:W-:Y:S01]  /*2f1f0*/  ISETP.GE.U32.AND P5, PT, R3, 0x7fffffb8, PT ;  /* 0x7fffffb80300780c */ /* 0x000fe20003fa6070 */
[C---:B------:R-:W-:Y:S02]  /*2f200*/  IMAD.WIDE R12, R0.reuse, 0x4, R140 ;  /* 0x00000004000c7825 */ /* 0x040fe400078e028c */
[----:B------:R-:W-:Y:S02]  /*2f210*/  STL.64 [R1+0x5d48], R242 ;  /* 0x005d48f201007387 */ /* 0x000fe40000100a00 */
[----:B------:R-:W-:Y:S02]  /*2f220*/  IMAD.WIDE R10, R0, 0x4, R138 ;  /* 0x00000004000a7825 */ /* 0x000fe400078e028a */
[----:B------:R4:W-:Y:S02]  /*2f230*/  LDGSTS.E [R2+0x40800], desc[UR36][R14.64], !P6 ;  /* 0x408000000e027fae */ /* 0x0009e4000f121864 */
[----:B------:R-:W-:-:S02]  /*2f240*/  IMAD.SHL.U32 R3, R241, 0x8, RZ ;  /* 0x00000008f1037824 */ /* 0x000fc400078e00ff */
[----:B------:R-:W-:Y:S01]  /*2f250*/  IMAD.WIDE R8, R0, 0x4, R136 ;  /* 0x0000000400087825 */ /* 0x000fe200078e0288 */
[----:B------:R4:W-:Y:S03]  /*2f260*/  STL.64 [R1+0x320], R14 ;  /* 0x0003200e01007387 */ /* 0x0009e60000100a00 */
[----:B--2---:R-:W-:Y:S01]  /*2f270*/  VIADD R0, R4, 0xfffffff3 ;  /* 0xfffffff304007836 */ /* 0x004fe20000000000 */
[----:B------:R2:W-:Y:S01]  /*2f280*/  LDGSTS.E [R2+0x40880], desc[UR36][R12.64], !P6 ;  /* 0x408800000c027fae */ /* 0x0005e2000f121864 */
[----:B------:R-:W1:Y:S03]  /*2f290*/  LDC R4, c[0x0][0x230] ;  /* 0x00008c00ff047b82 */ /* 0x000e660000000800 */
[----:B------:R2:W-:Y:S04]  /*2f2a0*/  STL.64 [R1+0x318], R12 ;  /* 0x0003180c01007387 */ /* 0x0005e80000100a00 */
[----:B------:R3:W-:Y:S01]  /*2f2b0*/  LDGSTS.E [R2+0x40900], desc[UR36][R10.64], !P6 ;  /* 0x409000000a027fae */ /* 0x0007e2000f121864 */
[----:B----4-:R-:W-:-:S03]  /*2f2c0*/  IMAD.WIDE R14, R3, 0x4, R142 ;  /* 0x00000004030e7825 */ /* 0x010fc600078e028e */
[----:B------:R3:W-:Y:S04]  /*2f2d0*/  STL.64 [R1+0x310], R10 ;  /* 0x0003100a01007387 */ /* 0x0007e80000100a00 */
[----:B------:R4:W-:Y:S01]  /*2f2e0*/  LDGSTS.E [R2+0x40980], desc[UR36][R8.64], !P6 ;  /* 0x4098000008027fae */ /* 0x0009e2000f121864 */
[C---:B--2---:R-:W-:Y:S01]  /*2f2f0*/  IMAD.WIDE R12, R3.reuse, 0x4, R140 ;  /* 0x00000004030c7825 */ /* 0x044fe200078e028c */
[----:B------:R-:W-:Y:S02]  /*2f300*/  ISETP.GE.U32.AND P6, PT, R0, 0x7fffffb4, PT ;  /* 0x7fffffb40000780c */ /* 0x000fe40003fc6070 */
[----:B------:R4:W-:Y:S01]  /*2f310*/  STL.64 [R1+0x308], R8 ;  /* 0x0003080801007387 */ /* 0x0009e20000100a00 */
[----:B---3--:R-:W-:-:S03]  /*2f320*/  IMAD.WIDE R10, R3, 0x4, R138 ;  /* 0x00000004030a7825 */ /* 0x008fc600078e028a */
[----:B------:R2:W-:Y:S01]  /*2f330*/  LDGSTS.E [R2+0x41000], desc[UR36][R14.64], !P5 ;  /* 0x410000000e027fae */ /* 0x0005e2000e921864 */
[----:B------:R-:W-:-:S03]  /*2f340*/  IMAD R0, R241, 0xc, RZ ;  /* 0x0000000cf1007824 */ /* 0x000fc600078e02ff */
[----:B------:R3:W-:Y:S01]  /*2f350*/  LDGSTS.E [R2+0x41080], desc[UR36][R12.64], !P5 ;  /* 0x410800000c027fae */ /* 0x0007e2000e921864 */
[----:B----4-:R-:W-:-:S03]  /*2f360*/  IMAD.WIDE R8, R3, 0x4, R136 ;  /* 0x0000000403087825 */ /* 0x010fc600078e0288 */
[----:B------:R4:W-:Y:S01]  /*2f370*/  LDGSTS.E [R2+0x41100], desc[UR36][R10.64], !P5 ;  /* 0x411000000a027fae */ /* 0x0009e2000e921864 */
[----:B------:R-:W-:-:S03]  /*2f380*/  VIADD R3, R5, 0xffffffef ;  /* 0xffffffef05037836 */ /* 0x000fc60000000000 */
[----:B------:R2:W-:Y:S01]  /*2f390*/  STL.64 [R1+0x2a0], R14 ;  /* 0x0002a00e01007387 */ /* 0x0005e20000100a00 */
[----:B------:R-:W1:Y:S03]  /*2f3a0*/  LDC R5, c[0x0][0x230] ;  /* 0x00008c00ff057b82 */ /* 0x000e660000000800 */
[----:B------:R4:W-:Y:S01]  /*2f3b0*/  LDGSTS.E [R2+0x41180], desc[UR36][R8.64], !P5 ;  /* 0x4118000008027fae */ /* 0x0009e2000e921864 */
[----:B------:R-:W-:-:S03]  /*2f3c0*/  ISETP.GE.U32.AND P5, PT, R3, 0x7fffffb0, PT ;  /* 0x7fffffb00300780c */ /* 0x000fc60003fa6070 */
[----:B------:R3:W-:Y:S01]  /*2f3d0*/  STL.64 [R1+0x298], R12 ;  /* 0x0002980c01007387 */ /* 0x0007e20000100a00 */
[----:B------:R-:W-:-:S03]  /*2f3e0*/  IMAD.SHL.U32 R3, R241, 0x10, RZ ;  /* 0x00000010f1037824 */ /* 0x000fc600078e00ff */
[----:B------:R4:W-:Y:S01]  /*2f3f0*/  STL.64 [R1+0x290], R10 ;  /* 0x0002900a01007387 */ /* 0x0009e20000100a00 */
[----:B--2---:R-:W-:-:S03]  /*2f400*/  IMAD.WIDE R14, R0, 0x4, R142 ;  /* 0x00000004000e7825 */ /* 0x004fc600078e028e */
[----:B------:R2:W-:Y:S01]  /*2f410*/  STL.64 [R1+0x288], R8 ;  /* 0x0002880801007387 */ /* 0x0005e20000100a00 */
[----:B---3--:R-:W-:-:S03]  /*2f420*/  IMAD.WIDE R12, R0, 0x4, R140 ;  /* 0x00000004000c7825 */ /* 0x008fc600078e028c */
[----:B------:R3:W-:Y:S01]  /*2f430*/  LDGSTS.E [R2+0x41800], desc[UR36][R14.64], !P6 ;  /* 0x418000000e027fae */ /* 0x0007e2000f121864 */
[----:B----4-:R-:W-:-:S04]  /*2f440*/  IMAD.WIDE R10, R0, 0x4, R138 ;  /* 0x00000004000a7825 */ /* 0x010fc800078e028a */
[----:B--2---:R-:W-:Y:S01]  /*2f450*/  IMAD.WIDE R8, R0, 0x4, R136 ;  /* 0x0000000400087825 */ /* 0x004fe200078e0288 */
[----:B------:R3:W-:Y:S03]  /*2f460*/  STL.64 [R1+0x220], R14 ;  /* 0x0002200e01007387 */ /* 0x0007e60000100a00 */
[----:B-1----:R-:W-:Y:S01]  /*2f470*/  VIADD R0, R6, 0xffffffeb ;  /* 0xffffffeb06007836 */ /* 0x002fe20000000000 */
[----:B------:R1:W-:Y:S01]  /*2f480*/  LDGSTS.E [R2+0x41880], desc[UR36][R12.64], !P6 ;  /* 0x418800000c027fae */ /* 0x0003e2000f121864 */
[----:B------:R-:W2:Y:S03]  /*2f490*/  LDC R6, c[0x0][0x230] ;  /* 0x00008c00ff067b82 */ /* 0x000ea60000000800 */
[----:B------:R1:W-:Y:S04]  /*2f4a0*/  STL.64 [R1+0x218], R12 ;  /* 0x0002180c01007387 */ /* 0x0003e80000100a00 */
[----:B------:R4:W-:Y:S01]  /*2f4b0*/  LDGSTS.E [R2+0x41900], desc[UR36][R10.64], !P6 ;  /* 0x419000000a027fae */ /* 0x0009e2000f121864 */
[----:B---3--:R-:W-:-:S03]  /*2f4c0*/  IMAD.WIDE R14, R3, 0x4, R142 ;  /* 0x00000004030e7825 */ /* 0x008fc600078e028e */
[----:B------:R4:W-:Y:S04]  /*2f4d0*/  STL.64 [R1+0x210], R10 ;  /* 0x0002100a01007387 */ /* 0x0009e80000100a00 */
[----:B------:R3:W-:Y:S01]  /*2f4e0*/  LDGSTS.E [R2+0x41980], desc[UR36][R8.64], !P6 ;  /* 0x4198000008027fae */ /* 0x0007e2000f121864 */
[C---:B-1----:R-:W-:Y:S01]  /*2f4f0*/  IMAD.WIDE R12, R3.reuse, 0x4, R140 ;  /* 0x00000004030c7825 */ /* 0x042fe200078e028c */
[----:B------:R-:W-:Y:S02]  /*2f500*/  ISETP.GE.U32.AND P6, PT, R0, 0x7fffffac, PT ;  /* 0x7fffffac0000780c */ /* 0x000fe40003fc6070 */
[----:B------:R3:W-:Y:S01]  /*2f510*/  STL.64 [R1+0x208], R8 ;  /* 0x0002080801007387 */ /* 0x0007e20000100a00 */
[----:B----4-:R-:W-:-:S03]  /*2f520*/  IMAD.WIDE R10, R3, 0x4, R138 ;  /* 0x00000004030a7825 */ /* 0x010fc600078e028a */
[----:B------:R1:W-:Y:S01]  /*2f530*/  LDGSTS.E [R2+0x42000], desc[UR36][R14.64], !P5 ;  /* 0x420000000e027fae */ /* 0x0003e2000e921864 */
[----:B------:R-:W-:-:S03]  /*2f540*/  IMAD R0, R241, 0x14, RZ ;  /* 0x00000014f1007824 */ /* 0x000fc600078e02ff */
[----:B------:R4:W-:Y:S01]  /*2f550*/  LDGSTS.E [R2+0x42080], desc[UR36][R12.64], !P5 ;  /* 0x420800000c027fae */ /* 0x0009e2000e921864 */
[----:B---3--:R-:W-:Y:S01]  /*2f560*/  IMAD.WIDE R8, R3, 0x4, R136 ;  /* 0x0000000403087825 */ /* 0x008fe200078e0288 */
[----:B------:R-:W-:Y:S02]  /*2f570*/  IADD3 R3, R4, -0x19, RZ ;  /* 0xffffffe704037810 */ /* 0x000fe40007ffe0ff */
[----:B------:R3:W-:Y:S01]  /*2f580*/  LDGSTS.E [R2+0x42100], desc[UR36][R10.64], !P5 ;  /* 0x421000000a027fae */ /* 0x0007e2000e921864 */
[----:B------:R-:W2:Y:S03]  /*2f590*/  LDC R4, c[0x0][0x230] ;  /* 0x00008c00ff047b82 */ /* 0x000ea60000000800 */
[----:B------:R1:W-:Y:S04]  /*2f5a0*/  STL.64 [R1+0x1a0], R14 ;  /* 0x0001a00e01007387 */ /* 0x0003e80000100a00 */
[----:B------:R3:W-:Y:S01]  /*2f5b0*/  LDGSTS.E [R2+0x42180], desc[UR36][R8.64], !P5 ;  /* 0x4218000008027fae */ /* 0x0007e2000e921864 */
[----:B------:R-:W-:-:S03]  /*2f5c0*/  ISETP.GE.U32.AND P5, PT, R3, 0x7fffffa8, PT ;  /* 0x7fffffa80300780c */ /* 0x000fc60003fa6070 */
[----:B------:R4:W-:Y:S01]  /*2f5d0*/  STL.64 [R1+0x198], R12 ;  /* 0x0001980c01007387 */ /* 0x0009e20000100a00 */
[----:B------:R-:W-:-:S03]  /*2f5e0*/  IMAD R3, R241, 0x18, RZ ;  /* 0x00000018f1037824 */ /* 0x000fc600078e02ff */
[----:B------:R3:W-:Y:S01]  /*2f5f0*/  STL.64 [R1+0x190], R10 ;  /* 0x0001900a01007387 */ /* 0x0007e20000100a00 */
[----:B-1----:R-:W-:-:S03]  /*2f600*/  IMAD.WIDE R14, R0, 0x4, R142 ;  /* 0x00000004000e7825 */ /* 0x002fc600078e028e */
[----:B------:R1:W-:Y:S01]  /*2f610*/  STL.64 [R1+0x188], R8 ;  /* 0x0001880801007387 */ /* 0x0003e20000100a00 */
[----:B----4-:R-:W-:-:S03]  /*2f620*/  IMAD.WIDE R12, R0, 0x4, R140 ;  /* 0x00000004000c7825 */ /* 0x010fc600078e028c */
[----:B------:R4:W-:Y:S01]  /*2f630*/  LDGSTS.E [R2+0x42800], desc[UR36][R14.64], !P6 ;  /* 0x428000000e027fae */ /* 0x0009e2000f121864 */
[----:B---3--:R-:W-:-:S04]  /*2f640*/  IMAD.WIDE R10, R0, 0x4, R138 ;  /* 0x00000004000a7825 */ /* 0x008fc800078e028a */
[----:B-1----:R-:W-:Y:S01]  /*2f650*/  IMAD.WIDE R8, R0, 0x4, R136 ;  /* 0x0000000400087825 */ /* 0x002fe200078e0288 */
[----:B------:R4:W-:Y:S03]  /*2f660*/  STL.64 [R1+0x120], R14 ;  /* 0x0001200e01007387 */ /* 0x0009e60000100a00 */
[----:B------:R-:W-:Y:S01]  /*2f670*/  VIADD R0, R5, 0xffffffe3 ;  /* 0xffffffe305007836 */ /* 0x000fe20000000000 */
[----:B------:R1:W-:Y:S01]  /*2f680*/  LDGSTS.E [R2+0x42880], desc[UR36][R12.64], !P6 ;  /* 0x428800000c027fae */ /* 0x0003e2000f121864 */
[----:B------:R-:W3:Y:S03]  /*2f690*/  LDC R5, c[0x0][0x230] ;  /* 0x00008c00ff057b82 */ /* 0x000ee60000000800 */
[----:B------:R1:W-:Y:S04]  /*2f6a0*/  STL.64 [R1+0x118], R12 ;  /* 0x0001180c01007387 */ /* 0x0003e80000100a00 */
[----:B------:R2:W-:Y:S01]  /*2f6b0*/  LDGSTS.E [R2+0x42900], desc[UR36][R10.64], !P6 ;  /* 0x429000000a027fae */ /* 0x0005e2000f121864 */
[----:B----4-:R-:W-:-:S03]  /*2f6c0*/  IMAD.WIDE R14, R3, 0x4, R142 ;  /* 0x00000004030e7825 */ /* 0x010fc600078e028e */
[----:B------:R4:W-:Y:S04]  /*2f6d0*/  STL.64 [R1+0x110], R10 ;  /* 0x0001100a01007387 */ /* 0x0009e80000100a00 */
[----:B------:R4:W-:Y:S01]  /*2f6e0*/  LDGSTS.E [R2+0x42980], desc[UR36][R8.64], !P6 ;  /* 0x4298000008027fae */ /* 0x0009e2000f121864 */
[C---:B-1----:R-:W-:Y:S01]  /*2f6f0*/  IMAD.WIDE R12, R3.reuse, 0x4, R140 ;  /* 0x00000004030c7825 */ /* 0x042fe200078e028c */
[----:B------:R-:W-:Y:S02]  /*2f700*/  ISETP.GE.U32.AND P6, PT, R0, 0x7fffffa4, PT ;  /* 0x7fffffa40000780c */ /* 0x000fe40003fc6070 */
[----:B------:R1:W-:Y:S01]  /*2f710*/  STL.64 [R1+0x108], R8 ;  /* 0x0001080801007387 */ /* 0x0003e20000100a00 */
[----:B--2---:R-:W-:Y:S02]  /*2f720*/  VIADD R0, R6, 0xffffffdf ;  /* 0xffffffdf06007836 */ /* 0x004fe40000000000 */
[C---:B----4-:R-:W-:Y:S01]  /*2f730*/  IMAD.WIDE R10, R3.reuse, 0x4, R138 ;  /* 0x00000004030a7825 */ /* 0x050fe200078e028a */
[----:B------:R-:W-:Y:S04]  /*2f740*/  LDGSTS.E [R2+0x43000], desc[UR36][R14.64], !P5 ;  /* 0x430000000e027fae */ /* 0x000fe8000e921864 */
[----:B------:R-:W-:Y:S01]  /*2f750*/  LDGSTS.E [R2+0x43080], desc[UR36][R12.64], !P5 ;  /* 0x430800000c027fae */ /* 0x000fe2000e921864 */
[----:B-1----:R-:W-:-:S03]  /*2f760*/  IMAD.WIDE R8, R3, 0x4, R136 ;  /* 0x0000000403087825 */ /* 0x002fc600078e0288 */
[----:B------:R-:W-:Y:S01]  /*2f770*/  STL.64 [R1+0x90], R14 ;  /* 0x0000900e01007387 */ /* 0x000fe20000100a00 */
[----:B------:R-:W1:Y:S03]  /*2f780*/  LDC R3, c[0x0][0x230] ;  /* 0x00008c00ff037b82 */ /* 0x000e660000000800 */
[----:B------:R2:W-:Y:S04]  /*2f790*/  LDGSTS.E [R2+0x43100], desc[UR36][R10.64], !P5 ;  /* 0x431000000a027fae */ /* 0x0005e8000e921864 */
[----:B------:R-:W-:Y:S04]  /*2f7a0*/  STL.64 [R1+0x88], R12 ;  /* 0x0000880c01007387 */ /* 0x000fe80000100a00 */
[----:B------:R4:W-:Y:S01]  /*2f7b0*/  LDGSTS.E [R2+0x43180], desc[UR36][R8.64], !P5 ;  /* 0x4318000008027fae */ /* 0x0009e2000e921864 */
[----:B------:R-:W-:-:S03]  /*2f7c0*/  ISETP.GE.U32.AND P5, PT, R0, 0x7fffffa0, PT ;  /* 0x7fffffa00000780c */ /* 0x000fc60003fa6070 */
[----:B------:R2:W-:Y:S01]  /*2f7d0*/  STL.64 [R1+0x80], R10 ;  /* 0x0000800a01007387 */ /* 0x0005e20000100a00 */
[----:B------:R-:W-:-:S03]  /*2f7e0*/  IMAD.WIDE R6, R250, 0x4, R138 ;  /* 0x00000004fa067825 */ /* 0x000fc600078e028a */
[----:B------:R4:W-:Y:S01]  /*2f7f0*/  STL.64 [R1+0x78], R8 ;  /* 0x0000780801007387 */ /* 0x0009e20000100a00 */
[----:B------:R-:W-:Y:S02]  /*2f800*/  VIADD R0, R4, 0xffffffdb ;  /* 0xffffffdb04007836 */ /* 0x000fe40000000000 */
[----:B------:R-:W1:Y:S01]  /*2f810*/  LDC R4, c[0x0][0x230] ;  /* 0x00008c00ff047b82 */ /* 0x000e620000000800 */
[----:B--2---:R-:W-:-:S04]  /*2f820*/  IMAD.WIDE R10, R250, 0x4, R142 ;  /* 0x00000004fa0a7825 */ /* 0x004fc800078e028e */
[C---:B----4-:R-:W-:Y:S01]  /*2f830*/  IMAD.WIDE R8, R250.reuse, 0x4, R140 ;  /* 0x00000004fa087825 */ /* 0x050fe200078e028c */
[----:B------:R-:W-:Y:S03]  /*2f840*/  LDGSTS.E [R2+0x43800], desc[UR36][R10.64], !P6 ;  /* 0x438000000a027fae */ /* 0x000fe6000f121864 */
[----:B------:R-:W-:Y:S01]  /*2f850*/  IMAD.WIDE R250, R250, 0x4, R136 ;  /* 0x00000004fafa7825 */ /* 0x000fe200078e0288 */
[----:B------:R-:W-:Y:S03]  /*2f860*/  LDGSTS.E [R2+0x43880], desc[UR36][R8.64], !P6 ;  /* 0x4388000008027fae */ /* 0x000fe6000f121864 */
[C---:B------:R-:W-:Y:S01]  /*2f870*/  IMAD.WIDE R134, R128.reuse, 0x4, R142 ;  /* 0x0000000480867825 */ /* 0x040fe200078e028e */
[----:B------:R2:W-:Y:S03]  /*2f880*/  LDGSTS.E [R2+0x43900], desc[UR36][R6.64], !P6 ;  /* 0x4390000006027fae */ /* 0x0005e6000f121864 */
[----:B------:R-:W-:Y:S01]  /*2f890*/  IMAD.WIDE R132, R128, 0x4, R140 ;  /* 0x0000000480847825 */ /* 0x000fe200078e028c */
[----:B------:R4:W-:Y:S01]  /*2f8a0*/  LDGSTS.E [R2+0x43980], desc[UR36][R250.64], !P6 ;  /* 0x43980000fa027fae */ /* 0x0009e2000f121864 */
[----:B------:R-:W-:-:S02]  /*2f8b0*/  ISETP.GE.U32.AND P6, PT, R0, 0x7fffff9c, PT ;  /* 0x7fffff9c0000780c */ /* 0x000fc40003fc6070 */
[C---:B------:R-:W-:Y:S01]  /*2f8c0*/  IMAD.WIDE R130, R128.reuse, 0x4, R138 ;  /* 0x0000000480827825 */ /* 0x040fe200078e028a */
[----:B------:R-:W-:Y:S03]  /*2f8d0*/  LDGSTS.E [R2+0x44000], desc[UR36][R134.64], !P5 ;  /* 0x4400000086027fae */ /* 0x000fe6000e921864 */
[----:B------:R-:W-:Y:S01]  /*2f8e0*/  IMAD.WIDE R128, R128, 0x4, R136 ;  /* 0x0000000480807825 */ /* 0x000fe200078e0288 */
[----:B------:R-:W-:Y:S03]  /*2f8f0*/  LDGSTS.E [R2+0x44080], desc[UR36][R132.64], !P5 ;  /* 0x4408000084027fae */ /* 0x000fe6000e921864 */
[----:B---3--:R-:W-:Y:S01]  /*2f900*/  VIADD R0, R5, 0xffffffd7 ;  /* 0xffffffd705007836 */ /* 0x008fe20000000000 */
[----:B------:R-:W-:Y:S01]  /*2f910*/  LDGSTS.E [R2+0x44100], desc[UR36][R130.64], !P5 ;  /* 0x4410000082027fae */ /* 0x000fe2000e921864 */
[----:B------:R-:W3:Y:S01]  /*2f920*/  LDC R5, c[0x0][0x230] ;  /* 0x00008c00ff057b82 */ /* 0x000ee20000000800 */
[----:B------:R-:W-:-:S02]  /*2f930*/  IMAD.WIDE R126, R120, 0x4, R142 ;  /* 0x00000004787e7825 */ /* 0x000fc400078e028e */
[----:B------:R-:W-:Y:S01]  /*2f940*/  LDGSTS.E [R2+0x44180], desc[UR36][R128.64], !P5 ;  /* 0x4418000080027fae */ /* 0x000fe2000e921864 */
[----:B------:R-:W-:Y:S01]  /*2f950*/  ISETP.GE.U32.AND P5, PT, R0, 0x7fffff98, PT ;  /* 0x7fffff980000780c */ /* 0x000fe20003fa6070 */
[C---:B------:R-:W-:Y:S02]  /*2f960*/  IMAD.WIDE R124, R120.reuse, 0x4, R140 ;  /* 0x00000004787c7825 */ /* 0x040fe400078e028c */
[----:B------:R-:W-:Y:S02]  /*2f970*/  LDGSTS.E [R2+0x44800], desc[UR36][R126.64], !P6 ;  /* 0x448000007e027fae */ /* 0x000fe4000f121864 */
[C---:B------:R-:W-:Y:S02]  /*2f980*/  IMAD.WIDE R122, R120.reuse, 0x4, R138 ;  /* 0x00000004787a7825 */ /* 0x040fe400078e028a */
[----:B------:R-:W-:Y:S02]  /*2f990*/  LDGSTS.E [R2+0x44880], desc[UR36][R124.64], !P6 ;  /* 0x448800007c027fae */ /* 0x000fe4000f121864 */
[----:B------:R-:W-:-:S02]  /*2f9a0*/  IMAD.WIDE R120, R120, 0x4, R136 ;  /* 0x0000000478787825 */ /* 0x000fc400078e0288 */
[----:B------:R-:W-:Y:S02]  /*2f9b0*/  LDGSTS.E [R2+0x44900], desc[UR36][R122.64], !P6 ;  /* 0x449000007a027fae */ /* 0x000fe4000f121864 */
[----:B-1----:R-:W-:Y:S02]  /*2f9c0*/  VIADD R0, R3, 0xffffffd3 ;  /* 0xffffffd303007836 */ /* 0x002fe40000000000 */
[----:B------:R-:W1:Y:S01]  /*2f9d0*/  LDC R3, c[0x0][0x230] ;  /* 0x00008c00ff037b82 */ /* 0x000e620000000800 */
[----:B------:R-:W-:Y:S01]  /*2f9e0*/  IMAD.WIDE R118, R112, 0x4, R142 ;  /* 0x0000000470767825 */ /* 0x000fe200078e028e */
[----:B------:R-:W-:Y:S01]  /*2f9f0*/  LDGSTS.E [R2+0x44980], desc[UR36][R120.64], !P6 ;  /* 0x4498000078027fae */ /* 0x000fe2000f121864 */
[----:B------:R-:W-:Y:S02]  /*2fa00*/  ISETP.GE.U32.AND P6, PT, R0, 0x7fffff94, PT ;  /* 0x7fffff940000780c */ /* 0x000fe40003fc6070 */
[----:B------:R-:W-:Y:S01]  /*2fa10*/  IMAD.WIDE R116, R112, 0x4, R140 ;  /* 0x0000000470747825 */ /* 0x000fe200078e028c */
[----:B------:R-:W-:Y:S01]  /*2fa20*/  IADD3 R0, R4, -0x31, RZ ;  /* 0xffffffcf04007810 */ /* 0x000fe20007ffe0ff */
[----:B------:R-:W-:Y:S01]  /*2fa30*/  LDGSTS.E [R2+0x45000], desc[UR36][R118.64], !P5 ;  /* 0x4500000076027fae */ /* 0x000fe2000e921864 */
[----:B------:R-:W2:Y:S01]  /*2fa40*/  LDC R4, c[0x0][0x230] ;  /* 0x00008c00ff047b82 */ /* 0x000ea20000000800 */
[----:B------:R-:W-:-:S02]  /*2fa50*/  IMAD.WIDE R114, R112, 0x4, R138 ;  /* 0x0000000470727825 */ /* 0x000fc400078e028a */
[----:B------:R-:W-:Y:S02]  /*2fa60*/  LDGSTS.E [R2+0x45080], desc[UR36][R116.64], !P5 ;  /* 0x4508000074027fae */ /* 0x000fe4000e921864 */
[----:B------:R-:W-:Y:S02]  /*2fa70*/  IMAD.WIDE R112, R112, 0x4, R136 ;  /* 0x0000000470707825 */ /* 0x000fe400078e0288 */
[----:B------:R-:W-:Y:S02]  /*2fa80*/  LDGSTS.E [R2+0x45100], desc[UR36][R114.64], !P5 ;  /* 0x4510000072027fae */ /* 0x000fe4000e921864 */
[----:B------:R-:W-:Y:S02]  /*2fa90*/  IMAD.WIDE R110, R104, 0x4, R142 ;  /* 0x00000004686e7825 */ /* 0x000fe400078e028e */
[----:B------:R-:W-:Y:S01]  /*2faa0*/  LDGSTS.E [R2+0x45180], desc[UR36][R112.64], !P5 ;  /* 0x4518000070027fae */ /* 0x000fe2000e921864 */
[----:B------:R-:W-:Y:S01]  /*2fab0*/  ISETP.GE.U32.AND P5, PT, R0, 0x7fffff90, PT ;  /* 0x7fffff900000780c */ /* 0x000fe20003fa6070 */
[----:B------:R-:W-:-:S02]  /*2fac0*/  IMAD.WIDE R108, R104, 0x4, R140 ;  /* 0x00000004686c7825 */ /* 0x000fc400078e028c */
[----:B------:R-:W-:Y:S02]  /*2fad0*/  LDGSTS.E [R2+0x45800], desc[UR36][R110.64], !P6 ;  /* 0x458000006e027fae */ /* 0x000fe4000f121864 */
[C---:B------:R-:W-:Y:S02]  /*2fae0*/  IMAD.WIDE R106, R104.reuse, 0x4, R138 ;  /* 0x00000004686a7825 */ /* 0x040fe400078e028a */
[----:B------:R-:W-:Y:S02]  /*2faf0*/  LDGSTS.E [R2+0x45880], desc[UR36][R108.64], !P6 ;  /* 0x458800006c027fae */ /* 0x000fe4000f121864 */
[----:B------:R-:W-:Y:S02]  /*2fb00*/  IMAD.WIDE R104, R104, 0x4, R136 ;  /* 0x0000000468687825 */ /* 0x000fe400078e0288 */
[----:B------:R-:W-:Y:S02]  /*2fb10*/  LDGSTS.E [R2+0x45900], desc[UR36][R106.64], !P6 ;  /* 0x459000006a027fae */ /* 0x000fe4000f121864 */
[----:B---3--:R-:W-:-:S02]  /*2fb20*/  VIADD R0, R5, 0xffffffcb ;  /* 0xffffffcb05007836 */ /* 0x008fc40000000000 */
[----:B------:R-:W3:Y:S01]  /*2fb30*/  LDC R5, c[0x0][0x230] ;  /* 0x00008c00ff057b82 */ /* 0x000ee20000000800 */
[----:B------:R-:W-:Y:S01]  /*2fb40*/  IMAD.WIDE R102, R96, 0x4, R142 ;  /* 0x0000000460667825 */ /* 0x000fe200078e028e */
[----:B------:R-:W-:Y:S01]  /*2fb50*/  LDGSTS.E [R2+0x45980], desc[UR36][R104.64], !P6 ;  /* 0x4598000068027fae */ /* 0x000fe2000f121864 */
[----:B------:R-:W-:Y:S02]  /*2fb60*/  ISETP.GE.U32.AND P6, PT, R0, 0x7fffff8c, PT ;  /* 0x7fffff8c0000780c */ /* 0x000fe40003fc6070 */
[C---:B------:R-:W-:Y:S01]  /*2fb70*/  IMAD.WIDE R100, R96.reuse, 0x4, R140 ;  /* 0x0000000460647825 */ /* 0x040fe200078e028c */
[----:B------:R-:W-:Y:S03]  /*2fb80*/  LDGSTS.E [R2+0x46000], desc[UR36][R102.64], !P5 ;  /* 0x4600000066027fae */ /* 0x000fe6000e921864 */
[C---:B------:R-:W-:Y:S01]  /*2fb90*/  IMAD.WIDE R98, R96.reuse, 0x4, R138 ;  /* 0x0000000460627825 */ /* 0x040fe200078e028a */
[----:B------:R-:W-:Y:S03]  /*2fba0*/  LDGSTS.E [R2+0x46080], desc[UR36][R100.64], !P5 ;  /* 0x4608000064027fae */ /* 0x000fe6000e921864 */
[----:B------:R-:W-:Y:S01]  /*2fbb0*/  IMAD.WIDE R96, R96, 0x4, R136 ;  /* 0x0000000460607825 */ /* 0x000fe200078e0288 */
[----:B------:R-:W-:Y:S03]  /*2fbc0*/  LDGSTS.E [R2+0x46100], desc[UR36][R98.64], !P5 ;  /* 0x4610000062027fae */ /* 0x000fe6000e921864 */
[----:B-1----:R-:W-:Y:S01]  /*2fbd0*/  VIADD R0, R3, 0xffffffc7 ;  /* 0xffffffc703007836 */ /* 0x002fe20000000000 */
[----:B------:R-:W-:Y:S01]  /*2fbe0*/  LDGSTS.E [R2+0x46180], desc[UR36][R96.64], !P5 ;  /* 0x4618000060027fae */ /* 0x000fe2000e921864 */
[----:B------:R-:W1:Y:S01]  /*2fbf0*/  LDC R3, c[0x0][0x230] ;  /* 0x00008c00ff037b82 */ /* 0x000e620000000800 */
[----:B------:R-:W-:-:S02]  /*2fc00*/  IMAD.WIDE R94, R88, 0x4, R142 ;  /* 0x00000004585e7825 */ /* 0x000fc400078e028e */
[----:B------:R-:W-:Y:S02]  /*2fc10*/  ISETP.GE.U32.AND P5, PT, R0, 0x7fffff88, PT ;  /* 0x7fffff880000780c */ /* 0x000fe40003fa6070 */
[C---:B------:R-:W-:Y:S01]  /*2fc20*/  IMAD.WIDE R92, R88.reuse, 0x4, R140 ;  /* 0x00000004585c7825 */ /* 0x040fe200078e028c */
[----:B------:R-:W-:Y:S03]  /*2fc30*/  LDGSTS.E [R2+0x46800], desc[UR36][R94.64], !P6 ;  /* 0x468000005e027fae */ /* 0x000fe6000f121864 */
[C---:B------:R-:W-:Y:S01]  /*2fc40*/  IMAD.WIDE R90, R88.reuse, 0x4, R138 ;  /* 0x00000004585a7825 */ /* 0x040fe200078e028a */
[----:B------:R-:W-:Y:S03]  /*2fc50*/  LDGSTS.E [R2+0x46880], desc[UR36][R92.64], !P6 ;  /* 0x468800005c027fae */ /* 0x000fe6000f121864 */
[----:B------:R-:W-:Y:S01]  /*2fc60*/  IMAD.WIDE R88, R88, 0x4, R136 ;  /* 0x0000000458587825 */ /* 0x000fe200078e0288 */
[----:B------:R-:W-:Y:S03]  /*2fc70*/  LDGSTS.E [R2+0x46900], desc[UR36][R90.64], !P6 ;  /* 0x469000005a027fae */ /* 0x000fe6000f121864 */
[----:B--2---:R-:W-:Y:S01]  /*2fc80*/  VIADD R0, R4, 0xffffffc3 ;  /* 0xffffffc304007836 */ /* 0x004fe20000000000 */
[----:B------:R-:W-:Y:S01]  /*2fc90*/  LDGSTS.E [R2+0x46980], desc[UR36][R88.64], !P6 ;  /* 0x4698000058027fae */ /* 0x000fe2000f121864 */
[----:B------:R-:W2:Y:S01]  /*2fca0*/  LDC R4, c[0x0][0x230] ;  /* 0x00008c00ff047b82 */ /* 0x000ea20000000800 */
        /* <DEDUP_REMOVED lines=12> */
[----:B------:R-:W-:Y:S01]  /*2fd70*/  ISETP.GE.U32.AND P5, PT, R0, 0x7fffffbf, PT ;  /* 0x7fffffbf0000780c */ /* 0x000fe20003fa6070 */
[----:B------:R-:W-:Y:S01]  /*2fd80*/  STL.64 [R1+0x10], R10 ;  /* 0x0000100a01007387 */ /* 0x000fe20000100a00 */
[----:B------:R-:W-:Y:S01]  /*2fd90*/  IMAD.WIDE R76, R72, 0x4, R140 ;  /* 0x00000004484c7825 */ /* 0x000fe200078e028c */
[----:B------:R-:W-:Y:S02]  /*2fda0*/  LOP3.LUT R0, R244, 0x20, RZ, 0x3c, !PT ;  /* 0x00000020f4007812 */ /* 0x000fe400078e3cff */
[----:B------:R-:W-:Y:S01]  /*2fdb0*/  STL.64 [R1+0x8], R8 ;  /* 0x0000080801007387 */ /* 0x000fe20000100a00 */
[----:B------:R-:W-:-:S03]  /*2fdc0*/  IMAD.WIDE R74, R72, 0x4, R138 ;  /* 0x00000004484a7825 */ /* 0x000fc600078e028a */
[----:B------:R4:W-:Y:S01]  /*2fdd0*/  STL.64 [R1], R6 ;  /* 0x0000000601007387 */ /* 0x0009e20000100a00 */
[----:B------:R-:W-:-:S03]  /*2fde0*/  IMAD.WIDE R72, R72, 0x4, R136 ;  /* 0x0000000448487825 */ /* 0x000fc600078e0288 */
[----:B------:R-:W-:Y:S01]  /*2fdf0*/  LDGSTS.E [R2+0x47800], desc[UR36][R78.64], !P6 ;  /* 0x478000004e027fae */ /* 0x000fe2000f121864 */
[----:B-1----:R-:W-:Y:S02]  /*2fe00*/  VIADD R3, R3, 0xfffffffa ;  /* 0xfffffffa03037836 */ /* 0x002fe40000000000 */
[----:B------:R-:W-:Y:S01]  /*2fe10*/  VIADD R0, R0, UR4 ;  /* 0x0000000400007c36 */ /* 0x000fe20008000000 */
[----:B------:R-:W-:Y:S01]  /*2fe20*/  LDGSTS.E [R2+0x47880], desc[UR36][R76.64], !P6 ;  /* 0x478800004c027fae */ /* 0x000fe2000f121864 */
[C---:B------:R-:W-:Y:S01]  /*2fe30*/  IMAD.WIDE R14, R241.reuse, 0x4, R142 ;  /* 0x00000004f10e7825 */ /* 0x040fe200078e028e */
[----:B----4-:R-:W1:Y:S02]  /*2fe40*/  LDC R6, c[0x0][0x230] ;  /* 0x00008c00ff067b82 */ /* 0x010e640000000800 */
[----:B------:R-:W-:Y:S01]  /*2fe50*/  LDGSTS.E [R2+0x47900], desc[UR36][R74.64], !P6 ;  /* 0x479000004a027fae */ /* 0x000fe2000f121864 */
[----:B------:R-:W-:-:S03]  /*2fe60*/  IMAD.WIDE R12, R241, 0x4, R140 ;  /* 0x00000004f10c7825 */ /* 0x000fc600078e028c */
[----:B------:R-:W-:Y:S01]  /*2fe70*/  LDGSTS.E [R2+0x47980], desc[UR36][R72.64], !P6 ;  /* 0x4798000048027fae */ /* 0x000fe2000f121864 */
[----:B------:R-:W-:Y:S01]  /*2fe80*/  ISETP.GE.U32.AND P6, PT, R3, 0x7fffffbb, PT ;  /* 0x7fffffbb0300780c */ /* 0x000fe20003fc6070 */
[C---:B------:R-:W-:Y:S01]  /*2fe90*/  IMAD.WIDE R10, R241.reuse, 0x4, R138 ;  /* 0x00000004f10a7825 */ /* 0x040fe200078e028a */
[----:B--2---:R-:W-:Y:S01]  /*2fea0*/  IADD3 R4, R4, -0xa, RZ ;  /* 0xfffffff604047810 */ /* 0x004fe20007ffe0ff */
[----:B------:R2:W-:Y:S01]  /*2feb0*/  STL.64 [R1+0x5d28], R250 ;  /* 0x005d28fa01007387 */ /* 0x0005e20000100a00 */
[----:B------:R-:W4:Y:S01]  /*2fec0*/  LDC R7, c[0x0][0x230] ;  /* 0x00008c00ff077b82 */ /* 0x000f220000000800 */
[C---:B------:R-:W-:Y:S02]  /*2fed0*/  IMAD.WIDE R8, R241.reuse, 0x4, R136 ;  /* 0x00000004f1087825 */ /* 0x040fe400078e0288 */
[----:B------:R-:W-:Y:S02]  /*2fee0*/  STL.64 [R1+0x5d30], R134 ;  /* 0x005d308601007387 */ /* 0x000fe40000100a00 */
[----:B------:R-:W-:-:S02]  /*2fef0*/  IMAD R3, R241, 0x5, RZ ;  /* 0x00000005f1037824 */ /* 0x000fc400078e02ff */
[----:B------:R3:W-:Y:S04]  /*2ff00*/  LDGSTS.E [R0+0x40200], desc[UR36][R14.64], !P5 ;  /* 0x402000000e007fae */ /* 0x0007e8000e921864 */
[----:B------:R-:W-:Y:S01]  /*2ff10*/  STL.64 [R1+0x5d38], R132 ;  /* 0x005d388401007387 */ /* 0x000fe20000100a00 */
[----:B------:R-:W-:-:S04]  /*2ff20*/  IMAD.WIDE R248, R68, 0x4, R142 ;  /* 0x0000000444f87825 */ /* 0x000fc800078e028e */
[C---:B------:R-:W-:Y:S01]  /*2ff30*/  IMAD.WIDE R246, R68.reuse, 0x4, R140 ;  /* 0x0000000444f67825 */ /* 0x040fe200078e028c */
[----:B------:R3:W-:Y:S03]  /*2ff40*/  LDGSTS.E [R0+0x40280], desc[UR36][R12.64], !P5 ;  /* 0x402800000c007fae */ /* 0x0007e6000e921864 */
[----:B------:R-:W-:Y:S01]  /*2ff50*/  IMAD.WIDE R70, R68, 0x4, R138 ;  /* 0x0000000444467825 */ /* 0x000fe200078e028a */
[----:B------:R-:W-:Y:S03]  /*2ff60*/  STL.64 [R1+0x5d40], R130 ;  /* 0x005d408201007387 */ /* 0x000fe60000100a00 */
[C---:B------:R-:W-:Y:S01]  /*2ff70*/  IMAD.WIDE R66, R60.reuse, 0x4, R142 ;  /* 0x000000043c427825 */ /* 0x040fe200078e028e */
[----:B------:R1:W-:Y:S03]  /*2ff80*/  LDGSTS.E [R0+0x40300], desc[UR36][R10.64], !P5 ;  /* 0x403000000a007fae */ /* 0x0003e6000e921864 */
[C---:B------:R-:W-:Y:S01]  /*2ff90*/  IMAD.WIDE R64, R60.reuse, 0x4, R140 ;  /* 0x000000043c407825 */ /* 0x040fe200078e028c */
[----:B------:R3:W-:Y:S03]  /*2ffa0*/  STL.64 [R1+0x380], R14 ;  /* 0x0003800e01007387 */ /* 0x0007e60000100a00 */
[----:B------:R-:W-:Y:S01]  /*2ffb0*/  IMAD.WIDE R62, R60, 0x4, R138 ;  /* 0x000000043c3e7825 */ /* 0x000fe200078e028a */
[----:B------:R4:W-:Y:S01]  /*2ffc0*/  LDGSTS.E [R0+0x40380], desc[UR36][R8.64], !P5 ;  /* 0x4038000008007fae */ /* 0x0009e2000e921864 */
[----:B------:R-:W-:Y:S01]  /*2ffd0*/  ISETP.GE.U32.AND P5, PT, R4, 0x7fffffb7, PT ;  /* 0x7fffffb70400780c */ /* 0x000fe20003fa6070 */
[----:B--2---:R-:W2:Y:S02]  /*2ffe0*/  LDC R251, c[0x0][0x230] ;  /* 0x00008c00fffb7b82 */ /* 0x004ea40000000800 */
[----:B------:R1:W-:Y:S01]  /*2fff0*/  STL.64 [R1+0x378], R12 ;  /* 0x0003780c01007387 */ /* 0x0003e20000100a00 */
[----:B------:R-:W-:-:S03]  /*30000*/  IMAD R4, R241, 0x9, RZ ;  /* 0x00000009f1047824 */ /* 0x000fc600078e02ff */
[----:B------:R4:W-:Y:S01]  /*30010*/  STL.64 [R1+0x370], R10 ;  /* 0x0003700a01007387 */ /* 0x0009e20000100a00 */
[----:B---3--:R-:W-:-:S03]  /*30020*/  IMAD.WIDE R14, R3, 0x4, R142 ;  /* 0x00000004030e7825 */ /* 0x008fc600078e028e */
[----:B------:R3:W-:Y:S01]  /*30030*/  STL.64 [R1+0x368], R8 ;  /* 0x0003680801007387 */ /* 0x0007e20000100a00 */
[----:B-1----:R-:W-:-:S03]  /*30040*/  IMAD.WIDE R12, R3, 0x4, R140 ;  /* 0x00000004030c7825 */ /* 0x002fc600078e028c */
[----:B------:R1:W-:Y:S01]  /*30050*/  LDGSTS.E [R0+0x40a00], desc[UR36][R14.64], !P6 ;  /* 0x40a000000e007fae */ /* 0x0003e2000f121864 */
[----:B----4-:R-:W-:-:S04]  /*30060*/  IMAD.WIDE R10, R3, 0x4, R138 ;  /* 0x00000004030a7825 */ /* 0x010fc800078e028a */
[----:B---3--:R-:W-:Y:S01]  /*30070*/  IMAD.WIDE R8, R3, 0x4, R136 ;  /* 0x0000000403087825 */ /* 0x008fe200078e0288 */
[----:B------:R1:W-:Y:S03]  /*30080*/  STL.64 [R1+0x300], R14 ;  /* 0x0003000e01007387 */ /* 0x0003e60000100a00 */
[----:B------:R-:W-:Y:S01]  /*30090*/  VIADD R3, R5, 0xfffffff2 ;  /* 0xfffffff205037836 */ /* 0x000fe20000000000 */
[----:B------:R3:W-:Y:S01]  /*300a0*/  LDGSTS.E [R0+0x40a80], desc[UR36][R12.64], !P6 ;  /* 0x40a800000c007fae */ /* 0x0007e2000f121864 */
[----:B------:R-:W4:Y:S03]  /*300b0*/  LDC R5, c[0x0][0x230] ;  /* 0x00008c00ff057b82 */ /* 0x000f260000000800 */
[----:B------:R3:W-:Y:S04]  /*300c0*/  STL.64 [R1+0x2f8], R12 ;  /* 0x0002f80c01007387 */ /* 0x0007e80000100a00 */
[----:B------:R2:W-:Y:S01]  /*300d0*/  LDGSTS.E [R0+0x40b00], desc[UR36][R10.64], !P6 ;  /* 0x40b000000a007fae */ /* 0x0005e2000f121864 */
[----:B-1----:R-:W-:-:S03]  /*300e0*/  IMAD.WIDE R14, R4, 0x4, R142 ;  /* 0x00000004040e7825 */ /* 0x002fc600078e028e */
[----:B------:R2:W-:Y:S04]  /*300f0*/  STL.64 [R1+0x2f0], R10 ;  /* 0x0002f00a01007387 */ /* 0x0005e80000100a00 */
[----:B------:R1:W-:Y:S01]  /*30100*/  LDGSTS.E [R0+0x40b80], desc[UR36][R8.64], !P6 ;  /* 0x40b8000008007fae */ /* 0x0003e2000f121864 */
[C---:B---3--:R-:W-:Y:S01]  /*30110*/  IMAD.WIDE R12, R4.reuse, 0x4, R140 ;  /* 0x00000004040c7825 */ /* 0x048fe200078e028c */
[----:B------:R-:W-:Y:S02]  /*30120*/  ISETP.GE.U32.AND P6, PT, R3, 0x7fffffb3, PT ;  /* 0x7fffffb30300780c */ /* 0x000fe40003fc6070 */
[----:B------:R1:W-:Y:S01]  /*30130*/  STL.64 [R1+0x2e8], R8 ;  /* 0x0002e80801007387 */ /* 0x0003e20000100a00 */
[----:B--2---:R-:W-:-:S03]  /*30140*/  IMAD.WIDE R10, R4, 0x4, R138 ;  /* 0x00000004040a7825 */ /* 0x004fc600078e028a */
[----:B------:R2:W-:Y:S01]  /*30150*/  LDGSTS.E [R0+0x41200], desc[UR36][R14.64], !P5 ;  /* 0x412000000e007fae */ /* 0x0005e2000e921864 */
[----:B------:R-:W-:-:S03]  /*30160*/  IMAD R3, R241, 0xd, RZ ;  /* 0x0000000df1037824 */ /* 0x000fc600078e02ff */
[----:B------:R3:W-:Y:S01]  /*30170*/  LDGSTS.E [R0+0x41280], desc[UR36][R12.64], !P5 ;  /* 0x412800000c007fae */ /* 0x0007e2000e921864 */
[----:B-1----:R-:W-:-:S03]  /*30180*/  IMAD.WIDE R8, R4, 0x4, R136 ;  /* 0x0000000404087825 */ /* 0x002fc600078e0288 */
[----:B------:R1:W-:Y:S01]  /*30190*/  LDGSTS.E [R0+0x41300], desc[UR36][R10.64], !P5 ;  /* 0x413000000a007fae */ /* 0x0003e2000e921864 */
[----:B------:R-:W-:-:S03]  /*301a0*/  VIADD R4, R6, 0xffffffee ;  /* 0xffffffee06047836 */ /* 0x000fc60000000000 */
[----:B------:R2:W-:Y:S01]  /*301b0*/  STL.64 [R1+0x280], R14 ;  /* 0x0002800e01007387 */ /* 0x0005e20000100a00 */
[----:B------:R-:W4:Y:S03]  /*301c0*/  LDC R6, c[0x0][0x230] ;  /* 0x00008c00ff067b82 */ /* 0x000f260000000800 */
[----:B------:R1:W-:Y:S01]  /*301d0*/  LDGSTS.E [R0+0x41380], desc[UR36][R8.64], !P5 ;  /* 0x4138000008007fae */ /* 0x0003e2000e921864 */
[----:B------:R-:W-:-:S03]  /*301e0*/  ISETP.GE.U32.AND P5, PT, R4, 0x7fffffaf, PT ;  /* 0x7fffffaf0400780c */ /* 0x000fc60003fa6070 */
[----:B------:R3:W-:Y:S01]  /*301f0*/  STL.64 [R1+0x278], R12 ;  /* 0x0002780c01007387 */ /* 0x0007e20000100a00 */
[----:B------:R-:W-:-:S03]  /*30200*/  IMAD R4, R241, 0x11, RZ ;  /* 0x00000011f1047824 */ /* 0x000fc600078e02ff */
[----:B------:R1:W-:Y:S01]  /*30210*/  STL.64 [R1+0x270], R10 ;  /* 0x0002700a01007387 */ /* 0x0003e20000100a00 */
[----:B--2---:R-:W-:-:S03]  /*30220*/  IMAD.WIDE R14, R3, 0x4, R142 ;  /* 0x00000004030e7825 */ /* 0x004fc600078e028e */
[----:B------:R2:W-:Y:S01]  /*30230*/  STL.64 [R1+0x268], R8 ;  /* 0x0002680801007387 */ /* 0x0005e20000100a00 */
[----:B---3--:R-:W-:-:S03]  /*30240*/  IMAD.WIDE R12, R3, 0x4, R140 ;  /* 0x00000004030c7825 */ /* 0x008fc600078e028c */
[----:B------:R3:W-:Y:S01]  /*30250*/  LDGSTS.E [R0+0x41a00], desc[UR36][R14.64], !P6 ;  /* 0x41a000000e007fae */ /* 0x0007e2000f121864 */
[----:B-1----:R-:W-:-:S04]  /*30260*/  IMAD.WIDE R10, R3, 0x4, R138 ;  /* 0x00000004030a7825 */ /* 0x002fc800078e028a */
[----:B--2---:R-:W-:Y:S01]  /*30270*/  IMAD.WIDE R8, R3, 0x4, R136 ;  /* 0x0000000403087825 */ /* 0x004fe200078e0288 */
[----:B------:R3:W-:Y:S03]  /*30280*/  STL.64 [R1+0x200], R14 ;  /* 0x0002000e01007387 */ /* 0x0007e60000100a00 */
[----:B------:R-:W-:Y:S01]  /*30290*/  VIADD R3, R7, 0xffffffea ;  /* 0xffffffea07037836 */ /* 0x000fe20000000000 */
        /* <DEDUP_REMOVED lines=14> */
[----:B---3--:R-:W-:-:S03]  /*30380*/  IMAD.WIDE R8, R4, 0x4, R136 ;  /* 0x0000000404087825 */ /* 0x008fc600078e0288 */
[----:B------:R3:W-:Y:S01]  /*30390*/  LDGSTS.E [R0+0x42300], desc[UR36][R10.64], !P5 ;  /* 0x423000000a007fae */ /* 0x0007e2000e921864 */
[----:B------:R-:W-:-:S03]  /*303a0*/  VIADD R4, R5, 0xffffffe6 ;  /* 0xffffffe605047836 */ /* 0x000fc60000000000 */
[----:B------:R1:W-:Y:S01]  /*303b0*/  STL.64 [R1+0x180], R14 ;  /* 0x0001800e01007387 */ /* 0x0003e20000100a00 */
[----:B------:R-:W2:Y:S03]  /*303c0*/  LDC R5, c[0x0][0x230] ;  /* 0x00008c00ff057b82 */ /* 0x000ea60000000800 */
        /* <DEDUP_REMOVED lines=26> */
[----:B------:R2:W-:Y:S01]  /*30570*/  LDGSTS.E [R0+0x43280], desc[UR36][R12.64], !P5 ;  /* 0x432800000c007fae */ /* 0x0005e2000e921864 */
[----:B-1----:R-:W-:-:S03]  /*30580*/  IMAD.WIDE R8, R4, 0x4, R136 ;  /* 0x0000000404087825 */ /* 0x002fc600078e0288 */
[----:B------:R1:W-:Y:S01]  /*30590*/  LDGSTS.E [R0+0x43300], desc[UR36][R10.64], !P5 ;  /* 0x433000000a007fae */ /* 0x0003e2000e921864 */
[----:B------:R-:W4:Y:S03]  /*305a0*/  LDC R4, c[0x0][0x230] ;  /* 0x00008c00ff047b82 */ /* 0x000f260000000800 */
[----:B------:R1:W-:Y:S01]  /*305b0*/  LDGSTS.E [R0+0x43380], desc[UR36][R8.64], !P5 ;  /* 0x4338000008007fae */ /* 0x0003e2000e921864 */
[----:B------:R-:W-:Y:S01]  /*305c0*/  ISETP.GE.U32.AND P5, PT, R3, 0x7fffff9f, PT ;  /* 0x7fffff9f0300780c */ /* 0x000fe20003fa6070 */
[--C-:B------:R-:W-:Y:S01]  /*305d0*/  IMAD.WIDE R68, R68, 0x4, R136.reuse ;  /* 0x0000000444447825 */ /* 0x100fe200078e0288 */
[----:B------:R-:W-:Y:S01]  /*305e0*/  IADD3 R3, R5, -0x26, RZ ;  /* 0xffffffda05037810 */ /* 0x000fe20007ffe0ff */
[----:B------:R-:W-:Y:S01]  /*305f0*/  LDGSTS.E [R0+0x43a00], desc[UR36][R248.64], !P6 ;  /* 0x43a00000f8007fae */ /* 0x000fe2000f121864 */
[----:B------:R-:W2:Y:S03]  /*30600*/  LDC R5, c[0x0][0x230] ;  /* 0x00008c00ff057b82 */ /* 0x000ea60000000800 */
[----:B------:R-:W-:Y:S01]  /*30610*/  LDGSTS.E [R0+0x43a80], desc[UR36][R246.64], !P6 ;  /* 0x43a80000f6007fae */ /* 0x000fe2000f121864 */
[----:B------:R-:W-:-:S03]  /*30620*/  IMAD.WIDE R60, R60, 0x4, R136 ;  /* 0x000000043c3c7825 */ /* 0x000fc600078e0288 */
[----:B------:R-:W-:Y:S04]  /*30630*/  LDGSTS.E [R0+0x43b00], desc[UR36][R70.64], !P6 ;  /* 0x43b0000046007fae */ /* 0x000fe8000f121864 */
[----:B------:R-:W-:Y:S01]  /*30640*/  LDGSTS.E [R0+0x43b80], desc[UR36][R68.64], !P6 ;  /* 0x43b8000044007fae */ /* 0x000fe2000f121864 */
[----:B------:R-:W-:Y:S01]  /*30650*/  ISETP.GE.U32.AND P6, PT, R3, 0x7fffff9b, PT ;  /* 0x7fffff9b0300780c */ /* 0x000fe20003fc6070 */
[----:B---3--:R-:W-:Y:S02]  /*30660*/  VIADD R3, R6, 0xffffffd6 ;  /* 0xffffffd606037836 */ /* 0x008fe40000000000 */
[----:B------:R-:W-:Y:S01]  /*30670*/  LDGSTS.E [R0+0x44200], desc[UR36][R66.64], !P5 ;  /* 0x4420000042007fae */ /* 0x000fe2000e921864 */
[----:B------:R-:W3:Y:S03]  /*30680*/  LDC R6, c[0x0][0x230] ;  /* 0x00008c00ff067b82 */ /* 0x000ee60000000800 */
[----:B------:R-:W-:Y:S01]  /*30690*/  LDGSTS.E [R0+0x44280], desc[UR36][R64.64], !P5 ;  /* 0x4428000040007fae */ /* 0x000fe2000e921864 */
[----:B------:R-:W-:-:S03]  /*306a0*/  IMAD.WIDE R58, R52, 0x4, R142 ;  /* 0x00000004343a7825 */ /* 0x000fc600078e028e */
[----:B------:R-:W-:Y:S01]  /*306b0*/  LDGSTS.E [R0+0x44300], desc[UR36][R62.64], !P5 ;  /* 0x443000003e007fae */ /* 0x000fe2000e921864 */
[----:B------:R-:W-:-:S03]  /*306c0*/  IMAD.WIDE R56, R52, 0x4, R140 ;  /* 0x0000000434387825 */ /* 0x000fc600078e028c */
[----:B------:R-:W-:Y:S01]  /*306d0*/  LDGSTS.E [R0+0x44380], desc[UR36][R60.64], !P5 ;  /* 0x443800003c007fae */ /* 0x000fe2000e921864 */
[----:B------:R-:W-:Y:S01]  /*306e0*/  ISETP.GE.U32.AND P5, PT, R3, 0x7fffff97, PT ;  /* 0x7fffff970300780c */ /* 0x000fe20003fa6070 */
[----:B------:R-:W-:Y:S02]  /*306f0*/  VIADD R48, R48, 0xffffffc8 ;  /* 0xffffffc830307836 */ /* 0x000fe40000000000 */
[C---:B------:R-:W-:Y:S01]  /*30700*/  IMAD.WIDE R54, R52.reuse, 0x4, R138 ;  /* 0x0000000434367825 */ /* 0x040fe200078e028a */
[----:B------:R-:W-:Y:S03]  /*30710*/  LDGSTS.E [R0+0x44a00], desc[UR36][R58.64], !P6 ;  /* 0x44a000003a007fae */ /* 0x000fe6000f121864 */
[----:B------:R-:W-:Y:S01]  /*30720*/  IMAD R44, R241, 0x29, RZ ;  /* 0x00000029f12c7824 */ /* 0x000fe200078e02ff */
[----:B------:R-:W-:Y:S01]  /*30730*/  LDGSTS.E [R0+0x44a80], desc[UR36][R56.64], !P6 ;  /* 0x44a8000038007fae */ /* 0x000fe2000f121864 */
[----:B------:R-:W-:-:S04]  /*30740*/  IMAD.WIDE R52, R52, 0x4, R136 ;  /* 0x0000000434347825 */ /* 0x000fc800078e0288 */
[----:B----4-:R-:W-:Y:S01]  /*30750*/  VIADD R3, R4, 0xffffffd2 ;  /* 0xffffffd204037836 */ /* 0x010fe20000000000 */
[----:B------:R-:W-:Y:S01]  /*30760*/  ISETP.GE.U32.AND P0, PT, R49, 0x7fffff85, PT ;  /* 0x7fffff853100780c */ /* 0x000fe20003f06070 */
[----:B------:R-:W4:Y:S01]  /*30770*/  LDC R4, c[0x0][0x230] ;  /* 0x00008c00ff047b82 */ /* 0x000f220000000800 */
[----:B------:R-:W-:Y:S01]  /*30780*/  ISETP.GE.U32.AND P1, PT, R48, 0x7fffff89, PT ;  /* 0x7fffff893000780c */ /* 0x000fe20003f26070 */
[----:B------:R-:W-:Y:S01]  /*30790*/  LDGSTS.E [R0+0x44b00], desc[UR36][R54.64], !P6 ;  /* 0x44b0000036007fae */ /* 0x000fe2000f121864 */
[----:B------:R-:W-:-:S03]  /*307a0*/  IMAD.WIDE R50, R44, 0x4, R142 ;  /* 0x000000042c327825 */ /* 0x000fc600078e028e */
[----:B------:R-:W-:Y:S01]  /*307b0*/  LDGSTS.E [R0+0x44b80], desc[UR36][R52.64], !P6 ;  /* 0x44b8000034007fae */ /* 0x000fe2000f121864 */
[C---:B------:R-:W-:Y:S01]  /*307c0*/  IMAD.WIDE R48, R44.reuse, 0x4, R140 ;  /* 0x000000042c307825 */ /* 0x040fe200078e028c */
[----:B------:R-:W-:Y:S02]  /*307d0*/  ISETP.GE.U32.AND P6, PT, R3, 0x7fffff93, PT ;  /* 0x7fffff930300780c */ /* 0x000fe40003fc6070 */
[----:B------:R-:W-:Y:S01]  /*307e0*/  LDGSTS.E [R0+0x45200], desc[UR36][R50.64], !P5 ;  /* 0x4520000032007fae */ /* 0x000fe2000e921864 */
[----:B------:R-:W-:-:S03]  /*307f0*/  IMAD.WIDE R46, R44, 0x4, R138 ;  /* 0x000000042c2e7825 */ /* 0x000fc600078e028a */
[----:B------:R-:W-:Y:S01]  /*30800*/  LDGSTS.E [R0+0x45280], desc[UR36][R48.64], !P5 ;  /* 0x4528000030007fae */ /* 0x000fe2000e921864 */
[----:B------:R-:W-:-:S03]  /*30810*/  IMAD.WIDE R44, R44, 0x4, R136 ;  /* 0x000000042c2c7825 */ /* 0x000fc600078e0288 */
[----:B------:R-:W-:Y:S01]  /*30820*/  LDGSTS.E [R0+0x45300], desc[UR36][R46.64], !P5 ;  /* 0x453000002e007fae */ /* 0x000fe2000e921864 */
[----:B--2---:R-:W-:Y:S02]  /*30830*/  VIADD R3, R5, 0xffffffce ;  /* 0xffffffce05037836 */ /* 0x004fe40000000000 */
[----:B------:R-:W-:Y:S01]  /*30840*/  IMAD R36, R241, 0x2d, RZ ;  /* 0x0000002df1247824 */ /* 0x000fe200078e02ff */
[----:B------:R-:W2:Y:S01]  /*30850*/  LDC R5, c[0x0][0x230] ;  /* 0x00008c00ff057b82 */ /* 0x000ea20000000800 */
[----:B------:R-:W-:Y:S01]  /*30860*/  LDGSTS.E [R0+0x45380], desc[UR36][R44.64], !P5 ;  /* 0x453800002c007fae */ /* 0x000fe2000e921864 */
[----:B------:R-:W-:Y:S01]  /*30870*/  ISETP.GE.U32.AND P5, PT, R3, 0x7fffff8f, PT ;  /* 0x7fffff8f0300780c */ /* 0x000fe20003fa6070 */
[----:B------:R-:W-:-:S04]  /*30880*/  IMAD.WIDE R42, R36, 0x4, R142 ;  /* 0x00000004242a7825 */ /* 0x000fc800078e028e */
[C---:B------:R-:W-:Y:S01]  /*30890*/  IMAD.WIDE R40, R36.reuse, 0x4, R140 ;  /* 0x0000000424287825 */ /* 0x040fe200078e028c */
[----:B------:R-:W-:Y:S03]  /*308a0*/  LDGSTS.E [R0+0x45a00], desc[UR36][R42.64], !P6 ;  /* 0x45a000002a007fae */ /* 0x000fe6000f121864 */
[C---:B------:R-:W-:Y:S01]  /*308b0*/  IMAD.WIDE R38, R36.reuse, 0x4, R138 ;  /* 0x0000000424267825 */ /* 0x040fe200078e028a */
[----:B------:R-:W-:Y:S03]  /*308c0*/  LDGSTS.E [R0+0x45a80], desc[UR36][R40.64], !P6 ;  /* 0x45a8000028007fae */ /* 0x000fe6000f121864 */
[----:B------:R-:W-:Y:S01]  /*308d0*/  IMAD R28, R241, 0x31, RZ ;  /* 0x00000031f11c7824 */ /* 0x000fe200078e02ff */
[----:B------:R-:W-:Y:S01]  /*308e0*/  LDGSTS.E [R0+0x45b00], desc[UR36][R38.64], !P6 ;  /* 0x45b0000026007fae */ /* 0x000fe2000f121864 */
[----:B------:R-:W-:-:S04]  /*308f0*/  IMAD.WIDE R36, R36, 0x4, R136 ;  /* 0x0000000424247825 */ /* 0x000fc800078e0288 */
[----:B---3--:R-:W-:Y:S01]  /*30900*/  VIADD R3, R6, 0xffffffca ;  /* 0xffffffca06037836 */ /* 0x008fe20000000000 */
[----:B------:R-:W-:Y:S01]  /*30910*/  LDGSTS.E [R0+0x45b80], desc[UR36][R36.64], !P6 ;  /* 0x45b8000024007fae */ /* 0x000fe2000f121864 */
[----:B------:R-:W3:Y:S01]  /*30920*/  LDC R6, c[0x0][0x230] ;  /* 0x00008c00ff067b82 */ /* 0x000ee20000000800 */
[C---:B------:R-:W-:Y:S02]  /*30930*/  IMAD.WIDE R34, R28.reuse, 0x4, R142 ;  /* 0x000000041c227825 */ /* 0x040fe400078e028e */
[----:B------:R-:W-:Y:S02]  /*30940*/  ISETP.GE.U32.AND P6, PT, R3, 0x7fffff8b, PT ;  /* 0x7fffff8b0300780c */ /* 0x000fe40003fc6070 */
[C---:B------:R-:W-:Y:S01]  /*30950*/  IMAD.WIDE R32, R28.reuse, 0x4, R140 ;  /* 0x000000041c207825 */ /* 0x040fe200078e028c */
[----:B------:R-:W-:Y:S03]  /*30960*/  LDGSTS.E [R0+0x46200], desc[UR36][R34.64], !P5 ;  /* 0x4620000022007fae */ /* 0x000fe6000e921864 */
[C---:B------:R-:W-:Y:S01]  /*30970*/  IMAD.WIDE R30, R28.reuse, 0x4, R138 ;  /* 0x000000041c1e7825 */ /* 0x040fe200078e028a */
[----:B------:R-:W-:Y:S03]  /*30980*/  LDGSTS.E [R0+0x46280], desc[UR36][R32.64], !P5 ;  /* 0x4628000020007fae */ /* 0x000fe6000e921864 */
[----:B------:R-:W-:Y:S01]  /*30990*/  IMAD.WIDE R28, R28, 0x4, R136 ;  /* 0x000000041c1c7825 */ /* 0x000fe200078e0288 */
[----:B------:R-:W-:Y:S03]  /*309a0*/  LDGSTS.E [R0+0x46300], desc[UR36][R30.64], !P5 ;  /* 0x463000001e007fae */ /* 0x000fe6000e921864 */
[----:B----4-:R-:W-:Y:S01]  /*309b0*/  VIADD R3, R4, 0xffffffc6 ;  /* 0xffffffc604037836 */ /* 0x010fe20000000000 */
[----:B------:R-:W-:Y:S01]  /*309c0*/  LDGSTS.E [R0+0x46380], desc[UR36][R28.64], !P5 ;  /* 0x463800001c007fae */ /* 0x000fe2000e921864 */
[----:B------:R-:W-:-:S03]  /*309d0*/  IMAD R20, R241, 0x35, RZ ;  /* 0x00000035f1147824 */ /* 0x000fc600078e02ff */
[----:B------:R-:W-:Y:S01]  /*309e0*/  ISETP.GE.U32.AND P5, PT, R3, 0x7fffff87, PT ;  /* 0x7fffff870300780c */ /* 0x000fe20003fa6070 */
[C---:B------:R-:W-:Y:S01]  /*309f0*/  IMAD.WIDE R26, R20.reuse, 0x4, R142 ;  /* 0x00000004141a7825 */ /* 0x040fe200078e028e */
[----:B------:R-:W-:Y:S03]  /*30a00*/  STL.64 [R1+0x70], R14 ;  /* 0x0000700e01007387 */ /* 0x000fe60000100a00 */
[C---:B------:R-:W-:Y:S01]  /*30a10*/  IMAD.WIDE R24, R20.reuse, 0x4, R140 ;  /* 0x0000000414187825 */ /* 0x040fe200078e028c */
[----:B------:R4:W-:Y:S03]  /*30a20*/  STL.64 [R1+0x68], R12 ;  /* 0x0000680c01007387 */ /* 0x0009e60000100a00 */
[C---:B------:R-:W-:Y:S01]  /*30a30*/  IMAD.WIDE R22, R20.reuse, 0x4, R138 ;  /* 0x0000000414167825 */ /* 0x040fe200078e028a */
[----:B------:R-:W-:Y:S03]  /*30a40*/  LDGSTS.E [R0+0x46a00], desc[UR36][R26.64], !P6 ;  /* 0x46a000001a007fae */ /* 0x000fe6000f121864 */
[----:B------:R-:W-:Y:S01]  /*30a50*/  IMAD.WIDE R20, R20, 0x4, R136 ;  /* 0x0000000414147825 */ /* 0x000fe200078e0288 */
[----:B------:R-:W-:Y:S03]  /*30a60*/  LDGSTS.E [R0+0x46a80], desc[UR36][R24.64], !P6 ;  /* 0x46a8000018007fae */ /* 0x000fe6000f121864 */
[----:B--2---:R-:W-:Y:S01]  /*30a70*/  VIADD R3, R5, 0xffffffc2 ;  /* 0xffffffc205037836 */ /* 0x004fe20000000000 */
[----:B------:R-:W-:Y:S01]  /*30a80*/  LDGSTS.E [R0+0x46b00], desc[UR36][R22.64], !P6 ;  /* 0x46b0000016007fae */ /* 0x000fe2000f121864 */
[----:B----4-:R-:W-:-:S03]  /*30a90*/  IMAD R12, R241, 0x39, RZ ;  /* 0x00000039f10c7824 */ /* 0x010fc600078e02ff */
[----:B------:R-:W-:Y:S01]  /*30aa0*/  LDGSTS.E [R0+0x46b80], desc[UR36][R20.64], !P6 ;  /* 0x46b8000014007fae */ /* 0x000fe2000f121864 */
[----:B------:R-:W-:Y:S01]  /*30ab0*/  IMAD.WIDE R18, R12, 0x4, R142 ;  /* 0x000000040c127825 */ /* 0x000fe200078e028e */
[----:B------:R-:W-:-:S03]  /*30ac0*/  ISETP.GE.U32.AND P6, PT, R3, 0x7fffff83, PT ;  /* 0x7fffff830300780c */ /* 0x000fc60003fc6070 */
[----:B------:R-:W-:Y:S01]  /*30ad0*/  IMAD.WIDE R16, R12, 0x4, R140 ;  /* 0x000000040c107825 */ /* 0x000fe200078e028c */
[----:B---3--:R-:W-:Y:S01]  /*30ae0*/  IADD3 R3, R6, -0x3, RZ ;  /* 0xfffffffd06037810 */ /* 0x008fe20007ffe0ff */
[----:B------:R-:W-:Y:S02]  /*30af0*/  LDGSTS.E [R0+0x47200], desc[UR36][R18.64], !P5 ;  /* 0x4720000012007fae */ /* 0x000fe4000e921864 */
[C---:B------:R-:W-:Y:S02]  /*30b00*/  IMAD.WIDE R14, R12.reuse, 0x4, R138 ;  /* 0x000000040c0e7825 */ /* 0x040fe400078e028a */
[----:B------:R-:W-:Y:S02]  /*30b10*/  LDGSTS.E [R0+0x47280], desc[UR36][R16.64], !P5 ;  /* 0x4728000010007fae */ /* 0x000fe4000e921864 */
[----:B------:R-:W-:Y:S02]  /*30b20*/  IMAD.WIDE R12, R12, 0x4, R136 ;  /* 0x000000040c0c7825 */ /* 0x000fe400078e0288 */
[----:B------:R-:W-:Y:S02]  /*30b30*/  LDGSTS.E [R0+0x47300], desc[UR36][R14.64], !P5 ;  /* 0x473000000e007fae */ /* 0x000fe4000e921864 */
[----:B------:R-:W-:-:S02]  /*30b40*/  IMAD R4, R241, 0x3d, RZ ;  /* 0x0000003df1047824 */ /* 0x000fc400078e02ff */
[----:B------:R-:W-:Y:S01]  /*30b50*/  LDGSTS.E [R0+0x47380], desc[UR36][R12.64], !P5 ;  /* 0x473800000c007fae */ /* 0x000fe2000e921864 */
[----:B------:R-:W-:-:S03]  /*30b60*/  ISETP.GE.U32.AND P5, PT, R3, 0x7fffffbe, PT ;  /* 0x7fffffbe0300780c */ /* 0x000fc60003fa6070 */
[----:B------:R1:W-:Y:S01]  /*30b70*/  STL.64 [R1+0x60], R10 ;  /* 0x0000600a01007387 */ /* 0x0003e20000100a00 */
[----:B------:R-:W-:Y:S01]  /*30b80*/  IMAD.WIDE R6, R4, 0x4, R138 ;  /* 0x0000000404067825 */ /* 0x000fe200078e028a */
[----:B------:R-:W-:Y:S02]  /*30b90*/  LOP3.LUT R3, R244, 0x40, RZ, 0x3c, !PT ;  /* 0x00000040f4037812 */ /* 0x000fe400078e3cff */
[----:B------:R2:W-:Y:S01]  /*30ba0*/  STL.64 [R1+0x58], R8 ;  /* 0x0000580801007387 */ /* 0x0005e20000100a00 */
[----:B------:R-:W-:Y:S02]  /*30bb0*/  IMAD.SHL.U32 R144, R241, 0x2, RZ ;  /* 0x00000002f1907824 */ /* 0x000fe400078e00ff */
[----:B------:R-:W-:Y:S02]  /*30bc0*/  VIADD R145, R145, 0xfffffff9 ;  /* 0xfffffff991917836 */ /* 0x000fe40000000000 */
[----:B-1----:R-:W-:-:S04]  /*30bd0*/  IMAD.WIDE R10, R4, 0x4, R142 ;  /* 0x00000004040a7825 */ /* 0x002fc800078e028e */
[C---:B--2---:R-:W-:Y:S01]  /*30be0*/  IMAD.WIDE R8, R4.reuse, 0x4, R140 ;  /* 0x0000000404087825 */ /* 0x044fe200078e028c */
[----:B------:R-:W-:Y:S03]  /*30bf0*/  LDGSTS.E [R0+0x47a00], desc[UR36][R10.64], !P6 ;  /* 0x47a000000a007fae */ /* 0x000fe6000f121864 */
[----:B------:R-:W-:Y:S01]  /*30c00*/  IMAD.WIDE R4, R4, 0x4, R136 ;  /* 0x0000000404047825 */ /* 0x000fe200078e0288 */
[----:B------:R-:W-:Y:S03]  /*30c10*/  LDGSTS.E [R0+0x47a80], desc[UR36][R8.64], !P6 ;  /* 0x47a8000008007fae */ /* 0x000fe6000f121864 */
[----:B------:R-:W-:Y:S01]  /*30c20*/  VIADD R3, R3, UR4 ;  /* 0x0000000403037c36 */ /* 0x000fe20008000000 */
[----:B------:R-:W-:Y:S01]  /*30c30*/  LDGSTS.E [R0+0x47b00], desc[UR36][R6.64], !P6 ;  /* 0x47b0000006007fae */ /* 0x000fe2000f121864 */
[----:B------:R-:W-:-:S03]  /*30c40*/  IMAD.WIDE R150, R144, 0x4, R142 ;  /* 0x0000000490967825 */ /* 0x000fc600078e028e */
[----:B------:R-:W-:Y:S01]  /*30c50*/  LDGSTS.E [R0+0x47b80], desc[UR36][R4.64], !P6 ;  /* 0x47b8000004007fae */ /* 0x000fe2000f121864 */
[C---:B------:R-:W-:Y:S01]  /*30c60*/  IMAD.WIDE R134, R144.reuse, 0x4, R140 ;  /* 0x0000000490867825 */ /* 0x040fe200078e028c */
[----:B------:R-:W-:Y:S02]  /*30c70*/  ISETP.GE.U32.AND P6, PT, R145, 0x7fffffba, PT ;  /* 0x7fffffba9100780c */ /* 0x000fe40003fc6070 */
[----:B------:R1:W-:Y:S01]  /*30c80*/  LDGSTS.E [R3+0x40400], desc[UR36][R150.64], !P5 ;  /* 0x4040000096037fae */ /* 0x0003e2000e921864 */
[----:B------:R-:W-:-:S03]  /*30c90*/  IMAD.WIDE R132, R144, 0x4, R138 ;  /* 0x0000000490847825 */ /* 0x000fc600078e028a */
[----:B------:R2:W-:Y:S01]  /*30ca0*/  LDGSTS.E [R3+0x40480], desc[UR36][R134.64], !P5 ;  /* 0x4048000086037fae */ /* 0x0005e2000e921864 */
[----:B------:R-:W-:-:S03]  /*30cb0*/  IMAD.WIDE R130, R144, 0x4, R136 ;  /* 0x0000000490827825 */ /* 0x000fc600078e0288 */
[----:B------:R3:W-:Y:S01]  /*30cc0*/  LDGSTS.E [R3+0x40500], desc[UR36][R132.64], !P5 ;  /* 0x4050000084037fae */ /* 0x0007e2000e921864 */
[----:B------:R-:W-:Y:S02]  /*30cd0*/  VIADD R144, R146, 0xfffffff5 ;  /* 0xfffffff592907836 */ /* 0x000fe40000000000 */
[----:B------:R-:W-:Y:S01]  /*30ce0*/  IMAD R145, R241, 0x6, RZ ;  /* 0x00000006f1917824 */ /* 0x000fe200078e02ff */
[----:B------:R-:W4:Y:S01]  /*30cf0*/  LDC R146, c[0x0][0x230] ;  /* 0x00008c00ff927b82 */ /* 0x000f220000000800 */
        /* <DEDUP_REMOVED lines=8> */
[----:B--2---:R-:W-:-:S03]  /*30d80*/  IMAD.WIDE R134, R145, 0x4, R140 ;  /* 0x0000000491867825 */ /* 0x004fc600078e028c */
        /* <DEDUP_REMOVED lines=9> */
[----:B--2---:R-:W-:-:S03]  /*30e20*/  IMAD.WIDE R150, R144, 0x4, R142 ;  /* 0x0000000490967825 */ /* 0x004fc600078e028e */
        /* <DEDUP_REMOVED lines=9> */
[----:B--2---:R-:W-:-:S03]  /*30ec0*/  IMAD.WIDE R130, R144, 0x4, R136 ;  /* 0x0000000490827825 */ /* 0x004fc600078e0288 */
[----:B------:R2:W-:Y:S01]  /*30ed0*/  LDGSTS.E [R3+0x41500], desc[UR36][R132.64], !P5 ;  /* 0x4150000084037fae */ /* 0x0005e2000e921864 */
[----:B------:R-:W-:-:S03]  /*30ee0*/  VIADD R144, R148, 0xffffffed ;  /* 0xffffffed94907836 */ /* 0x000fc60000000000 */
[----:B------:R1:W-:Y:S01]  /*30ef0*/  STL.64 [R1+0x260], R150 ;  /* 0x0002609601007387 */ /* 0x0003e20000100a00 */
[----:B------:R-:W3:Y:S03]  /*30f00*/  LDC R148, c[0x0][0x230] ;  /* 0x00008c00ff947b82 */ /* 0x000ee60000000800 */
        /* <DEDUP_REMOVED lines=9> */
[----:B--2---:R-:W-:-:S04]  /*30fa0*/  IMAD.WIDE R132, R145, 0x4, R138 ;  /* 0x0000000491847825 */ /* 0x004fc800078e028a */
[----:B-1----:R-:W-:Y:S01]  /*30fb0*/  IMAD.WIDE R130, R145, 0x4, R136 ;  /* 0x0000000491827825 */ /* 0x002fe200078e0288 */
[----:B------:R-:W-:Y:S01]  /*30fc0*/  IADD3 R145, R146, -0x17, RZ ;  /* 0xffffffe992917810 */ /* 0x000fe20007ffe0ff */
[----:B------:R4:W-:Y:S01]  /*30fd0*/  STL.64 [R1+0x1e0], R150 ;  /* 0x0001e09601007387 */ /* 0x0009e20000100a00 */
[----:B------:R-:W1:Y:S03]  /*30fe0*/  LDC R146, c[0x0][0x230] ;  /* 0x00008c00ff927b82 */ /* 0x000e660000000800 */
[----:B------:R2:W-:Y:S04]  /*30ff0*/  LDGSTS.E [R3+0x41c80], desc[UR36][R134.64], !P6 ;  /* 0x41c8000086037fae */ /* 0x0005e8000f121864 */
        /* <DEDUP_REMOVED lines=15> */
[----:B------:R1:W-:Y:S04]  /*310f0*/  LDGSTS.E [R3+0x42580], desc[UR36][R130.64], !P5 ;  /* 0x4258000082037fae */ /* 0x0003e8000e921864 */
[----:B------:R2:W-:Y:S01]  /*31100*/  STL.64 [R1+0x160], R150 ;  /* 0x0001609601007387 */ /* 0x0005e20000100a00 */
[----:B------:R-:W-:-:S03]  /*31110*/  ISETP.GE.U32.AND P5, PT, R144, 0x7fffffa6, PT ;  /* 0x7fffffa69000780c */ /* 0x000fc60003fa6070 */
[----:B------:R3:W-:Y:S01]  /*31120*/  STL.64 [R1+0x158], R134 ;  /* 0x0001588601007387 */ /* 0x0007e20000100a00 */
[----:B------:R-:W-:-:S03]  /*31130*/  IMAD R144, R241, 0x1a, RZ ;  /* 0x0000001af1907824 */ /* 0x000fc600078e02ff */
[----:B------:R4:W-:Y:S01]  /*31140*/  STL.64 [R1+0x150], R132 ;  /* 0x0001508401007387 */ /* 0x0009e20000100a00 */
[----:B--2---:R-:W-:-:S03]  /*31150*/  IMAD.WIDE R150, R145, 0x4, R142 ;  /* 0x0000000491967825 */ /* 0x004fc600078e028e */
[----:B------:R1:W-:Y:S01]  /*31160*/  STL.64 [R1+0x148], R130 ;  /* 0x0001488201007387 */ /* 0x0003e20000100a00 */
[----:B---3--:R-:W-:-:S03]  /*31170*/  IMAD.WIDE R134, R145, 0x4, R140 ;  /* 0x0000000491867825 */ /* 0x008fc600078e028c */
[----:B------:R-:W-:Y:S01]  /*31180*/  LDGSTS.E [R3+0x42c00], desc[UR36][R150.64], !P6 ;  /* 0x42c0000096037fae */ /* 0x000fe2000f121864 */
[----:B----4-:R-:W-:-:S03]  /*31190*/  IMAD.WIDE R132, R145, 0x4, R138 ;  /* 0x0000000491847825 */ /* 0x010fc600078e028a */
[----:B------:R-:W-:Y:S01]  /*311a0*/  STL.64 [R1+0xe0], R150 ;  /* 0x0000e09601007387 */ /* 0x000fe20000100a00 */
[----:B-1----:R-:W-:-:S03]  /*311b0*/  IMAD.WIDE R130, R145, 0x4, R136 ;  /* 0x0000000491827825 */ /* 0x002fc600078e0288 */
[----:B------:R1:W-:Y:S01]  /*311c0*/  LDGSTS.E [R3+0x42c80], desc[UR36][R134.64], !P6 ;  /* 0x42c8000086037fae */ /* 0x0003e2000f121864 */
[----:B------:R-:W-:-:S03]  /*311d0*/  VIADD R145, R148, 0xffffffe1 ;  /* 0xffffffe194917836 */ /* 0x000fc60000000000 */
[----:B------:R1:W-:Y:S01]  /*311e0*/  STL.64 [R1+0xd8], R134 ;  /* 0x0000d88601007387 */ /* 0x0003e20000100a00 */
[----:B------:R-:W-:-:S03]  /*311f0*/  IMAD.WIDE R148, R144, 0x4, R142 ;  /* 0x0000000490947825 */ /* 0x000fc600078e028e */
[----:B------:R2:W-:Y:S04]  /*31200*/  LDGSTS.E [R3+0x42d00], desc[UR36][R132.64], !P6 ;  /* 0x42d0000084037fae */ /* 0x0005e8000f121864 */
[----:B------:R2:W-:Y:S04]  /*31210*/  STL.64 [R1+0xd0], R132 ;  /* 0x0000d08401007387 */ /* 0x0005e80000100a00 */
[----:B------:R3:W-:Y:S01]  /*31220*/  LDGSTS.E [R3+0x42d80], desc[UR36][R130.64], !P6 ;  /* 0x42d8000082037fae */ /* 0x0007e2000f121864 */
[----:B-1----:R-:W-:Y:S01]  /*31230*/  IMAD.WIDE R134, R144, 0x4, R140 ;  /* 0x0000000490867825 */ /* 0x002fe200078e028c */
[----:B------:R-:W-:-:S02]  /*31240*/  ISETP.GE.U32.AND P6, PT, R145, 0x7fffffa2, PT ;  /* 0x7fffffa29100780c */ /* 0x000fc40003fc6070 */
[----:B------:R3:W-:Y:S01]  /*31250*/  STL.64 [R1+0xc8], R130 ;  /* 0x0000c88201007387 */ /* 0x0007e20000100a00 */
[----:B--2---:R-:W-:-:S03]  /*31260*/  IMAD.WIDE R132, R144, 0x4, R138 ;  /* 0x0000000490847825 */ /* 0x004fc600078e028a */
[----:B------:R1:W-:Y:S01]  /*31270*/  LDGSTS.E [R3+0x43400], desc[UR36][R148.64], !P5 ;  /* 0x4340000094037fae */ /* 0x0003e2000e921864 */
[----:B------:R-:W-:-:S03]  /*31280*/  IMAD R150, R241, 0x1e, RZ ;  /* 0x0000001ef1967824 */ /* 0x000fc600078e02ff */
[----:B------:R2:W-:Y:S01]  /*31290*/  LDGSTS.E [R3+0x43480], desc[UR36][R134.64], !P5 ;  /* 0x4348000086037fae */ /* 0x0005e2000e921864 */
[----:B---3--:R-:W-:-:S03]  /*312a0*/  IMAD.WIDE R130, R144, 0x4, R136 ;  /* 0x0000000490827825 */ /* 0x008fc600078e0288 */
[----:B------:R3:W-:Y:S01]  /*312b0*/  LDGSTS.E [R3+0x43500], desc[UR36][R132.64], !P5 ;  /* 0x4350000084037fae */ /* 0x0007e2000e921864 */
[----:B------:R-:W-:-:S03]  /*312c0*/  VIADD R144, R146, 0xffffffdd ;  /* 0xffffffdd92907836 */ /* 0x000fc60000000000 */
[----:B------:R4:W-:Y:S01]  /*312d0*/  LDGSTS.E [R3+0x43580], desc[UR36][R130.64], !P5 ;  /* 0x4358000082037fae */ /* 0x0009e2000e921864 */
[----:B------:R-:W-:Y:S01]  /*312e0*/  IMAD.WIDE R146, R150, 0x4, R140 ;  /* 0x0000000496927825 */ /* 0x000fe200078e028c */
[----:B------:R-:W-:-:S03]  /*312f0*/  ISETP.GE.U32.AND P5, PT, R144, 0x7fffff9e, PT ;  /* 0x7fffff9e9000780c */ /* 0x000fc60003fa6070 */
[C---:B------:R-:W-:Y:S01]  /*31300*/  IMAD.WIDE R144, R150.reuse, 0x4, R142 ;  /* 0x0000000496907825 */ /* 0x040fe200078e028e */
[----:B------:R1:W-:Y:S03]  /*31310*/  STL.64 [R1+0x50], R148 ;  /* 0x0000509401007387 */ /* 0x0003e60000100a00 */
[----:B------:R-:W-:Y:S01]  /*31320*/  IMAD R158, R241, 0x22, RZ ;  /* 0x00000022f19e7824 */ /* 0x000fe200078e02ff */
[----:B------:R-:W-:Y:S04]  /*31330*/  LDGSTS.E [R3+0x43c00], desc[UR36][R144.64], !P6 ;  /* 0x43c0000090037fae */ /* 0x000fe8000f121864 */
[----:B------:R-:W-:Y:S01]  /*31340*/  LDGSTS.E [R3+0x43c80], desc[UR36][R146.64], !P6 ;  /* 0x43c8000092037fae */ /* 0x000fe2000f121864 */
[----:B-1----:R-:W-:-:S04]  /*31350*/  IMAD.WIDE R148, R150, 0x4, R138 ;  /* 0x0000000496947825 */ /* 0x002fc800078e028a */
[----:B------:R-:W-:Y:S01]  /*31360*/  IMAD.WIDE R150, R150, 0x4, R136 ;  /* 0x0000000496967825 */ /* 0x000fe200078e0288 */
[----:B------:R-:W-:Y:S04]  /*31370*/  LDGSTS.E [R3+0x43d00], desc[UR36][R148.64], !P6 ;  /* 0x43d0000094037fae */ /* 0x000fe8000f121864 */
[----:B------:R-:W-:Y:S01]  /*31380*/  LDGSTS.E [R3+0x43d80], desc[UR36][R150.64], !P6 ;  /* 0x43d8000096037fae */ /* 0x000fe2000f121864 */
[----:B------:R-:W-:Y:S01]  /*31390*/  ISETP.GE.U32.AND P6, PT, R152, 0x7fffff9a, PT ;  /* 0x7fffff9a9800780c */ /* 0x000fe20003fc6070 */
[----:B------:R-:W-:-:S04]  /*313a0*/  IMAD.WIDE R152, R158, 0x4, R142 ;  /* 0x000000049e987825 */ /* 0x000fc800078e028e */
[C---:B------:R-:W-:Y:S01]  /*313b0*/  IMAD.WIDE R154, R158.reuse, 0x4, R140 ;  /* 0x000000049e9a7825 */ /* 0x040fe200078e028c */
[----:B------:R-:W-:Y:S03]  /*313c0*/  LDGSTS.E [R3+0x44400], desc[UR36][R152.64], !P5 ;  /* 0x4440000098037fae */ /* 0x000fe6000e921864 */
[C---:B------:R-:W-:Y:S01]  /*313d0*/  IMAD.WIDE R156, R158.reuse, 0x4, R138 ;  /* 0x000000049e9c7825 */ /* 0x040fe200078e028a */
[----:B------:R-:W-:Y:S03]  /*313e0*/  LDGSTS.E [R3+0x44480], desc[UR36][R154.64], !P5 ;  /* 0x444800009a037fae */ /* 0x000fe6000e921864 */
[----:B------:R-:W-:Y:S01]  /*313f0*/  IMAD.WIDE R158, R158, 0x4, R136 ;  /* 0x000000049e9e7825 */ /* 0x000fe200078e0288 */
[----:B------:R-:W-:Y:S03]  /*31400*/  LDGSTS.E [R3+0x44500], desc[UR36][R156.64], !P5 ;  /* 0x445000009c037fae */ /* 0x000fe6000e921864 */
[----:B------:R-:W-:Y:S01]  /*31410*/  VIADD R160, R160, 0xffffffd5 ;  /* 0xffffffd5a0a07836 */ /* 0x000fe20000000000 */
[----:B------:R-:W-:Y:S01]  /*31420*/  LDGSTS.E [R3+0x44580], desc[UR36][R158.64], !P5 ;  /* 0x445800009e037fae */ /* 0x000fe2000e921864 */
[----:B------:R-:W-:-:S03]  /*31430*/  IMAD R166, R241, 0x26, RZ ;  /* 0x00000026f1a67824 */ /* 0x000fc600078e02ff */
        /* <DEDUP_REMOVED lines=8> */
[----:B------:R-:W-:Y:S01]  /*314c0*/  IMAD R174, R241, 0x2a, RZ ;  /* 0x0000002af1ae7824 */ /* 0x000fe200078e02ff */
[----:B------:R-:W-:Y:S01]  /*314d0*/  LDGSTS.E [R3+0x44d80], desc[UR36][R166.64], !P6 ;  /* 0x44d80000a6037fae */ /* 0x000fe2000f121864 */
[----:B------:R-:W-:-:S02]  /*314e0*/  ISETP.GE.U32.AND P6, PT, R168, 0x7fffff92, PT ;  /* 0x7fffff92a800780c */ /* 0x000fc40003fc6070 */
[----:B------:R-:W-:-:S04]  /*314f0*/  IMAD.WIDE R168, R174, 0x4, R142 ;  /* 0x00000004aea87825 */ /* 0x000fc800078e028e */
[----:B------:R-:W-:Y:S01]  /*31500*/  IMAD.WIDE R170, R174, 0x4, R140 ;  /* 0x00000004aeaa7825 */ /* 0x000fe200078e028c */
[----:B------:R-:W-:Y:S01]  /*31510*/  IADD3 R176, R176, -0x33, RZ ;  /* 0xffffffcdb0b07810 */ /* 0x000fe20007ffe0ff */
[----:B------:R-:W-:Y:S02]  /*31520*/  LDGSTS.E [R3+0x45400], desc[UR36][R168.64], !P5 ;  /* 0x45400000a8037fae */ /* 0x000fe4000e921864 */
[C---:B------:R-:W-:Y:S02]  /*31530*/  IMAD.WIDE R172, R174.reuse, 0x4, R138 ;  /* 0x00000004aeac7825 */ /* 0x040fe400078e028a */
[----:B------:R-:W-:Y:S02]  /*31540*/  LDGSTS.E [R3+0x45480], desc[UR36][R170.64], !P5 ;  /* 0x45480000aa037fae */ /* 0x000fe4000e921864 */
[----:B------:R-:W-:Y:S02]  /*31550*/  IMAD.WIDE R174, R174, 0x4, R136 ;  /* 0x00000004aeae7825 */ /* 0x000fe400078e0288 */
[----:B------:R-:W-:Y:S02]  /*31560*/  LDGSTS.E [R3+0x45500], desc[UR36][R172.64], !P5 ;  /* 0x45500000ac037fae */ /* 0x000fe4000e921864 */
[----:B------:R-:W-:-:S02]  /*31570*/  IMAD R182, R241, 0x2e, RZ ;  /* 0x0000002ef1b67824 */ /* 0x000fc400078e02ff */
        /* <DEDUP_REMOVED lines=48> */
[----:B------:R-:W-:Y:S01]  /*31880*/  LDGSTS.E [R3+0x47d00], desc[UR36][R212.64], !P6 ;  /* 0x47d00000d4037fae */ /* 0x000fe2000f121864 */
[----:B------:R-:W-:-:S03]  /*31890*/  LOP3.LUT R240, R244, 0x60, RZ, 0x3c, !PT ;  /* 0x00000060f4f07812 */ /* 0x000fc600078e3cff */
[----:B------:R-:W-:Y:S01]  /*318a0*/  LDGSTS.E [R3+0x47d80], desc[UR36][R214.64], !P6 ;  /* 0x47d80000d6037fae */ /* 0x000fe2000f121864 */
[----:B------:R-:W-:Y:S01]  /*318b0*/  ISETP.GE.U32.AND P6, PT, R216, 0x7fffffb9, PT ;  /* 0x7fffffb9d800780c */ /* 0x000fe20003fc6070 */
[----:B------:R-:W-:Y:S01]  /*318c0*/  IMAD R216, R241, 0x3, RZ ;  /* 0x00000003f1d87824 */ /* 0x000fe200078e02ff */
[----:B------:R-:W-:Y:S01]  /*318d0*/  IADD3 R240, R240, UR4, RZ ;  /* 0x00000004f0f07c10 */ /* 0x000fe2000fffe0ff */
[----:B------:R2:W-:Y:S02]  /*318e0*/  STL.64 [R1+0x48], R134 ;  /* 0x0000488601007387 */ /* 0x0005e40000100a00 */
[C---:B------:R-:W-:Y:S02]  /*318f0*/  IMAD.WIDE R220, R216.reuse, 0x4, R142 ;  /* 0x00000004d8dc7825 */ /* 0x040fe400078e028e */
[----:B------:R3:W-:Y:S04]  /*31900*/  STL.64 [R1+0x40], R132 ;  /* 0x0000408401007387 */ /* 0x0007e80000100a00 */
[----:B------:R4:W-:Y:S01]  /*31910*/  STL.64 [R1+0x38], R130 ;  /* 0x0000388201007387 */ /* 0x0009e20000100a00 */
[----:B--2---:R-:W-:-:S03]  /*31920*/  IMAD.WIDE R134, R216, 0x4, R140 ;  /* 0x00000004d8867825 */ /* 0x004fc600078e028c */
[----:B------:R1:W-:Y:S01]  /*31930*/  STL.64 [R1+0x340], R220 ;  /* 0x000340dc01007387 */ /* 0x0003e20000100a00 */
[----:B---3--:R-:W-:-:S03]  /*31940*/  IMAD.WIDE R132, R216, 0x4, R138 ;  /* 0x00000004d8847825 */ /* 0x008fc600078e028a */
[----:B------:R1:W-:Y:S01]  /*31950*/  LDGSTS.E [R240+0x40600], desc[UR36][R220.64], !P5 ;  /* 0x40600000dcf07fae */ /* 0x0003e2000e921864 */
[----:B----4-:R-:W-:-:S03]  /*31960*/  IMAD.WIDE R130, R216, 0x4, R136 ;  /* 0x00000004d8827825 */ /* 0x010fc600078e0288 */
[----:B------:R2:W-:Y:S01]  /*31970*/  STL.64 [R1+0x338], R134 ;  /* 0x0003388601007387 */ /* 0x0005e20000100a00 */
[----:B------:R-:W-:-:S03]  /*31980*/  IMAD R216, R241, 0x7, RZ ;  /* 0x00000007f1d87824 */ /* 0x000fc600078e02ff */
[----:B------:R2:W-:Y:S01]  /*31990*/  LDGSTS.E [R240+0x40680], desc[UR36][R134.64], !P5 ;  /* 0x4068000086f07fae */ /* 0x0005e2000e921864 */
[----:B-1----:R-:W1:Y:S01]  /*319a0*/  LDC R220, c[0x0][0x230] ;  /* 0x00008c00ffdc7b82 */ /* 0x002e620000000800 */
[C---:B------:R-:W-:Y:S02]  /*319b0*/  IMAD.WIDE R222, R216.reuse, 0x4, R142 ;  /* 0x00000004d8de7825 */ /* 0x040fe400078e028e */
[----:B------:R3:W-:Y:S04]  /*319c0*/  STL.64 [R1+0x330], R132 ;  /* 0x0003308401007387 */ /* 0x0007e80000100a00 */
[----:B------:R3:W-:Y:S01]  /*319d0*/  LDGSTS.E [R240+0x40700], desc[UR36][R132.64], !P5 ;  /* 0x4070000084f07fae */ /* 0x0007e2000e921864 */
[----:B--2---:R-:W-:Y:S01]  /*319e0*/  IMAD.WIDE R134, R216, 0x4, R140 ;  /* 0x00000004d8867825 */ /* 0x004fe200078e028c */
[----:B------:R-:W2:Y:S02]  /*319f0*/  LDC R221, c[0x0][0x230] ;  /* 0x00008c00ffdd7b82 */ /* 0x000ea40000000800 */
[----:B------:R4:W-:Y:S04]  /*31a00*/  STL.64 [R1+0x328], R130 ;  /* 0x0003288201007387 */ /* 0x0009e80000100a00 */
[----:B------:R4:W-:Y:S01]  /*31a10*/  LDGSTS.E [R240+0x40780], desc[UR36][R130.64], !P5 ;  /* 0x4078000082f07fae */ /* 0x0009e2000e921864 */
[----:B------:R-:W-:Y:S01]  /*31a20*/  ISETP.GE.U32.AND P5, PT, R217, 0x7fffffb5, PT ;  /* 0x7fffffb5d900780c */ /* 0x000fe20003fa6070 */
[----:B------:R-:W-:-:S02]  /*31a30*/  VIADD R217, R218, 0xfffffff0 ;  /* 0xfffffff0dad97836 */ /* 0x000fc40000000000 */
[C---:B---3--:R-:W-:Y:S01]  /*31a40*/  IMAD.WIDE R132, R216.reuse, 0x4, R138 ;  /* 0x00000004d8847825 */ /* 0x048fe200078e028a */
[----:B------:R3:W-:Y:S01]  /*31a50*/  LDGSTS.E [R240+0x40e00], desc[UR36][R222.64], !P6 ;  /* 0x40e00000def07fae */ /* 0x0007e2000f121864 */
[----:B------:R-:W2:Y:S03]  /*31a60*/  LDC R218, c[0x0][0x230] ;  /* 0x00008c00ffda7b82 */ /* 0x000ea60000000800 */
[----:B------:R3:W-:Y:S01]  /*31a70*/  LDGSTS.E [R240+0x40e80], desc[UR36][R134.64], !P6 ;  /* 0x40e8000086f07fae */ /* 0x0007e2000f121864 */
[----:B----4-:R-:W-:-:S03]  /*31a80*/  IMAD.WIDE R130, R216, 0x4, R136 ;  /* 0x00000004d8827825 */ /* 0x010fc600078e0288 */
[----:B------:R4:W-:Y:S01]  /*31a90*/  LDGSTS.E [R240+0x40f00], desc[UR36][R132.64], !P6 ;  /* 0x40f0000084f07fae */ /* 0x0009e2000f121864 */
[----:B------:R-:W-:-:S03]  /*31aa0*/  IMAD R216, R241, 0xb, RZ ;  /* 0x0000000bf1d87824 */ /* 0x000fc600078e02ff */
[----:B------:R3:W-:Y:S04]  /*31ab0*/  STL.64 [R1+0x2c0], R222 ;  /* 0x0002c0de01007387 */ /* 0x0007e80000100a00 */
[----:B------:R1:W-:Y:S01]  /*31ac0*/  LDGSTS.E [R240+0x40f80], desc[UR36][R130.64], !P6 ;  /* 0x40f8000082f07fae */ /* 0x0003e2000f121864 */
[----:B------:R-:W-:-:S03]  /*31ad0*/  ISETP.GE.U32.AND P6, PT, R217, 0x7fffffb1, PT ;  /* 0x7fffffb1d900780c */ /* 0x000fc60003fc6070 */
[----:B------:R4:W-:Y:S04]  /*31ae0*/  STL.64 [R1+0x2b8], R134 ;  /* 0x0002b88601007387 */ /* 0x0009e80000100a00 */
[----:B------:R1:W-:Y:S01]  /*31af0*/  STL.64 [R1+0x2b0], R132 ;  /* 0x0002b08401007387 */ /* 0x0003e20000100a00 */
[----:B---3--:R-:W-:-:S03]  /*31b00*/  IMAD.WIDE R222, R216, 0x4, R142 ;  /* 0x00000004d8de7825 */ /* 0x008fc600078e028e */
[----:B------:R3:W-:Y:S01]  /*31b10*/  STL.64 [R1+0x2a8], R130 ;  /* 0x0002a88201007387 */ /* 0x0007e20000100a00 */
[----:B------:R-:W-:Y:S02]  /*31b20*/  VIADD R217, R219, 0xffffffec ;  /* 0xffffffecdbd97836 */ /* 0x000fe40000000000 */
[----:B------:R-:W2:Y:S01]  /*31b30*/  LDC R219, c[0x0][0x230] ;  /* 0x00008c00ffdb7b82 */ /* 0x000ea20000000800 */
[----:B----4-:R-:W-:-:S04]  /*31b40*/  IMAD.WIDE R134, R216, 0x4, R140 ;  /* 0x00000004d8867825 */ /* 0x010fc800078e028c */
[C---:B-1----:R-:W-:Y:S01]  /*31b50*/  IMAD.WIDE R132, R216.reuse, 0x4, R138 ;  /* 0x00000004d8847825 */ /* 0x042fe200078e028a */
[----:B------:R1:W-:Y:S03]  /*31b60*/  LDGSTS.E [R240+0x41600], desc[UR36][R222.64], !P5 ;  /* 0x41600000def07fae */ /* 0x0003e6000e921864 */
[----:B---3--:R-:W-:Y:S01]  /*31b70*/  IMAD.WIDE R130, R216, 0x4, R136 ;  /* 0x00000004d8827825 */ /* 0x008fe200078e0288 */
[----:B------:R1:W-:Y:S03]  /*31b80*/  STL.64 [R1+0x240], R222 ;  /* 0x000240de01007387 */ /* 0x0003e60000100a00 */
[----:B------:R-:W-:Y:S01]  /*31b90*/  IMAD R216, R241, 0xf, RZ ;  /* 0x0000000ff1d87824 */ /* 0x000fe200078e02ff */
[----:B------:R3:W-:Y:S04]  /*31ba0*/  STL.64 [R1+0x238], R134 ;  /* 0x0002388601007387 */ /* 0x0007e80000100a00 */
[----:B------:R3:W-:Y:S01]  /*31bb0*/  LDGSTS.E [R240+0x41680], desc[UR36][R134.64], !P5 ;  /* 0x4168000086f07fae */ /* 0x0007e2000e921864 */
[----:B-1----:R-:W-:-:S03]  /*31bc0*/  IMAD.WIDE R222, R216, 0x4, R142 ;  /* 0x00000004d8de7825 */ /* 0x002fc600078e028e */
[----:B------:R1:W-:Y:S04]  /*31bd0*/  STL.64 [R1+0x230], R132 ;  /* 0x0002308401007387 */ /* 0x0003e80000100a00 */
[----:B------:R1:W-:Y:S01]  /*31be0*/  LDGSTS.E [R240+0x41700], desc[UR36][R132.64], !P5 ;  /* 0x4170000084f07fae */ /* 0x0003e2000e921864 */
[----:B---3--:R-:W-:-:S03]  /*31bf0*/  IMAD.WIDE R134, R216, 0x4, R140 ;  /* 0x00000004d8867825 */ /* 0x008fc600078e028c */
[----:B------:R3:W-:Y:S04]  /*31c00*/  STL.64 [R1+0x228], R130 ;  /* 0x0002288201007387 */ /* 0x0007e80000100a00 */
[----:B------:R3:W-:Y:S01]  /*31c10*/  LDGSTS.E [R240+0x41780], desc[UR36][R130.64], !P5 ;  /* 0x4178000082f07fae */ /* 0x0007e2000e921864 */
[----:B------:R-:W-:Y:S01]  /*31c20*/  ISETP.GE.U32.AND P5, PT, R217, 0x7fffffad, PT ;  /* 0x7fffffadd900780c */ /* 0x000fe20003fa6070 */
[----:B------:R-:W-:Y:S02]  /*31c30*/  VIADD R217, R220, 0xffffffe8 ;  /* 0xffffffe8dcd97836 */ /* 0x000fe40000000000 */
[C---:B-1----:R-:W-:Y:S01]  /*31c40*/  IMAD.WIDE R132, R216.reuse, 0x4, R138 ;  /* 0x00000004d8847825 */ /* 0x042fe200078e028a */
[----:B------:R1:W-:Y:S04]  /*31c50*/  LDGSTS.E [R240+0x41e00], desc[UR36][R222.64], !P6 ;  /* 0x41e00000def07fae */ /* 0x0003e8000f121864 */
[----:B------:R4:W-:Y:S01]  /*31c60*/  LDGSTS.E [R240+0x41e80], desc[UR36][R134.64], !P6 ;  /* 0x41e8000086f07fae */ /* 0x0009e2000f121864 */
[----:B---3--:R-:W-:-:S03]  /*31c70*/  IMAD.WIDE R130, R216, 0x4, R136 ;  /* 0x00000004d8827825 */ /* 0x008fc600078e0288 */
[----:B------:R3:W-:Y:S01]  /*31c80*/  LDGSTS.E [R240+0x41f00], desc[UR36][R132.64], !P6 ;  /* 0x41f0000084f07fae */ /* 0x0007e2000f121864 */
[----:B------:R-:W-:-:S03]  /*31c90*/  IMAD R216, R241, 0x13, RZ ;  /* 0x00000013f1d87824 */ /* 0x000fc600078e02ff */
[----:B------:R1:W-:Y:S04]  /*31ca0*/  STL.64 [R1+0x1c0], R222 ;  /* 0x0001c0de01007387 */ /* 0x0003e80000100a00 */
[----:B------:R2:W-:Y:S01]  /*31cb0*/  LDGSTS.E [R240+0x41f80], desc[UR36][R130.64], !P6 ;  /* 0x41f8000082f07fae */ /* 0x0005e2000f121864 */
[----:B------:R-:W-:-:S03]  /*31cc0*/  ISETP.GE.U32.AND P6, PT, R217, 0x7fffffa9, PT ;  /* 0x7fffffa9d900780c */ /* 0x000fc60003fc6070 */
[----:B------:R4:W-:Y:S04]  /*31cd0*/  STL.64 [R1+0x1b8], R134 ;  /* 0x0001b88601007387 */ /* 0x0009e80000100a00 */
[----:B------:R3:W-:Y:S01]  /*31ce0*/  STL.64 [R1+0x1b0], R132 ;  /* 0x0001b08401007387 */ /* 0x0007e20000100a00 */
[----:B-1----:R-:W-:-:S03]  /*31cf0*/  IMAD.WIDE R222, R216, 0x4, R142 ;  /* 0x00000004d8de7825 */ /* 0x002fc600078e028e */
[----:B------:R2:W-:Y:S01]  /*31d00*/  STL.64 [R1+0x1a8], R130 ;  /* 0x0001a88201007387 */ /* 0x0005e20000100a00 */
[----:B----4-:R-:W-:-:S04]  /*31d10*/  IMAD.WIDE R134, R216, 0x4, R140 ;  /* 0x00000004d8867825 */ /* 0x010fc800078e028c */
[C---:B---3--:R-:W-:Y:S01]  /*31d20*/  IMAD.WIDE R132, R216.reuse, 0x4, R138 ;  /* 0x00000004d8847825 */ /* 0x048fe200078e028a */
[----:B------:R1:W-:Y:S03]  /*31d30*/  LDGSTS.E [R240+0x42600], desc[UR36][R222.64], !P5 ;  /* 0x42600000def07fae */ /* 0x0003e6000e921864 */
[----:B--2---:R-:W-:Y:S01]  /*31d40*/  IMAD.WIDE R130, R216, 0x4, R136 ;  /* 0x00000004d8827825 */ /* 0x004fe200078e0288 */
[----:B------:R1:W-:Y:S03]  /*31d50*/  STL.64 [R1+0x140], R222 ;  /* 0x000140de01007387 */ /* 0x0003e60000100a00 */
[----:B------:R-:W-:Y:S01]  /*31d60*/  IMAD R216, R241, 0x17, RZ ;  /* 0x00000017f1d87824 */ /* 0x000fe200078e02ff */
[----:B------:R2:W-:Y:S01]  /*31d70*/  STL.64 [R1+0x138], R134 ;  /* 0x0001388601007387 */ /* 0x0005e20000100a00 */
[----:B------:R-:W-:-:S03]  /*31d80*/  VIADD R217, R218, 0xffffffe4 ;  /* 0xffffffe4dad97836 */ /* 0x000fc60000000000 */
[----:B------:R2:W-:Y:S01]  /*31d90*/  LDGSTS.E [R240+0x42680], desc[UR36][R134.64], !P5 ;  /* 0x4268000086f07fae */ /* 0x0005e2000e921864 */
[----:B-1----:R-:W-:-:S03]  /*31da0*/  IMAD.WIDE R222, R216, 0x4, R142 ;  /* 0x00000004d8de7825 */ /* 0x002fc600078e028e */
[----:B------:R1:W-:Y:S04]  /*31db0*/  STL.64 [R1+0x130], R132 ;  /* 0x0001308401007387 */ /* 0x0003e80000100a00 */
[----:B------:R1:W-:Y:S01]  /*31dc0*/  LDGSTS.E [R240+0x42700], desc[UR36][R132.64], !P5 ;  /* 0x4270000084f07fae */ /* 0x0003e2000e921864 */
[----:B--2---:R-:W-:-:S03]  /*31dd0*/  IMAD.WIDE R134, R216, 0x4, R140 ;  /* 0x00000004d8867825 */ /* 0x004fc600078e028c */
[----:B------:R2:W-:Y:S04]  /*31de0*/  STL.64 [R1+0x128], R130 ;  /* 0x0001288201007387 */ /* 0x0005e80000100a00 */
[----:B------:R2:W-:Y:S01]  /*31df0*/  LDGSTS.E [R240+0x42780], desc[UR36][R130.64], !P5 ;  /* 0x4278000082f07fae */ /* 0x0005e2000e921864 */
[----:B-1----:R-:W-:-:S03]  /*31e00*/  IMAD.WIDE R132, R216, 0x4, R138 ;  /* 0x00000004d8847825 */ /* 0x002fc600078e028a */
[----:B------:R-:W-:Y:S01]  /*31e10*/  LDGSTS.E [R240+0x42e00], desc[UR36][R222.64], !P6 ;  /* 0x42e00000def07fae */ /* 0x000fe2000f121864 */
[----:B------:R-:W-:-:S03]  /*31e20*/  ISETP.GE.U32.AND P5, PT, R217, 0x7fffffa5, PT ;  /* 0x7fffffa5d900780c */ /* 0x000fc60003fa6070 */
[----:B------:R1:W-:Y:S01]  /*31e30*/  LDGSTS.E [R240+0x42e80], desc[UR36][R134.64], !P6 ;  /* 0x42e8000086f07fae */ /* 0x0003e2000f121864 */
[----:B--2---:R-:W-:-:S03]  /*31e40*/  IMAD.WIDE R130, R216, 0x4, R136 ;  /* 0x00000004d8827825 */ /* 0x004fc600078e0288 */
[----:B------:R2:W-:Y:S01]  /*31e50*/  LDGSTS.E [R240+0x42f00], desc[UR36][R132.64], !P6 ;  /* 0x42f0000084f07fae */ /* 0x0005e2000f121864 */
[----:B------:R-:W-:-:S03]  /*31e60*/  VIADD R216, R221, 0xffffffe0 ;  /* 0xffffffe0ddd87836 */ /* 0x000fc60000000000 */
[----:B------:R3:W-:Y:S02]  /*31e70*/  LDGSTS.E [R240+0x42f80], desc[UR36][R130.64], !P6 ;  /* 0x42f8000082f07fae */ /* 0x0007e4000f121864 */
[----:B------:R-:W-:Y:S01]  /*31e80*/  ISETP.GE.U32.AND P6, PT, R216, 0x7fffffa1, PT ;  /* 0x7fffffa1d800780c */ /* 0x000fe20003fc6070 */
[----:B------:R-:W-:Y:S01]  /*31e90*/  IMAD R216, R241, 0x1b, RZ ;  /* 0x0000001bf1d87824 */ /* 0x000fe200078e02ff */
[----:B------:R-:W-:Y:S03]  /*31ea0*/  STL.64 [R1+0xc0], R222 ;  /* 0x0000c0de01007387 */ /* 0x000fe60000100a00 */
[----:B------:R-:W-:Y:S01]  /*31eb0*/  IMAD.WIDE R220, R216, 0x4, R142 ;  /* 0x00000004d8dc7825 */ /* 0x000fe200078e028e */
[----:B------:R1:W-:Y:S04]  /*31ec0*/  STL.64 [R1+0xb8], R134 ;  /* 0x0000b88601007387 */ /* 0x0003e80000100a00 */
[----:B------:R2:W-:Y:S01]  /*31ed0*/  STL.64 [R1+0xb0], R132 ;  /* 0x0000b08401007387 */ /* 0x0005e20000100a00 */
[----:B------:R-:W-:-:S03]  /*31ee0*/  VIADD R217, R219, 0xffffffdc ;  /* 0xffffffdcdbd97836 */ /* 0x000fc60000000000 */
[----:B------:R3:W-:Y:S01]  /*31ef0*/  STL.64 [R1+0x98], R130 ;  /* 0x0000988201007387 */ /* 0x0007e20000100a00 */
[----:B-1----:R-:W-:-:S03]  /*31f00*/  IMAD.WIDE R134, R216, 0x4, R140 ;  /* 0x00000004d8867825 */ /* 0x002fc600078e028c */
[----:B------:R1:W-:Y:S01]  /*31f10*/  LDGSTS.E [R240+0x43600], desc[UR36][R220.64], !P5 ;  /* 0x43600000dcf07fae */ /* 0x0003e2000e921864 */
[----:B--2---:R-:W-:-:S03]  /*31f20*/  IMAD.WIDE R132, R216, 0x4, R138 ;  /* 0x00000004d8847825 */ /* 0x004fc600078e028a */
[----:B------:R2:W-:Y:S01]  /*31f30*/  LDGSTS.E [R240+0x43680], desc[UR36][R134.64], !P5 ;  /* 0x4368000086f07fae */ /* 0x0005e2000e921864 */
[----:B---3--:R-:W-:-:S03]  /*31f40*/  IMAD.WIDE R130, R216, 0x4, R136 ;  /* 0x00000004d8827825 */ /* 0x008fc600078e0288 */
[----:B------:R3:W-:Y:S01]  /*31f50*/  LDGSTS.E [R240+0x43700], desc[UR36][R132.64], !P5 ;  /* 0x4370000084f07fae */ /* 0x0007e2000e921864 */
[----:B------:R-:W-:-:S03]  /*31f60*/  IMAD R222, R241, 0x1f, RZ ;  /* 0x0000001ff1de7824 */ /* 0x000fc600078e02ff */
[----:B------:R4:W-:Y:S01]  /*31f70*/  LDGSTS.E [R240+0x43780], desc[UR36][R130.64], !P5 ;  /* 0x4378000082f07fae */ /* 0x0009e2000e921864 */
[----:B------:R-:W-:Y:S01]  /*31f80*/  ISETP.GE.U32.AND P5, PT, R217, 0x7fffff9d, PT ;  /* 0x7fffff9dd900780c */ /* 0x000fe20003fa6070 */
[C---:B------:R-:W-:Y:S02]  /*31f90*/  IMAD.WIDE R216, R222.reuse, 0x4, R142 ;  /* 0x00000004ded87825 */ /* 0x040fe400078e028e */
[----:B------:R1:W-:Y:S02]  /*31fa0*/  STL.64 [R1+0x30], R220 ;  /* 0x000030dc01007387 */ /* 0x0003e40000100a00 */
[----:B------:R-:W-:Y:S02]  /*31fb0*/  IMAD.WIDE R218, R222, 0x4, R140 ;  /* 0x00000004deda7825 */ /* 0x000fe400078e028c */
[----:B------:R-:W-:Y:S02]  /*31fc0*/  LDGSTS.E [R240+0x43e00], desc[UR36][R216.64], !P6 ;  /* 0x43e00000d8f07fae */ /* 0x000fe4000f121864 */
[----:B------:R-:W-:-:S02]  /*31fd0*/  IMAD R230, R241, 0x23, RZ ;  /* 0x00000023f1e67824 */ /* 0x000fc400078e02ff */
        /* <DEDUP_REMOVED lines=17> */
[----:B------:R-:W-:Y:S02]  /*320f0*/  IMAD R245, R241, 0x2b, RZ ;  /* 0x0000002bf1f57824 */ /* 0x000fe400078e02ff */
[C---:B------:R-:W-:Y:S01]  /*32100*/  IMAD.WIDE R232, R238.reuse, 0x4, R142 ;  /* 0x00000004eee87825 */ /* 0x040fe200078e028e */
[----:B------:R2:W-:Y:S03]  /*32110*/  STL.64 [R1+0x28], R134 ;  /* 0x0000288601007387 */ /* 0x0005e60000100a00 */
[C---:B------:R-:W-:Y:S01]  /*32120*/  IMAD.WIDE R234, R238.reuse, 0x4, R140 ;  /* 0x00000004eeea7825 */ /* 0x040fe200078e028c */
[----:B------:R-:W-:Y:S03]  /*32130*/  LDGSTS.E [R240+0x44e00], desc[UR36][R232.64], !P6 ;  /* 0x44e00000e8f07fae */ /* 0x000fe6000f121864 */
[C---:B------:R-:W-:Y:S01]  /*32140*/  IMAD.WIDE R236, R238.reuse, 0x4, R138 ;  /* 0x00000004eeec7825 */ /* 0x040fe200078e028a */
[----:B------:R3:W-:Y:S03]  /*32150*/  STL.64 [R1+0x20], R132 ;  /* 0x0000208401007387 */ /* 0x0007e60000100a00 */
[----:B------:R-:W-:Y:S01]  /*32160*/  IMAD.WIDE R238, R238, 0x4, R136 ;  /* 0x00000004eeee7825 */ /* 0x000fe200078e0288 */
[----:B------:R-:W-:Y:S03]  /*32170*/  LDGSTS.E [R240+0x44e80], desc[UR36][R234.64], !P6 ;  /* 0x44e80000eaf07fae */ /* 0x000fe6000f121864 */
[C---:B------:R-:W-:Y:S01]  /*32180*/  IMAD.WIDE R242, R245.reuse, 0x4, R142 ;  /* 0x00000004f5f27825 */ /* 0x040fe200078e028e */
[----:B------:R-:W-:Y:S03]  /*32190*/  STL.64 [R1+0x18], R130 ;  /* 0x0000188201007387 */ /* 0x000fe60000100a00 */
[----:B--2---:R-:W-:Y:S01]  /*321a0*/  IMAD.WIDE R134, R245, 0x4, R140 ;  /* 0x00000004f5867825 */ /* 0x004fe200078e028c */
[----:B------:R-:W-:Y:S04]  /*321b0*/  LDGSTS.E [R240+0x44f00], desc[UR36][R236.64], !P6 ;  /* 0x44f00000ecf07fae */ /* 0x000fe8000f121864 */
[----:B------:R-:W-:Y:S04]  /*321c0*/  LDGSTS.E [R240+0x44f80], desc[UR36][R238.64], !P6 ;  /* 0x44f80000eef07fae */ /* 0x000fe8000f121864 */
[----:B------:R1:W-:Y:S04]  /*321d0*/  STL.64 [R1+0x390], R242 ;  /* 0x000390f201007387 */ /* 0x0003e80000100a00 */
[----:B------:R2:W-:Y:S04]  /*321e0*/  STL.64 [R1+0x398], R134 ;  /* 0x0003988601007387 */ /* 0x0005e80000100a00 */
[----:B------:R-:W-:Y:S01]  /*321f0*/  LDGSTS.E [R240+0x45600], desc[UR36][R242.64], !P5 ;  /* 0x45600000f2f07fae */ /* 0x000fe2000e921864 */
[----:B------:R-:W-:-:S02]  /*32200*/  VIADD R252, R252, 0xffffffd0 ;  /* 0xffffffd0fcfc7836 */ /* 0x000fc40000000000 */
[C---:B---3--:R-:W-:Y:S01]  /*32210*/  IMAD.WIDE R132, R245.reuse, 0x4, R138 ;  /* 0x00000004f5847825 */ /* 0x048fe200078e028a */
[----:B------:R2:W-:Y:S04]  /*32220*/  LDGSTS.E [R240+0x45680], desc[UR36][R134.64], !P5 ;  /* 0x4568000086f07fae */ /* 0x0005e8000e921864 */
[----:B-1----:R-:W3:Y:S01]  /*32230*/  LDL.LU.64 R242, [R1+0x5d48] ;  /* 0x005d480001f27983 */ /* 0x002ee20000300a00 */
[----:B------:R-:W-:Y:S01]  /*32240*/  ISETP.GE.U32.AND P6, PT, R252, 0x7fffff91, PT ;  /* 0x7fffff91fc00780c */ /* 0x000fe20003fc6070 */
[----:B----4-:R-:W-:Y:S01]  /*32250*/  IMAD.WIDE R130, R245, 0x4, R136 ;  /* 0x00000004f5827825 */ /* 0x010fe200078e0288 */
[----:B------:R-:W1:Y:S01]  /*32260*/  LDC R252, c[0x0][0x230] ;  /* 0x00008c00fffc7b82 */ /* 0x000e620000000800 */
[----:B------:R4:W-:Y:S02]  /*32270*/  LDGSTS.E [R240+0x45700], desc[UR36][R132.64], !P5 ;  /* 0x4570000084f07fae */ /* 0x0009e4000e921864 */
[----:B------:R-:W-:-:S02]  /*32280*/  VIADD R251, R251, 0xffffffc0 ;  /* 0xffffffc0fbfb7836 */ /* 0x000fc40000000000 */
[----:B------:R-:W-:Y:S01]  /*32290*/  IMAD R245, R241, 0x2f, RZ ;  /* 0x0000002ff1f57824 */ /* 0x000fe200078e02ff */
[----:B------:R4:W-:Y:S02]  /*322a0*/  LDGSTS.E [R240+0x45780], desc[UR36][R130.64], !P5 ;  /* 0x4578000082f07fae */ /* 0x0009e4000e921864 */
[----:B------:R-:W-:Y:S01]  /*322b0*/  ISETP.GE.U32.AND P5, PT, R251, 0x7fffff81, PT ;  /* 0x7fffff81fb00780c */ /* 0x000fe20003fa6070 */
[C---:B------:R-:W-:Y:S01]  /*322c0*/  IMAD.WIDE R250, R245.reuse, 0x4, R142 ;  /* 0x00000004f5fa7825 */ /* 0x040fe200078e028e */
[----:B------:R4:W-:Y:S03]  /*322d0*/  STL.64 [R1+0x388], R132 ;  /* 0x0003888401007387 */ /* 0x0009e60000100a00 */
[C---:B--2---:R-:W-:Y:S01]  /*322e0*/  IMAD.WIDE R134, R245.reuse, 0x4, R140 ;  /* 0x00000004f5867825 */ /* 0x044fe200078e028c */
[----:B------:R2:W-:Y:S04]  /*322f0*/  STL.64 [R1+0x3a0], R130 ;  /* 0x0003a08201007387 */ /* 0x0005e80000100a00 */
[----:B------:R2:W-:Y:S01]  /*32300*/  LDGSTS.E [R240+0x45e00], desc[UR36][R250.64], !P6 ;  /* 0x45e00000faf07fae */ /* 0x0005e2000f121864 */
[----:B----4-:R-:W-:-:S03]  /*32310*/  IMAD.WIDE R132, R245, 0x4, R138 ;  /* 0x00000004f5847825 */ /* 0x010fc600078e028a */
[----:B------:R4:W-:Y:S01]  /*32320*/  LDGSTS.E [R240+0x45e80], desc[UR36][R134.64], !P6 ;  /* 0x45e8000086f07fae */ /* 0x0009e2000f121864 */
[----:B--2---:R-:W-:-:S03]  /*32330*/  IMAD.WIDE R130, R245, 0x4, R136 ;  /* 0x00000004f5827825 */ /* 0x004fc600078e0288 */
[----:B------:R2:W-:Y:S01]  /*32340*/  STL.64 [R1+0x410], R250 ;  /* 0x000410fa01007387 */ /* 0x0005e20000100a00 */
[----:B------:R-:W-:-:S03]  /*32350*/  IMAD R245, R241, 0x33, RZ ;  /* 0x00000033f1f57824 */ /* 0x000fc600078e02ff */
[----:B------:R1:W-:Y:S04]  /*32360*/  LDGSTS.E [R240+0x45f00], desc[UR36][R132.64], !P6 ;  /* 0x45f0000084f07fae */ /* 0x0003e8000f121864 */
[----:B------:R4:W-:Y:S04]  /*32370*/  STL.64 [R1+0x408], R134 ;  /* 0x0004088601007387 */ /* 0x0009e80000100a00 */
[----:B------:R1:W-:Y:S01]  /*32380*/  LDGSTS.E [R240+0x45f80], desc[UR36][R130.64], !P6 ;  /* 0x45f8000082f07fae */ /* 0x0003e2000f121864 */
[----:B--2---:R-:W-:-:S03]  /*32390*/  IMAD.WIDE R250, R245, 0x4, R142 ;  /* 0x00000004f5fa7825 */ /* 0x004fc600078e028e */
[----:B------:R1:W-:Y:S01]  /*323a0*/  STL.64 [R1+0x400], R132 ;  /* 0x0004008401007387 */ /* 0x0003e20000100a00 */
[----:B----4-:R-:W-:-:S03]  /*323b0*/  IMAD.WIDE R134, R245, 0x4, R140 ;  /* 0x00000004f5867825 */ /* 0x010fc600078e028c */
[----:B------:R2:W-:Y:S04]  /*323c0*/  STL.64 [R1+0x418], R130 ;  /* 0x0004188201007387 */ /* 0x0005e80000100a00 */
[----:B------:R4:W-:Y:S01]  /*323d0*/  STL.64 [R1+0x3f8], R250 ;  /* 0x0003f8fa01007387 */ /* 0x0009e20000100a00 */
[----:B-1----:R-:W-:-:S03]  /*323e0*/  IMAD.WIDE R132, R245, 0x4, R138 ;  /* 0x00000004f5847825 */ /* 0x002fc600078e028a */
[----:B------:R4:W-:Y:S01]  /*323f0*/  LDGSTS.E [R240+0x46600], desc[UR36][R250.64], !P2 ;  /* 0x46600000faf07fae */ /* 0x0009e2000d121864 */
[----:B--2---:R-:W-:-:S03]  /*32400*/  IMAD.WIDE R130, R245, 0x4, R136 ;  /* 0x00000004f5827825 */ /* 0x004fc600078e0288 */
[----:B------:R1:W-:Y:S01]  /*32410*/  STL.64 [R1+0x3f0], R134 ;  /* 0x0003f08601007387 */ /* 0x0003e20000100a00 */
[----:B------:R-:W2:Y:S03]  /*32420*/  LDC R245, c[0x0][0x230] ;  /* 0x00008c00fff57b82 */ /* 0x000ea60000000800 */
[----:B------:R1:W-:Y:S04]  /*32430*/  LDGSTS.E [R240+0x46680], desc[UR36][R134.64], !P2 ;  /* 0x4668000086f07fae */ /* 0x0003e8000d121864 */
[----:B------:R1:W-:Y:S04]  /*32440*/  STL.64 [R1+0x420], R132 ;  /* 0x0004208401007387 */ /* 0x0003e80000100a00 */
[----:B------:R1:W-:Y:S04]  /*32450*/  LDGSTS.E [R240+0x46700], desc[UR36][R132.64], !P2 ;  /* 0x4670000084f07fae */ /* 0x0003e8000d121864 */
[----:B------:R1:W-:Y:S04]  /*32460*/  STL.64 [R1+0x3e8], R130 ;  /* 0x0003e88201007387 */ /* 0x0003e80000100a00 */
[----:B------:R1:W-:Y:S01]  /*32470*/  LDGSTS.E [R240+0x46780], desc[UR36][R130.64], !P2 ;  /* 0x4678000082f07fae */ /* 0x0003e2000d121864 */
[----:B---3--:R-:W-:Y:S01]  /*32480*/  ISETP.NE.U32.AND P6, PT, R242, RZ, PT ;  /* 0x000000fff200720c */ /* 0x008fe20003fc5070 */
[----:B------:R-:W-:-:S04]  /*32490*/  IMAD R242, R241, 0x37, RZ ;  /* 0x00000037f1f27824 */ /* 0x000fc800078e02ff */
[----:B----4-:R-:W-:-:S04]  /*324a0*/  IMAD.WIDE R250, R242, 0x4, R142 ;  /* 0x00000004f2fa7825 */ /* 0x010fc800078e028e */
[C---:B-1----:R-:W-:Y:S01]  /*324b0*/  IMAD.WIDE R134, R242.reuse, 0x4, R140 ;  /* 0x00000004f2867825 */ /* 0x042fe200078e028c */
[----:B------:R1:W-:Y:S03]  /*324c0*/  LDGSTS.E [R240+0x46e00], desc[UR36][R250.64], !P1 ;  /* 0x46e00000faf07fae */ /* 0x0003e6000c921864 */
[C---:B------:R-:W-:Y:S01]  /*324d0*/  IMAD.WIDE R132, R242.reuse, 0x4, R138 ;  /* 0x00000004f2847825 */ /* 0x040fe200078e028a */
[----:B------:R3:W-:Y:S03]  /*324e0*/  LDGSTS.E [R240+0x46e80], desc[UR36][R134.64], !P1 ;  /* 0x46e8000086f07fae */ /* 0x0007e6000c921864 */
[----:B------:R-:W-:Y:S01]  /*324f0*/  IMAD.WIDE R130, R242, 0x4, R136 ;  /* 0x00000004f2827825 */ /* 0x000fe200078e0288 */
[----:B------:R4:W-:Y:S03]  /*32500*/  LDGSTS.E [R240+0x46f00], desc[UR36][R132.64], !P1 ;  /* 0x46f0000084f07fae */ /* 0x0009e6000c921864 */
[----:B------:R-:W-:Y:S01]  /*32510*/  VIADD R242, R252, 0xffffffbf ;  /* 0xffffffbffcf27836 */ /* 0x000fe20000000000 */
[----:B------:R2:W-:Y:S01]  /*32520*/  LDGSTS.E [R240+0x46f80], desc[UR36][R130.64], !P1 ;  /* 0x46f8000082f07fae */ /* 0x0005e2000c921864 */
[----:B------:R-:W-:Y:S01]  /*32530*/  ISETP.NE.U32.AND P2, PT, R243, RZ, PT ;  /* 0x000000fff300720c */ /* 0x000fe20003f45070 */
[----:B------:R-:W2:Y:S02]  /*32540*/  LDC R252, c[0x0][0x230] ;  /* 0x00008c00fffc7b82 */ /* 0x000ea40000000800 */
[----:B------:R-:W-:Y:S01]  /*32550*/  ISETP.GE.U32.AND P1, PT, R242, 0x7fffff80, PT ;  /* 0x7fffff80f200780c */ /* 0x000fe20003f26070 */
[----:B------:R-:W-:Y:S01]  /*32560*/  IMAD R242, R241, 0x3b, RZ ;  /* 0x0000003bf1f27824 */ /* 0x000fe200078e02ff */
[----:B------:R1:W-:Y:S04]  /*32570*/  STL.64 [R1+0x428], R250 ;  /* 0x000428fa01007387 */ /* 0x0003e80000100a00 */
[----:B------:R3:W-:Y:S01]  /*32580*/  STL.64 [R1+0x3e0], R134 ;  /* 0x0003e08601007387 */ /* 0x0007e20000100a00 */
[----:B------:R-:W2:Y:S03]  /*32590*/  LDC R243, c[0x0][0x230] ;  /* 0x00008c00fff37b82 */ /* 0x000ea60000000800 */
[----:B------:R4:W-:Y:S01]  /*325a0*/  STL.64 [R1+0x430], R132 ;  /* 0x0004308401007387 */ /* 0x0009e20000100a00 */
[----:B-1----:R-:W-:-:S03]  /*325b0*/  IMAD.WIDE R250, R242, 0x4, R142 ;  /* 0x00000004f2fa7825 */ /* 0x002fc600078e028e */
[----:B------:R2:W-:Y:S01]  /*325c0*/  STL.64 [R1+0x3d8], R130 ;  /* 0x0003d88201007387 */ /* 0x0005e20000100a00 */
[----:B---3--:R-:W-:-:S03]  /*325d0*/  IMAD.WIDE R134, R242, 0x4, R140 ;  /* 0x00000004f2867825 */ /* 0x008fc600078e028c */
[----:B------:R-:W-:Y:S01]  /*325e0*/  STL.64 [R1+0x438], R250 ;  /* 0x000438fa01007387 */ /* 0x000fe20000100a00 */
[----:B----4-:R-:W-:-:S03]  /*325f0*/  IMAD.WIDE R132, R242, 0x4, R138 ;  /* 0x00000004f2847825 */ /* 0x010fc600078e028a */
[----:B------:R-:W-:Y:S01]  /*32600*/  LDGSTS.E [R240+0x47600], desc[UR36][R250.64], !P0 ;  /* 0x47600000faf07fae */ /* 0x000fe2000c121864 */
[----:B--2---:R-:W-:-:S03]  /*32610*/  IMAD.WIDE R130, R242, 0x4, R136 ;  /* 0x00000004f2827825 */ /* 0x004fc600078e0288 */
[----:B------:R1:W-:Y:S01]  /*32620*/  STL.64 [R1+0x3d0], R134 ;  /* 0x0003d08601007387 */ /* 0x0003e20000100a00 */
[----:B------:R-:W2:Y:S01]  /*32630*/  LDC R242, c[0x0][0x230] ;  /* 0x00008c00fff27b82 */ /* 0x000ea20000000800 */
[----:B------:R-:W-:Y:S02]  /*32640*/  IMAD R241, R241, 0x3f, RZ ;  /* 0x0000003ff1f17824 */ /* 0x000fe400078e02ff */
[----:B------:R1:W-:Y:S04]  /*32650*/  LDGSTS.E [R240+0x47680], desc[UR36][R134.64], !P0 ;  /* 0x4768000086f07fae */ /* 0x0003e8000c121864 */
[----:B------:R3:W-:Y:S04]  /*32660*/  STL.64 [R1+0x3c8], R132 ;  /* 0x0003c88401007387 */ /* 0x0007e80000100a00 */
[----:B------:R3:W-:Y:S04]  /*32670*/  LDGSTS.E [R240+0x47700], desc[UR36][R132.64], !P0 ;  /* 0x4770000084f07fae */ /* 0x0007e8000c121864 */
[----:B------:R4:W-:Y:S04]  /*32680*/  STL.64 [R1+0x3c0], R130 ;  /* 0x0003c08201007387 */ /* 0x0009e80000100a00 */
[----:B------:R4:W-:Y:S01]  /*32690*/  LDGSTS.E [R240+0x47780], desc[UR36][R130.64], !P0 ;  /* 0x4778000082f07fae */ /* 0x0009e2000c121864 */
[----:B-1----:R-:W-:-:S04]  /*326a0*/  IMAD.WIDE R134, R241, 0x4, R138 ;  /* 0x00000004f1867825 */ /* 0x002fc800078e028a */
[----:B---3--:R-:W-:-:S04]  /*326b0*/  IMAD.WIDE R132, R241, 0x4, R140 ;  /* 0x00000004f1847825 */ /* 0x008fc800078e028c */
[----:B----4-:R-:W-:-:S04]  /*326c0*/  IMAD.WIDE R130, R241, 0x4, R142 ;  /* 0x00000004f1827825 */ /* 0x010fc800078e028e */
[----:B------:R-:W-:Y:S01]  /*326d0*/  IMAD.WIDE R250, R241, 0x4, R136 ;  /* 0x00000004f1fa7825 */ /* 0x000fe200078e0288 */
[----:B------:R1:W-:Y:S04]  /*326e0*/  STL.64 [R1+0x3b8], R130 ;  /* 0x0003b88201007387 */ /* 0x0003e80000100a00 */
[----:B------:R3:W-:Y:S04]  /*326f0*/  STL.64 [R1+0x3b0], R132 ;  /* 0x0003b08401007387 */ /* 0x0007e80000100a00 */
[----:B------:R-:W-:Y:S04]  /*32700*/  LDGSTS.E [R240+0x47e00], desc[UR36][R130.64], !P5 ;  /* 0x47e0000082f07fae */ /* 0x000fe8000e921864 */
[----:B------:R-:W-:Y:S04]  /*32710*/  LDGSTS.E [R240+0x47e80], desc[UR36][R132.64], !P5 ;  /* 0x47e8000084f07fae */ /* 0x000fe8000e921864 */
[----:B------:R-:W-:Y:S04]  /*32720*/  LDGSTS.E [R240+0x47f00], desc[UR36][R134.64], !P5 ;  /* 0x47f0000086f07fae */ /* 0x000fe8000e921864 */
[----:B-1----:R-:W4:Y:S04]  /*32730*/  LDL.LU.64 R130, [R1+0x5d40] ;  /* 0x005d400001827983 */ /* 0x002f280000300a00 */
[----:B------:R1:W-:Y:S04]  /*32740*/  STL.64 [R1+0x440], R134 ;  /* 0x0004408601007387 */ /* 0x0003e80000100a00 */
[----:B---3--:R-:W3:Y:S04]  /*32750*/  LDL.LU.64 R132, [R1+0x5d38] ;  /* 0x005d380001847983 */ /* 0x008ee80000300a00 */
[----:B------:R2:W-:Y:S04]  /*32760*/  STL.64 [R1+0x3a8], R250 ;  /* 0x0003a8fa01007387 */ /* 0x0005e80000100a00 */
[----:B-1----:R-:W4:Y:S04]  /*32770*/  LDL.LU.64 R134, [R1+0x5d30] ;  /* 0x005d300001867983 */ /* 0x002f280000300a00 */
[----:B------:R-:W-:Y:S04]  /*32780*/  LDGSTS.E [R240+0x47f80], desc[UR36][R250.64], !P5 ;  /* 0x47f80000faf07fae */ /* 0x000fe8000e921864 */
[----:B--2---:R-:W2:Y:S01]  /*32790*/  LDL.LU.64 R250, [R1+0x5d28] ;  /* 0x005d280001fa7983 */ /* 0x004ea20000300a00 */
[----:B------:R-:W-:-:S02]  /*327a0*/  VIADD R242, R242, 0xffffffbb ;  /* 0xffffffbbf2f27836 */ /* 0x000fc40000000000 */
[----:B------:R-:W-:Y:S01]  /*327b0*/  VIADD R241, R243, 0xffffffb7 ;  /* 0xffffffb7f3f17836 */ /* 0x000fe20000000000 */
[----:B------:R-:W-:Y:S01]  /*327c0*/  IADD3 R245, R245, -0x4d, RZ ;  /* 0xffffffb3f5f57810 */ /* 0x000fe20007ffe0ff */
[----:B------:R-:W-:Y:S01]  /*327d0*/  VIADD R252, R252, 0xffffffaf ;  /* 0xffffffaffcfc7836 */ /* 0x000fe20000000000 */
[----:B------:R-:W-:Y:S02]  /*327e0*/  ISETP.GE.U32.AND P0, PT, R242, 0x7fffff7c, PT ;  /* 0x7fffff7cf200780c */ /* 0x000fe40003f06070 */
[----:B------:R-:W-:Y:S02]  /*327f0*/  ISETP.GE.U32.AND P5, PT, R241, 0x7fffff78, PT ;  /* 0x7fffff78f100780c */ /* 0x000fe40003fa6070 */
[C---:B------:R-:W-:Y:S02]  /*32800*/  LOP3.LUT R241, R244.reuse, 0x10, RZ, 0x3c, !PT ;  /* 0x00000010f4f17812 */ /* 0x040fe400078e3cff */
[C---:B------:R-:W-:Y:S02]  /*32810*/  LOP3.LUT R242, R244.reuse, 0x30, RZ, 0x3c, !PT ;  /* 0x00000030f4f27812 */ /* 0x040fe400078e3cff */
[----:B------:R-:W-:-:S02]  /*32820*/  LOP3.LUT R243, R244, 0x50, RZ, 0x3c, !PT ;  /* 0x00000050f4f37812 */ /* 0x000fc400078e3cff */
[----:B------:R-:W-:Y:S01]  /*32830*/  LOP3.LUT R244, R244, 0x70, RZ, 0x3c, !PT ;  /* 0x00000070f4f47812 */ /* 0x000fe200078e3cff */
[----:B------:R1:W-:Y:S01]  /*32840*/  STL.64 [R1+0x6250], R188 ;  /* 0x006250bc01007387 */ /* 0x0003e20000100a00 */
[----:B------:R-:W-:Y:S01]  /*32850*/  VIADD R241, R241, UR4 ;  /* 0x00000004f1f17c36 */ /* 0x000fe20008000000 */
[----:B------:R-:W-:Y:S02]  /*32860*/  ULDC UR6, c[0x0][0x230] ;  /* 0x00008c0000067ab9 */ /* 0x000fe40000000800 */
[----:B------:R-:W0:Y:S04]  /*32870*/  LDGDEPBAR ;  /* 0x00000000000079af */ /* 0x000e280000000000 */
[----:B-1----:R-:W3:Y:S04]  /*32880*/  LDL.64 R188, [R1+0x18b8] ;  /* 0x0018b80001bc7983 */ /* 0x002ee80000100a00 */
[----:B------:R1:W-:Y:S04]  /*32890*/  STL.64 [R1+0x6248], R190 ;  /* 0x006248be01007387 */ /* 0x0003e80000100a00 */
[----:B-1----:R-:W4:Y:S04]  /*328a0*/  LDL.64 R190, [R1+0x18a0] ;  /* 0x0018a00001be7983 */ /* 0x002f280000100a00 */
[----:B------:R1:W-:Y:S04]  /*328b0*/  STL.64 [R1+0x6240], R192 ;  /* 0x006240c001007387 */ /* 0x0003e80000100a00 */
[----:B-1----:R-:W2:Y:S04]  /*328c0*/  LDL.64 R192, [R1+0x1c50] ;  /* 0x001c500001c07983 */ /* 0x002ea80000100a00 */
[----:B------:R1:W-:Y:S04]  /*328d0*/  STL.64 [R1+0x6238], R194 ;  /* 0x006238c201007387 */ /* 0x0003e80000100a00 */
[----:B-1----:R-:W3:Y:S04]  /*328e0*/  LDL.64 R194, [R1+0xd60] ;  /* 0x000d600001c27983 */ /* 0x002ee80000100a00 */
[----:B------:R1:W-:Y:S04]  /*328f0*/  STL.64 [R1+0x6230], R196 ;  /* 0x006230c401007387 */ /* 0x0003e80000100a00 */
[----:B-1----:R-:W4:Y:S04]  /*32900*/  LDL.64 R196, [R1+0x1900] ;  /* 0x0019000001c47983 */ /* 0x002f280000100a00 */
[----:B------:R1:W-:Y:S04]  /*32910*/  STL.64 [R1+0x6228], R198 ;  /* 0x006228c601007387 */ /* 0x0003e80000100a00 */
[----:B-1----:R-:W3:Y:S04]  /*32920*/  LDL.64 R198, [R1+0xd38] ;  /* 0x000d380001c67983 */ /* 0x002ee80000100a00 */
[----:B------:R-:W-:Y:S04]  /*32930*/  STL.64 [R1+0x6220], R200 ;  /* 0x006220c801007387 */ /* 0x000fe80000100a00 */
        /* <DEDUP_REMOVED lines=16> */
[----:B------:R1:W-:Y:S04]  /*32a40*/  STL.64 [R1+0x6198], R234 ;  /* 0x006198ea01007387 */ /* 0x0003e80000100a00 */
[----:B-1----:R-:W3:Y:S04]  /*32a50*/  LDL.64 R234, [R1+0xd10] ;  /* 0x000d100001ea7983 */ /* 0x002ee80000100a00 */
[----:B------:R1:W-:Y:S04]  /*32a60*/  STL.64 [R1+0x6190], R236 ;  /* 0x006190ec01007387 */ /* 0x0003e80000100a00 */
[----:B-1----:R-:W3:Y:S04]  /*32a70*/  LDL.64 R236, [R1+0x1910] ;  /* 0x0019100001ec7983 */ /* 0x002ee80000100a00 */
[----:B------:R1:W-:Y:S04]  /*32a80*/  STL.64 [R1+0x6188], R238 ;  /* 0x006188ee01007387 */ /* 0x0003e80000100a00 */
[----:B------:R-:W3:Y:S04]  /*32a90*/  LDL.64 R232, [R1+0xce0] ;  /* 0x000ce00001e87983 */ /* 0x000ee80000100a00 */
[----:B------:R-:W3:Y:S04]  /*32aa0*/  LDL.64 R230, [R1+0x1918] ;  /* 0x0019180001e67983 */ /* 0x000ee80000100a00 */
[----:B-1----:R-:W3:Y:S01]  /*32ab0*/  LDL.64 R238, [R1+0x1908] ;  /* 0x0019080001ee7983 */ /* 0x002ee20000100a00 */
[----:B------:R-:W-:-:S02]  /*32ac0*/  VIADD R242, R242, UR4 ;  /* 0x00000004f2f27c36 */ /* 0x000fc40008000000 */
[----:B------:R-:W-:Y:S01]  /*32ad0*/  VIADD R243, R243, UR4 ;  /* 0x00000004f3f37c36 */ /* 0x000fe20008000000 */
[----:B------:R-:W3:Y:S01]  /*32ae0*/  LDL.64 R228, [R1+0xcc0] ;  /* 0x000cc00001e47983 */ /* 0x000ee20000100a00 */
[----:B------:R-:W-:-:S03]  /*32af0*/  VIADD R244, R244, UR4 ;  /* 0x00000004f4f47c36 */ /* 0x000fc60008000000 */
[----:B------:R-:W3:Y:S04]  /*32b00*/  LDL.64 R226, [R1+0x1920] ;  /* 0x0019200001e27983 */ /* 0x000ee80000100a00 */
        /* <DEDUP_REMOVED lines=13> */
[----:B--2---:R-:W-:Y:S04]  /*32be0*/  LDGSTS.E [R2], desc[UR36][R192.64], P3 ;  /* 0x00000000c0027fae */ /* 0x004fe80009921864 */
[----:B------:R-:W2:Y:S04]  /*32bf0*/  LDL.64 R192, [R1+0xbe0] ;  /* 0x000be00001c07983 */ /* 0x000ea80000100a00 */
[----:B----4-:R-:W-:Y:S04]  /*32c00*/  LDGSTS.E [R2+0x80], desc[UR36][R196.64], P4 ;  /* 0x00080000c4027fae */ /* 0x010fe8000a121864 */
[----:B------:R-:W4:Y:S04]  /*32c10*/  LDL.64 R196, [R1+0xb90] ;  /* 0x000b900001c47983 */ /* 0x000f280000100a00 */
[----:B---3--:R-:W-:Y:S04]  /*32c20*/  LDGSTS.E [R2+0x800], desc[UR36][R238.64], P3 ;  /* 0x00800000ee027fae */ /* 0x008fe80009921864 */
[----:B------:R-:W-:Y:S04]  /*32c30*/  LDGSTS.E [R2+0x880], desc[UR36][R194.64], P4 ;  /* 0x00880000c2027fae */ /* 0x000fe8000a121864 */
[----:B------:R-:W-:Y:S04]  /*32c40*/  LDGSTS.E [R2+0x1000], desc[UR36][R236.64], P3 ;  /* 0x01000000ec027fae */ /* 0x000fe80009921864 */
[----:B------:R-:W-:Y:S04]  /*32c50*/  LDGSTS.E [R2+0x1080], desc[UR36][R198.64], P4 ;  /* 0x01080000c6027fae */ /* 0x000fe8000a121864 */
[----:B------:R-:W3:Y:S04]  /*32c60*/  LDL.64 R194, [R1+0x1950] ;  /* 0x0019500001c27983 */ /* 0x000ee80000100a00 */
[----:B------:R-:W-:Y:S04]  /*32c70*/  LDGSTS.E [R2+0x1800], desc[UR36][R188.64], P3 ;  /* 0x01800000bc027fae */ /* 0x000fe80009921864 */
[----:B------:R-:W3:Y:S04]  /*32c80*/  LDL.64 R198, [R1+0xb70] ;  /* 0x000b700001c67983 */ /* 0x000ee80000100a00 */
[----:B------:R-:W-:Y:S04]  /*32c90*/  LDGSTS.E [R2+0x1880], desc[UR36][R234.64], P4 ;  /* 0x01880000ea027fae */ /* 0x000fe8000a121864 */
[----:B------:R-:W3:Y:S04]  /*32ca0*/  LDL.64 R188, [R1+0x1958] ;  /* 0x0019580001bc7983 */ /* 0x000ee80000100a00 */
[----:B------:R-:W-:Y:S04]  /*32cb0*/  LDGSTS.E [R2+0x2000], desc[UR36][R190.64], P3 ;  /* 0x02000000be027fae */ /* 0x000fe80009921864 */
[----:B------:R-:W-:Y:S04]  /*32cc0*/  LDGSTS.E [R2+0x2080], desc[UR36][R232.64], P4 ;  /* 0x02080000e8027fae */ /* 0x000fe8000a121864 */
[----:B------:R-:W-:Y:S04]  /*32cd0*/  LDGSTS.E [R2+0x2800], desc[UR36][R230.64], P3 ;  /* 0x02800000e6027fae */ /* 0x000fe80009921864 */
[----:B------:R-:W3:Y:S04]  /*32ce0*/  LDL.64 R190, [R1+0xb58] ;  /* 0x000b580001be7983 */ /* 0x000ee80000100a00 */
[----:B------:R-:W-:Y:S04]  /*32cf0*/  LDGSTS.E [R2+0x2880], desc[UR36][R228.64], P4 ;  /* 0x02880000e4027fae */ /* 0x000fe8000a121864 */
        /* <DEDUP_REMOVED lines=23> */
[----:B--2---:R-:W-:Y:S04]  /*32e70*/  LDGSTS.E [R2+0x5880], desc[UR36][R192.64], P4 ;  /* 0x05880000c0027fae */ /* 0x004fe8000a121864 */
[----:B------:R-:W-:Y:S04]  /*32e80*/  LDGSTS.E [R2+0x6000], desc[UR36][R204.64], P3 ;  /* 0x06000000cc027fae */ /* 0x000fe80009921864 */
[----:B------:R-:W-:Y:S04]  /*32e90*/  LDGSTS.E [R2+0x6080], desc[UR36][R202.64], P4 ;  /* 0x06080000ca027fae */ /* 0x000fe8000a121864 */
[----:B------:R-:W2:Y:S04]  /*32ea0*/  LDL.64 R192, [R1+0x1960] ;  /* 0x0019600001c07983 */ /* 0x000ea80000100a00 */
[----:B------:R-:W-:Y:S04]  /*32eb0*/  LDGSTS.E [R2+0x6800], desc[UR36][R200.64], P3 ;  /* 0x06800000c8027fae */ /* 0x000fe80009921864 */
[----:B------:R-:W2:Y:S04]  /*32ec0*/  LDL.64 R214, [R1+0xd98] ;  /* 0x000d980001d67983 */ /* 0x000ea80000100a00 */
[----:B------:R-:W2:Y:S04]  /*32ed0*/  LDL.64 R212, [R1+0x1660] ;  /* 0x0016600001d47983 */ /* 0x000ea80000100a00 */
[----:B------:R-:W2:Y:S04]  /*32ee0*/  LDL.64 R200, [R1+0x1968] ;  /* 0x0019680001c87983 */ /* 0x000ea80000100a00 */
[----:B----4-:R-:W-:Y:S04]  /*32ef0*/  LDGSTS.E [R2+0x6880], desc[UR36][R196.64], P4 ;  /* 0x06880000c4027fae */ /* 0x010fe8000a121864 */
[----:B------:R-:W4:Y:S04]  /*32f00*/  LDL.64 R210, [R1+0xa00] ;  /* 0x000a000001d27983 */ /* 0x000f280000100a00 */
[----:B------:R-:W4:Y:S04]  /*32f10*/  LDL.64 R208, [R1+0x1990] ;  /* 0x0019900001d07983 */ /* 0x000f280000100a00 */
[----:B------:R-:W4:Y:S04]  /*32f20*/  LDL.64 R196, [R1+0x1748] ;  /* 0x0017480001c47983 */ /* 0x000f280000100a00 */
[----:B------:R-:W4:Y:S04]  /*32f30*/  LDL.64 R206, [R1+0xda0] ;  /* 0x000da00001ce7983 */ /* 0x000f280000100a00 */
[----:B------:R-:W4:Y:S04]  /*32f40*/  LDL.64 R204, [R1+0x9f0] ;  /* 0x0009f00001cc7983 */ /* 0x000f280000100a00 */
[----:B------:R-:W4:Y:S04]  /*32f50*/  LDL.64 R202, [R1+0x1998] ;  /* 0x0019980001ca7983 */ /* 0x000f280000100a00 */
[----:B---3--:R-:W-:Y:S04]  /*32f60*/  LDGSTS.E [R2+0x7000], desc[UR36][R194.64], P3 ;  /* 0x07000000c2027fae */ /* 0x008fe80009921864 */
[----:B------:R-:W-:Y:S04]  /*32f70*/  LDGSTS.E [R2+0x7080], desc[UR36][R198.64], P4 ;  /* 0x07080000c6027fae */ /* 0x000fe8000a121864 */
[----:B------:R-:W3:Y:S04]  /*32f80*/  LDL.64 R194, [R1+0xb08] ;  /* 0x000b080001c27983 */ /* 0x000ee80000100a00 */
[----:B------:R-:W-:Y:S04]  /*32f90*/  LDGSTS.E [R2+0x7800], desc[UR36][R188.64], P3 ;  /* 0x07800000bc027fae */ /* 0x000fe80009921864 */
[----:B------:R-:W3:Y:S04]  /*32fa0*/  LDL.64 R198, [R1+0xda8] ;  /* 0x000da80001c67983 */ /* 0x000ee80000100a00 */
[----:B------:R-:W3:Y:S04]  /*32fb0*/  LDL.64 R188, [R1+0xae0] ;  /* 0x000ae00001bc7983 */ /* 0x000ee80000100a00 */
[----:B------:R-:W-:Y:S04]  /*32fc0*/  LDGSTS.E [R2+0x7880], desc[UR36][R190.64], P4 ;  /* 0x07880000be027fae */ /* 0x000fe8000a121864 */
[----:B------:R-:W3:Y:S04]  /*32fd0*/  LDL.64 R190, [R1+0x1650] ;  /* 0x0016500001be7983 */ /* 0x000ee80000100a00 */
[----:B--2---:R-:W-:Y:S04]  /*32fe0*/  LDGSTS.E [R2+0x8000], desc[UR36][R192.64], P3 ;  /* 0x08000000c0027fae */ /* 0x004fe80009921864 */
[----:B------:R-:W-:Y:S04]  /*32ff0*/  LDGSTS.E [R2+0x8080], desc[UR36][R238.64], P4 ;  /* 0x08080000ee027fae */ /* 0x000fe8000a121864 */
[----:B------:R-:W2:Y:S04]  /*33000*/  LDL.64 R192, [R1+0x1648] ;  /* 0x0016480001c07983 */ /* 0x000ea80000100a00 */
[----:B------:R-:W2:Y:S04]  /*33010*/  LDL.64 R238, [R1+0x1638] ;  /* 0x0016380001ee7983 */ /* 0x000ea80000100a00 */
[----:B----4-:R-:W-:Y:S04]  /*33020*/  LDGSTS.E [R2+0x8800], desc[UR36][R196.64], P3 ;  /* 0x08800000c4027fae */ /* 0x010fe80009921864 */
[----:B------:R-:W-:Y:S04]  /*33030*/  LDGSTS.E [R2+0x8880], desc[UR36][R236.64], P4 ;  /* 0x08880000ec027fae */ /* 0x000fe8000a121864 */
[----:B------:R-:W-:Y:S04]  /*33040*/  LDGSTS.E [R2+0x9000], desc[UR36][R200.64], P3 ;  /* 0x09000000c8027fae */ /* 0x000fe80009921864 */
[----:B------:R-:W4:Y:S04]  /*33050*/  LDL.64 R196, [R1+0x9e0] ;  /* 0x0009e00001c47983 */ /* 0x000f280000100a00 */
[----:B------:R-:W4:Y:S04]  /*33060*/  LDL.64 R236, [R1+0x1630] ;  /* 0x0016300001ec7983 */ /* 0x000f280000100a00 */
[----:B------:R-:W4:Y:S04]  /*33070*/  LDL.64 R200, [R1+0x19a0] ;  /* 0x0019a00001c87983 */ /* 0x000f280000100a00 */
[----:B---3--:R-:W-:Y:S04]  /*33080*/  LDGSTS.E [R2+0x9080], desc[UR36][R194.64], P4 ;  /* 0x09080000c2027fae */ /* 0x008fe8000a121864 */
        /* <DEDUP_REMOVED lines=35> */
[----:B------:R-:W2:Y:S04]  /*332c0*/  LDL.64 R214, [R1+0x19b0] ;  /* 0x0019b00001d67983 */ /* 0x000ea80000100a00 */
[----:B------:R-:W2:Y:S04]  /*332d0*/  LDL.64 R212, [R1+0xdd8] ;  /* 0x000dd80001d47983 */ /* 0x000ea80000100a00 */
[----:B------:R-:W2:Y:S04]  /*332e0*/  LDL.64 R192, [R1+0xdb8] ;  /* 0x000db80001c07983 */ /* 0x000ea80000100a00 */
[----:B------:R-:W2:Y:S04]  /*332f0*/  LDL.64 R210, [R1+0x15e0] ;  /* 0x0015e00001d27983 */ /* 0x000ea80000100a00 */
[----:B------:R-:W2:Y:S04]  /*33300*/  LDL.64 R208, [R1+0x9a0] ;  /* 0x0009a00001d07983 */ /* 0x000ea80000100a00 */
[----:B------:R-:W2:Y:S04]  /*33310*/  LDL.64 R206, [R1+0x19b8] ;  /* 0x0019b80001ce7983 */ /* 0x000ea80000100a00 */
[----:B------:R-:W2:Y:S04]  /*33320*/  LDL.64 R204, [R1+0x15d8] ;  /* 0x0015d80001cc7983 */ /* 0x000ea80000100a00 */
[----:B----4-:R-:W-:Y:S04]  /*33330*/  LDGSTS.E [R2+0xe880], desc[UR36][R196.64], P4 ;  /* 0x0e880000c4027fae */ /* 0x010fe8000a121864 */
[----:B------:R-:W4:Y:S04]  /*33340*/  LDL.64 R202, [R1+0x990] ;  /* 0x0009900001ca7983 */ /* 0x000f280000100a00 */
[----:B------:R-:W-:Y:S04]  /*33350*/  LDGSTS.E [R2+0xf000], desc[UR36][R200.64], P3 ;  /* 0x0f000000c8027fae */ /* 0x000fe80009921864 */
[----:B------:R-:W4:Y:S04]  /*33360*/  LDL.64 R196, [R1+0x1628] ;  /* 0x0016280001c47983 */ /* 0x000f280000100a00 */
[----:B------:R-:W4:Y:S04]  /*33370*/  LDL.64 R200, [R1+0x19c0] ;  /* 0x0019c00001c87983 */ /* 0x000f280000100a00 */
[----:B---3--:R-:W-:Y:S04]  /*33380*/  LDGSTS.E [R2+0xf080], desc[UR36][R194.64], P4 ;  /* 0x0f080000c2027fae */ /* 0x008fe8000a121864 */
[----:B------:R-:W3:Y:S04]  /*33390*/  LDL.64 R194, [R1+0x1618] ;  /* 0x0016180001c27983 */ /* 0x000ee80000100a00 */
[----:B------:R-:W-:Y:S04]  /*333a0*/  LDGSTS.E [R2+0xf800], desc[UR36][R188.64], P3 ;  /* 0x0f800000bc027fae */ /* 0x000fe80009921864 */
[----:B------:R-:W3:Y:S04]  /*333b0*/  LDL.64 R188, [R1+0xde0] ;  /* 0x000de00001bc7983 */ /* 0x000ee80000100a00 */
[----:B------:R-:W-:Y:S04]  /*333c0*/  LDGSTS.E [R2+0xf880], desc[UR36][R190.64], P4 ;  /* 0x0f880000be027fae */ /* 0x000fe8000a121864 */
[----:B------:R-:W-:Y:S04]  /*333d0*/  LDGSTS.E [R2+0x10000], desc[UR36][R238.64], P3 ;  /* 0x10000000ee027fae */ /* 0x000fe80009921864 */
[----:B------:R-:W3:Y:S04]  /*333e0*/  LDL.64 R190, [R1+0xde8] ;  /* 0x000de80001be7983 */ /* 0x000ee80000100a00 */
[----:B------:R-:W3:Y:S04]  /*333f0*/  LDL.64 R238, [R1+0x980] ;  /* 0x0009800001ee7983 */ /* 0x000ee80000100a00 */
[----:B--2---:R-:W-:Y:S04]  /*33400*/  LDGSTS.E [R2+0x10080], desc[UR36][R192.64], P4 ;  /* 0x10080000c0027fae */ /* 0x004fe8000a121864 */
[----:B------:R-:W-:Y:S04]  /*33410*/  LDGSTS.E [R2+0x10800], desc[UR36][R236.64], P3 ;  /* 0x10800000ec027fae */ /* 0x000fe80009921864 */
[----:B------:R-:W-:Y:S04]  /*33420*/  LDGSTS.E [R2+0x10880], desc[UR36][R198.64], P4 ;  /* 0x10880000c6027fae */ /* 0x000fe8000a121864 */
[----:B------:R-:W2:Y:S04]  /*33430*/  LDL.64 R192, [R1+0x15d0] ;  /* 0x0015d00001c07983 */ /* 0x000ea80000100a00 */
[----:B------:R-:W2:Y:S04]  /*33440*/  LDL.64 R236, [R1+0xdf8] ;  /* 0x000df80001ec7983 */ /* 0x000ea80000100a00 */
[----:B------:R-:W2:Y:S04]  /*33450*/  LDL.64 R198, [R1+0x988] ;  /* 0x0009880001c67983 */ /* 0x000ea80000100a00 */
[----:B----4-:R-:W-:Y:S04]  /*33460*/  LDGSTS.E [R2+0x11000], desc[UR36][R196.64], P3 ;  /* 0x11000000c4027fae */ /* 0x010fe80009921864 */
[----:B------:R-:W-:Y:S04]  /*33470*/  LDGSTS.E [R2+0x11080], desc[UR36][R234.64], P4 ;  /* 0x11080000ea027fae */ /* 0x000fe8000a121864 */
[----:B------:R-:W4:Y:S04]  /*33480*/  LDL.64 R196, [R1+0x15c8] ;  /* 0x0015c80001c47983 */ /* 0x000f280000100a00 */
[----:B------:R-:W4:Y:S04]  /*33490*/  LDL.64 R234, [R1+0x19c8] ;  /* 0x0019c80001ea7983 */ /* 0x000f280000100a00 */
[----:B---3--:R-:W-:Y:S04]  /*334a0*/  LDGSTS.E [R2+0x11800], desc[UR36][R194.64], P3 ;  /* 0x11800000c2027fae */ /* 0x008fe80009921864 */
        /* <DEDUP_REMOVED lines=37> */
[----:B------:R-:W-:Y:S04]  /*33700*/  LDGSTS.E [R2+0x16880], desc[UR36][R198.64], P4 ;  /* 0x16880000c6027fae */ /* 0x000fe8000a121864 */
[----:B------:R-:W2:Y:S04]  /*33710*/  LDL.64 R192, [R1+0x978] ;  /* 0x0009780001c07983 */ /* 0x000ea80000100a00 */
[----:B------:R-:W2:Y:S04]  /*33720*/  LDL.64 R206, [R1+0x938] ;  /* 0x0009380001ce7983 */ /* 0x000ea80000100a00 */
[----:B------:R-:W2:Y:S04]  /*33730*/  LDL.64 R204, [R1+0xe20] ;  /* 0x000e200001cc7983 */ /* 0x000ea80000100a00 */
[----:B------:R-:W2:Y:S04]  /*33740*/  LDL.64 R202, [R1+0x1568] ;  /* 0x0015680001ca7983 */ /* 0x000ea80000100a00 */
[----:B------:R-:W2:Y:S04]  /*33750*/  LDL.64 R198, [R1+0x930] ;  /* 0x0009300001c67983 */ /* 0x000ea80000100a00 */
[----:B----4-:R-:W-:Y:S04]  /*33760*/  LDGSTS.E [R2+0x17000], desc[UR36][R196.64], P3 ;  /* 0x17000000c4027fae */ /* 0x010fe80009921864 */
[----:B------:R-:W4:Y:S04]  /*33770*/  LDL.64 R196, [R1+0xe00] ;  /* 0x000e000001c47983 */ /* 0x000f280000100a00 */
[----:B---3--:R-:W-:Y:S04]  /*33780*/  LDGSTS.E [R2+0x17080], desc[UR36][R194.64], P4 ;  /* 0x17080000c2027fae */ /* 0x008fe8000a121864 */
[----:B------:R-:W3:Y:S04]  /*33790*/  LDL.64 R194, [R1+0x19e8] ;  /* 0x0019e80001c27983 */ /* 0x000ee80000100a00 */
[----:B------:R-:W-:Y:S04]  /*337a0*/  LDGSTS.E [R2+0x17800], desc[UR36][R188.64], P3 ;  /* 0x17800000bc027fae */ /* 0x000fe80009921864 */
[----:B------:R-:W-:Y:S04]  /*337b0*/  LDGSTS.E [R2+0x17880], desc[UR36][R238.64], P4 ;  /* 0x17880000ee027fae */ /* 0x000fe8000a121864 */
[----:B------:R-:W3:Y:S04]  /*337c0*/  LDL.64 R188, [R1+0x1560] ;  /* 0x0015600001bc7983 */ /* 0x000ee80000100a00 */
[----:B------:R-:W3:Y:S04]  /*337d0*/  LDL.64 R238, [R1+0x1540] ;  /* 0x0015400001ee7983 */ /* 0x000ee80000100a00 */
[----:B------:R-:W-:Y:S04]  /*337e0*/  LDGSTS.E [R2+0x18000], desc[UR36][R190.64], P3 ;  /* 0x18000000be027fae */ /* 0x000fe80009921864 */
[----:B------:R-:W-:Y:S04]  /*337f0*/  LDGSTS.E [R2+0x18080], desc[UR36][R236.64], P4 ;  /* 0x18080000ec027fae */ /* 0x000fe8000a121864 */
[----:B------:R-:W-:Y:S04]  /*33800*/  LDGSTS.E [R2+0x18800], desc[UR36][R200.64], P3 ;  /* 0x18800000c8027fae */ /* 0x000fe80009921864 */
[----:B------:R-:W3:Y:S04]  /*33810*/  LDL.64 R190, [R1+0xe28] ;  /* 0x000e280001be7983 */ /* 0x000ee80000100a00 */
[----:B------:R-:W3:Y:S04]  /*33820*/  LDL.64 R236, [R1+0x19f0] ;  /* 0x0019f00001ec7983 */ /* 0x000ee80000100a00 */
        /* <DEDUP_REMOVED lines=21> */
[----:B------:R-:W4:Y:S04]  /*33980*/  LDL.64 R232, [R1+0xd30] ;  /* 0x000d300001e87983 */ /* 0x000f280000100a00 */
        /* <DEDUP_REMOVED lines=15> */
[----:B------:R-:W-:Y:S04]  /*33a80*/  LDGSTS.E [R2+0x1d800], desc[UR36][R202.64], P3 ;  /* 0x1d800000ca027fae */ /* 0x000fe80009921864 */
[----:B------:R-:W3:Y:S04]  /*33a90*/  LDL.64 R194, [R1+0xe30] ;  /* 0x000e300001c27983 */ /* 0x000ee80000100a00 */
[----:B------:R-:W-:Y:S04]  /*33aa0*/  LDGSTS.E [R2+0x1d880], desc[UR36][R198.64], P4 ;  /* 0x1d880000c6027fae */ /* 0x000fe8000a121864 */
[----:B------:R-:W3:Y:S04]  /*33ab0*/  LDL.64 R204, [R1+0x1a38] ;  /* 0x001a380001cc7983 */ /* 0x000ee80000100a00 */
[----:B------:R-:W3:Y:S04]  /*33ac0*/  LDL.64 R202, [R1+0xc00] ;  /* 0x000c000001ca7983 */ /* 0x000ee80000100a00 */
        /* <DEDUP_REMOVED lines=8> */
[----:B------:R-:W2:Y:S04]  /*33b50*/  LDL.64 R192, [R1+0x1a00] ;  /* 0x001a000001c07983 */ /* 0x000ea80000100a00 */
[----:B----4-:R-:W-:Y:S04]  /*33b60*/  LDGSTS.E [R2+0x1f000], desc[UR36][R196.64], P3 ;  /* 0x1f000000c4027fae */ /* 0x010fe80009921864 */
[----:B------:R-:W4:Y:S04]  /*33b70*/  LDL.64 R196, [R1+0xc28] ;  /* 0x000c280001c47983 */ /* 0x000f280000100a00 */
[----:B---3--:R-:W-:Y:S04]  /*33b80*/  LDGSTS.E [R2+0x1f080], desc[UR36][R194.64], P4 ;  /* 0x1f080000c2027fae */ /* 0x008fe8000a121864 */
        /* <DEDUP_REMOVED lines=8> */
[----:B------:R-:W-:Y:S04]  /*33c10*/  LDGSTS.E [R241+0x900], desc[UR36][R190.64], P3 ;  /* 0x00900000bef17fae */ /* 0x000fe80009921864 */
[----:B------:R-:W3:Y:S04]  /*33c20*/  LDL.64 R198, [R1+0xbb0] ;  /* 0x000bb00001c67983 */ /* 0x000ee80000100a00 */
[----:B------:R-:W-:Y:S04]  /*33c30*/  LDGSTS.E [R241+0x980], desc[UR36][R234.64], P4 ;  /* 0x00980000eaf17fae */ /* 0x000fe8000a121864 */
[----:B------:R-:W3:Y:S04]  /*33c40*/  LDL.64 R190, [R1+0x17c8] ;  /* 0x0017c80001be7983 */ /* 0x000ee80000100a00 */
[----:B------:R-:W3:Y:S04]  /*33c50*/  LDL.64 R234, [R1+0x1740] ;  /* 0x0017400001ea7983 */ /* 0x000ee80000100a00 */
[----:B--2---:R-:W-:Y:S04]  /*33c60*/  LDGSTS.E [R241+0x1100], desc[UR36][R192.64], P3 ;  /* 0x01100000c0f17fae */ /* 0x004fe80009921864 */
[----:B------:R-:W-:Y:S04]  /*33c70*/  LDGSTS.E [R241+0x1180], desc[UR36][R232.64], P4 ;  /* 0x01180000e8f17fae */ /* 0x000fe8000a121864 */
[----:B------:R-:W-:Y:S04]  /*33c80*/  LDGSTS.E [R241+0x1900], desc[UR36][R230.64], P3 ;  /* 0x01900000e6f17fae */ /* 0x000fe80009921864 */
[----:B------:R-:W2:Y:S04]  /*33c90*/  LDL.64 R192, [R1+0xe38] ;  /* 0x000e380001c07983 */ /* 0x000ea80000100a00 */
        /* <DEDUP_REMOVED lines=12> */
[----:B----4-:R-:W-:Y:S04]  /*33d60*/  LDGSTS.E [R241+0x4980], desc[UR36][R196.64], P4 ;  /* 0x04980000c4f17fae */ /* 0x010fe8000a121864 */
[----:B------:R-:W-:Y:S04]  /*33d70*/  LDGSTS.E [R241+0x5100], desc[UR36][R204.64], P3 ;  /* 0x05100000ccf17fae */ /* 0x000fe80009921864 */
[----:B------:R-:W-:Y:S04]  /*33d80*/  LDGSTS.E [R241+0x5180], desc[UR36][R202.64], P4 ;  /* 0x05180000caf17fae */ /* 0x000fe8000a121864 */
[----:B------:R-:W4:Y:S04]  /*33d90*/  LDL.64 R196, [R1+0x17a8] ;  /* 0x0017a80001c47983 */ /* 0x000f280000100a00 */
        /* <DEDUP_REMOVED lines=36> */
[----:B------:R-:W3:Y:S04]  /*33fe0*/  LDL.64 R236, [R1+0x1a78] ;  /* 0x001a780001ec7983 */ /* 0x000ee80000100a00 */
        /* <DEDUP_REMOVED lines=48> */
[----:B------:R-:W3:Y:S04]  /*342f0*/  LDL.64 R200, [R1+0x1468] ;  /* 0x0014680001c87983 */ /* 0x000ee80000100a00 */
[----:B------:R-:W-:Y:S04]  /*34300*/  LDGSTS.E [R241+0xe180], desc[UR36][R188.64], P4 ;  /* 0x0e180000bcf17fae */ /* 0x000fe8000a121864 */
        /* <DEDUP_REMOVED lines=111> */
[----:B------:R-:W-:Y:S04]  /*34a00*/  LDGSTS.E [R241+0x1d100], desc[UR36][R190.64], P3 ;  /* 0x1d100000bef17fae */ /* 0x000fe80009921864 */
        /* <DEDUP_REMOVED lines=24> */
[----:B--2---:R-:W-:Y:S04]  /*34b90*/  LDGSTS.E [R241+0x1f900], desc[UR36][R192.64], P3 ;  /* 0x1f900000c0f17fae */ /* 0x004fe80009921864 */
[----:B------:R-:W2:Y:S04]  /*34ba0*/  LDL.64 R198, [R1+0xf38] ;  /* 0x000f380001c67983 */ /* 0x000ea80000100a00 */
        /* <DEDUP_REMOVED lines=988> */
[----:B------:R-:W3:Y:S04]  /*38970*/  LDL.64 R198, [R1+0x1ce0] ;  /* 0x001ce00001c67983 */ /* 0x000ee80000100a00 */
[----:B------:R-:W-:Y:S04]  /*38980*/  LDGSTS.E [R243+0x1bd00], desc[UR36][R190.64], P3 ;  /* 0x1bd00000bef37fae */ /* 0x000fe80009921864 */
[----:B------:R-:W-:Y:S04]  /*38990*/  LDGSTS.E [R243+0x1bd80], desc[UR36][R234.64], P4 ;  /* 0x1bd80000eaf37fae */ /* 0x000fe8000a121864 */
        /* <DEDUP_REMOVED lines=20> */
[----:B------:R1:W-:Y:S04]  /*38ae0*/  STL.64 [R1+0x60c8], R242 ;  /* 0x0060c8f201007387 */ /* 0x0003e80000100a00 */
[----:B------:R-:W2:Y:S04]  /*38af0*/  LDL.64 R238, [R1+0x2040] ;  /* 0x0020400001ee7983 */ /* 0x000ea80000100a00 */
[----:B------:R-:W2:Y:S04]  /*38b00*/  LDL.64 R236, [R1+0x1e40] ;  /* 0x001e400001ec7983 */ /* 0x000ea80000100a00 */
[----:B-1----:R-:W2:Y:S04]  /*38b10*/  LDL.64 R242, [R1+0x1fc8] ;  /* 0x001fc80001f27983 */ /* 0x002ea80000100a00 */
        /* <DEDUP_REMOVED lines=9> */
[----:B---3--:R-:W-:Y:S04]  /*38bb0*/  LDGSTS.E [R240+0xe80], desc[UR36][R194.64], P4 ;  /* 0x00e80000c2f07fae */ /* 0x008fe8000a121864 */
[----:B------:R-:W3:Y:S04]  /*38bc0*/  LDL.64 R220, [R1+0x2010] ;  /* 0x0020100001dc7983 */ /* 0x000ee80000100a00 */
[----:B------:R-:W3:Y:S04]  /*38bd0*/  LDL.64 R218, [R1+0x1e18] ;  /* 0x001e180001da7983 */ /* 0x000ee80000100a00 */
[----:B------:R-:W4:Y:S04]  /*38be0*/  LDL.64 R194, [R1+0x1e50] ;  /* 0x001e500001c27983 */ /* 0x000f280000100a00 */
        /* <DEDUP_REMOVED lines=17> */
[----:B------:R-:W-:Y:S04]  /*38d00*/  LDGSTS.E [R240+0x2600], desc[UR36][R242.64], P3 ;  /* 0x02600000f2f07fae */ /* 0x000fe80009921864 */
        /* <DEDUP_REMOVED lines=435> */
[----:B------:R-:W3:Y:S04]  /*3a840*/  LDL.LU.64 R188, [R1+0x6250] ;  /* 0x0062500001bc7983 */ /* 0x000ee80000300a00 */
[----:B------:R-:W3:Y:S04]  /*3a850*/  LDL.64 R216, [R1+0x22e0] ;  /* 0x0022e00001d87983 */ /* 0x000ee80000100a00 */
[----:B------:R-:W-:Y:S04]  /*3a860*/  LDGSTS.E [R244+0x18f80], desc[UR36][R190.64], P4 ;  /* 0x18f80000bef47fae */ /* 0x000fe8000a121864 */
[----:B------:R-:W-:Y:S04]  /*3a870*/  LDGSTS.E [R244+0x19700], desc[UR36][R224.64], P3 ;  /* 0x19700000e0f47fae */ /* 0x000fe80009921864 */
[----:B------:R-:W-:Y:S04]  /*3a880*/  LDGSTS.E [R244+0x19780], desc[UR36][R220.64], P4 ;  /* 0x19780000dcf47fae */ /* 0x000fe8000a121864 */
[----:B------:R-:W3:Y:S04]  /*3a890*/  LDL.LU.64 R190, [R1+0x6248] ;  /* 0x0062480001be7983 */ /* 0x000ee80000300a00 */
[----:B------:R-:W3:Y:S04]  /*3a8a0*/  LDL.64 R224, [R1+0x20e0] ;  /* 0x0020e00001e07983 */ /* 0x000ee80000100a00 */
[----:B------:R-:W3:Y:S04]  /*3a8b0*/  LDL.64 R220, [R1+0x22d8] ;  /* 0x0022d80001dc7983 */ /* 0x000ee80000100a00 */
[----:B--2---:R-:W-:Y:S04]  /*3a8c0*/  LDGSTS.E [R244+0x19f00], desc[UR36][R192.64], P3 ;  /* 0x19f00000c0f47fae */ /* 0x004fe80009921864 */
[----:B------:R-:W-:Y:S04]  /*3a8d0*/  LDGSTS.E [R244+0x19f80], desc[UR36][R218.64], P4 ;  /* 0x19f80000daf47fae */ /* 0x000fe8000a121864 */
[----:B------:R-:W2:Y:S04]  /*3a8e0*/  LDL.LU.64 R192, [R1+0x6240] ;  /* 0x0062400001c07983 */ /* 0x000ea80000300a00 */
        /* <DEDUP_REMOVED lines=16> */
[----:B------:R1:W-:Y:S04]  /*3a9f0*/  LDGSTS.E [R244+0x1df80], desc[UR36][R232.64], P4 ;  /* 0x1df80000e8f47fae */ /* 0x0003e8000a121864 */
[----:B------:R-:W-:Y:S04]  /*3aa00*/  LDGSTS.E [R244+0x1e700], desc[UR36][R230.64], P3 ;  /* 0x1e700000e6f47fae */ /* 0x000fe80009921864 */
[----:B------:R-:W-:Y:S04]  /*3aa10*/  LDGSTS.E [R244+0x1e780], desc[UR36][R228.64], P4 ;  /* 0x1e780000e4f47fae */ /* 0x000fe8000a121864 */
[----:B------:R-:W-:Y:S01]  /*3aa20*/  LDGSTS.E [R244+0x1ef00], desc[UR36][R226.64], P3 ;  /* 0x1ef00000e2f47fae */ /* 0x000fe20009921864 */
[----:B-1----:R-:W1:Y:S03]  /*3aa30*/  LDC R232, c[0x0][0x230] ;  /* 0x00008c00ffe87b82 */ /* 0x002e660000000800 */
[----:B------:R-:W-:Y:S04]  /*3aa40*/  LDGSTS.E [R244+0x1ef80], desc[UR36][R222.64], P4 ;  /* 0x1ef80000def47fae */ /* 0x000fe8000a121864 */
[----:B------:R-:W4:Y:S04]  /*3aa50*/  LDL.LU.64 R194, [R1+0x6238] ;  /* 0x0062380001c27983 */ /* 0x000f280000300a00 */
[----:B------:R-:W4:Y:S04]  /*3aa60*/  LDL.LU.64 R196, [R1+0x6230] ;  /* 0x0062300001c47983 */ /* 0x000f280000300a00 */
[----:B---3--:R3:W-:Y:S04]  /*3aa70*/  LDGSTS.E [R244+0x1f700], desc[UR36][R216.64], P3 ;  /* 0x1f700000d8f47fae */ /* 0x0087e80009921864 */
[----:B------:R-:W4:Y:S04]  /*3aa80*/  LDL.LU.64 R198, [R1+0x6228] ;  /* 0x0062280001c67983 */ /* 0x000f280000300a00 */
[----:B------:R-:W4:Y:S01]  /*3aa90*/  LDL.LU.64 R200, [R1+0x6220] ;  /* 0x0062200001c87983 */ /* 0x000f220000300a00 */
[----:B---3--:R-:W3:Y:S03]  /*3aaa0*/  LDC R217, c[0x0][0x238] ;  /* 0x00008e00ffd97b82 */ /* 0x008ee60000000800 */
[----:B------:R-:W4:Y:S04]  /*3aab0*/  LDL.LU.64 R202, [R1+0x6218] ;  /* 0x0062180001ca7983 */ /* 0x000f280000300a00 */
        /* <DEDUP_REMOVED lines=10> */
[----:B------:R-:W-:Y:S04]  /*3ab60*/  LDGSTS.E [R244+0x1f780], desc[UR36][R224.64], P4 ;  /* 0x1f780000e0f47fae */ /* 0x000fe8000a121864 */
[----:B------:R-:W-:Y:S01]  /*3ab70*/  LDGSTS.E [R244+0x1ff00], desc[UR36][R220.64], P3 ;  /* 0x1ff00000dcf47fae */ /* 0x000fe20009921864 */
[----:B------:R-:W-:Y:S01]  /*3ab80*/  ISETP.GE.U32.AND P3, PT, R245, 0x7fffff74, PT ;  /* 0x7fffff74f500780c */ /* 0x000fe20003f66070 */
[----:B---3--:R-:W-:-:S02]  /*3ab90*/  IMAD.SHL.U32 R245, R217, 0x40, RZ ;  /* 0x00000040d9f57824 */ /* 0x008fc400078e00ff */
[----:B------:R-:W3:Y:S01]  /*3aba0*/  LDC R217, c[0x0][0x230] ;  /* 0x00008c00ffd97b82 */ /* 0x000ee20000000800 */
[----:B------:R-:W4:Y:S04]  /*3abb0*/  LDL.LU.64 R220, [R1+0x2a0] ;  /* 0x0002a00001dc7983 */ /* 0x000f280000300a00 */
[----:B--2---:R-:W-:Y:S01]  /*3abc0*/  LDGSTS.E [R244+0x1ff80], desc[UR36][R218.64], P4 ;  /* 0x1ff80000daf47fae */ /* 0x004fe2000a121864 */
[----:B------:R-:W-:Y:S02]  /*3abd0*/  ISETP.GE.U32.AND P4, PT, R252, 0x7fffff70, PT ;  /* 0x7fffff70fc00780c */ /* 0x000fe40003f86070 */
[----:B---3--:R-:W-:Y:S01]  /*3abe0*/  IADD3 R252, R217, -0x55, RZ ;  /* 0xffffffabd9fc7810 */ /* 0x008fe20007ffe0ff */
[----:B------:R-:W0:Y:S04]  /*3abf0*/  LDGDEPBAR ;  /* 0x00000000000079af */ /* 0x000e280000000000 */
[----:B------:R-:W2:Y:S04]  /*3ac00*/  LDL.LU.64 R218, [R1+0x298] ;  /* 0x0002980001da7983 */ /* 0x000ea80000300a00 */
[----:B------:R-:W3:Y:S01]  /*3ac10*/  LDL.LU.64 R216, [R1+0x290] ;  /* 0x0002900001d87983 */ /* 0x000ee20000300a00 */
[C---:B------:R-:W-:Y:S01]  /*3ac20*/  IMAD.WIDE R142, R245.reuse, 0x4, R142 ;  /* 0x00000004f58e7825 */ /* 0x040fe200078e028e */
[----:B------:R-:W-:Y:S03]  /*3ac30*/  BAR.SYNC.DEFER_BLOCKING 0x0 ;  /* 0x0000000000007b1d */ /* 0x000fe60000010000 */
[----:B------:R-:W-:-:S03]  /*3ac40*/  IMAD.WIDE R140, R245, 0x4, R140 ;  /* 0x00000004f58c7825 */ /* 0x000fc600078e028c */
[----:B------:R-:W-:Y:S01]  /*3ac50*/  STL.64 [R1+0x3250], R142 ;  /* 0x0032508e01007387 */ /* 0x000fe20000100a00 */
[----:B------:R-:W-:-:S04]  /*3ac60*/  IMAD.WIDE R138, R245, 0x4, R138 ;  /* 0x00000004f58a7825 */ /* 0x000fc800078e028a */
[C---:B------:R-:W-:Y:S01]  /*3ac70*/  IMAD.WIDE R136, R245.reuse, 0x4, R136 ;  /* 0x00000004f5887825 */ /* 0x040fe200078e0288 */
[----:B------:R-:W-:Y:S04]  /*3ac80*/  STL.64 [R1+0x3258], R140 ;  /* 0x0032588c01007387 */ /* 0x000fe80000100a00 */
[----:B------:R-:W-:Y:S01]  /*3ac90*/  @!PT LDS RZ, [RZ] ;  /* 0x00000000fffff984 */ /* 0x000fe20000000800 */
[----:B------:R-:W-:Y:S01]  /*3aca0*/  @!PT LDS RZ, [RZ] ;  /* 0x00000000fffff984 */ /* 0x000fe20000000800 */
[----:B------:R-:W-:Y:S01]  /*3acb0*/  @!PT LDS RZ, [RZ] ;  /* 0x00000000fffff984 */ /* 0x000fe20000000800 */
[----:B------:R-:W-:Y:S04]  /*3acc0*/  LDGSTS.E [R2+0x48000], desc[UR36][R142.64], !P1 ;  /* 0x480000008e027fae */ /* 0x000fe8000c921864 */
[----:B------:R-:W-:Y:S04]  /*3acd0*/  STL.64 [R1+0x3260], R138 ;  /* 0x0032608a01007387 */ /* 0x000fe80000100a00 */
[----:B------:R1:W-:Y:S04]  /*3ace0*/  STL.64 [R1+0x3268], R136 ;  /* 0x0032688801007387 */ /* 0x0003e80000100a00 */
[----:B------:R-:W3:Y:S04]  /*3acf0*/  LDL.LU.64 R234, [R1+0x288] ;  /* 0x0002880001ea7983 */ /* 0x000ee80000300a00 */
[----:B------:R-:W-:Y:S04]  /*3ad00*/  LDGSTS.E [R2+0x48080], desc[UR36][R140.64], !P1 ;  /* 0x480800008c027fae */ /* 0x000fe8000c921864 */
[----:B------:R-:W3:Y:S04]  /*3ad10*/  LDL.LU.64 R226, [R1+0x220] ;  /* 0x0002200001e27983 */ /* 0x000ee80000300a00 */
[----:B------:R-:W3:Y:S04]  /*3ad20*/  LDL.LU.64 R224, [R1+0x218] ;  /* 0x0002180001e07983 */ /* 0x000ee80000300a00 */
[----:B------:R-:W-:Y:S04]  /*3ad30*/  LDGSTS.E [R2+0x48100], desc[UR36][R138.64], !P1 ;  /* 0x481000008a027fae */ /* 0x000fe8000c921864 */
[----:B------:R1:W-:Y:S02]  /*3ad40*/  LDGSTS.E [R2+0x48180], desc[UR36][R136.64], !P1 ;  /* 0x4818000088027fae */ /* 0x0003e4000c921864 */
[----:B-1----:R-:W1:Y:S01]  /*3ad50*/  LDC R137, c[0x0][0x230] ;  /* 0x00008c00ff897b82 */ /* 0x002e620000000800 */
[----:B----4-:R-:W-:-:S07]  /*3ad60*/  IMAD.WIDE R142, R245, 0x4, R228 ;  /* 0x00000004f58e7825 */ /* 0x010fce00078e02e4 */
[----:B------:R-:W4:Y:S01]  /*3ad70*/  LDC R229, c[0x0][0x230] ;  /* 0x00008c00ffe57b82 */ /* 0x000f220000000800 */
[----:B------:R-:W-:-:S04]  /*3ad80*/  IMAD.WIDE R222, R245, 0x4, R222 ;  /* 0x00000004f5de7825 */ /* 0x000fc800078e02de */
[C---:B------:R-:W-:Y:S01]  /*3ad90*/  IMAD.WIDE R140, R245.reuse, 0x4, R236 ;  /* 0x00000004f58c7825 */ /* 0x040fe200078e02ec */
[----:B------:R-:W-:Y:S04]  /*3ada0*/  STL.64 [R1+0x24b0], R222 ;  /* 0x0024b0de01007387 */ /* 0x000fe80000100a00 */
[----:B------:R3:W-:Y:S01]  /*3adb0*/  STL.64 [R1+0x24c8], R142 ;  /* 0x0024c88e01007387 */ /* 0x0007e20000100a00 */
[----:B------:R-:W-:-:S03]  /*3adc0*/  IMAD.WIDE R138, R245, 0x4, R230 ;  /* 0x00000004f58a7825 */ /* 0x000fc600078e02e6 */
[----:B------:R-:W3:Y:S04]  /*3add0*/  LDL.LU.64 R238, [R1+0x210] ;  /* 0x0002100001ee7983 */ /* 0x000ee80000300a00 */
[----:B------:R-:W-:Y:S04]  /*3ade0*/  STL.64 [R1+0x24e0], R140 ;  /* 0x0024e08c01007387 */ /* 0x000fe80000100a00 */
[----:B------:R-:W3:Y:S01]  /*3adf0*/  LDL.LU.64 R236, [R1+0x208] ;  /* 0x0002080001ec7983 */ /* 0x000ee20000300a00 */
[----:B----4-:R-:W-:-:S03]  /*3ae00*/  VIADD R136, R229, 0xffffffa7 ;  /* 0xffffffa7e5887836 */ /* 0x010fc60000000000 */
[----:B------:R-:W-:Y:S04]  /*3ae10*/  LDGSTS.E [R2+0x48800], desc[UR36][R222.64], !P0 ;  /* 0x48800000de027fae */ /* 0x000fe8000c121864 */
[----:B------:R3:W-:Y:S04]  /*3ae20*/  LDGSTS.E [R2+0x48880], desc[UR36][R142.64], !P0 ;  /* 0x488800008e027fae */ /* 0x0007e8000c121864 */
[----:B------:R4:W-:Y:S04]  /*3ae30*/  STL.64 [R1+0x24f8], R138 ;  /* 0x0024f88a01007387 */ /* 0x0009e80000100a00 */
[----:B------:R-:W-:Y:S04]  /*3ae40*/  LDGSTS.E [R2+0x48900], desc[UR36][R140.64], !P0 ;  /* 0x489000008c027fae */ /* 0x000fe8000c121864 */
[----:B------:R4:W-:Y:S01]  /*3ae50*/  LDGSTS.E [R2+0x48980], desc[UR36][R138.64], !P0 ;  /* 0x489800008a027fae */ /* 0x0009e2000c121864 */
[----:B------:R-:W-:-:S04]  /*3ae60*/  IMAD.WIDE R230, R245, 0x4, R220 ;  /* 0x00000004f5e67825 */ /* 0x000fc800078e02dc */
[----:B--2---:R-:W-:-:S04]  /*3ae70*/  IMAD.WIDE R228, R245, 0x4, R218 ;  /* 0x00000004f5e47825 */ /* 0x004fc800078e02da */
[----:B---3--:R-:W-:Y:S01]  /*3ae80*/  IMAD.WIDE R142, R245, 0x4, R216 ;  /* 0x00000004f58e7825 */ /* 0x008fe200078e02d8 */
[----:B------:R-:W-:Y:S01]  /*3ae90*/  ISETP.GE.U32.AND P0, PT, R136, 0x7fffff68, PT ;  /* 0x7fffff688800780c */ /* 0x000fe20003f06070 */
[----:B------:R-:W2:Y:S01]  /*3aea0*/  LDL.LU.64 R216, [R1+0x1a0] ;  /* 0x0001a00001d87983 */ /* 0x000ea20000300a00 */
[----:B----4-:R-:W3:Y:S03]  /*3aeb0*/  LDC R139, c[0x0][0x230] ;  /* 0x00008c00ff8b7b82 */ /* 0x010ee60000000800 */
[----:B------:R-:W-:Y:S04]  /*3aec0*/  STL.64 [R1+0x2510], R230 ;  /* 0x002510e601007387 */ /* 0x000fe80000100a00 */
[----:B------:R-:W4:Y:S01]  /*3aed0*/  LDL.LU.64 R218, [R1+0x198] ;  /* 0x0001980001da7983 */ /* 0x000f220000300a00 */
[----:B------:R-:W3:Y:S03]  /*3aee0*/  LDC R138, c[0x0][0x230] ;  /* 0x00008c00ff8a7b82 */ /* 0x000ee60000000800 */
[----:B------:R1:W-:Y:S04]  /*3aef0*/  STL.64 [R1+0x2528], R228 ;  /* 0x002528e401007387 */ /* 0x0003e80000100a00 */
[----:B------:R-:W3:Y:S04]  /*3af00*/  LDL.LU.64 R220, [R1+0x190] ;  /* 0x0001900001dc7983 */ /* 0x000ee80000300a00 */
[----:B------:R1:W-:Y:S01]  /*3af10*/  STL.64 [R1+0x2710], R142 ;  /* 0x0027108e01007387 */ /* 0x0003e20000100a00 */
[----:B------:R-:W-:-:S03]  /*3af20*/  VIADD R136, R232, 0xffffffa3 ;  /* 0xffffffa3e8887836 */ /* 0x000fc60000000000 */
[----:B------:R-:W3:Y:S04]  /*3af30*/  LDL.LU.64 R222, [R1+0x188] ;  /* 0x0001880001de7983 */ /* 0x000ee80000300a00 */
[----:B------:R-:W-:Y:S04]  /*3af40*/  LDGSTS.E [R2+0x49000], desc[UR36][R230.64], !P5 ;  /* 0x49000000e6027fae */ /* 0x000fe8000e921864 */
[----:B------:R-:W-:Y:S04]  /*3af50*/  LDGSTS.E [R2+0x49080], desc[UR36][R228.64], !P5 ;  /* 0x49080000e4027fae */ /* 0x000fe8000e921864 */
[----:B------:R1:W-:Y:S01]  /*3af60*/  LDGSTS.E [R2+0x49100], desc[UR36][R142.64], !P5 ;  /* 0x491000008e027fae */ /* 0x0003e2000e921864 */
[----:B------:R-:W-:-:S05]  /*3af70*/  IMAD.WIDE R140, R245, 0x4, R234 ;  /* 0x00000004f58c7825 */ /* 0x000fca00078e02ea */
[----:B------:R1:W-:Y:S01]  /*3af80*/  STL.64 [R1+0x2720], R140 ;  /* 0x0027208c01007387 */ /* 0x0003e20000100a00 */
[----:B------:R-:W-:-:S03]  /*3af90*/  IMAD.WIDE R234, R245, 0x4, R226 ;  /* 0x00000004f5ea7825 */ /* 0x000fc600078e02e2 */
[----:B------:R1:W-:Y:S01]  /*3afa0*/  LDGSTS.E [R2+0x49180], desc[UR36][R140.64], !P5 ;  /* 0x491800008c027fae */ /* 0x0003e2000e921864 */
[----:B------:R-:W-:-:S03]  /*3afb0*/  IMAD.WIDE R232, R245, 0x4, R224 ;  /* 0x00000004f5e87825 */ /* 0x000fc600078e02e0 */
[----:B------:R-:W-:Y:S04]  /*3afc0*/  LDGSTS.E [R2+0x49800], desc[UR36][R234.64], !P3 ;  /* 0x49800000ea027fae */ /* 0x000fe8000d921864 */
[----:B------:R-:W3:Y:S04]  /*3afd0*/  LDL.LU.64 R224, [R1+0x120] ;  /* 0x0001200001e07983 */ /* 0x000ee80000300a00 */
[----:B------:R-:W3:Y:S04]  /*3afe0*/  LDL.LU.64 R226, [R1+0x118] ;  /* 0x0001180001e27983 */ /* 0x000ee80000300a00 */
[----:B------:R-:W-:Y:S04]  /*3aff0*/  STL.64 [R1+0x2738], R234 ;  /* 0x002738ea01007387 */ /* 0x000fe80000100a00 */
[----:B-1----:R-:W3:Y:S04]  /*3b000*/  LDL.LU.64 R228, [R1+0x110] ;  /* 0x0001100001e47983 */ /* 0x002ee80000300a00 */
[----:B------:R1:W-:Y:S04]  /*3b010*/  STL.64 [R1+0x2750], R232 ;  /* 0x002750e801007387 */ /* 0x0003e80000100a00 */
[----:B------:R-:W3:Y:S04]  /*3b020*/  LDL.LU.64 R230, [R1+0x108] ;  /* 0x0001080001e67983 */ /* 0x000ee80000300a00 */
[----:B------:R3:W-:Y:S01]  /*3b030*/  LDGSTS.E [R2+0x49880], desc[UR36][R232.64], !P3 ;  /* 0x49880000e8027fae */ /* 0x0007e2000d921864 */
[----:B------:R-:W-:-:S04]  /*3b040*/  IMAD.WIDE R142, R245, 0x4, R238 ;  /* 0x00000004f58e7825 */ /* 0x000fc800078e02ee */
[C---:B------:R-:W-:Y:S01]  /*3b050*/  IMAD.WIDE R140, R245.reuse, 0x4, R236 ;  /* 0x00000004f58c7825 */ /* 0x040fe200078e02ec */
[----:B------:R-:W-:Y:S04]  /*3b060*/  STL.64 [R1+0x2b68], R142 ;  /* 0x002b688e01007387 */ /* 0x000fe80000100a00 */
[----:B------:R1:W-:Y:S04]  /*3b070*/  STL.64 [R1+0x2b90], R140 ;  /* 0x002b908c01007387 */ /* 0x0003e80000100a00 */
[----:B-1----:R-:W3:Y:S04]  /*3b080*/  LDL.LU.64 R232, [R1+0x90] ;  /* 0x0000900001e87983 */ /* 0x002ee80000300a00 */
[----:B------:R-:W3:Y:S04]  /*3b090*/  LDL.LU.64 R234, [R1+0x88] ;  /* 0x0000880001ea7983 */ /* 0x000ee80000300a00 */
[----:B------:R-:W-:Y:S04]  /*3b0a0*/  LDGSTS.E [R2+0x49900], desc[UR36][R142.64], !P3 ;  /* 0x499000008e027fae */ /* 0x000fe8000d921864 */
[----:B------:R-:W3:Y:S04]  /*3b0b0*/  LDL.LU.64 R236, [R1+0x80] ;  /* 0x0000800001ec7983 */ /* 0x000ee80000300a00 */
[----:B------:R1:W-:Y:S04]  /*3b0c0*/  LDGSTS.E [R2+0x49980], desc[UR36][R140.64], !P3 ;  /* 0x499800008c027fae */ /* 0x0003e8000d921864 */
[----:B------:R-:W1:Y:S01]  /*3b0d0*/  LDL.LU.64 R140, [R1+0x78] ;  /* 0x00007800018c7983 */ /* 0x000e620000300a00 */
[----:B--2---:R-:W-:-:S05]  /*3b0e0*/  IMAD.WIDE R216, R245, 0x4, R216 ;  /* 0x00000004f5d87825 */ /* 0x004fca00078e02d8 */
[----:B------:R2:W-:Y:S01]  /*3b0f0*/  STL.64 [R1+0x2bb0], R216 ;  /* 0x002bb0d801007387 */ /* 0x0005e20000100a00 */
[----:B----4-:R-:W-:-:S03]  /*3b100*/  IMAD.WIDE R218, R245, 0x4, R218 ;  /* 0x00000004f5da7825 */ /* 0x010fc600078e02da */
[----:B------:R-:W4:Y:S04]  /*3b110*/  LDL.LU.64 R238, [R1+0x10] ;  /* 0x0000100001ee7983 */ /* 0x000f280000300a00 */
[----:B------:R2:W-:Y:S01]  /*3b120*/  STL.64 [R1+0x2bd0], R218 ;  /* 0x002bd0da01007387 */ /* 0x0005e20000100a00 */
[----:B---3--:R-:W-:-:S03]  /*3b130*/  IMAD.WIDE R220, R245, 0x4, R220 ;  /* 0x00000004f5dc7825 */ /* 0x008fc600078e02dc */
[----:B------:R-:W3:Y:S04]  /*3b140*/  LDL.LU.64 R242, [R1+0x8] ;  /* 0x0000080001f27983 */ /* 0x000ee80000300a00 */
[----:B------:R2:W-:Y:S04]  /*3b150*/  STL.64 [R1+0x2bf0], R220 ;  /* 0x002bf0dc01007387 */ /* 0x0005e80000100a00 */
[----:B------:R-:W3:Y:S01]  /*3b160*/  LDL.LU.64 R142, [R1] ;  /* 0x00000000018e7983 */ /* 0x000ee20000300a00 */
[----:B------:R-:W-:Y:S01]  /*3b170*/  ISETP.GE.U32.AND P1, PT, R252, 0x7fffff6c, PT ;  /* 0x7fffff6cfc00780c */ /* 0x000fe20003f26070 */
[----:B------:R-:W-:Y:S01]  /*3b180*/  IMAD.WIDE R222, R245, 0x4, R222 ;  /* 0x00000004f5de7825 */ /* 0x000fe200078e02de */
[----:B------:R-:W-:Y:S01]  /*3b190*/  ISETP.GE.U32.AND P5, PT, R136, 0x7fffff64, PT ;  /* 0x7fffff648800780c */ /* 0x000fe20003fa6070 */
[----:B------:R-:W-:Y:S02]  /*3b1a0*/  LDGSTS.E [R2+0x4a000], desc[UR36][R216.64], !P4 ;  /* 0x4a000000d8027fae */ /* 0x000fe4000e121864 */
[----:B------:R-:W-:-:S02]  /*3b1b0*/  VIADD R136, R137, 0xffffff9f ;  /* 0xffffff9f89887836 */ /* 0x000fc40000000000 */
[----:B------:R-:W2:Y:S01]  /*3b1c0*/  LDC R137, c[0x0][0x230] ;  /* 0x00008c00ff897b82 */ /* 0x000ea20000000800 */
[----:B------:R2:W-:Y:S04]  /*3b1d0*/  STL.64 [R1+0x2c10], R222 ;  /* 0x002c10de01007387 */ /* 0x0005e80000100a00 */
[----:B------:R-:W-:Y:S01]  /*3b1e0*/  LDGSTS.E [R2+0x4a080], desc[UR36][R218.64], !P4 ;  /* 0x4a080000da027fae */ /* 0x000fe2000e121864 */
[----:B------:R-:W-:-:S03]  /*3b1f0*/  ISETP.GE.U32.AND P3, PT, R136, 0x7fffff60, PT ;  /* 0x7fffff608800780c */ /* 0x000fc60003f66070 */
[----:B--2---:R-:W2:Y:S01]  /*3b200*/  LDL.LU.64 R216, [R1+0x61e0] ;  /* 0x0061e00001d87983 */ /* 0x004ea20000300a00 */
[----:B------:R-:W-:Y:S02]  /*3b210*/  VIADD R136, R139, 0xffffff9b ;  /* 0xffffff9b8b887836 */ /* 0x000fe40000000000 */
[----:B------:R-:W1:Y:S01]  /*3b220*/  LDC R139, c[0x0][0x230] ;  /* 0x00008c00ff8b7b82 */ /* 0x000e620000000800 */
[----:B------:R-:W-:Y:S04]  /*3b230*/  LDGSTS.E [R2+0x4a100], desc[UR36][R220.64], !P4 ;  /* 0x4a100000dc027fae */ /* 0x000fe8000e121864 */
[----:B------:R-:W2:Y:S04]  /*3b240*/  LDL.LU.64 R218, [R1+0x61d8] ;  /* 0x0061d80001da7983 */ /* 0x000ea80000300a00 */
[----:B------:R-:W-:Y:S01]  /*3b250*/  LDGSTS.E [R2+0x4a180], desc[UR36][R222.64], !P4 ;  /* 0x4a180000de027fae */ /* 0x000fe2000e121864 */
[----:B------:R-:W-:-:S03]  /*3b260*/  IMAD.WIDE R224, R245, 0x4, R224 ;  /* 0x00000004f5e07825 */ /* 0x000fc600078e02e0 */
[----:B------:R-:W2:Y:S01]  /*3b270*/  LDL.LU.64 R220, [R1+0x61d0] ;  /* 0x0061d00001dc7983 */ /* 0x000ea20000300a00 */
[----:B------:R-:W-:-:S03]  /*3b280*/  IMAD.WIDE R226, R245, 0x4, R226 ;  /* 0x00000004f5e27825 */ /* 0x000fc600078e02e2 */
[----:B------:R-:W-:Y:S04]  /*3b290*/  LDGSTS.E [R2+0x4a800], desc[UR36][R224.64], !P1 ;  /* 0x4a800000e0027fae */ /* 0x000fe8000c921864 */
[----:B------:R-:W2:Y:S01]  /*3b2a0*/  LDL.LU.64 R222, [R1+0x61c8] ;  /* 0x0061c80001de7983 */ /* 0x000ea20000300a00 */
[----:B------:R-:W-:-:S03]  /*3b2b0*/  IMAD.WIDE R228, R245, 0x4, R228 ;  /* 0x00000004f5e47825 */ /* 0x000fc600078e02e4 */
[----:B------:R1:W-:Y:S04]  /*3b2c0*/  STL.64 [R1+0x2c28], R224 ;  /* 0x002c28e001007387 */ /* 0x0003e80000100a00 */
[----:B------:R1:W-:Y:S01]  /*3b2d0*/  STL.64 [R1+0x2c40], R226 ;  /* 0x002c40e201007387 */ /* 0x0003e20000100a00 */
[----:B------:R-:W-:-:S03]  /*3b2e0*/  IMAD.WIDE R230, R245, 0x4, R230 ;  /* 0x00000004f5e67825 */ /* 0x000fc600078e02e6 */
[----:B------:R-:W-:Y:S04]  /*3b2f0*/  LDGSTS.E [R2+0x4a880], desc[UR36][R226.64], !P1 ;  /* 0x4a880000e2027fae */ /* 0x000fe8000c921864 */
[----:B-1----:R-:W2:Y:S04]  /*3b300*/  LDL.LU.64 R224, [R1+0x61c0] ;  /* 0x0061c00001e07983 */ /* 0x002ea80000300a00 */
[----:B------:R1:W-:Y:S01]  /*3b310*/  STL.64 [R1+0x2c58], R228 ;  /* 0x002c58e401007387 */ /* 0x0003e20000100a00 */
[----:B------:R-:W-:-:S03]  /*3b320*/  ISETP.GE.U32.AND P4, PT, R136, 0x7fffff5c, PT ;  /* 0x7fffff5c8800780c */ /* 0x000fc60003f86070 */
[----:B------:R-:W2:Y:S01]  /*3b330*/  LDL.LU.64 R226, [R1+0x61b8] ;  /* 0x0061b80001e27983 */ /* 0x000ea20000300a00 */
[----:B------:R-:W-:Y:S02]  /*3b340*/  VIADD R136, R138, 0xffffff97 ;  /* 0xffffff978a887836 */ /* 0x000fe40000000000 */
[----:B------:R-:W3:Y:S01]  /*3b350*/  LDC R138, c[0x0][0x230] ;  /* 0x00008c00ff8a7b82 */ /* 0x000ee20000000800 */
[----:B------:R1:W-:Y:S04]  /*3b360*/  STL.64 [R1+0x2c70], R230 ;  /* 0x002c70e601007387 */ /* 0x0003e80000100a00 */
[----:B------:R-:W-:Y:S04]  /*3b370*/  LDGSTS.E [R2+0x4a900], desc[UR36][R228.64], !P1 ;  /* 0x4a900000e4027fae */ /* 0x000fe8000c921864 */
[----:B------:R-:W-:Y:S04]  /*3b380*/  LDGSTS.E [R2+0x4a980], desc[UR36][R230.64], !P1 ;  /* 0x4a980000e6027fae */ /* 0x000fe8000c921864 */
[----:B-1----:R-:W2:Y:S04]  /*3b390*/  LDL.LU.64 R228, [R1+0x61b0] ;  /* 0x0061b00001e47983 */ /* 0x002ea80000300a00 */
[----:B------:R-:W2:Y:S01]  /*3b3a0*/  LDL.LU.64 R230, [R1+0x61a8] ;  /* 0x0061a80001e67983 */ /* 0x000ea20000300a00 */
[----:B------:R-:W-:Y:S01]  /*3b3b0*/  ISETP.GE.U32.AND P1, PT, R136, 0x7fffff58, PT ;  /* 0x7fffff588800780c */ /* 0x000fe20003f26070 */
[----:B------:R-:W-:-:S02]  /*3b3c0*/  VIADD R136, R137, 0xffffff93 ;  /* 0xffffff9389887836 */ /* 0x000fc40000000000 */
[C---:B------:R-:W-:Y:S01]  /*3b3d0*/  IMAD.WIDE R134, R245.reuse, 0x4, R134 ;  /* 0x00000004f5867825 */ /* 0x040fe200078e0286 */
[----:B------:R-:W1:Y:S03]  /*3b3e0*/  LDC R137, c[0x0][0x230] ;  /* 0x00008c00ff897b82 */ /* 0x000e660000000800 */
[----:B------:R-:W-:-:S04]  /*3b3f0*/  IMAD.WIDE R132, R245, 0x4, R132 ;  /* 0x00000004f5847825 */ /* 0x000fc800078e0284 */
        /* <DEDUP_REMOVED lines=14> */
[C---:B------:R-:W-:Y:S01]  /*3b4e0*/  IMAD.WIDE R234, R245.reuse, 0x4, R234 ;  /* 0x00000004f5ea7825 */ /* 0x040fe200078e02ea */
[----:B------:R1:W-:Y:S04]  /*3b4f0*/  STL.64 [R1+0x2c88], R232 ;  /* 0x002c88e801007387 */ /* 0x0003e80000100a00 */
[----:B------:R1:W-:Y:S01]  /*3b500*/  STL.64 [R1+0x2ca0], R234 ;  /* 0x002ca0ea01007387 */ /* 0x0003e20000100a00 */
[----:B------:R-:W-:-:S03]  /*3b510*/  IMAD.WIDE R236, R245, 0x4, R236 ;  /* 0x00000004f5ec7825 */ /* 0x000fc600078e02ec */
[----:B------:R-:W-:Y:S04]  /*3b520*/  LDGSTS.E [R2+0x4b000], desc[UR36][R232.64], !P0 ;  /* 0x4b000000e8027fae */ /* 0x000fe8000c121864 */
[----:B------:R-:W-:Y:S04]  /*3b530*/  LDGSTS.E [R2+0x4b080], desc[UR36][R234.64], !P0 ;  /* 0x4b080000ea027fae */ /* 0x000fe8000c121864 */
[----:B------:R-:W-:Y:S04]  /*3b540*/  LDGSTS.E [R2+0x4b100], desc[UR36][R236.64], !P0 ;  /* 0x4b100000ec027fae */ /* 0x000fe8000c121864 */
[----:B-1----:R-:W2:Y:S01]  /*3b550*/  LDL.LU.64 R232, [R1+0x61a0] ;  /* 0x0061a00001e87983 */ /* 0x002ea20000300a00 */
[----:B------:R-:W-:-:S03]  /*3b560*/  IMAD.WIDE R140, R245, 0x4, R140 ;  /* 0x00000004f58c7825 */ /* 0x000fc600078e028c */
[----:B------:R1:W-:Y:S04]  /*3b570*/  STL.64 [R1+0x2cb8], R236 ;  /* 0x002cb8ec01007387 */ /* 0x0003e80000100a00 */
[----:B------:R-:W2:Y:S04]  /*3b580*/  LDL.LU.64 R234, [R1+0x6198] ;  /* 0x0061980001ea7983 */ /* 0x000ea80000300a00 */
[----:B------:R1:W-:Y:S04]  /*3b590*/  STL.64 [R1+0x2cd0], R140 ;  /* 0x002cd08c01007387 */ /* 0x0003e80000100a00 */
[----:B------:R1:W-:Y:S04]  /*3b5a0*/  LDGSTS.E [R2+0x4b180], desc[UR36][R140.64], !P0 ;  /* 0x4b1800008c027fae */ /* 0x0003e8000c121864 */
[----:B-1----:R-:W2:Y:S01]  /*3b5b0*/  LDL.LU.64 R236, [R1+0x6190] ;  /* 0x0061900001ec7983 */ /* 0x002ea20000300a00 */
[----:B------:R-:W-:Y:S01]  /*3b5c0*/  IMAD.WIDE R140, R245, 0x4, R250 ;  /* 0x00000004f58c7825 */ /* 0x000fe200078e02fa */
[----:B------:R-:W-:-:S03]  /*3b5d0*/  ISETP.GE.U32.AND P0, PT, R136, 0x7fffff54, PT ;  /* 0x7fffff548800780c */ /* 0x000fc60003f06070 */
[----:B------:R-:W-:Y:S02]  /*3b5e0*/  VIADD R136, R139, 0xffffff8f ;  /* 0xffffff8f8b887836 */ /* 0x000fe40000000000 */
[----:B------:R-:W-:-:S04]  /*3b5f0*/  IMAD.WIDE R94, R245, 0x4, R94 ;  /* 0x00000004f55e7825 */ /* 0x000fc800078e025e */
[----:B----4-:R-:W-:-:S04]  /*3b600*/  IMAD.WIDE R238, R245, 0x4, R238 ;  /* 0x00000004f5ee7825 */ /* 0x010fc800078e02ee */
[----:B------:R-:W-:Y:S01]  /*3b610*/  IMAD.MOV.U32 R251, RZ, RZ, R239 ;  /* 0x000000fffffb7224 */ /* 0x000fe200078e00ef */
[----:B------:R-:W-:Y:S01]  /*3b620*/  MOV R250, R238 ;  /* 0x000000ee00fa7202 */ /* 0x000fe20000000f00 */
[C---:B---3--:R-:W-:Y:S01]  /*3b630*/  IMAD.WIDE R242, R245.reuse, 0x4, R242 ;  /* 0x00000004f5f27825 */ /* 0x048fe200078e02f2 */
[----:B------:R1:W-:Y:S04]  /*3b640*/  STL.64 [R1+0x2ce8], R238 ;  /* 0x002ce8ee01007387 */ /* 0x0003e80000100a00 */
[----:B------:R-:W-:Y:S01]  /*3b650*/  LDGSTS.E [R2+0x4b800], desc[UR36][R250.64], !P5 ;  /* 0x4b800000fa027fae */ /* 0x000fe2000e921864 */
[----:B------:R-:W-:-:S03]  /*3b660*/  IMAD.WIDE R142, R245, 0x4, R142 ;  /* 0x00000004f58e7825 */ /* 0x000fc600078e028e */
[----:B------:R-:W-:Y:S04]  /*3b670*/  LDGSTS.E [R2+0x4b880], desc[UR36][R242.64], !P5 ;  /* 0x4b880000f2027fae */ /* 0x000fe8000e921864 */
[----:B-1----:R-:W3:Y:S04]  /*3b680*/  LDL.LU.64 R238, [R1+0x6188] ;  /* 0x0061880001ee7983 */ /* 0x002ee80000300a00 */
[----:B------:R-:W-:Y:S04]  /*3b690*/  STL.64 [R1+0x2d00], R242 ;  /* 0x002d00f201007387 */ /* 0x000fe80000100a00 */
[----:B------:R-:W-:Y:S04]  /*3b6a0*/  STL.64 [R1+0x2d18], R142 ;  /* 0x002d188e01007387 */ /* 0x000fe80000100a00 */
[----:B------:R-:W-:Y:S04]  /*3b6b0*/  LDGSTS.E [R2+0x4b900], desc[UR36][R142.64], !P5 ;  /* 0x4b9000008e027fae */ /* 0x000fe8000e921864 */
[----:B------:R1:W-:Y:S04]  /*3b6c0*/  STL.64 [R1+0x2d30], R140 ;  /* 0x002d308c01007387 */ /* 0x0003e80000100a00 */
[----:B------:R1:W-:Y:S04]  /*3b6d0*/  LDGSTS.E [R2+0x4b980], desc[UR36][R140.64], !P5 ;  /* 0x4b9800008c027fae */ /* 0x0003e8000e921864 */
[----:B------:R-:W-:Y:S04]  /*3b6e0*/  STL.64 [R1+0x2d48], R134 ;  /* 0x002d488601007387 */ /* 0x000fe80000100a00 */
[----:B------:R-:W-:Y:S01]  /*3b6f0*/  LDGSTS.E [R2+0x4c000], desc[UR36][R134.64], !P3 ;  /* 0x4c00000086027fae */ /* 0x000fe2000d921864 */
[----:B-1----:R-:W-:-:S03]  /*3b700*/  IMAD.WIDE R140, R245, 0x4, R128 ;  /* 0x00000004f58c7825 */ /* 0x002fc600078e0280 */
[----:B------:R-:W-:Y:S04]  /*3b710*/  STL.64 [R1+0x2d60], R132 ;  /* 0x002d608401007387 */ /* 0x000fe80000100a00 */
[----:B------:R-:W-:Y:S01]  /*3b720*/  LDGSTS.E [R2+0x4c080], desc[UR36][R132.64], !P3 ;  /* 0x4c08000084027fae */ /* 0x000fe2000d921864 */
[----:B------:R-:W-:Y:S01]  /*3b730*/  ISETP.GE.U32.AND P5, PT, R136, 0x7fffff50, PT ;  /* 0x7fffff508800780c */ /* 0x000fe20003fa6070 */
[----:B------:R-:W-:Y:S01]  /*3b740*/  VIADD R128, R138, 0xffffff8b ;  /* 0xffffff8b8a807836 */ /* 0x000fe20000000000 */
[----:B------:R-:W1:Y:S01]  /*3b750*/  LDC R136, c[0x0][0x230] ;  /* 0x00008c00ff887b82 */ /* 0x000e620000000800 */
[----:B------:R4:W-:Y:S04]  /*3b760*/  STL.64 [R1+0x2d78], R130 ;  /* 0x002d788201007387 */ /* 0x0009e80000100a00 */
[----:B------:R4:W-:Y:S04]  /*3b770*/  LDGSTS.E [R2+0x4c100], desc[UR36][R130.64], !P3 ;  /* 0x4c10000082027fae */ /* 0x0009e8000d921864 */
[----:B------:R-:W-:Y:S04]  /*3b780*/  STL.64 [R1+0x2d90], R140 ;  /* 0x002d908c01007387 */ /* 0x000fe80000100a00 */
[----:B------:R-:W-:Y:S01]  /*3b790*/  LDGSTS.E [R2+0x4c180], desc[UR36][R140.64], !P3 ;  /* 0x4c1800008c027fae */ /* 0x000fe2000d921864 */
[----:B----4-:R-:W-:-:S03]  /*3b7a0*/  IMAD.WIDE R130, R245, 0x4, R120 ;  /* 0x00000004f5827825 */ /* 0x010fc600078e0278 */
[----:B------:R-:W-:Y:S04]  /*3b7b0*/  STL.64 [R1+0x2da8], R126 ;  /* 0x002da87e01007387 */ /* 0x000fe80000100a00 */
[----:B------:R-:W-:Y:S04]  /*3b7c0*/  LDGSTS.E [R2+0x4c800], desc[UR36][R126.64], !P4 ;  /* 0x4c8000007e027fae */ /* 0x000fe8000e121864 */
[----:B------:R-:W-:Y:S04]  /*3b7d0*/  STL.64 [R1+0x2dc0], R124 ;  /* 0x002dc07c01007387 */ /* 0x000fe80000100a00 */
[----:B------:R-:W-:Y:S04]  /*3b7e0*/  LDGSTS.E [R2+0x4c880], desc[UR36][R124.64], !P4 ;  /* 0x4c8800007c027fae */ /* 0x000fe8000e121864 */
[----:B------:R4:W-:Y:S04]  /*3b7f0*/  STL.64 [R1+0x2dd8], R122 ;  /* 0x002dd87a01007387 */ /* 0x0009e80000100a00 */
[----:B------:R4:W-:Y:S04]  /*3b800*/  LDGSTS.E [R2+0x4c900], desc[UR36][R122.64], !P4 ;  /* 0x4c9000007a027fae */ /* 0x0009e8000e121864 */
[----:B------:R-:W-:Y:S04]  /*3b810*/  STL.64 [R1+0x2df0], R130 ;  /* 0x002df08201007387 */ /* 0x000fe80000100a00 */
[----:B------:R-:W-:Y:S01]  /*3b820*/  LDGSTS.E [R2+0x4c980], desc[UR36][R130.64], !P4 ;  /* 0x4c98000082027fae */ /* 0x000fe2000e121864 */
[----:B----4-:R-:W-:-:S03]  /*3b830*/  IMAD.WIDE R122, R245, 0x4, R112 ;  /* 0x00000004f57a7825 */ /* 0x010fc600078e0270 */
[----:B------:R-:W-:Y:S04]  /*3b840*/  STL.64 [R1+0x2e08], R118 ;  /* 0x002e087601007387 */ /* 0x000fe80000100a00 */
[----:B------:R-:W-:Y:S01]  /*3b850*/  LDGSTS.E [R2+0x4d000], desc[UR36][R118.64], !P1 ;  /* 0x4d00000076027fae */ /* 0x000fe2000c921864 */
[----:B------:R-:W-:Y:S01]  /*3b860*/  ISETP.GE.U32.AND P3, PT, R128, 0x7fffff4c, PT ;  /* 0x7fffff4c8000780c */ /* 0x000fe20003f66070 */
[C---:B------:R-:W-:Y:S01]  /*3b870*/  IMAD.WIDE R92, R245.reuse, 0x4, R92 ;  /* 0x00000004f55c7825 */ /* 0x040fe200078e025c */
[----:B------:R-:W4:Y:S01]  /*3b880*/  LDC R128, c[0x0][0x230] ;  /* 0x00008c00ff807b82 */ /* 0x000f220000000800 */
        /* <DEDUP_REMOVED lines=8> */
[----:B------:R-:W-:Y:S04]  /*3b910*/  LDGSTS.E [R2+0x4d800], desc[UR36][R110.64], !P0 ;  /* 0x4d8000006e027fae */ /* 0x000fe8000c121864 */
[----:B------:R-:W-:Y:S04]  /*3b920*/  STL.64 [R1+0x2e80], R108 ;  /* 0x002e806c01007387 */ /* 0x000fe80000100a00 */
[----:B------:R-:W-:Y:S04]  /*3b930*/  LDGSTS.E [R2+0x4d880], desc[UR36][R108.64], !P0 ;  /* 0x4d8800006c027fae */ /* 0x000fe8000c121864 */
[----:B------:R1:W-:Y:S04]  /*3b940*/  STL.64 [R1+0x2e98], R106 ;  /* 0x002e986a01007387 */ /* 0x0003e80000100a00 */
[----:B------:R1:W-:Y:S01]  /*3b950*/  LDGSTS.E [R2+0x4d900], desc[UR36][R106.64], !P0 ;  /* 0x4d9000006a027fae */ /* 0x0003e2000c121864 */
[----:B------:R-:W-:-:S03]  /*3b960*/  IMAD.WIDE R90, R245, 0x4, R90 ;  /* 0x00000004f55a7825 */ /* 0x000fc600078e025a */
        /* <DEDUP_REMOVED lines=8> */
[----:B------:R1:W-:Y:S04]  /*3b9f0*/  LDGSTS.E [R2+0x4e100], desc[UR36][R98.64], !P5 ;  /* 0x4e10000062027fae */ /* 0x0003e8000e921864 */
[----:B------:R-:W-:Y:S01]  /*3ba00*/  STL.64 [R1+0x2ef0], R106 ;  /* 0x002ef06a01007387 */ /* 0x000fe20000100a00 */
[----:B------:R-:W-:-:S03]  /*3ba10*/  IMAD.WIDE R86, R245, 0x4, R86 ;  /* 0x00000004f5567825 */ /* 0x000fc600078e0256 */
[----:B------:R-:W-:Y:S01]  /*3ba20*/  STL.64 [R1+0x2f00], R94 ;  /* 0x002f005e01007387 */ /* 0x000fe20000100a00 */
[----:B-1----:R-:W-:-:S03]  /*3ba30*/  IMAD.WIDE R98, R245, 0x4, R88 ;  /* 0x00000004f5627825 */ /* 0x002fc600078e0258 */
[----:B------:R-:W-:Y:S04]  /*3ba40*/  STL.64 [R1+0x2f10], R92 ;  /* 0x002f105c01007387 */ /* 0x000fe80000100a00 */
[----:B------:R-:W-:Y:S01]  /*3ba50*/  LDGSTS.E [R2+0x4e180], desc[UR36][R106.64], !P5 ;  /* 0x4e1800006a027fae */ /* 0x000fe2000e921864 */
[----:B------:R-:W-:-:S03]  /*3ba60*/  IMAD.WIDE R84, R245, 0x4, R84 ;  /* 0x00000004f5547825 */ /* 0x000fc600078e0254 */
[----:B------:R1:W-:Y:S01]  /*3ba70*/  STL.64 [R1+0x2f20], R90 ;  /* 0x002f205a01007387 */ /* 0x0003e20000100a00 */
[----:B------:R-:W-:-:S03]  /*3ba80*/  IMAD.WIDE R82, R245, 0x4, R82 ;  /* 0x00000004f5527825 */ /* 0x000fc600078e0252 */
[----:B------:R-:W-:Y:S04]  /*3ba90*/  LDGSTS.E [R2+0x4e800], desc[UR36][R94.64], !P3 ;  /* 0x4e8000005e027fae */ /* 0x000fe8000d921864 */
[----:B------:R-:W-:Y:S04]  /*3baa0*/  STL.64 [R1+0x2f30], R98 ;  /* 0x002f306201007387 */ /* 0x000fe80000100a00 */
[----:B------:R-:W-:Y:S04]  /*3bab0*/  LDGSTS.E [R2+0x4e880], desc[UR36][R92.64], !P3 ;  /* 0x4e8800005c027fae */ /* 0x000fe8000d921864 */
[----:B------:R-:W4:Y:S04]  /*3bac0*/  LDL.LU.64 R138, [R1+0x380] ;  /* 0x00038000018a7983 */ /* 0x000f280000300a00 */
[----:B------:R1:W-:Y:S04]  /*3bad0*/  LDGSTS.E [R2+0x4e900], desc[UR36][R90.64], !P3 ;  /* 0x4e9000005a027fae */ /* 0x0003e8000d921864 */
[----:B------:R-:W2:Y:S04]  /*3bae0*/  LDL.LU.64 R130, [R1+0x378] ;  /* 0x0003780001827983 */ /* 0x000ea80000300a00 */
[----:B------:R-:W3:Y:S01]  /*3baf0*/  LDL.LU.64 R132, [R1+0x370] ;  /* 0x0003700001847983 */ /* 0x000ee20000300a00 */
[----:B-1----:R-:W-:-:S03]  /*3bb00*/  IMAD.WIDE R90, R245, 0x4, R80 ;  /* 0x00000004f55a7825 */ /* 0x002fc600078e0250 */
[----:B------:R-:W3:Y:S04]  /*3bb10*/  LDL.LU.64 R134, [R1+0x368] ;  /* 0x0003680001867983 */ /* 0x000ee80000300a00 */
[----:B------:R-:W-:Y:S04]  /*3bb20*/  STL.64 [R1+0x2f38], R86 ;  /* 0x002f385601007387 */ /* 0x000fe80000100a00 */
[----:B------:R-:W-:Y:S04]  /*3bb30*/  STL.64 [R1+0x2f40], R84 ;  /* 0x002f405401007387 */ /* 0x000fe80000100a00 */
[----:B------:R1:W-:Y:S04]  /*3bb40*/  STL.64 [R1+0x2f48], R82 ;  /* 0x002f485201007387 */ /* 0x0003e80000100a00 */
[----:B------:R-:W-:Y:S04]  /*3bb50*/  STL.64 [R1+0x2f50], R90 ;  /* 0x002f505a01007387 */ /* 0x000fe80000100a00 */
[----:B------:R-:W3:Y:S04]  /*3bb60*/  LDL.LU.64 R250, [R1+0x300] ;  /* 0x0003000001fa7983 */ /* 0x000ee80000300a00 */
[----:B------:R-:W3:Y:S04]  /*3bb70*/  LDL.LU.64 R142, [R1+0x2f8] ;  /* 0x0002f800018e7983 */ /* 0x000ee80000300a00 */
[----:B------:R-:W3:Y:S04]  /*3bb80*/  LDL.LU.64 R140, [R1+0x2f0] ;  /* 0x0002f000018c7983 */ /* 0x000ee80000300a00 */
[----:B------:R-:W3:Y:S01]  /*3bb90*/  LDL.LU.64 R242, [R1+0x2e8] ;  /* 0x0002e80001f27983 */ /* 0x000ee20000300a00 */
[----:B------:R-:W-:-:S02]  /*3bba0*/  VIADD R120, R137, 0xffffff87 ;  /* 0xffffff8789787836 */ /* 0x000fc40000000000 */
[----:B------:R-:W-:Y:S01]  /*3bbb0*/  VIADD R112, R136, 0xffffff83 ;  /* 0xffffff8388707836 */ /* 0x000fe20000000000 */
[----:B------:R-:W-:Y:S02]  /*3bbc0*/  LDGSTS.E [R2+0x4e980], desc[UR36][R98.64], !P3 ;  /* 0x4e98000062027fae */ /* 0x000fe4000d921864 */
[----:B------:R-:W-:Y:S02]  /*3bbd0*/  ISETP.GE.U32.AND P4, PT, R120, 0x7fffff48, PT ;  /* 0x7fffff487800780c */ /* 0x000fe40003f86070 */
[----:B------:R-:W-:Y:S01]  /*3bbe0*/  ISETP.GE.U32.AND P1, PT, R112, 0x7fffff44, PT ;  /* 0x7fffff447000780c */ /* 0x000fe20003f26070 */
[C---:B------:R-:W-:Y:S01]  /*3bbf0*/  IMAD.WIDE R78, R245.reuse, 0x4, R78 ;  /* 0x00000004f54e7825 */ /* 0x040fe200078e024e */
[----:B------:R-:W1:Y:S03]  /*3bc00*/  LDC R112, c[0x0][0x230] ;  /* 0x00008c00ff707b82 */ /* 0x000e660000000800 */
[C---:B------:R-:W-:Y:S01]  /*3bc10*/  IMAD.WIDE R76, R245.reuse, 0x4, R76 ;  /* 0x00000004f54c7825 */ /* 0x040fe200078e024c */
[----:B------:R-:W-:Y:S03]  /*3bc20*/  STL.64 [R1+0x2f58], R78 ;  /* 0x002f584e01007387 */ /* 0x000fe60000100a00 */
[C---:B------:R-:W-:Y:S01]  /*3bc30*/  IMAD.WIDE R74, R245.reuse, 0x4, R74 ;  /* 0x00000004f54a7825 */ /* 0x040fe200078e024a */
[----:B------:R-:W3:Y:S01]  /*3bc40*/  LDC R120, c[0x0][0x230] ;  /* 0x00008c00ff787b82 */ /* 0x000ee20000000800 */
[----:B------:R-:W-:Y:S04]  /*3bc50*/  LDGSTS.E [R2+0x4f000], desc[UR36][R86.64], !P4 ;  /* 0x4f00000056027fae */ /* 0x000fe8000e121864 */
[----:B------:R-:W-:Y:S04]  /*3bc60*/  LDGSTS.E [R2+0x4f080], desc[UR36][R84.64], !P4 ;  /* 0x4f08000054027fae */ /* 0x000fe8000e121864 */
[----:B------:R1:W-:Y:S04]  /*3bc70*/  LDGSTS.E [R2+0x4f100], desc[UR36][R82.64], !P4 ;  /* 0x4f10000052027fae */ /* 0x0003e8000e121864 */
[----:B------:R3:W-:Y:S04]  /*3bc80*/  STL.64 [R1+0x2f60], R76 ;  /* 0x002f604c01007387 */ /* 0x0007e80000100a00 */
[----:B------:R3:W-:Y:S01]  /*3bc90*/  STL.64 [R1+0x2f68], R74 ;  /* 0x002f684a01007387 */ /* 0x0007e20000100a00 */
[----:B-1----:R-:W-:-:S03]  /*3bca0*/  IMAD.WIDE R82, R245, 0x4, R72 ;  /* 0x00000004f5527825 */ /* 0x002fc600078e0248 */
[----:B------:R-:W-:Y:S01]  /*3bcb0*/  LDGSTS.E [R2+0x4f180], desc[UR36][R90.64], !P4 ;  /* 0x4f1800005a027fae */ /* 0x000fe2000e121864 */
[----:B------:R-:W1:Y:S03]  /*3bcc0*/  LDC R73, c[0x0][0x230] ;  /* 0x00008c00ff497b82 */ /* 0x000e660000000800 */
[----:B------:R1:W-:Y:S01]  /*3bcd0*/  STL.64 [R1+0x31a0], R82 ;  /* 0x0031a05201007387 */ /* 0x0003e20000100a00 */
[----:B------:R-:W-:-:S03]  /*3bce0*/  VIADD R88, R112, 0xffffffb6 ;  /* 0xffffffb670587836 */ /* 0x000fc60000000000 */
[----:B------:R-:W1:Y:S04]  /*3bcf0*/  LDL.LU.64 R124, [R1+0x280] ;  /* 0x00028000017c7983 */ /* 0x000e680000300a00 */
[----:B------:R-:W3:Y:S04]  /*3bd00*/  LDL.LU.64 R126, [R1+0x278] ;  /* 0x00027800017e7983 */ /* 0x000ee80000300a00 */
[----:B------:R-:W-:Y:S04]  /*3bd10*/  LDGSTS.E [R2+0x4f800], desc[UR36][R78.64], !P1 ;  /* 0x4f8000004e027fae */ /* 0x000fe8000c921864 */
[----:B------:R3:W-:Y:S01]  /*3bd20*/  LDGSTS.E [R2+0x4f880], desc[UR36][R76.64], !P1 ;  /* 0x4f8800004c027fae */ /* 0x0007e2000c921864 */
[----:B----4-:R-:W-:-:S04]  /*3bd30*/  IMAD.WIDE R100, R245, 0x4, R138 ;  /* 0x00000004f5647825 */ /* 0x010fc800078e028a */
[C---:B--2---:R-:W-:Y:S01]  /*3bd40*/  IMAD.WIDE R106, R245.reuse, 0x4, R130 ;  /* 0x00000004f56a7825 */ /* 0x044fe200078e0282 */
[----:B------:R-:W2:Y:S03]  /*3bd50*/  LDL.LU.64 R138, [R1+0x270] ;  /* 0x00027000018a7983 */ /* 0x000ea60000300a00 */
[C---:B---3--:R-:W-:Y:S01]  /*3bd60*/  IMAD.WIDE R112, R245.reuse, 0x4, R132 ;  /* 0x00000004f5707825 */ /* 0x048fe200078e0284 */
[----:B------:R-:W3:Y:S03]  /*3bd70*/  LDL.LU.64 R130, [R1+0x268] ;  /* 0x0002680001827983 */ /* 0x000ee60000300a00 */
[C---:B------:R-:W-:Y:S01]  /*3bd80*/  IMAD.WIDE R118, R245.reuse, 0x4, R134 ;  /* 0x00000004f5767825 */ /* 0x040fe200078e0286 */
[----:B------:R-:W-:Y:S04]  /*3bd90*/  STL.64 [R1+0x5d28], R100 ;  /* 0x005d286401007387 */ /* 0x000fe80000100a00 */
[----:B------:R-:W-:Y:S04]  /*3bda0*/  STL.64 [R1+0x5d30], R106 ;  /* 0x005d306a01007387 */ /* 0x000fe80000100a00 */
[----:B------:R-:W-:Y:S04]  /*3bdb0*/  STL.64 [R1+0x5d38], R112 ;  /* 0x005d387001007387 */ /* 0x000fe80000100a00 */
[----:B------:R-:W-:Y:S04]  /*3bdc0*/  STL.64 [R1+0x5d40], R118 ;  /* 0x005d407601007387 */ /* 0x000fe80000100a00 */
[----:B------:R-:W4:Y:S01]  /*3bdd0*/  LDL.LU.64 R132, [R1+0x200] ;  /* 0x0002000001847983 */ /* 0x000f220000300a00 */
[----:B------:R-:W-:-:S03]  /*3bde0*/  IMAD.WIDE R136, R245, 0x4, R250 ;  /* 0x00000004f5887825 */ /* 0x000fc600078e02fa */
[----:B------:R-:W4:Y:S01]  /*3bdf0*/  LDL.LU.64 R134, [R1+0x1f8] ;  /* 0x0001f80001867983 */ /* 0x000f220000300a00 */
[----:B------:R-:W-:Y:S01]  /*3be00*/  VIADD R104, R128, 0xffffffbe ;  /* 0xffffffbe80687836 */ /* 0x000fe20000000000 */
[----:B------:R-:W-:Y:S02]  /*3be10*/  IADD3 R96, R120, -0x46, RZ ;  /* 0xffffffba78607810 */ /* 0x000fe40007ffe0ff */
[----:B------:R1:W-:Y:S01]  /*3be20*/  LDGSTS.E [R2+0x4f900], desc[UR36][R74.64], !P1 ;  /* 0x4f9000004a027fae */ /* 0x0003e2000c921864 */
[----:B------:R-:W-:-:S03]  /*3be30*/  IMAD.WIDE R250, R245, 0x4, R140 ;  /* 0x00000004f5fa7825 */ /* 0x000fc600078e028c */
[----:B------:R-:W4:Y:S01]  /*3be40*/  LDL.LU.64 R140, [R1+0x1f0] ;  /* 0x0001f000018c7983 */ /* 0x000f220000300a00 */
[C---:B------:R-:W-:Y:S01]  /*3be50*/  IMAD.WIDE R76, R245.reuse, 0x4, R242 ;  /* 0x00000004f54c7825 */ /* 0x040fe200078e02f2 */
[----:B------:R-:W-:Y:S02]  /*3be60*/  ISETP.GE.U32.AND P0, PT, R104, 0x7fffff7f, PT ;  /* 0x7fffff7f6800780c */ /* 0x000fe40003f06070 */
[----:B------:R1:W-:Y:S01]  /*3be70*/  LDGSTS.E [R2+0x4f980], desc[UR36][R82.64], !P1 ;  /* 0x4f98000052027fae */ /* 0x0003e2000c921864 */
[----:B------:R-:W1:Y:S03]  /*3be80*/  LDC R104, c[0x0][0x230] ;  /* 0x00008c00ff687b82 */ /* 0x000e660000000800 */
[----:B------:R3:W-:Y:S04]  /*3be90*/  STL.64 [R1], R76 ;  /* 0x0000004c01007387 */ /* 0x0007e80000100a00 */
[----:B------:R-:W4:Y:S01]  /*3bea0*/  LDL.LU.64 R242, [R1+0x1e8] ;  /* 0x0001e80001f27983 */ /* 0x000f220000300a00 */
[----:B------:R-:W-:Y:S01]  /*3beb0*/  ISETP.GE.U32.AND P5, PT, R96, 0x7fffff7b, PT ;  /* 0x7fffff7b6000780c */ /* 0x000fe20003fa6070 */
[----:B------:R-:W-:Y:S01]  /*3bec0*/  IMAD.WIDE R142, R245, 0x4, R142 ;  /* 0x00000004f58e7825 */ /* 0x000fe200078e028e */
[----:B------:R-:W1:Y:S01]  /*3bed0*/  LDC R96, c[0x0][0x230] ;  /* 0x00008c00ff607b82 */ /* 0x000e620000000800 */
[----:B------:R-:W-:Y:S01]  /*3bee0*/  ISETP.GE.U32.AND P3, PT, R88, 0x7fffff77, PT ;  /* 0x7fffff775800780c */ /* 0x000fe20003f66070 */
[----:B------:R-:W-:Y:S04]  /*3bef0*/  LDGSTS.E [R0+0x48200], desc[UR36][R100.64], !P0 ;  /* 0x4820000064007fae */ /* 0x000fe8000c121864 */
[----:B------:R-:W-:Y:S02]  /*3bf00*/  LDGSTS.E [R0+0x48280], desc[UR36][R106.64], !P0 ;  /* 0x482800006a007fae */ /* 0x000fe4000c121864 */
[----:B------:R-:W1:Y:S02]  /*3bf10*/  LDC R88, c[0x0][0x230] ;  /* 0x00008c00ff587b82 */ /* 0x000e640000000800 */
[----:B------:R-:W-:Y:S01]  /*3bf20*/  LDGSTS.E [R0+0x48300], desc[UR36][R112.64], !P0 ;  /* 0x4830000070007fae */ /* 0x000fe2000c121864 */
[----:B-1----:R-:W-:-:S03]  /*3bf30*/  VIADD R80, R104, 0xffffffb2 ;  /* 0xffffffb268507836 */ /* 0x002fc60000000000 */
[----:B------:R-:W-:Y:S02]  /*3bf40*/  LDGSTS.E [R0+0x48380], desc[UR36][R118.64], !P0 ;  /* 0x4838000076007fae */ /* 0x000fe4000c121864 */
[----:B------:R-:W1:Y:S01]  /*3bf50*/  LDC R75, c[0x0][0x230] ;  /* 0x00008c00ff4b7b82 */ /* 0x000e620000000800 */
[----:B------:R-:W-:Y:S01]  /*3bf60*/  ISETP.GE.U32.AND P4, PT, R80, 0x7fffff73, PT ;  /* 0x7fffff735000780c */ /* 0x000fe20003f86070 */
[----:B------:R-:W-:Y:S06]  /*3bf70*/  STL.64 [R1+0x5d48], R136 ;  /* 0x005d488801007387 */ /* 0x000fec0000100a00 */
[----:B------:R-:W1:Y:S01]  /*3bf80*/  LDC R80, c[0x0][0x230] ;  /* 0x00008c00ff507b82 */ /* 0x000e620000000800 */
[----:B------:R-:W-:Y:S01]  /*3bf90*/  VIADD R72, R96, 0xffffffae ;  /* 0xffffffae60487836 */ /* 0x000fe20000000000 */
[----:B------:R-:W-:Y:S04]  /*3bfa0*/  LDGSTS.E [R0+0x48a00], desc[UR36][R136.64], !P5 ;  /* 0x48a0000088007fae */ /* 0x000fe8000e921864 */
[----:B------:R-:W-:Y:S01]  /*3bfb0*/  ISETP.GE.U32.AND P1, PT, R72, 0x7fffff6f, PT ;  /* 0x7fffff6f4800780c */ /* 0x000fe20003f26070 */
[----:B------:R-:W-:Y:S01]  /*3bfc0*/  STL.64 [R1+0x5d50], R142 ;  /* 0x005d508e01007387 */ /* 0x000fe20000100a00 */
[----:B------:R-:W-:Y:S01]  /*3bfd0*/  VIADD R72, R88, 0xffffffaa ;  /* 0xffffffaa58487836 */ /* 0x000fe20000000000 */
[----:B------:R-:W4:Y:S01]  /*3bfe0*/  LDC R74, c[0x0][0x230] ;  /* 0x00008c00ff4a7b82 */ /* 0x000f220000000800 */
[----:B------:R-:W-:Y:S01]  /*3bff0*/  IMAD.WIDE R82, R245, 0x4, R124 ;  /* 0x00000004f5527825 */ /* 0x000fe200078e027c */
[----:B------:R-:W-:Y:S02]  /*3c000*/  LDGSTS.E [R0+0x48a80], desc[UR36][R142.64], !P5 ;  /* 0x48a800008e007fae */ /* 0x000fe4000e921864 */
[----:B------:R-:W-:-:S02]  /*3c010*/  ISETP.GE.U32.AND P0, PT, R72, 0x7fffff6b, PT ;  /* 0x7fffff6b4800780c */ /* 0x000fc40003f06070 */
[----:B------:R-:W-:Y:S04]  /*3c020*/  STL.64 [R1+0x5d58], R250 ;  /* 0x005d58fa01007387 */ /* 0x000fe80000100a00 */
[----:B------:R-:W-:Y:S01]  /*3c030*/  LDGSTS.E [R0+0x48b00], desc[UR36][R250.64], !P5 ;  /* 0x48b00000fa007fae */ /* 0x000fe2000e921864 */
[----:B-1----:R-:W-:-:S03]  /*3c040*/  VIADD R72, R80, 0xffffffa6 ;  /* 0xffffffa650487836 */ /* 0x002fc60000000000 */
[----:B------:R-:W4:Y:S01]  /*3c050*/  LDL.LU.64 R110, [R1+0x180] ;  /* 0x00018000016e7983 */ /* 0x000f220000300a00 */
[----:B------:R-:W-:-:S03]  /*3c060*/  IMAD.WIDE R80, R245, 0x4, R126 ;  /* 0x00000004f5507825 */ /* 0x000fc600078e027e */
[----:B------:R3:W-:Y:S04]  /*3c070*/  LDGSTS.E [R0+0x48b80], desc[UR36][R76.64], !P5 ;  /* 0x48b800004c007fae */ /* 0x0007e8000e921864 */
[----:B------:R4:W-:Y:S04]  /*3c080*/  STL.64 [R1+0x10], R82 ;  /* 0x0000105201007387 */ /* 0x0009e80000100a00 */
[----:B------:R-:W4:Y:S04]  /*3c090*/  LDL.LU.64 R114, [R1+0x178] ;  /* 0x0001780001727983 */ /* 0x000f280000300a00 */
[----:B------:R1:W-:Y:S04]  /*3c0a0*/  STL.64 [R1+0x2478], R80 ;  /* 0x0024785001007387 */ /* 0x0003e80000100a00 */
[----:B------:R-:W4:Y:S04]  /*3c0b0*/  LDL.LU.64 R116, [R1+0x170] ;  /* 0x0001700001747983 */ /* 0x000f280000300a00 */
[----:B------:R4:W-:Y:S04]  /*3c0c0*/  LDGSTS.E [R0+0x49200], desc[UR36][R82.64], !P3 ;  /* 0x4920000052007fae */ /* 0x0009e8000d921864 */
[----:B------:R1:W-:Y:S01]  /*3c0d0*/  LDGSTS.E [R0+0x49280], desc[UR36][R80.64], !P3 ;  /* 0x4928000050007fae */ /* 0x0003e2000d921864 */
[----:B--2---:R-:W-:-:S04]  /*3c0e0*/  IMAD.WIDE R78, R245, 0x4, R138 ;  /* 0x00000004f54e7825 */ /* 0x004fc800078e028a */
[C---:B---3--:R-:W-:Y:S01]  /*3c0f0*/  IMAD.WIDE R76, R245.reuse, 0x4, R130 ;  /* 0x00000004f54c7825 */ /* 0x048fe200078e0282 */
[----:B------:R2:W-:Y:S04]  /*3c100*/  STL.64 [R1+0x2488], R78 ;  /* 0x0024884e01007387 */ /* 0x0005e80000100a00 */
[----:B------:R-:W3:Y:S04]  /*3c110*/  LDL.LU.64 R122, [R1+0x168] ;  /* 0x00016800017a7983 */ /* 0x000ee80000300a00 */
[----:B------:R2:W-:Y:S04]  /*3c120*/  STL.64 [R1+0x2498], R76 ;  /* 0x0024984c01007387 */ /* 0x0005e80000100a00 */
[----:B------:R2:W-:Y:S04]  /*3c130*/  LDGSTS.E [R0+0x49300], desc[UR36][R78.64], !P3 ;  /* 0x493000004e007fae */ /* 0x0005e8000d921864 */
[----:B------:R-:W3:Y:S01]  /*3c140*/  LDL.LU.64 R124, [R1+0x100] ;  /* 0x00010000017c7983 */ /* 0x000ee20000300a00 */
[----:B----4-:R-:W-:-:S03]  /*3c150*/  IMAD.WIDE R82, R245, 0x4, R132 ;  /* 0x00000004f5527825 */ /* 0x010fc600078e0284 */
[----:B------:R-:W4:Y:S01]  /*3c160*/  LDL.LU.64 R126, [R1+0xf8] ;  /* 0x0000f800017e7983 */ /* 0x000f220000300a00 */
[----:B-1----:R-:W-:-:S03]  /*3c170*/  IMAD.WIDE R80, R245, 0x4, R134 ;  /* 0x00000004f5507825 */ /* 0x002fc600078e0286 */
[----:B------:R1:W-:Y:S04]  /*3c180*/  LDGSTS.E [R0+0x49380], desc[UR36][R76.64], !P3 ;  /* 0x493800004c007fae */ /* 0x0003e8000d921864 */
[----:B------:R-:W4:Y:S01]  /*3c190*/  LDL.LU.64 R138, [R1+0xf0] ;  /* 0x0000f000018a7983 */ /* 0x000f220000300a00 */
[----:B--2---:R-:W-:-:S03]  /*3c1a0*/  IMAD.WIDE R78, R245, 0x4, R140 ;  /* 0x00000004f54e7825 */ /* 0x004fc600078e028c */
[----:B------:R-:W2:Y:S04]  /*3c1b0*/  LDL.LU.64 R130, [R1+0xe8] ;  /* 0x0000e80001827983 */ /* 0x000ea80000300a00 */
[----:B------:R1:W-:Y:S04]  /*3c1c0*/  STL.64 [R1+0x24a8], R82 ;  /* 0x0024a85201007387 */ /* 0x0003e80000100a00 */
[----:B------:R1:W-:Y:S02]  /*3c1d0*/  STL.64 [R1+0x24c0], R80 ;  /* 0x0024c05001007387 */ /* 0x0003e40000100a00 */
[----:B-1----:R-:W-:-:S02]  /*3c1e0*/  IMAD.WIDE R76, R245, 0x4, R242 ;  /* 0x00000004f54c7825 */ /* 0x002fc400078e02f2 */
[----:B------:R1:W-:Y:S04]  /*3c1f0*/  STL.64 [R1+0x24d8], R78 ;  /* 0x0024d84e01007387 */ /* 0x0003e80000100a00 */
[----:B------:R-:W2:Y:S04]  /*3c200*/  LDL.LU.64 R132, [R1+0x70] ;  /* 0x0000700001847983 */ /* 0x000ea80000300a00 */
[----:B------:R3:W-:Y:S04]  /*3c210*/  STL.64 [R1+0x24f0], R76 ;  /* 0x0024f04c01007387 */ /* 0x0007e80000100a00 */
[----:B------:R-:W2:Y:S04]  /*3c220*/  LDL.LU.64 R134, [R1+0x68] ;  /* 0x0000680001867983 */ /* 0x000ea80000300a00 */
[----:B------:R-:W2:Y:S04]  /*3c230*/  LDL.LU.64 R140, [R1+0x60] ;  /* 0x00006000018c7983 */ /* 0x000ea80000300a00 */
[----:B------:R-:W2:Y:S01]  /*3c240*/  LDL.LU.64 R242, [R1+0x58] ;  /* 0x0000580001f27983 */ /* 0x000ea20000300a00 */
[----:B------:R-:W-:Y:S01]  /*3c250*/  ISETP.GE.U32.AND P5, PT, R72, 0x7fffff67, PT ;  /* 0x7fffff674800780c */ /* 0x000fe20003fa6070 */
[----:B------:R-:W-:-:S02]  /*3c260*/  VIADD R72, R73, 0xffffffa2 ;  /* 0xffffffa249487836 */ /* 0x000fc40000000000 */
[----:B------:R-:W2:Y:S01]  /*3c270*/  LDC R73, c[0x0][0x230] ;  /* 0x00008c00ff497b82 */ /* 0x000ea20000000800 */
[----:B------:R1:W-:Y:S02]  /*3c280*/  LDGSTS.E [R0+0x49a00], desc[UR36][R82.64], !P4 ;  /* 0x49a0000052007fae */ /* 0x0003e4000e121864 */
[----:B------:R-:W-:Y:S02]  /*3c290*/  ISETP.GE.U32.AND P3, PT, R72, 0x7fffff63, PT ;  /* 0x7fffff634800780c */ /* 0x000fe40003f66070 */
[----:B------:R-:W-:Y:S01]  /*3c2a0*/  IADD3 R72, R75, -0x62, RZ ;  /* 0xffffff9e4b487810 */ /* 0x000fe20007ffe0ff */
[----:B------:R1:W-:Y:S02]  /*3c2b0*/  LDGSTS.E [R0+0x49a80], desc[UR36][R80.64], !P4 ;  /* 0x49a8000050007fae */ /* 0x0003e4000e121864 */
[----:B------:R-:W2:Y:S02]  /*3c2c0*/  LDC R75, c[0x0][0x230] ;  /* 0x00008c00ff4b7b82 */ /* 0x000ea40000000800 */
[----:B------:R1:W-:Y:S04]  /*3c2d0*/  LDGSTS.E [R0+0x49b00], desc[UR36][R78.64], !P4 ;  /* 0x49b000004e007fae */ /* 0x0003e8000e121864 */
[----:B------:R3:W-:Y:S01]  /*3c2e0*/  LDGSTS.E [R0+0x49b80], desc[UR36][R76.64], !P4 ;  /* 0x49b800004c007fae */ /* 0x0007e2000e121864 */
[----:B------:R-:W-:Y:S01]  /*3c2f0*/  ISETP.GE.U32.AND P4, PT, R72, 0x7fffff5f, PT ;  /* 0x7fffff5f4800780c */ /* 0x000fe20003f86070 */
[----:B------:R-:W-:-:S02]  /*3c300*/  VIADD R72, R74, 0xffffff9a ;  /* 0xffffff9a4a487836 */ /* 0x000fc40000000000 */
[----:B------:R-:W2:Y:S01]  /*3c310*/  LDC R74, c[0x0][0x230] ;  /* 0x00008c00ff4a7b82 */ /* 0x000ea20000000800 */
[----:B-1----:R-:W-:-:S05]  /*3c320*/  IMAD.WIDE R82, R245, 0x4, R110 ;  /* 0x00000004f5527825 */ /* 0x002fca00078e026e */
[----:B------:R1:W-:Y:S04]  /*3c330*/  STL.64 [R1+0x2508], R82 ;  /* 0x0025085201007387 */ /* 0x0003e80000100a00 */
[----:B------:R1:W-:Y:S01]  /*3c340*/  LDGSTS.E [R0+0x4a200], desc[UR36][R82.64], !P1 ;  /* 0x4a20000052007fae */ /* 0x0003e2000c921864 */
[----:B------:R-:W-:-:S04]  /*3c350*/  IMAD.WIDE R80, R245, 0x4, R114 ;  /* 0x00000004f5507825 */ /* 0x000fc800078e0272 */
[C---:B------:R-:W-:Y:S01]  /*3c360*/  IMAD.WIDE R78, R245.reuse, 0x4, R116 ;  /* 0x00000004f54e7825 */ /* 0x040fe200078e0274 */
[----:B------:R4:W-:Y:S04]  /*3c370*/  STL.64 [R1+0x2520], R80 ;  /* 0x0025205001007387 */ /* 0x0009e80000100a00 */
[----:B------:R4:W-:Y:S04]  /*3c380*/  LDGSTS.E [R0+0x4a280], desc[UR36][R80.64], !P1 ;  /* 0x4a28000050007fae */ /* 0x0009e8000c921864 */
[----:B------:R4:W-:Y:S04]  /*3c390*/  STL.64 [R1+0x2708], R78 ;  /* 0x0027084e01007387 */ /* 0x0009e80000100a00 */
[----:B------:R4:W-:Y:S01]  /*3c3a0*/  LDGSTS.E [R0+0x4a300], desc[UR36][R78.64], !P1 ;  /* 0x4a3000004e007fae */ /* 0x0009e2000c921864 */
        /* <DEDUP_REMOVED lines=22> */
[----:B---3--:R-:W-:-:S05]  /*3c510*/  IMAD.WIDE R76, R245, 0x4, R122 ;  /* 0x00000004f54c7825 */ /* 0x008fca00078e027a */
[----:B------:R2:W-:Y:S04]  /*3c520*/  STL.64 [R1+0x2718], R76 ;  /* 0x0027184c01007387 */ /* 0x0005e80000100a00 */
[----:B------:R2:W-:Y:S01]  /*3c530*/  LDGSTS.E [R0+0x4a380], desc[UR36][R76.64], !P1 ;  /* 0x4a3800004c007fae */ /* 0x0005e2000c921864 */
[----:B-1----:R-:W-:-:S04]  /*3c540*/  IMAD.WIDE R82, R245, 0x4, R124 ;  /* 0x00000004f5527825 */ /* 0x002fc800078e027c */
[C---:B----4-:R-:W-:Y:S01]  /*3c550*/  IMAD.WIDE R80, R245.reuse, 0x4, R126 ;  /* 0x00000004f5507825 */ /* 0x050fe200078e027e */
[----:B------:R1:W-:Y:S04]  /*3c560*/  STL.64 [R1+0x2730], R82 ;  /* 0x0027305201007387 */ /* 0x0003e80000100a00 */
[----:B------:R1:W-:Y:S01]  /*3c570*/  LDGSTS.E [R0+0x4aa00], desc[UR36][R82.64], !P0 ;  /* 0x4aa0000052007fae */ /* 0x0003e2000c121864 */
[----:B------:R-:W-:-:S03]  /*3c580*/  IMAD.WIDE R78, R245, 0x4, R138 ;  /* 0x00000004f54e7825 */ /* 0x000fc600078e028a */
[----:B------:R3:W-:Y:S01]  /*3c590*/  STL.64 [R1+0x2748], R80 ;  /* 0x0027485001007387 */ /* 0x0007e20000100a00 */
[----:B--2---:R-:W-:-:S03]  /*3c5a0*/  IMAD.WIDE R76, R245, 0x4, R130 ;  /* 0x00000004f54c7825 */ /* 0x004fc600078e0282 */
[----:B------:R3:W-:Y:S01]  /*3c5b0*/  LDGSTS.E [R0+0x4aa80], desc[UR36][R80.64], !P0 ;  /* 0x4aa8000050007fae */ /* 0x0007e2000c121864 */
[----:B------:R-:W-:-:S03]  /*3c5c0*/  ISETP.GE.U32.AND P1, PT, R72, 0x7fffff5b, PT ;  /* 0x7fffff5b4800780c */ /* 0x000fc60003f26070 */
[----:B------:R2:W-:Y:S01]  /*3c5d0*/  STL.64 [R1+0x2b60], R78 ;  /* 0x002b604e01007387 */ /* 0x0005e20000100a00 */
[----:B------:R-:W-:Y:S02]  /*3c5e0*/  VIADD R72, R73, 0xffffff96 ;  /* 0xffffff9649487836 */ /* 0x000fe40000000000 */
[----:B------:R-:W4:Y:S01]  /*3c5f0*/  LDC R73, c[0x0][0x230] ;  /* 0x00008c00ff497b82 */ /* 0x000f220000000800 */
[----:B------:R2:W-:Y:S04]  /*3c600*/  LDGSTS.E [R0+0x4ab00], desc[UR36][R78.64], !P0 ;  /* 0x4ab000004e007fae */ /* 0x0005e8000c121864 */
[----:B------:R2:W-:Y:S01]  /*3c610*/  STL.64 [R1+0x2b78], R76 ;  /* 0x002b784c01007387 */ /* 0x0005e20000100a00 */
[----:B-1----:R-:W-:-:S03]  /*3c620*/  IMAD.WIDE R82, R245, 0x4, R132 ;  /* 0x00000004f5527825 */ /* 0x002fc600078e0284 */
[----:B------:R1:W-:Y:S01]  /*3c630*/  LDGSTS.E [R0+0x4ab80], desc[UR36][R76.64], !P0 ;  /* 0x4ab800004c007fae */ /* 0x0003e2000c121864 */
[----:B---3--:R-:W-:-:S03]  /*3c640*/  IMAD.WIDE R80, R245, 0x4, R134 ;  /* 0x00000004f5507825 */ /* 0x008fc600078e0286 */
[----:B------:R-:W-:Y:S01]  /*3c650*/  STL.64 [R1+0x2ba8], R82 ;  /* 0x002ba85201007387 */ /* 0x000fe20000100a00 */
[----:B--2---:R-:W-:-:S03]  /*3c660*/  IMAD.WIDE R78, R245, 0x4, R140 ;  /* 0x00000004f54e7825 */ /* 0x004fc600078e028c */
[----:B------:R-:W-:Y:S01]  /*3c670*/  LDGSTS.E [R0+0x4b200], desc[UR36][R82.64], !P5 ;  /* 0x4b20000052007fae */ /* 0x000fe2000e921864 */
[----:B-1----:R-:W-:-:S03]  /*3c680*/  IMAD.WIDE R76, R245, 0x4, R242 ;  /* 0x00000004f54c7825 */ /* 0x002fc600078e02f2 */
[----:B------:R1:W-:Y:S04]  /*3c690*/  STL.64 [R1+0x2bc8], R80 ;  /* 0x002bc85001007387 */ /* 0x0003e80000100a00 */
[----:B------:R1:W-:Y:S04]  /*3c6a0*/  LDGSTS.E [R0+0x4b280], desc[UR36][R80.64], !P5 ;  /* 0x4b28000050007fae */ /* 0x0003e8000e921864 */
[----:B------:R2:W-:Y:S04]  /*3c6b0*/  STL.64 [R1+0x2be8], R78 ;  /* 0x002be84e01007387 */ /* 0x0005e80000100a00 */
[----:B------:R2:W-:Y:S01]  /*3c6c0*/  LDGSTS.E [R0+0x4b300], desc[UR36][R78.64], !P5 ;  /* 0x4b3000004e007fae */ /* 0x0005e2000e921864 */
[----:B-1----:R-:W-:-:S03]  /*3c6d0*/  IMAD.WIDE R80, R245, 0x4, R248 ;  /* 0x00000004f5507825 */ /* 0x002fc600078e02f8 */
[----:B------:R1:W-:Y:S01]  /*3c6e0*/  STL.64 [R1+0x2c08], R76 ;  /* 0x002c084c01007387 */ /* 0x0003e20000100a00 */
[----:B------:R-:W-:-:S03]  /*3c6f0*/  ISETP.GE.U32.AND P0, PT, R72, 0x7fffff57, PT ;  /* 0x7fffff574800780c */ /* 0x000fc60003f06070 */
[----:B------:R1:W-:Y:S01]  /*3c700*/  LDGSTS.E [R0+0x4b380], desc[UR36][R76.64], !P5 ;  /* 0x4b3800004c007fae */ /* 0x0003e2000e921864 */
[----:B--2---:R-:W-:-:S03]  /*3c710*/  IMAD.WIDE R78, R245, 0x4, R246 ;  /* 0x00000004f54e7825 */ /* 0x004fc600078e02f6 */
[----:B------:R-:W-:Y:S01]  /*3c720*/  STL.64 [R1+0x2c20], R80 ;  /* 0x002c205001007387 */ /* 0x000fe20000100a00 */
[----:B------:R-:W-:-:S03]  /*3c730*/  VIADD R72, R75, 0xffffff92 ;  /* 0xffffff924b487836 */ /* 0x000fc60000000000 */
[----:B------:R-:W-:Y:S01]  /*3c740*/  LDGSTS.E [R0+0x4ba00], desc[UR36][R80.64], !P3 ;  /* 0x4ba0000050007fae */ /* 0x000fe2000d921864 */
[----:B-1----:R-:W-:-:S03]  /*3c750*/  IMAD.WIDE R76, R245, 0x4, R68 ;  /* 0x00000004f54c7825 */ /* 0x002fc600078e0244 */
[----:B------:R-:W-:Y:S04]  /*3c760*/  STL.64 [R1+0x2c38], R78 ;  /* 0x002c384e01007387 */ /* 0x000fe80000100a00 */
[----:B------:R-:W-:Y:S01]  /*3c770*/  LDGSTS.E [R0+0x4ba80], desc[UR36][R78.64], !P3 ;  /* 0x4ba800004e007fae */ /* 0x000fe2000d921864 */
[----:B------:R-:W-:-:S03]  /*3c780*/  VIADD R68, R74, 0xffffff8e ;  /* 0xffffff8e4a447836 */ /* 0x000fc60000000000 */
[----:B------:R1:W-:Y:S01]  /*3c790*/  STL.64 [R1+0x2c50], R70 ;  /* 0x002c504601007387 */ /* 0x0003e20000100a00 */
[----:B------:R-:W-:Y:S02]  /*3c7a0*/  ISETP.GE.U32.AND P5, PT, R72, 0x7fffff53, PT ;  /* 0x7fffff534800780c */ /* 0x000fe40003fa6070 */
[----:B------:R-:W2:Y:S01]  /*3c7b0*/  LDC R72, c[0x0][0x230] ;  /* 0x00008c00ff487b82 */ /* 0x000ea20000000800 */
[----:B------:R1:W-:Y:S04]  /*3c7c0*/  LDGSTS.E [R0+0x4bb00], desc[UR36][R70.64], !P3 ;  /* 0x4bb0000046007fae */ /* 0x0003e8000d921864 */
[----:B------:R-:W-:Y:S04]  /*3c7d0*/  STL.64 [R1+0x2c68], R76 ;  /* 0x002c684c01007387 */ /* 0x000fe80000100a00 */
[----:B------:R-:W-:Y:S01]  /*3c7e0*/  LDGSTS.E [R0+0x4bb80], desc[UR36][R76.64], !P3 ;  /* 0x4bb800004c007fae */ /* 0x000fe2000d921864 */
[----:B-1----:R-:W-:-:S03]  /*3c7f0*/  IMAD.WIDE R70, R245, 0x4, R60 ;  /* 0x00000004f5467825 */ /* 0x002fc600078e023c */
[----:B------:R-:W-:Y:S04]  /*3c800*/  STL.64 [R1+0x2c80], R66 ;  /* 0x002c804201007387 */ /* 0x000fe80000100a00 */
[----:B------:R-:W-:Y:S04]  /*3c810*/  LDGSTS.E [R0+0x4c200], desc[UR36][R66.64], !P4 ;  /* 0x4c20000042007fae */ /* 0x000fe8000e121864 */
[----:B------:R-:W-:Y:S04]  /*3c820*/  STL.64 [R1+0x2c98], R64 ;  /* 0x002c984001007387 */ /* 0x000fe80000100a00 */
[----:B------:R-:W-:Y:S01]  /*3c830*/  LDGSTS.E [R0+0x4c280], desc[UR36][R64.64], !P4 ;  /* 0x4c28000040007fae */ /* 0x000fe2000e121864 */
[----:B------:R-:W-:Y:S01]  /*3c840*/  ISETP.GE.U32.AND P3, PT, R68, 0x7fffff4f, PT ;  /* 0x7fffff4f4400780c */ /* 0x000fe20003f66070 */
[----:B----4-:R-:W-:Y:S01]  /*3c850*/  VIADD R60, R73, 0xffffff8a ;  /* 0xffffff8a493c7836 */ /* 0x010fe20000000000 */
[----:B------:R-:W1:Y:S01]  /*3c860*/  LDC R68, c[0x0][0x230] ;  /* 0x00008c00ff447b82 */ /* 0x000e620000000800 */
[----:B------:R3:W-:Y:S04]  /*3c870*/  STL.64 [R1+0x2cb0], R62 ;  /* 0x002cb03e01007387 */ /* 0x0007e80000100a00 */
[----:B------:R3:W-:Y:S04]  /*3c880*/  LDGSTS.E [R0+0x4c300], desc[UR36][R62.64], !P4 ;  /* 0x4c3000003e007fae */ /* 0x0007e8000e121864 */
[----:B------:R-:W-:Y:S04]  /*3c890*/  STL.64 [R1+0x2cc8], R70 ;  /* 0x002cc84601007387 */ /* 0x000fe80000100a00 */
[----:B------:R-:W-:Y:S01]  /*3c8a0*/  LDGSTS.E [R0+0x4c380], desc[UR36][R70.64], !P4 ;  /* 0x4c38000046007fae */ /* 0x000fe2000e121864 */
[----:B---3--:R-:W-:-:S03]  /*3c8b0*/  IMAD.WIDE R62, R245, 0x4, R52 ;  /* 0x00000004f53e7825 */ /* 0x008fc600078e0234 */
        /* <DEDUP_REMOVED lines=19> */
[----:B------:R-:W-:Y:S01]  /*3c9f0*/  LDGSTS.E [R0+0x4da00], desc[UR36][R42.64], !P5 ;  /* 0x4da000002a007fae */ /* 0x000fe2000e921864 */
[----:B------:R-:W-:Y:S01]  /*3ca00*/  ISETP.GE.U32.AND P4, PT, R60, 0x7fffff4b, PT ;  /* 0x7fffff4b3c00780c */ /* 0x000fe20003f86070 */
[----:B--2---:R-:W-:Y:S01]  /*3ca10*/  VIADD R52, R72, 0xffffff86 ;  /* 0xffffff8648347836 */ /* 0x004fe20000000000 */
[----:B------:R-:W2:Y:S01]  /*3ca20*/  LDC R60, c[0x0][0x230] ;  /* 0x00008c00ff3c7b82 */ /* 0x000ea20000000800 */
        /* <DEDUP_REMOVED lines=14> */
[----:B------:R-:W-:Y:S01]  /*3cb10*/  STL.64 [R1+0x2e60], R26 ;  /* 0x002e601a01007387 */ /* 0x000fe20000100a00 */
[----:B---3--:R-:W-:-:S03]  /*3cb20*/  IMAD.WIDE R30, R245, 0x4, R20 ;  /* 0x00000004f51e7825 */ /* 0x008fc600078e0214 */
[----:B------:R-:W-:Y:S04]  /*3cb30*/  STL.64 [R1+0x2e78], R24 ;  /* 0x002e781801007387 */ /* 0x000fe80000100a00 */
[----:B------:R3:W-:Y:S04]  /*3cb40*/  STL.64 [R1+0x2e90], R22 ;  /* 0x002e901601007387 */ /* 0x0007e80000100a00 */
[----:B------:R-:W-:Y:S04]  /*3cb50*/  STL.64 [R1+0x2ea8], R30 ;  /* 0x002ea81e01007387 */ /* 0x000fe80000100a00 */
[----:B------:R-:W4:Y:S04]  /*3cb60*/  LDL.LU.64 R124, [R1+0x360] ;  /* 0x00036000017c7983 */ /* 0x000f280000300a00 */
[----:B------:R-:W2:Y:S04]  /*3cb70*/  LDL.LU.64 R126, [R1+0x358] ;  /* 0x00035800017e7983 */ /* 0x000ea80000300a00 */
[----:B------:R-:W2:Y:S04]  /*3cb80*/  LDL.LU.64 R138, [R1+0x350] ;  /* 0x00035000018a7983 */ /* 0x000ea80000300a00 */
[----:B------:R-:W-:Y:S04]  /*3cb90*/  LDGSTS.E [R0+0x4e380], desc[UR36][R38.64], !P3 ;  /* 0x4e38000026007fae */ /* 0x000fe8000d921864 */
[----:B------:R-:W2:Y:S04]  /*3cba0*/  LDL.LU.64 R130, [R1+0x348] ;  /* 0x0003480001827983 */ /* 0x000ea80000300a00 */
[----:B------:R-:W-:Y:S04]  /*3cbb0*/  LDGSTS.E [R0+0x4ea00], desc[UR36][R26.64], !P4 ;  /* 0x4ea000001a007fae */ /* 0x000fe8000e121864 */
[----:B------:R-:W-:Y:S04]  /*3cbc0*/  LDGSTS.E [R0+0x4ea80], desc[UR36][R24.64], !P4 ;  /* 0x4ea8000018007fae */ /* 0x000fe8000e121864 */
[----:B------:R3:W-:Y:S04]  /*3cbd0*/  LDGSTS.E [R0+0x4eb00], desc[UR36][R22.64], !P4 ;  /* 0x4eb0000016007fae */ /* 0x0007e8000e121864 */
[----:B------:R-:W-:Y:S04]  /*3cbe0*/  STL.64 [R1+0x2eb8], R18 ;  /* 0x002eb81201007387 */ /* 0x000fe80000100a00 */
[----:B------:R-:W-:Y:S01]  /*3cbf0*/  STL.64 [R1+0x2ec8], R16 ;  /* 0x002ec81001007387 */ /* 0x000fe20000100a00 */
[----:B---3--:R-:W-:-:S03]  /*3cc00*/  IMAD.WIDE R22, R245, 0x4, R12 ;  /* 0x00000004f5167825 */ /* 0x008fc600078e020c */
[----:B------:R3:W-:Y:S04]  /*3cc10*/  STL.64 [R1+0x2ed8], R14 ;  /* 0x002ed80e01007387 */ /* 0x0007e80000100a00 */
[----:B------:R-:W-:Y:S04]  /*3cc20*/  STL.64 [R1+0x2ee8], R22 ;  /* 0x002ee81601007387 */ /* 0x000fe80000100a00 */
[----:B------:R-:W2:Y:S04]  /*3cc30*/  LDL.LU.64 R132, [R1+0x2e0] ;  /* 0x0002e00001847983 */ /* 0x000ea80000300a00 */
[----:B------:R-:W2:Y:S04]  /*3cc40*/  LDL.LU.64 R134, [R1+0x2d8] ;  /* 0x0002d80001867983 */ /* 0x000ea80000300a00 */
[----:B------:R-:W2:Y:S04]  /*3cc50*/  LDL.LU.64 R140, [R1+0x2d0] ;  /* 0x0002d000018c7983 */ /* 0x000ea80000300a00 */
[----:B------:R-:W2:Y:S01]  /*3cc60*/  LDL.LU.64 R242, [R1+0x2c8] ;  /* 0x0002c80001f27983 */ /* 0x000ea20000300a00 */
[----:B------:R-:W-:Y:S01]  /*3cc70*/  ISETP.GE.U32.AND P1, PT, R52, 0x7fffff47, PT ;  /* 0x7fffff473400780c */ /* 0x000fe20003f26070 */
[C---:B------:R-:W-:Y:S01]  /*3cc80*/  IMAD.WIDE R10, R245.reuse, 0x4, R10 ;  /* 0x00000004f50a7825 */ /* 0x040fe200078e020a */
[----:B------:R-:W2:Y:S01]  /*3cc90*/  LDC R52, c[0x0][0x230] ;  /* 0x00008c00ff347b82 */ /* 0x000ea20000000800 */
[----:B------:R-:W-:Y:S02]  /*3cca0*/  LDGSTS.E [R0+0x4eb80], desc[UR36][R30.64], !P4 ;  /* 0x4eb800001e007fae */ /* 0x000fe4000e121864 */
[----:B------:R-:W-:-:S04]  /*3ccb0*/  IMAD.WIDE R8, R245, 0x4, R8 ;  /* 0x00000004f5087825 */ /* 0x000fc800078e0208 */
[----:B------:R-:W-:-:S04]  /*3ccc0*/  IMAD.WIDE R6, R245, 0x4, R6 ;  /* 0x00000004f5067825 */ /* 0x000fc800078e0206 */
[----:B------:R-:W-:Y:S04]  /*3ccd0*/  LDGSTS.E [R0+0x4f200], desc[UR36][R18.64], !P1 ;  /* 0x4f20000012007fae */ /* 0x000fe8000c921864 */
[----:B------:R-:W-:Y:S04]  /*3cce0*/  LDGSTS.E [R0+0x4f280], desc[UR36][R16.64], !P1 ;  /* 0x4f28000010007fae */ /* 0x000fe8000c921864 */
[----:B------:R3:W-:Y:S04]  /*3ccf0*/  LDGSTS.E [R0+0x4f300], desc[UR36][R14.64], !P1 ;  /* 0x4f3000000e007fae */ /* 0x0007e8000c921864 */
[----:B------:R-:W-:Y:S04]  /*3cd00*/  STL.64 [R1+0x2ef8], R10 ;  /* 0x002ef80a01007387 */ /* 0x000fe80000100a00 */
[----:B------:R-:W-:Y:S01]  /*3cd10*/  STL.64 [R1+0x2f08], R8 ;  /* 0x002f080801007387 */ /* 0x000fe20000100a00 */
[----:B---3--:R-:W-:-:S03]  /*3cd20*/  IMAD.WIDE R14, R245, 0x4, R4 ;  /* 0x00000004f50e7825 */ /* 0x008fc600078e0204 */
[----:B------:R3:W-:Y:S01]  /*3cd30*/  STL.64 [R1+0x2f18], R6 ;  /* 0x002f180601007387 */ /* 0x0007e20000100a00 */
[----:B-1----:R-:W-:Y:S01]  /*3cd40*/  IADD3 R44, R68, -0x7e, RZ ;  /* 0xffffff82442c7810 */ /* 0x002fe20007ffe0ff */
[----:B------:R-:W1:Y:S02]  /*3cd50*/  LDC R5, c[0x0][0x230] ;  /* 0x00008c00ff057b82 */ /* 0x000e640000000800 */
[----:B------:R1:W-:Y:S01]  /*3cd60*/  STL.64 [R1+0x2f28], R14 ;  /* 0x002f280e01007387 */ /* 0x0003e20000100a00 */
[----:B----4-:R-:W-:-:S03]  /*3cd70*/  IMAD.WIDE R50, R245, 0x4, R124 ;  /* 0x00000004f5327825 */ /* 0x010fc600078e027c */
[----:B------:R-:W-:Y:S01]  /*3cd80*/  LDGSTS.E [R0+0x4f380], desc[UR36][R22.64], !P1 ;  /* 0x4f38000016007fae */ /* 0x000fe2000c921864 */
[----:B--2---:R-:W-:-:S03]  /*3cd90*/  IMAD.WIDE R54, R245, 0x4, R126 ;  /* 0x00000004f5367825 */ /* 0x004fc600078e027e */
[----:B------:R-:W2:Y:S01]  /*3cda0*/  LDL.LU.64 R124, [R1+0x260] ;  /* 0x00026000017c7983 */ /* 0x000ea20000300a00 */
[----:B------:R-:W-:-:S03]  /*3cdb0*/  IMAD.WIDE R58, R245, 0x4, R138 ;  /* 0x00000004f53a7825 */ /* 0x000fc600078e028a */
[----:B------:R-:W4:Y:S04]  /*3cdc0*/  LDL.LU.64 R126, [R1+0x258] ;  /* 0x00025800017e7983 */ /* 0x000f280000300a00 */
[----:B------:R-:W3:Y:S01]  /*3cdd0*/  LDL.LU.64 R138, [R1+0x250] ;  /* 0x00025000018a7983 */ /* 0x000ee20000300a00 */
[----:B------:R-:W-:-:S03]  /*3cde0*/  IMAD.WIDE R62, R245, 0x4, R130 ;  /* 0x00000004f53e7825 */ /* 0x000fc600078e0282 */
[----:B------:R-:W3:Y:S04]  /*3cdf0*/  LDL.LU.64 R130, [R1+0x248] ;  /* 0x0002480001827983 */ /* 0x000ee80000300a00 */
[----:B------:R-:W-:Y:S04]  /*3ce00*/  STL.64 [R1+0x5d60], R50 ;  /* 0x005d603201007387 */ /* 0x000fe80000100a00 */
[----:B------:R-:W-:Y:S04]  /*3ce10*/  STL.64 [R1+0x5d68], R54 ;  /* 0x005d683601007387 */ /* 0x000fe80000100a00 */
[----:B------:R-:W-:Y:S04]  /*3ce20*/  STL.64 [R1+0x5d70], R58 ;  /* 0x005d703a01007387 */ /* 0x000fe80000100a00 */
[----:B------:R-:W-:Y:S01]  /*3ce30*/  STL.64 [R1+0x5d78], R62 ;  /* 0x005d783e01007387 */ /* 0x000fe20000100a00 */
[----:B------:R-:W-:-:S04]  /*3ce40*/  IMAD.WIDE R78, R245, 0x4, R132 ;  /* 0x00000004f54e7825 */ /* 0x000fc800078e0284 */
[C---:B------:R-:W-:Y:S02]  /*3ce50*/  IMAD.WIDE R82, R245.reuse, 0x4, R134 ;  /* 0x00000004f5527825 */ /* 0x040fe400078e0286 */
[----:B------:R-:W3:Y:S02]  /*3ce60*/  LDL.LU.64 R134, [R1+0x1e0] ;  /* 0x0001e00001867983 */ /* 0x000ee40000300a00 */
[C---:B------:R-:W-:Y:S02]  /*3ce70*/  IMAD.WIDE R86, R245.reuse, 0x4, R140 ;  /* 0x00000004f5567825 */ /* 0x040fe400078e028c */
[----:B------:R-:W3:Y:S02]  /*3ce80*/  LDL.LU.64 R140, [R1+0x1d8] ;  /* 0x0001d800018c7983 */ /* 0x000ee40000300a00 */
[C---:B------:R-:W-:Y:S02]  /*3ce90*/  IMAD.WIDE R90, R245.reuse, 0x4, R242 ;  /* 0x00000004f55a7825 */ /* 0x040fe400078e02f2 */
[----:B------:R-:W3:Y:S04]  /*3cea0*/  LDL.LU.64 R132, [R1+0x1d0] ;  /* 0x0001d00001847983 */ /* 0x000ee80000300a00 */
[----:B------:R-:W3:Y:S04]  /*3ceb0*/  LDL.LU.64 R242, [R1+0x1c8] ;  /* 0x0001c80001f27983 */ /* 0x000ee80000300a00 */
[----:B------:R-:W-:Y:S04]  /*3cec0*/  STL.64 [R1+0x5d80], R78 ;  /* 0x005d804e01007387 */ /* 0x000fe80000100a00 */
[----:B------:R-:W-:Y:S04]  /*3ced0*/  STL.64 [R1+0x5d88], R82 ;  /* 0x005d885201007387 */ /* 0x000fe80000100a00 */
[----:B------:R-:W-:Y:S04]  /*3cee0*/  STL.64 [R1+0x5d90], R86 ;  /* 0x005d905601007387 */ /* 0x000fe80000100a00 */
[----:B------:R-:W-:Y:S04]  /*3cef0*/  STL.64 [R1+0x5d98], R90 ;  /* 0x005d985a01007387 */ /* 0x000fe80000100a00 */
[----:B------:R-:W1:Y:S04]  /*3cf00*/  LDL.LU.64 R120, [R1+0x160] ;  /* 0x0001600001787983 */ /* 0x000e680000300a00 */
[----:B------:R-:W3:Y:S04]  /*3cf10*/  LDL.LU.64 R102, [R1+0x158] ;  /* 0x0001580001667983 */ /* 0x000ee80000300a00 */
[----:B------:R-:W3:Y:S04]  /*3cf20*/  LDL.LU.64 R128, [R1+0x150] ;  /* 0x0001500001807983 */ /* 0x000ee80000300a00 */
[----:B------:R-:W3:Y:S01]  /*3cf30*/  LDL.LU.64 R108, [R1+0x148] ;  /* 0x00014800016c7983 */ /* 0x000ee20000300a00 */
[----:B--2---:R-:W-:-:S04]  /*3cf40*/  IMAD.WIDE R98, R245, 0x4, R124 ;  /* 0x00000004f5627825 */ /* 0x004fc800078e027c */
[C---:B----4-:R-:W-:Y:S01]  /*3cf50*/  IMAD.WIDE R104, R245.reuse, 0x4, R126 ;  /* 0x00000004f5687825 */ /* 0x050fe200078e027e */
[----:B------:R-:W-:Y:S03]  /*3cf60*/  STL.64 [R1+0x5da0], R98 ;  /* 0x005da06201007387 */ /* 0x000fe60000100a00 */
[C---:B---3--:R-:W-:Y:S01]  /*3cf70*/  IMAD.WIDE R110, R245.reuse, 0x4, R138 ;  /* 0x00000004f56e7825 */ /* 0x048fe200078e028a */
[----:B------:R-:W-:Y:S03]  /*3cf80*/  STL.64 [R1+0x5da8], R104 ;  /* 0x005da86801007387 */ /* 0x000fe60000100a00 */
[C---:B------:R-:W-:Y:S01]  /*3cf90*/  IMAD.WIDE R116, R245.reuse, 0x4, R130 ;  /* 0x00000004f5747825 */ /* 0x040fe200078e0282 */
[----:B------:R-:W-:Y:S04]  /*3cfa0*/  STL.64 [R1+0x5db0], R110 ;  /* 0x005db06e01007387 */ /* 0x000fe80000100a00 */
[----:B------:R-:W-:Y:S04]  /*3cfb0*/  STL.64 [R1+0x5db8], R116 ;  /* 0x005db87401007387 */ /* 0x000fe80000100a00 */
[----:B------:R-:W2:Y:S04]  /*3cfc0*/  LDL.LU.64 R114, [R1+0xe0] ;  /* 0x0000e00001727983 */ /* 0x000ea80000300a00 */
[----:B------:R-:W3:Y:S04]  /*3cfd0*/  LDL.LU.64 R122, [R1+0xd8] ;  /* 0x0000d800017a7983 */ /* 0x000ee80000300a00 */
[----:B------:R-:W4:Y:S04]  /*3cfe0*/  LDL.LU.64 R124, [R1+0xd0] ;  /* 0x0000d000017c7983 */ /* 0x000f280000300a00 */
[----:B------:R-:W4:Y:S04]  /*3cff0*/  LDL.LU.64 R126, [R1+0xc8] ;  /* 0x0000c800017e7983 */ /* 0x000f280000300a00 */
[----:B------:R-:W4:Y:S04]  /*3d000*/  LDL.LU.64 R138, [R1+0x50] ;  /* 0x00005000018a7983 */ /* 0x000f280000300a00 */
[----:B------:R-:W4:Y:S01]  /*3d010*/  LDL.LU.64 R130, [R1+0x48] ;  /* 0x0000480001827983 */ /* 0x000f220000300a00 */
[----:B------:R-:W-:-:S03]  /*3d020*/  IMAD.WIDE R246, R245, 0x4, R132 ;  /* 0x00000004f5f67825 */ /* 0x000fc600078e0284 */
[----:B------:R-:W4:Y:S01]  /*3d030*/  LDL.LU.64 R132, [R1+0x40] ;  /* 0x0000400001847983 */ /* 0x000f220000300a00 */
[----:B------:R-:W-:-:S03]  /*3d040*/  IMAD.WIDE R248, R245, 0x4, R242 ;  /* 0x00000004f5f87825 */ /* 0x000fc600078e02f2 */
[----:B------:R-:W4:Y:S01]  /*3d050*/  LDL.LU.64 R242, [R1+0x38] ;  /* 0x0000380001f27983 */ /* 0x000f220000300a00 */
[----:B------:R-:W-:Y:S01]  /*3d060*/  ISETP.GE.U32.AND P0, PT, R44, 0x7fffff43, PT ;  /* 0x7fffff432c00780c */ /* 0x000fe20003f06070 */
[----:B------:R-:W-:Y:S01]  /*3d070*/  VIADD R36, R60, 0xffffffbd ;  /* 0xffffffbd3c247836 */ /* 0x000fe20000000000 */
[----:B------:R-:W1:Y:S04]  /*3d080*/  LDC R44, c[0x0][0x230] ;  /* 0x00008c00ff2c7b82 */ /* 0x000e680000000800 */
[----:B------:R-:W-:-:S04]  /*3d090*/  ISETP.GE.U32.AND P5, PT, R36, 0x7fffff7e, PT ;  /* 0x7fffff7e2400780c */ /* 0x000fc80003fa6070 */
[----:B------:R-:W1:Y:S01]  /*3d0a0*/  LDC R36, c[0x0][0x230] ;  /* 0x00008c00ff247b82 */ /* 0x000e620000000800 */
[----:B------:R-:W-:Y:S02]  /*3d0b0*/  VIADD R28, R52, 0xffffffb9 ;  /* 0xffffffb9341c7836 */ /* 0x000fe40000000000 */
[----:B------:R-:W-:Y:S03]  /*3d0c0*/  LDGSTS.E [R0+0x4fa00], desc[UR36][R10.64], !P0 ;  /* 0x4fa000000a007fae */ /* 0x000fe6000c121864 */
[----:B------:R-:W-:Y:S01]  /*3d0d0*/  ISETP.GE.U32.AND P3, PT, R28, 0x7fffff7a, PT ;  /* 0x7fffff7a1c00780c */ /* 0x000fe20003f66070 */
[----:B------:R-:W-:Y:S01]  /*3d0e0*/  LDGSTS.E [R0+0x4fa80], desc[UR36][R8.64], !P0 ;  /* 0x4fa8000008007fae */ /* 0x000fe2000c121864 */
[----:B------:R-:W1:Y:S03]  /*3d0f0*/  LDC R28, c[0x0][0x230] ;  /* 0x00008c00ff1c7b82 */ /* 0x000e660000000800 */
[----:B------:R1:W-:Y:S04]  /*3d100*/  LDGSTS.E [R0+0x4fb00], desc[UR36][R6.64], !P0 ;  /* 0x4fb0000006007fae */ /* 0x0003e8000c121864 */
[----:B------:R1:W-:Y:S02]  /*3d110*/  LDGSTS.E [R0+0x4fb80], desc[UR36][R14.64], !P0 ;  /* 0x4fb800000e007fae */ /* 0x0003e4000c121864 */
[----:B-1----:R-:W-:-:S02]  /*3d120*/  VIADD R20, R44, 0xffffffb5 ;  /* 0xffffffb52c147836 */ /* 0x002fc40000000000 */
[----:B------:R-:W-:Y:S03]  /*3d130*/  LDGSTS.E [R3+0x48400], desc[UR36][R50.64], !P5 ;  /* 0x4840000032037fae */ /* 0x000fe6000e921864 */
[----:B------:R-:W-:Y:S02]  /*3d140*/  ISETP.GE.U32.AND P4, PT, R20, 0x7fffff76, PT ;  /* 0x7fffff761400780c */ /* 0x000fe40003f86070 */
[----:B------:R-:W1:Y:S01]  /*3d150*/  LDC R20, c[0x0][0x230] ;  /* 0x00008c00ff147b82 */ /* 0x000e620000000800 */
[----:B------:R-:W-:Y:S01]  /*3d160*/  VIADD R12, R36, 0xffffffb1 ;  /* 0xffffffb1240c7836 */ /* 0x000fe20000000000 */
[----:B------:R-:W-:Y:S04]  /*3d170*/  LDGSTS.E [R3+0x48480], desc[UR36][R54.64], !P5 ;  /* 0x4848000036037fae */ /* 0x000fe8000e921864 */
[----:B------:R-:W-:Y:S01]  /*3d180*/  ISETP.GE.U32.AND P1, PT, R12, 0x7fffff72, PT ;  /* 0x7fffff720c00780c */ /* 0x000fe20003f26070 */
[----:B------:R-:W-:Y:S01]  /*3d190*/  LDGSTS.E [R3+0x48500], desc[UR36][R58.64], !P5 ;  /* 0x485000003a037fae */ /* 0x000fe2000e921864 */
[----:B------:R-:W1:Y:S01]  /*3d1a0*/  LDC R12, c[0x0][0x230] ;  /* 0x00008c00ff0c7b82 */ /* 0x000e620000000800 */
[----:B------:R-:W-:-:S02]  /*3d1b0*/  VIADD R4, R28, 0xffffffad ;  /* 0xffffffad1c047836 */ /* 0x000fc40000000000 */
[----:B------:R-:W-:Y:S05]  /*3d1c0*/  LDGSTS.E [R3+0x48580], desc[UR36][R62.64], !P5 ;  /* 0x485800003e037fae */ /* 0x000fea000e921864 */
[----:B------:R-:W1:Y:S01]  /*3d1d0*/  LDC R7, c[0x0][0x230] ;  /* 0x00008c00ff077b82 */ /* 0x000e620000000800 */
[----:B------:R-:W-:Y:S01]  /*3d1e0*/  ISETP.GE.U32.AND P0, PT, R4, 0x7fffff6e, PT ;  /* 0x7fffff6e0400780c */ /* 0x000fe20003f06070 */
[----:B------:R-:W-:Y:S01]  /*3d1f0*/  LDGSTS.E [R3+0x48c00], desc[UR36][R78.64], !P3 ;  /* 0x48c000004e037fae */ /* 0x000fe2000d921864 */
[----:B------:R-:W-:-:S03]  /*3d200*/  IMAD.WIDE R134, R245, 0x4, R134 ;  /* 0x00000004f5867825 */ /* 0x000fc600078e0286 */
[----:B------:R-:W-:Y:S02]  /*3d210*/  LDGSTS.E [R3+0x48c80], desc[UR36][R82.64], !P3 ;  /* 0x48c8000052037fae */ /* 0x000fe4000d921864 */
[----:B------:R-:W1:Y:S02]  /*3d220*/  LDC R6, c[0x0][0x230] ;  /* 0x00008c00ff067b82 */ /* 0x000e640000000800 */
[----:B-1----:R-:W-:Y:S01]  /*3d230*/  VIADD R4, R20, 0xffffffa9 ;  /* 0xffffffa914047836 */ /* 0x002fe20000000000 */
[----:B------:R-:W-:Y:S04]  /*3d240*/  LDGSTS.E [R3+0x48d00], desc[UR36][R86.64], !P3 ;  /* 0x48d0000056037fae */ /* 0x000fe8000d921864 */
[----:B------:R-:W-:Y:S01]  /*3d250*/  ISETP.GE.U32.AND P5, PT, R4, 0x7fffff6a, PT ;  /* 0x7fffff6a0400780c */ /* 0x000fe20003fa6070 */
[----:B------:R-:W-:Y:S01]  /*3d260*/  LDGSTS.E [R3+0x48d80], desc[UR36][R90.64], !P3 ;  /* 0x48d800005a037fae */ /* 0x000fe2000d921864 */
[----:B------:R-:W-:Y:S01]  /*3d270*/  IADD3 R4, R12, -0x5b, RZ ;  /* 0xffffffa50c047810 */ /* 0x000fe20007ffe0ff */
[----:B------:R-:W-:-:S02]  /*3d280*/  IMAD.WIDE R140, R245, 0x4, R140 ;  /* 0x00000004f58c7825 */ /* 0x000fc400078e028c */
[----:B------:R-:W-:Y:S01]  /*3d290*/  LDGSTS.E [R3+0x49400], desc[UR36][R98.64], !P4 ;  /* 0x4940000062037fae */ /* 0x000fe2000e121864 */
[----:B------:R-:W-:Y:S01]  /*3d2a0*/  ISETP.GE.U32.AND P3, PT, R4, 0x7fffff66, PT ;  /* 0x7fffff660400780c */ /* 0x000fe20003f66070 */
[----:B------:R-:W-:Y:S02]  /*3d2b0*/  IMAD.WIDE R14, R245, 0x4, R120 ;  /* 0x00000004f50e7825 */ /* 0x000fe400078e0278 */
[----:B------:R-:W-:Y:S02]  /*3d2c0*/  LDGSTS.E [R3+0x49480], desc[UR36][R104.64], !P4 ;  /* 0x4948000068037fae */ /* 0x000fe4000e121864 */
[----:B------:R-:W-:Y:S02]  /*3d2d0*/  VIADD R4, R7, 0xffffffa1 ;  /* 0xffffffa107047836 */ /* 0x000fe40000000000 */
[----:B------:R-:W-:Y:S01]  /*3d2e0*/  LDGSTS.E [R3+0x49500], desc[UR36][R110.64], !P4 ;  /* 0x495000006e037fae */ /* 0x000fe2000e121864 */
[----:B------:R-:W1:Y:S01]  /*3d2f0*/  LDC R7, c[0x0][0x230] ;  /* 0x00008c00ff077b82 */ /* 0x000e620000000800 */
[----:B------:R-:W-:-:S02]  /*3d300*/  IMAD.WIDE R12, R245, 0x4, R102 ;  /* 0x00000004f50c7825 */ /* 0x000fc400078e0266 */
[----:B------:R-:W-:Y:S01]  /*3d310*/  LDGSTS.E [R3+0x49580], desc[UR36][R116.64], !P4 ;  /* 0x4958000074037fae */ /* 0x000fe2000e121864 */
[----:B------:R-:W-:Y:S01]  /*3d320*/  ISETP.GE.U32.AND P4, PT, R4, 0x7fffff62, PT ;  /* 0x7fffff620400780c */ /* 0x000fe20003f86070 */
[C---:B------:R-:W-:Y:S02]  /*3d330*/  IMAD.WIDE R10, R245.reuse, 0x4, R128 ;  /* 0x00000004f50a7825 */ /* 0x040fe400078e0280 */
[----:B------:R-:W-:Y:S02]  /*3d340*/  LDGSTS.E [R3+0x49c00], desc[UR36][R134.64], !P1 ;  /* 0x49c0000086037fae */ /* 0x000fe4000c921864 */
[----:B------:R-:W-:Y:S02]  /*3d350*/  IMAD.WIDE R8, R245, 0x4, R108 ;  /* 0x00000004f5087825 */ /* 0x000fe400078e026c */
[----:B------:R-:W-:Y:S02]  /*3d360*/  STL.64 [R1+0x5dc0], R134 ;  /* 0x005dc08601007387 */ /* 0x000fe40000100a00 */
[----:B------:R-:W-:-:S02]  /*3d370*/  VIADD R4, R6, 0xffffff9d ;  /* 0xffffff9d06047836 */ /* 0x000fc40000000000 */
[----:B------:R-:W-:Y:S01]  /*3d380*/  LDGSTS.E [R3+0x49c80], desc[UR36][R140.64], !P1 ;  /* 0x49c800008c037fae */ /* 0x000fe2000c921864 */
[----:B------:R-:W4:Y:S03]  /*3d390*/  LDC R6, c[0x0][0x230] ;  /* 0x00008c00ff067b82 */ /* 0x000f260000000800 */
[----:B------:R-:W-:Y:S04]  /*3d3a0*/  STL.64 [R1+0x5dc8], R140 ;  /* 0x005dc88c01007387 */ /* 0x000fe80000100a00 */
[----:B------:R-:W-:Y:S04]  /*3d3b0*/  LDGSTS.E [R3+0x49d00], desc[UR36][R246.64], !P1 ;  /* 0x49d00000f6037fae */ /* 0x000fe8000c921864 */
[----:B------:R-:W-:Y:S04]  /*3d3c0*/  STL.64 [R1+0x5dd0], R246 ;  /* 0x005dd0f601007387 */ /* 0x000fe80000100a00 */
[----:B------:R-:W-:Y:S04]  /*3d3d0*/  LDGSTS.E [R3+0x49d80], desc[UR36][R248.64], !P1 ;  /* 0x49d80000f8037fae */ /* 0x000fe8000c921864 */
[----:B------:R-:W-:Y:S04]  /*3d3e0*/  STL.64 [R1+0x5dd8], R248 ;  /* 0x005dd8f801007387 */ /* 0x000fe80000100a00 */
[----:B------:R2:W-:Y:S04]  /*3d3f0*/  STL.64 [R1+0x8], R14 ;  /* 0x0000080e01007387 */ /* 0x0005e80000100a00 */
[----:B------:R2:W-:Y:S01]  /*3d400*/  LDGSTS.E [R3+0x4a400], desc[UR36][R14.64], !P0 ;  /* 0x4a4000000e037fae */ /* 0x0005e2000c121864 */
[----:B------:R-:W-:-:S03]  /*3d410*/  ISETP.GE.U32.AND P1, PT, R4, 0x7fffff5e, PT ;  /* 0x7fffff5e0400780c */ /* 0x000fc60003f26070 */
[----:B------:R3:W-:Y:S04]  /*3d420*/  STL.64 [R1+0x2470], R12 ;  /* 0x0024700c01007387 */ /* 0x0007e80000100a00 */
[----:B------:R3:W-:Y:S01]  /*3d430*/  LDGSTS.E [R3+0x4a480], desc[UR36][R12.64], !P0 ;  /* 0x4a4800000c037fae */ /* 0x0007e2000c121864 */
[----:B------:R-:W-:Y:S02]  /*3d440*/  VIADD R4, R5, 0xffffff99 ;  /* 0xffffff9905047836 */ /* 0x000fe40000000000 */
[----:B------:R-:W4:Y:S01]  /*3d450*/  LDC R5, c[0x0][0x230] ;  /* 0x00008c00ff057b82 */ /* 0x000f220000000800 */
[----:B------:R4:W-:Y:S04]  /*3d460*/  STL.64 [R1+0x2480], R10 ;  /* 0x0024800a01007387 */ /* 0x0009e80000100a00 */
[----:B------:R4:W-:Y:S04]  /*3d470*/  LDGSTS.E [R3+0x4a500], desc[UR36][R10.64], !P0 ;  /* 0x4a5000000a037fae */ /* 0x0009e8000c121864 */
[----:B------:R4:W-:Y:S04]  /*3d480*/  STL.64 [R1+0x2490], R8 ;  /* 0x0024900801007387 */ /* 0x0009e80000100a00 */
[----:B------:R4:W-:Y:S01]  /*3d490*/  LDGSTS.E [R3+0x4a580], desc[UR36][R8.64], !P0 ;  /* 0x4a58000008037fae */ /* 0x0009e2000c121864 */
[----:B------:R-:W-:Y:S01]  /*3d4a0*/  ISETP.GE.U32.AND P0, PT, R4, 0x7fffff5a, PT ;  /* 0x7fffff5a0400780c */ /* 0x000fe20003f06070 */
[----:B-1----:R-:W-:-:S02]  /*3d4b0*/  VIADD R4, R7, 0xffffff95 ;  /* 0xffffff9507047836 */ /* 0x002fc40000000000 */
[----:B------:R-:W1:Y:S01]  /*3d4c0*/  LDC R7, c[0x0][0x230] ;  /* 0x00008c00ff077b82 */ /* 0x000e620000000800 */
[----:B--2---:R-:W-:-:S04]  /*3d4d0*/  IMAD.WIDE R14, R245, 0x4, R114 ;  /* 0x00000004f50e7825 */ /* 0x004fc800078e0272 */
[C---:B---3--:R-:W-:Y:S01]  /*3d4e0*/  IMAD.WIDE R12, R245.reuse, 0x4, R122 ;  /* 0x00000004f50c7825 */ /* 0x048fe200078e027a */
[----:B------:R2:W-:Y:S03]  /*3d4f0*/  STL.64 [R1+0x24a0], R14 ;  /* 0x0024a00e01007387 */ /* 0x0005e60000100a00 */
[C---:B----4-:R-:W-:Y:S01]  /*3d500*/  IMAD.WIDE R10, R245.reuse, 0x4, R124 ;  /* 0x00000004f50a7825 */ /* 0x050fe200078e027c */
[----:B------:R2:W-:Y:S03]  /*3d510*/  LDGSTS.E [R3+0x4ac00], desc[UR36][R14.64], !P5 ;  /* 0x4ac000000e037fae */ /* 0x0005e6000e921864 */
[C---:B------:R-:W-:Y:S01]  /*3d520*/  IMAD.WIDE R8, R245.reuse, 0x4, R126 ;  /* 0x00000004f5087825 */ /* 0x040fe200078e027e */
[----:B------:R3:W-:Y:S04]  /*3d530*/  STL.64 [R1+0x24b8], R12 ;  /* 0x0024b80c01007387 */ /* 0x0007e80000100a00 */
[----:B------:R3:W-:Y:S01]  /*3d540*/  LDGSTS.E [R3+0x4ac80], desc[UR36][R12.64], !P5 ;  /* 0x4ac800000c037fae */ /* 0x0007e2000e921864 */
[----:B--2---:R-:W-:-:S03]  /*3d550*/  IMAD.WIDE R14, R245, 0x4, R138 ;  /* 0x00000004f50e7825 */ /* 0x004fc600078e028a */
[----:B------:R2:W-:Y:S04]  /*3d560*/  STL.64 [R1+0x24d0], R10 ;  /* 0x0024d00a01007387 */ /* 0x0005e80000100a00 */
[----:B------:R2:W-:Y:S01]  /*3d570*/  LDGSTS.E [R3+0x4ad00], desc[UR36][R10.64], !P5 ;  /* 0x4ad000000a037fae */ /* 0x0005e2000e921864 */
[----:B---3--:R-:W-:-:S03]  /*3d580*/  IMAD.WIDE R12, R245, 0x4, R130 ;  /* 0x00000004f50c7825 */ /* 0x008fc600078e0282 */
        /* <DEDUP_REMOVED lines=21> */
[----:B------:R2:W-:Y:S01]  /*3d6e0*/  STL.64 [R1+0x2758], R10 ;  /* 0x0027580a01007387 */ /* 0x0005e20000100a00 */
[----:B------:R-:W-:-:S03]  /*3d6f0*/  ISETP.GE.U32.AND P5, PT, R4, 0x7fffff56, PT ;  /* 0x7fffff560400780c */ /* 0x000fc60003fa6070 */
[----:B------:R2:W-:Y:S01]  /*3d700*/  LDGSTS.E [R3+0x4bd00], desc[UR36][R10.64], !P4 ;  /* 0x4bd000000a037fae */ /* 0x0005e2000e121864 */
[----:B---3--:R-:W-:-:S03]  /*3d710*/  IMAD.WIDE R12, R245, 0x4, R154 ;  /* 0x00000004f50c7825 */ /* 0x008fc600078e029a */
[----:B------:R3:W-:Y:S04]  /*3d720*/  STL.64 [R1+0x2b70], R8 ;  /* 0x002b700801007387 */ /* 0x0007e80000100a00 */
[----:B------:R3:W-:Y:S01]  /*3d730*/  LDGSTS.E [R3+0x4bd80], desc[UR36][R8.64], !P4 ;  /* 0x4bd8000008037fae */ /* 0x0007e2000e121864 */
[----:B------:R-:W-:Y:S02]  /*3d740*/  VIADD R4, R6, 0xffffff91 ;  /* 0xffffff9106047836 */ /* 0x000fe40000000000 */
[----:B------:R-:W4:Y:S01]  /*3d750*/  LDC R6, c[0x0][0x230] ;  /* 0x00008c00ff067b82 */ /* 0x000f220000000800 */
[C---:B--2---:R-:W-:Y:S01]  /*3d760*/  IMAD.WIDE R10, R245.reuse, 0x4, R156 ;  /* 0x00000004f50a7825 */ /* 0x044fe200078e029c */
        /* <DEDUP_REMOVED lines=13> */
[C---:B------:R-:W-:Y:S01]  /*3d840*/  IMAD.WIDE R216, R245.reuse, 0x4, R216 ;  /* 0x00000004f5d87825 */ /* 0x040fe200078e02d8 */
[----:B------:R1:W-:Y:S01]  /*3d850*/  STL.64 [R1+0x2c18], R14 ;  /* 0x002c180e01007387 */ /* 0x0003e20000100a00 */
[----:B------:R-:W4:Y:S02]  /*3d860*/  LDC R5, c[0x0][0x230] ;  /* 0x00008c00ff057b82 */ /* 0x000f240000000800 */
[C---:B--2---:R-:W-:Y:S01]  /*3d870*/  IMAD.WIDE R10, R245.reuse, 0x4, R164 ;  /* 0x00000004f50a7825 */ /* 0x044fe200078e02a4 */
[----:B------:R1:W-:Y:S03]  /*3d880*/  LDGSTS.E [R3+0x4cc00], desc[UR36][R14.64], !P0 ;  /* 0x4cc000000e037fae */ /* 0x0003e6000c121864 */
[C---:B---3--:R-:W-:Y:S01]  /*3d890*/  IMAD.WIDE R8, R245.reuse, 0x4, R166 ;  /* 0x00000004f5087825 */ /* 0x048fe200078e02a6 */
[----:B------:R2:W-:Y:S04]  /*3d8a0*/  STL.64 [R1+0x2c30], R12 ;  /* 0x002c300c01007387 */ /* 0x0005e80000100a00 */
[----:B------:R2:W-:Y:S01]  /*3d8b0*/  LDGSTS.E [R3+0x4cc80], desc[UR36][R12.64], !P0 ;  /* 0x4cc800000c037fae */ /* 0x0005e2000c121864 */
[----:B-1----:R-:W-:-:S03]  /*3d8c0*/  IMAD.WIDE R14, R245, 0x4, R168 ;  /* 0x00000004f50e7825 */ /* 0x002fc600078e02a8 */
[----:B------:R1:W-:Y:S01]  /*3d8d0*/  STL.64 [R1+0x2c48], R10 ;  /* 0x002c480a01007387 */ /* 0x0003e20000100a00 */
[----:B------:R-:W-:-:S03]  /*3d8e0*/  ISETP.GE.U32.AND P4, PT, R4, 0x7fffff4e, PT ;  /* 0x7fffff4e0400780c */ /* 0x000fc60003f86070 */
[----:B------:R1:W-:Y:S01]  /*3d8f0*/  LDGSTS.E [R3+0x4cd00], desc[UR36][R10.64], !P0 ;  /* 0x4cd000000a037fae */ /* 0x0003e2000c121864 */
[----:B--2---:R-:W-:-:S03]  /*3d900*/  IMAD.WIDE R12, R245, 0x4, R170 ;  /* 0x00000004f50c7825 */ /* 0x004fc600078e02aa */
[----:B------:R2:W-:Y:S04]  /*3d910*/  STL.64 [R1+0x2c60], R8 ;  /* 0x002c600801007387 */ /* 0x0005e80000100a00 */
        /* <DEDUP_REMOVED lines=39> */
[----:B------:R3:W-:Y:S01]  /*3db90*/  STL.64 [R1+0x2db0], R12 ;  /* 0x002db00c01007387 */ /* 0x0007e20000100a00 */
[----:B--2---:R-:W-:-:S03]  /*3dba0*/  IMAD.WIDE R8, R245, 0x4, R198 ;  /* 0x00000004f5087825 */ /* 0x004fc600078e02c6 */
[----:B------:R2:W-:Y:S04]  /*3dbb0*/  STL.64 [R1+0x2dc8], R10 ;  /* 0x002dc80a01007387 */ /* 0x0005e80000100a00 */
[----:B------:R2:W-:Y:S04]  /*3dbc0*/  STL.64 [R1+0x2de0], R8 ;  /* 0x002de00801007387 */ /* 0x0005e80000100a00 */
[----:B------:R-:W2:Y:S04]  /*3dbd0*/  LDL.LU.64 R114, [R1+0x340] ;  /* 0x0003400001727983 */ /* 0x000ea80000300a00 */
[----:B------:R-:W2:Y:S04]  /*3dbe0*/  LDL.LU.64 R126, [R1+0x338] ;  /* 0x00033800017e7983 */ /* 0x000ea80000300a00 */
[----:B------:R-:W2:Y:S04]  /*3dbf0*/  LDL.LU.64 R130, [R1+0x330] ;  /* 0x0003300001827983 */ /* 0x000ea80000300a00 */
[----:B------:R-:W2:Y:S01]  /*3dc00*/  LDL.LU.64 R242, [R1+0x328] ;  /* 0x0003280001f27983 */ /* 0x000ea20000300a00 */
[----:B------:R-:W-:Y:S01]  /*3dc10*/  IADD3 R4, R7, -0x77, RZ ;  /* 0xffffff8907047810 */ /* 0x000fe20007ffe0ff */
[----:B------:R-:W-:Y:S01]  /*3dc20*/  IMAD.WIDE R218, R245, 0x4, R218 ;  /* 0x00000004f5da7825 */ /* 0x000fe200078e02da */
[----:B------:R-:W2:Y:S02]  /*3dc30*/  LDC R7, c[0x0][0x230] ;  /* 0x00008c00ff077b82 */ /* 0x000ea40000000800 */
[----:B------:R-:W-:Y:S01]  /*3dc40*/  ISETP.GE.U32.AND P1, PT, R4, 0x7fffff4a, PT ;  /* 0x7fffff4a0400780c */ /* 0x000fe20003f26070 */
[----:B----4-:R-:W-:-:S05]  /*3dc50*/  VIADD R4, R6, 0xffffff85 ;  /* 0xffffff8506047836 */ /* 0x010fca0000000000 */
[----:B------:R-:W-:Y:S01]  /*3dc60*/  ISETP.GE.U32.AND P0, PT, R4, 0x7fffff46, PT ;  /* 0x7fffff460400780c */ /* 0x000fe20003f06070 */
[C---:B------:R-:W-:Y:S01]  /*3dc70*/  IMAD.WIDE R220, R245.reuse, 0x4, R220 ;  /* 0x00000004f5dc7825 */ /* 0x040fe200078e02dc */
[----:B------:R-:W4:Y:S05]  /*3dc80*/  LDC R6, c[0x0][0x230] ;  /* 0x00008c00ff067b82 */ /* 0x000f2a0000000800 */
[----:B------:R1:W-:Y:S04]  /*3dc90*/  LDGSTS.E [R3+0x4ec00], desc[UR36][R14.64], !P1 ;  /* 0x4ec000000e037fae */ /* 0x0003e8000c921864 */
[----:B------:R3:W-:Y:S04]  /*3dca0*/  LDGSTS.E [R3+0x4ec80], desc[UR36][R12.64], !P1 ;  /* 0x4ec800000c037fae */ /* 0x0007e8000c921864 */
[----:B------:R2:W-:Y:S01]  /*3dcb0*/  LDGSTS.E [R3+0x4ed00], desc[UR36][R10.64], !P1 ;  /* 0x4ed000000a037fae */ /* 0x0005e2000c921864 */
[----:B-1----:R-:W-:-:S03]  /*3dcc0*/  IMAD.WIDE R14, R245, 0x4, R200 ;  /* 0x00000004f50e7825 */ /* 0x002fc600078e02c8 */
[----:B------:R1:W-:Y:S01]  /*3dcd0*/  LDGSTS.E [R3+0x4ed80], desc[UR36][R8.64], !P1 ;  /* 0x4ed8000008037fae */ /* 0x0003e2000c921864 */
[----:B---3--:R-:W-:-:S03]  /*3dce0*/  IMAD.WIDE R12, R245, 0x4, R202 ;  /* 0x00000004f50c7825 */ /* 0x008fc600078e02ca */
[----:B------:R3:W-:Y:S01]  /*3dcf0*/  STL.64 [R1+0x2df8], R14 ;  /* 0x002df80e01007387 */ /* 0x0007e20000100a00 */
[----:B--2---:R-:W-:-:S03]  /*3dd00*/  IMAD.WIDE R10, R245, 0x4, R204 ;  /* 0x00000004f50a7825 */ /* 0x004fc600078e02cc */
[----:B------:R2:W-:Y:S01]  /*3dd10*/  STL.64 [R1+0x2e10], R12 ;  /* 0x002e100c01007387 */ /* 0x0005e20000100a00 */
[----:B-1----:R-:W-:-:S03]  /*3dd20*/  IMAD.WIDE R8, R245, 0x4, R206 ;  /* 0x00000004f5087825 */ /* 0x002fc600078e02ce */
[----:B------:R1:W-:Y:S04]  /*3dd30*/  STL.64 [R1+0x2e28], R10 ;  /* 0x002e280a01007387 */ /* 0x0003e80000100a00 */
[----:B------:R4:W-:Y:S04]  /*3dd40*/  STL.64 [R1+0x2e40], R8 ;  /* 0x002e400801007387 */ /* 0x0009e80000100a00 */
[----:B------:R3:W-:Y:S04]  /*3dd50*/  LDGSTS.E [R3+0x4f400], desc[UR36][R14.64], !P0 ;  /* 0x4f4000000e037fae */ /* 0x0007e8000c121864 */
[----:B------:R-:W4:Y:S04]  /*3dd60*/  LDL.LU.64 R122, [R1+0x2c0] ;  /* 0x0002c000017a7983 */ /* 0x000f280000300a00 */
[----:B------:R2:W-:Y:S04]  /*3dd70*/  LDGSTS.E [R3+0x4f480], desc[UR36][R12.64], !P0 ;  /* 0x4f4800000c037fae */ /* 0x0005e8000c121864 */
[----:B------:R-:W4:Y:S01]  /*3dd80*/  LDL.LU.64 R124, [R1+0x2b8] ;  /* 0x0002b800017c7983 */ /* 0x000f220000300a00 */
[----:B---3--:R-:W-:-:S03]  /*3dd90*/  IMAD.WIDE R14, R245, 0x4, R208 ;  /* 0x00000004f50e7825 */ /* 0x008fc600078e02d0 */
[----:B------:R1:W-:Y:S04]  /*3dda0*/  LDGSTS.E [R3+0x4f500], desc[UR36][R10.64], !P0 ;  /* 0x4f5000000a037fae */ /* 0x0003e8000c121864 */
[----:B------:R-:W3:Y:S01]  /*3ddb0*/  LDL.LU.64 R138, [R1+0x2b0] ;  /* 0x0002b000018a7983 */ /* 0x000ee20000300a00 */
[----:B--2---:R-:W-:-:S03]  /*3ddc0*/  IMAD.WIDE R12, R245, 0x4, R210 ;  /* 0x00000004f50c7825 */ /* 0x004fc600078e02d2 */
[----:B------:R4:W-:Y:S04]  /*3ddd0*/  LDGSTS.E [R3+0x4f580], desc[UR36][R8.64], !P0 ;  /* 0x4f58000008037fae */ /* 0x0009e8000c121864 */
[----:B------:R-:W2:Y:S01]  /*3dde0*/  LDL.LU.64 R132, [R1+0x2a8] ;  /* 0x0002a80001847983 */ /* 0x000ea20000300a00 */
[----:B-1----:R-:W-:-:S03]  /*3ddf0*/  IMAD.WIDE R10, R245, 0x4, R212 ;  /* 0x00000004f50a7825 */ /* 0x002fc600078e02d4 */
[----:B------:R-:W-:Y:S01]  /*3de00*/  STL.64 [R1+0x2e58], R14 ;  /* 0x002e580e01007387 */ /* 0x000fe20000100a00 */
[----:B----4-:R-:W-:-:S03]  /*3de10*/  IMAD.WIDE R8, R245, 0x4, R214 ;  /* 0x00000004f5087825 */ /* 0x010fc600078e02d6 */
[----:B------:R-:W-:Y:S04]  /*3de20*/  STL.64 [R1+0x2e70], R12 ;  /* 0x002e700c01007387 */ /* 0x000fe80000100a00 */
[----:B------:R1:W-:Y:S04]  /*3de30*/  STL.64 [R1+0x2e88], R10 ;  /* 0x002e880a01007387 */ /* 0x0003e80000100a00 */
[----:B------:R4:W-:Y:S04]  /*3de40*/  STL.64 [R1+0x2ea0], R8 ;  /* 0x002ea00801007387 */ /* 0x0009e80000100a00 */
[----:B------:R4:W-:Y:S01]  /*3de50*/  STL.64 [R1+0x6148], R2 ;  /* 0x0061480201007387 */ /* 0x0009e20000100a00 */
[----:B------:R-:W-:-:S03]  /*3de60*/  IMAD.WIDE R20, R245, 0x4, R114 ;  /* 0x00000004f5147825 */ /* 0x000fc600078e0272 */
[----:B------:R-:W4:Y:S01]  /*3de70*/  LDL.LU.64 R114, [R1+0x240] ;  /* 0x0002400001727983 */ /* 0x000f220000300a00 */
[----:B------:R-:W-:-:S03]  /*3de80*/  IMAD.WIDE R22, R245, 0x4, R126 ;  /* 0x00000004f5167825 */ /* 0x000fc600078e027e */
[----:B------:R-:W4:Y:S01]  /*3de90*/  LDL.LU.64 R126, [R1+0x238] ;  /* 0x00023800017e7983 */ /* 0x000f220000300a00 */
[----:B------:R-:W-:-:S03]  /*3dea0*/  IMAD.WIDE R24, R245, 0x4, R130 ;  /* 0x00000004f5187825 */ /* 0x000fc600078e0282 */
[----:B------:R-:W4:Y:S01]  /*3deb0*/  LDL.LU.64 R130, [R1+0x230] ;  /* 0x0002300001827983 */ /* 0x000f220000300a00 */
[----:B------:R-:W-:-:S03]  /*3dec0*/  IMAD.WIDE R26, R245, 0x4, R242 ;  /* 0x00000004f51a7825 */ /* 0x000fc600078e02f2 */
[----:B------:R-:W4:Y:S04]  /*3ded0*/  LDL.LU.64 R242, [R1+0x228] ;  /* 0x0002280001f27983 */ /* 0x000f280000300a00 */
[----:B------:R-:W-:Y:S04]  /*3dee0*/  STL.64 [R1+0x5de0], R20 ;  /* 0x005de01401007387 */ /* 0x000fe80000100a00 */
[----:B------:R-:W-:Y:S04]  /*3def0*/  STL.64 [R1+0x5de8], R22 ;  /* 0x005de81601007387 */ /* 0x000fe80000100a00 */
[----:B------:R-:W-:Y:S04]  /*3df00*/  STL.64 [R1+0x5df0], R24 ;  /* 0x005df01801007387 */ /* 0x000fe80000100a00 */
[----:B------:R-:W-:Y:S01]  /*3df10*/  STL.64 [R1+0x5df8], R26 ;  /* 0x005df81a01007387 */ /* 0x000fe20000100a00 */
[----:B------:R-:W-:-:S03]  /*3df20*/  IMAD.WIDE R32, R245, 0x4, R122 ;  /* 0x00000004f5207825 */ /* 0x000fc600078e027a */
[----:B------:R-:W4:Y:S01]  /*3df30*/  LDL.LU.64 R122, [R1+0x1c0] ;  /* 0x0001c000017a7983 */ /* 0x000f220000300a00 */
[----:B------:R-:W-:-:S03]  /*3df40*/  IMAD.WIDE R36, R245, 0x4, R124 ;  /* 0x00000004f5247825 */ /* 0x000fc600078e027c */
[----:B------:R-:W4:Y:S01]  /*3df50*/  LDL.LU.64 R124, [R1+0x1b8] ;  /* 0x0001b800017c7983 */ /* 0x000f220000300a00 */
[----:B---3--:R-:W-:-:S03]  /*3df60*/  IMAD.WIDE R40, R245, 0x4, R138 ;  /* 0x00000004f5287825 */ /* 0x008fc600078e028a */
[----:B------:R-:W3:Y:S01]  /*3df70*/  LDL.LU.64 R138, [R1+0x1b0] ;  /* 0x0001b000018a7983 */ /* 0x000ee20000300a00 */
[----:B--2---:R-:W-:-:S03]  /*3df80*/  IMAD.WIDE R42, R245, 0x4, R132 ;  /* 0x00000004f52a7825 */ /* 0x004fc600078e0284 */
[----:B------:R-:W2:Y:S04]  /*3df90*/  LDL.LU.64 R132, [R1+0x1a8] ;  /* 0x0001a80001847983 */ /* 0x000ea80000300a00 */
[----:B------:R-:W-:Y:S04]  /*3dfa0*/  STL.64 [R1+0x5e00], R32 ;  /* 0x005e002001007387 */ /* 0x000fe80000100a00 */
[----:B------:R-:W-:Y:S04]  /*3dfb0*/  STL.64 [R1+0x5e08], R36 ;  /* 0x005e082401007387 */ /* 0x000fe80000100a00 */
[----:B------:R-:W-:Y:S04]  /*3dfc0*/  STL.64 [R1+0x5e10], R40 ;  /* 0x005e102801007387 */ /* 0x000fe80000100a00 */
[----:B------:R-:W-:Y:S01]  /*3dfd0*/  STL.64 [R1+0x5e18], R42 ;  /* 0x005e182a01007387 */ /* 0x000fe20000100a00 */
[----:B----4-:R-:W-:-:S03]  /*3dfe0*/  IMAD.WIDE R52, R245, 0x4, R126 ;  /* 0x00000004f5347825 */ /* 0x010fc600078e027e */
        /* <DEDUP_REMOVED lines=11> */
[----:B------:R-:W-:-:S04]  /*3e0a0*/  IMAD.WIDE R76, R245, 0x4, R122 ;  /* 0x00000004f54c7825 */ /* 0x000fc800078e027a */
[----:B------:R-:W-:-:S04]  /*3e0b0*/  IMAD.WIDE R80, R245, 0x4, R124 ;  /* 0x00000004f5507825 */ /* 0x000fc800078e027c */
[----:B---3--:R-:W-:-:S04]  /*3e0c0*/  IMAD.WIDE R84, R245, 0x4, R138 ;  /* 0x00000004f5547825 */ /* 0x008fc800078e028a */
[C---:B--2---:R-:W-:Y:S02]  /*3e0d0*/  IMAD.WIDE R88, R245.reuse, 0x4, R132 ;  /* 0x00000004f5587825 */ /* 0x044fe400078e0284 */
[----:B------:R-:W2:Y:S04]  /*3e0e0*/  LDL.LU.64 R132, [R1+0xc0] ;  /* 0x0000c00001847983 */ /* 0x000ea80000300a00 */
[----:B------:R-:W3:Y:S04]  /*3e0f0*/  LDL.LU.64 R138, [R1+0xb8] ;  /* 0x0000b800018a7983 */ /* 0x000ee80000300a00 */
[----:B------:R-:W3:Y:S04]  /*3e100*/  LDL.LU.64 R128, [R1+0xb0] ;  /* 0x0000b00001807983 */ /* 0x000ee80000300a00 */
[----:B------:R-:W3:Y:S04]  /*3e110*/  LDL.LU.64 R122, [R1+0x98] ;  /* 0x00009800017a7983 */ /* 0x000ee80000300a00 */
[----:B------:R-:W-:Y:S04]  /*3e120*/  STL.64 [R1+0x5e40], R76 ;  /* 0x005e404c01007387 */ /* 0x000fe80000100a00 */
[----:B------:R-:W-:Y:S04]  /*3e130*/  STL.64 [R1+0x5e48], R80 ;  /* 0x005e485001007387 */ /* 0x000fe80000100a00 */
[----:B------:R-:W-:Y:S04]  /*3e140*/  STL.64 [R1+0x5e50], R84 ;  /* 0x005e505401007387 */ /* 0x000fe80000100a00 */
[----:B------:R-:W-:Y:S04]  /*3e150*/  STL.64 [R1+0x5e58], R88 ;  /* 0x005e585801007387 */ /* 0x000fe80000100a00 */
[----:B------:R-:W3:Y:S01]  /*3e160*/  LDL.LU.64 R124, [R1+0x30] ;  /* 0x00003000017c7983 */ /* 0x000ee20000300a00 */
[----:B----4-:R-:W-:-:S03]  /*3e170*/  IMAD.WIDE R96, R245, 0x4, R126 ;  /* 0x00000004f5607825 */ /* 0x010fc600078e027e */
[----:B------:R-:W4:Y:S01]  /*3e180*/  LDL.LU.64 R126, [R1+0x28] ;  /* 0x00002800017e7983 */ /* 0x000f220000300a00 */
[----:B------:R-:W-:-:S03]  /*3e190*/  IMAD.WIDE R102, R245, 0x4, R130 ;  /* 0x00000004f5667825 */ /* 0x000fc600078e0282 */
[----:B------:R-:W4:Y:S01]  /*3e1a0*/  LDL.LU.64 R130, [R1+0x20] ;  /* 0x0000200001827983 */ /* 0x000f220000300a00 */
[----:B------:R-:W-:-:S03]  /*3e1b0*/  IMAD.WIDE R108, R245, 0x4, R242 ;  /* 0x00000004f56c7825 */ /* 0x000fc600078e02f2 */
[----:B------:R-:W4:Y:S01]  /*3e1c0*/  LDL.LU.64 R242, [R1+0x18] ;  /* 0x0000180001f27983 */ /* 0x000f220000300a00 */
[----:B------:R-:W-:-:S03]  /*3e1d0*/  IMAD.WIDE R114, R245, 0x4, R114 ;  /* 0x00000004f5727825 */ /* 0x000fc600078e0272 */
[----:B------:R-:W-:Y:S04]  /*3e1e0*/  STL.64 [R1+0x5e60], R96 ;  /* 0x005e606001007387 */ /* 0x000fe80000100a00 */
[----:B------:R-:W-:Y:S04]  /*3e1f0*/  STL.64 [R1+0x5e68], R102 ;  /* 0x005e686601007387 */ /* 0x000fe80000100a00 */
[----:B------:R-:W-:Y:S04]  /*3e200*/  STL.64 [R1+0x5e70], R108 ;  /* 0x005e706c01007387 */ /* 0x000fe80000100a00 */
[----:B------:R-:W-:Y:S01]  /*3e210*/  STL.64 [R1+0x5e78], R114 ;  /* 0x005e787201007387 */ /* 0x000fe20000100a00 */
[----:B------:R-:W-:-:S04]  /*3e220*/  IMAD.WIDE R222, R245, 0x4, R222 ;  /* 0x00000004f5de7825 */ /* 0x000fc800078e02de */
[----:B------:R-:W-:-:S04]  /*3e230*/  IMAD.WIDE R224, R245, 0x4, R224 ;  /* 0x00000004f5e07825 */ /* 0x000fc800078e02e0 */
[----:B------:R-:W-:-:S04]  /*3e240*/  IMAD.WIDE R226, R245, 0x4, R226 ;  /* 0x00000004f5e27825 */ /* 0x000fc800078e02e2 */
[----:B------:R-:W-:-:S04]  /*3e250*/  IMAD.WIDE R228, R245, 0x4, R228 ;  /* 0x00000004f5e47825 */ /* 0x000fc800078e02e4 */
[----:B--2---:R-:W-:-:S04]  /*3e260*/  IMAD.WIDE R132, R245, 0x4, R132 ;  /* 0x00000004f5847825 */ /* 0x004fc800078e0284 */
[C---:B---3--:R-:W-:Y:S01]  /*3e270*/  IMAD.WIDE R138, R245.reuse, 0x4, R138 ;  /* 0x00000004f58a7825 */ /* 0x048fe200078e028a */
[----:B------:R-:W-:Y:S03]  /*3e280*/  STL.64 [R1+0x5e80], R132 ;  /* 0x005e808401007387 */ /* 0x000fe60000100a00 */
[C---:B------:R-:W-:Y:S01]  /*3e290*/  IMAD.WIDE R144, R245.reuse, 0x4, R128 ;  /* 0x00000004f5907825 */ /* 0x040fe200078e0280 */
[----:B------:R-:W-:Y:S03]  /*3e2a0*/  STL.64 [R1+0x5e88], R138 ;  /* 0x005e888a01007387 */ /* 0x000fe60000100a00 */
[C---:B------:R-:W-:Y:S01]  /*3e2b0*/  IMAD.WIDE R146, R245.reuse, 0x4, R122 ;  /* 0x00000004f5927825 */ /* 0x040fe200078e027a */
[----:B------:R-:W-:Y:S04]  /*3e2c0*/  STL.64 [R1+0x5e90], R144 ;  /* 0x005e909001007387 */ /* 0x000fe80000100a00 */
[----:B------:R-:W-:Y:S01]  /*3e2d0*/  STL.64 [R1+0x5e98], R146 ;  /* 0x005e989201007387 */ /* 0x000fe20000100a00 */
[----:B------:R-:W-:-:S03]  /*3e2e0*/  IMAD.WIDE R156, R245, 0x4, R124 ;  /* 0x00000004f59c7825 */ /* 0x000fc600078e027c */
[----:B------:R-:W1:Y:S01]  /*3e2f0*/  LDL.LU.64 R124, [R1+0x390] ;  /* 0x00039000017c7983 */ /* 0x000e620000300a00 */
[----:B------:R-:W-:-:S04]  /*3e300*/  IMAD.WIDE R230, R245, 0x4, R230 ;  /* 0x00000004f5e67825 */ /* 0x000fc800078e02e6 */
[----:B------:R-:W-:-:S04]  /*3e310*/  IMAD.WIDE R232, R245, 0x4, R232 ;  /* 0x00000004f5e87825 */ /* 0x000fc800078e02e8 */
[----:B------:R-:W-:-:S04]  /*3e320*/  IMAD.WIDE R234, R245, 0x4, R234 ;  /* 0x00000004f5ea7825 */ /* 0x000fc800078e02ea */
[----:B------:R-:W-:-:S04]  /*3e330*/  IMAD.WIDE R236, R245, 0x4, R236 ;  /* 0x00000004f5ec7825 */ /* 0x000fc800078e02ec */
[----:B------:R-:W-:-:S04]  /*3e340*/  IMAD.WIDE R238, R245, 0x4, R238 ;  /* 0x00000004f5ee7825 */ /* 0x000fc800078e02ee */
[C---:B----4-:R-:W-:Y:S02]  /*3e350*/  IMAD.WIDE R158, R245.reuse, 0x4, R126 ;  /* 0x00000004f59e7825 */ /* 0x050fe400078e027e */
[----:B------:R-:W2:Y:S02]  /*3e360*/  LDL.LU.64 R126, [R1+0x398] ;  /* 0x00039800017e7983 */ /* 0x000ea40000300a00 */
[C---:B------:R-:W-:Y:S02]  /*3e370*/  IMAD.WIDE R160, R245.reuse, 0x4, R130 ;  /* 0x00000004f5a07825 */ /* 0x040fe400078e0282 */
[----:B------:R-:W3:Y:S02]  /*3e380*/  LDL.LU.64 R130, [R1+0x388] ;  /* 0x0003880001827983 */ /* 0x000ee40000300a00 */
[----:B------:R-:W-:Y:S02]  /*3e390*/  IMAD.WIDE R162, R245, 0x4, R242 ;  /* 0x00000004f5a27825 */ /* 0x000fe400078e02f2 */
[----:B------:R-:W4:Y:S04]  /*3e3a0*/  LDL.LU.64 R242, [R1+0x3a0] ;  /* 0x0003a00001f27983 */ /* 0x000f280000300a00 */
        /* <DEDUP_REMOVED lines=16> */
[----:B------:R-:W-:Y:S04]  /*3e4b0*/  STL [R1+0x100], RZ ;  /* 0x000100ff01007387 */ /* 0x000fe80000100800 */
[----:B------:R-:W-:Y:S04]  /*3e4c0*/  STL [R1+0x104], RZ ;  /* 0x000104ff01007387 */ /* 0x000fe80000100800 */
[----:B------:R-:W4:Y:S04]  /*3e4d0*/  LDL.LU.64 R68, [R1+0x1c50] ;  /* 0x001c500001447983 */ /* 0x000f280000300a00 */
[----:B------:R-:W4:Y:S01]  /*3e4e0*/  LDL.LU.64 R92, [R1+0x1900] ;  /* 0x00190000015c7983 */ /* 0x000f220000300a00 */
[----:B------:R-:W-:-:S02]  /*3e4f0*/  VIADD R4, R5, 0xffffff81 ;  /* 0xffffff8105047836 */ /* 0x000fc40000000000 */
[----:B------:R-:W1:Y:S03]  /*3e500*/  LDC R5, c[0x0][0x230] ;  /* 0x00008c00ff057b82 */ /* 0x000e660000000800 */
[----:B------:R-:W-:Y:S01]  /*3e510*/  ISETP.GE.U32.AND P5, PT, R4, 0x7fffff42, PT ;  /* 0x7fffff420400780c */ /* 0x000fe20003fa6070 */
[----:B------:R-:W-:-:S04]  /*3e520*/  VIADD R4, R7, 0xffffffbc ;  /* 0xffffffbc07047836 */ /* 0x000fc80000000000 */
[----:B------:R-:W1:Y:S01]  /*3e530*/  LDC R7, c[0x0][0x230] ;  /* 0x00008c00ff077b82 */ /* 0x000e620000000800 */
[----:B------:R-:W-:Y:S01]  /*3e540*/  ISETP.GE.U32.AND P3, PT, R4, 0x7fffff7d, PT ;  /* 0x7fffff7d0400780c */ /* 0x000fe20003f66070 */
[----:B------:R-:W-:-:S06]  /*3e550*/  VIADD R4, R6, 0xffffffb8 ;  /* 0xffffffb806047836 */ /* 0x000fcc0000000000 */
[----:B------:R-:W1:Y:S01]  /*3e560*/  LDC R6, c[0x0][0x230] ;  /* 0x00008c00ff067b82 */ /* 0x000e620000000800 */
[----:B------:R-:W-:Y:S01]  /*3e570*/  ISETP.GE.U32.AND P4, PT, R4, 0x7fffff79, PT ;  /* 0x7fffff790400780c */ /* 0x000fe20003f86070 */
[----:B------:R-:W-:Y:S04]  /*3e580*/  LDGSTS.E [R3+0x4fc00], desc[UR36][R14.64], !P5 ;  /* 0x4fc000000e037fae */ /* 0x000fe8000e921864 */
[----:B------:R-:W-:Y:S01]  /*3e590*/  LDGSTS.E [R3+0x4fc80], desc[UR36][R12.64], !P5 ;  /* 0x4fc800000c037fae */ /* 0x000fe2000e921864 */
[----:B-1----:R-:W-:Y:S02]  /*3e5a0*/  VIADD R4, R5, 0xffffffb4 ;  /* 0xffffffb405047836 */ /* 0x002fe40000000000 */
[----:B------:R-:W1:Y:S01]  /*3e5b0*/  LDC R5, c[0x0][0x230] ;  /* 0x00008c00ff057b82 */ /* 0x000e620000000800 */
[----:B------:R1:W-:Y:S02]  /*3e5c0*/  LDGSTS.E [R3+0x4fd00], desc[UR36][R10.64], !P5 ;  /* 0x4fd000000a037fae */ /* 0x0003e4000e921864 */
[----:B------:R-:W-:-:S02]  /*3e5d0*/  ISETP.GE.U32.AND P1, PT, R4, 0x7fffff75, PT ;  /* 0x7fffff750400780c */ /* 0x000fc40003f26070 */
[----:B------:R2:W-:Y:S01]  /*3e5e0*/  LDGSTS.E [R3+0x4fd80], desc[UR36][R8.64], !P5 ;  /* 0x4fd8000008037fae */ /* 0x0005e2000e921864 */
[----:B------:R-:W-:Y:S02]  /*3e5f0*/  VIADD R4, R7, 0xffffffb0 ;  /* 0xffffffb007047836 */ /* 0x000fe40000000000 */
[----:B------:R-:W1:Y:S01]  /*3e600*/  LDC R7, c[0x0][0x230] ;  /* 0x00008c00ff077b82 */ /* 0x000e620000000800 */
[----:B------:R-:W-:Y:S02]  /*3e610*/  LDGSTS.E [R240+0x48600], desc[UR36][R20.64], !P3 ;  /* 0x4860000014f07fae */ /* 0x000fe4000d921864 */
[----:B------:R-:W-:Y:S02]  /*3e620*/  ISETP.GE.U32.AND P0, PT, R4, 0x7fffff71, PT ;  /* 0x7fffff710400780c */ /* 0x000fe40003f06070 */
[----:B------:R-:W-:Y:S01]  /*3e630*/  LDGSTS.E [R240+0x48680], desc[UR36][R22.64], !P3 ;  /* 0x4868000016f07fae */ /* 0x000fe2000d921864 */
[----:B------:R-:W-:Y:S02]  /*3e640*/  IADD3 R4, R6, -0x54, RZ ;  /* 0xffffffac06047810 */ /* 0x000fe40007ffe0ff */
[----:B------:R-:W1:Y:S01]  /*3e650*/  LDC R6, c[0x0][0x230] ;  /* 0x00008c00ff067b82 */ /* 0x000e620000000800 */
[----:B------:R-:W-:Y:S01]  /*3e660*/  LDGSTS.E [R240+0x48700], desc[UR36][R24.64], !P3 ;  /* 0x4870000018f07fae */ /* 0x000fe2000d921864 */
[----:B------:R-:W-:-:S03]  /*3e670*/  ISETP.GE.U32.AND P5, PT, R4, 0x7fffff6d, PT ;  /* 0x7fffff6d0400780c */ /* 0x000fc60003fa6070 */
[----:B------:R-:W-:Y:S01]  /*3e680*/  LDGSTS.E [R240+0x48780], desc[UR36][R26.64], !P3 ;  /* 0x487800001af07fae */ /* 0x000fe2000d921864 */
[----:B-1----:R-:W-:-:S03]  /*3e690*/  VIADD R4, R5, 0xffffffa8 ;  /* 0xffffffa805047836 */ /* 0x002fc60000000000 */
[----:B------:R-:W-:Y:S01]  /*3e6a0*/  LDGSTS.E [R240+0x48e00], desc[UR36][R32.64], !P4 ;  /* 0x48e0000020f07fae */ /* 0x000fe2000e121864 */
[----:B------:R-:W1:Y:S01]  /*3e6b0*/  LDC R5, c[0x0][0x230] ;  /* 0x00008c00ff057b82 */ /* 0x000e620000000800 */
[----:B------:R-:W-:Y:S02]  /*3e6c0*/  ISETP.GE.U32.AND P3, PT, R4, 0x7fffff69, PT ;  /* 0x7fffff690400780c */ /* 0x000fe40003f66070 */
[----:B------:R-:W-:Y:S01]  /*3e6d0*/  LDGSTS.E [R240+0x48e80], desc[UR36][R36.64], !P4 ;  /* 0x48e8000024f07fae */ /* 0x000fe2000e121864 */
[----:B------:R-:W-:-:S04]  /*3e6e0*/  VIADD R4, R7, 0xffffffa4 ;  /* 0xffffffa407047836 */ /* 0x000fc80000000000 */
[----:B------:R-:W1:Y:S01]  /*3e6f0*/  LDC R7, c[0x0][0x230] ;  /* 0x00008c00ff077b82 */ /* 0x000e620000000800 */
[----:B------:R-:W-:Y:S04]  /*3e700*/  LDGSTS.E [R240+0x48f00], desc[UR36][R40.64], !P4 ;  /* 0x48f0000028f07fae */ /* 0x000fe8000e121864 */
[----:B------:R-:W-:Y:S01]  /*3e710*/  LDGSTS.E [R240+0x48f80], desc[UR36][R42.64], !P4 ;  /* 0x48f800002af07fae */ /* 0x000fe2000e121864 */
[----:B------:R-:W-:Y:S01]  /*3e720*/  ISETP.GE.U32.AND P4, PT, R4, 0x7fffff65, PT ;  /* 0x7fffff650400780c */ /* 0x000fe20003f86070 */
[----:B------:R-:W-:Y:S02]  /*3e730*/  VIADD R4, R6, 0xffffffa0 ;  /* 0xffffffa006047836 */ /* 0x000fe40000000000 */
[----:B------:R-:W1:Y:S01]  /*3e740*/  LDC R6, c[0x0][0x230] ;  /* 0x00008c00ff067b82 */ /* 0x000e620000000800 */
[----:B------:R-:W-:Y:S04]  /*3e750*/  LDGSTS.E [R240+0x49600], desc[UR36][R48.64], !P1 ;  /* 0x4960000030f07fae */ /* 0x000fe8000c921864 */
[----:B------:R-:W-:Y:S04]  /*3e760*/  LDGSTS.E [R240+0x49680], desc[UR36][R52.64], !P1 ;  /* 0x4968000034f07fae */ /* 0x000fe8000c921864 */
[----:B------:R-:W-:Y:S04]  /*3e770*/  LDGSTS.E [R240+0x49700], desc[UR36][R56.64], !P1 ;  /* 0x4970000038f07fae */ /* 0x000fe8000c921864 */
[----:B------:R-:W-:Y:S01]  /*3e780*/  LDGSTS.E [R240+0x49780], desc[UR36][R60.64], !P1 ;  /* 0x497800003cf07fae */ /* 0x000fe2000c921864 */
[----:B------:R-:W-:Y:S01]  /*3e790*/  ISETP.GE.U32.AND P1, PT, R4, 0x7fffff61, PT ;  /* 0x7fffff610400780c */ /* 0x000fe20003f26070 */
[----:B-1----:R-:W-:-:S02]  /*3e7a0*/  VIADD R4, R5, 0xffffff9c ;  /* 0xffffff9c05047836 */ /* 0x002fc40000000000 */
[----:B------:R-:W-:Y:S01]  /*3e7b0*/  LDGSTS.E [R240+0x49e00], desc[UR36][R76.64], !P0 ;  /* 0x49e000004cf07fae */ /* 0x000fe2000c121864 */
[----:B------:R-:W1:Y:S03]  /*3e7c0*/  LDC R5, c[0x0][0x230] ;  /* 0x00008c00ff057b82 */ /* 0x000e660000000800 */
[----:B------:R-:W-:Y:S04]  /*3e7d0*/  LDGSTS.E [R240+0x49e80], desc[UR36][R80.64], !P0 ;  /* 0x49e8000050f07fae */ /* 0x000fe8000c121864 */
[----:B------:R-:W-:Y:S04]  /*3e7e0*/  LDGSTS.E [R240+0x49f00], desc[UR36][R84.64], !P0 ;  /* 0x49f0000054f07fae */ /* 0x000fe8000c121864 */
[----:B------:R-:W-:Y:S01]  /*3e7f0*/  LDGSTS.E [R240+0x49f80], desc[UR36][R88.64], !P0 ;  /* 0x49f8000058f07fae */ /* 0x000fe2000c121864 */
[----:B------:R-:W-:Y:S01]  /*3e800*/  ISETP.GE.U32.AND P0, PT, R4, 0x7fffff5d, PT ;  /* 0x7fffff5d0400780c */ /* 0x000fe20003f06070 */
[----:B------:R-:W-:-:S02]  /*3e810*/  VIADD R4, R7, 0xffffff98 ;  /* 0xffffff9807047836 */ /* 0x000fc40000000000 */
[----:B------:R-:W-:Y:S01]  /*3e820*/  LDGSTS.E [R240+0x4a600], desc[UR36][R96.64], !P5 ;  /* 0x4a60000060f07fae */ /* 0x000fe2000e921864 */
[----:B------:R-:W2:Y:S03]  /*3e830*/  LDC R7, c[0x0][0x230] ;  /* 0x00008c00ff077b82 */ /* 0x000ea60000000800 */
[----:B------:R-:W-:Y:S04]  /*3e840*/  LDGSTS.E [R240+0x4a680], desc[UR36][R102.64], !P5 ;  /* 0x4a68000066f07fae */ /* 0x000fe8000e921864 */
[----:B------:R-:W-:Y:S04]  /*3e850*/  LDGSTS.E [R240+0x4a700], desc[UR36][R108.64], !P5 ;  /* 0x4a7000006cf07fae */ /* 0x000fe8000e921864 */
[----:B------:R-:W-:Y:S01]  /*3e860*/  LDGSTS.E [R240+0x4a780], desc[UR36][R114.64], !P5 ;  /* 0x4a78000072f07fae */ /* 0x000fe2000e921864 */
[----:B------:R-:W-:Y:S01]  /*3e870*/  ISETP.GE.U32.AND P5, PT, R4, 0x7fffff59, PT ;  /* 0x7fffff590400780c */ /* 0x000fe20003fa6070 */
[----:B------:R-:W-:-:S02]  /*3e880*/  VIADD R4, R6, 0xffffff94 ;  /* 0xffffff9406047836 */ /* 0x000fc40000000000 */
[----:B------:R-:W3:Y:S01]  /*3e890*/  LDC R6, c[0x0][0x230] ;  /* 0x00008c00ff067b82 */ /* 0x000ee20000000800 */
[----:B------:R-:W-:Y:S04]  /*3e8a0*/  LDGSTS.E [R240+0x4ae00], desc[UR36][R132.64], !P3 ;  /* 0x4ae0000084f07fae */ /* 0x000fe8000d921864 */
[----:B------:R-:W-:Y:S04]  /*3e8b0*/  LDGSTS.E [R240+0x4ae80], desc[UR36][R138.64], !P3 ;  /* 0x4ae800008af07fae */ /* 0x000fe8000d921864 */
[----:B------:R-:W-:Y:S04]  /*3e8c0*/  LDGSTS.E [R240+0x4af00], desc[UR36][R144.64], !P3 ;  /* 0x4af0000090f07fae */ /* 0x000fe8000d921864 */
[----:B------:R-:W-:Y:S01]  /*3e8d0*/  LDGSTS.E [R240+0x4af80], desc[UR36][R146.64], !P3 ;  /* 0x4af8000092f07fae */ /* 0x000fe2000d921864 */
[----:B------:R-:W-:-:S02]  /*3e8e0*/  ISETP.GE.U32.AND P3, PT, R4, 0x7fffff55, PT ;  /* 0x7fffff550400780c */ /* 0x000fc40003f66070 */
[----:B-1----:R-:W-:Y:S01]  /*3e8f0*/  IADD3 R4, R5, -0x70, RZ ;  /* 0xffffff9005047810 */ /* 0x002fe20007ffe0ff */
[----:B------:R-:W-:Y:S01]  /*3e900*/  LDGSTS.E [R240+0x4b600], desc[UR36][R156.64], !P4 ;  /* 0x4b6000009cf07fae */ /* 0x000fe2000e121864 */
[----:B------:R-:W-:Y:S01]  /*3e910*/  IMAD.WIDE R10, R245, 0x4, R124 ;  /* 0x00000004f50a7825 */ /* 0x000fe200078e027c */
[----:B------:R-:W1:Y:S02]  /*3e920*/  LDC R5, c[0x0][0x230] ;  /* 0x00008c00ff057b82 */ /* 0x000e640000000800 */
[----:B------:R-:W-:Y:S04]  /*3e930*/  LDGSTS.E [R240+0x4b680], desc[UR36][R158.64], !P4 ;  /* 0x4b6800009ef07fae */ /* 0x000fe8000e121864 */
[----:B------:R-:W-:Y:S04]  /*3e940*/  LDGSTS.E [R240+0x4b700], desc[UR36][R160.64], !P4 ;  /* 0x4b700000a0f07fae */ /* 0x000fe8000e121864 */
[----:B------:R-:W-:Y:S01]  /*3e950*/  LDGSTS.E [R240+0x4b780], desc[UR36][R162.64], !P4 ;  /* 0x4b780000a2f07fae */ /* 0x000fe2000e121864 */
[----:B------:R-:W-:Y:S01]  /*3e960*/  ISETP.GE.U32.AND P4, PT, R4, 0x7fffff51, PT ;  /* 0x7fffff510400780c */ /* 0x000fe20003f86070 */
[----:B--2---:R-:W-:-:S02]  /*3e970*/  VIADD R4, R7, 0xffffff8c ;  /* 0xffffff8c07047836 */ /* 0x004fc40000000000 */
[----:B------:R-:W-:Y:S04]  /*3e980*/  LDGSTS.E [R240+0x4be00], desc[UR36][R216.64], !P1 ;  /* 0x4be00000d8f07fae */ /* 0x000fe8000c921864 */
[----:B------:R-:W-:Y:S04]  /*3e990*/  LDGSTS.E [R240+0x4be80], desc[UR36][R218.64], !P1 ;  /* 0x4be80000daf07fae */ /* 0x000fe8000c921864 */
[----:B------:R-:W-:Y:S04]  /*3e9a0*/  LDGSTS.E [R240+0x4bf00], desc[UR36][R220.64], !P1 ;  /* 0x4bf00000dcf07fae */ /* 0x000fe8000c921864 */
[----:B------:R-:W-:Y:S01]  /*3e9b0*/  LDGSTS.E [R240+0x4bf80], desc[UR36][R222.64], !P1 ;  /* 0x4bf80000def07fae */ /* 0x000fe2000c921864 */
[----:B------:R-:W-:Y:S01]  /*3e9c0*/  ISETP.GE.U32.AND P1, PT, R4, 0x7fffff4d, PT ;  /* 0x7fffff4d0400780c */ /* 0x000fe20003f26070 */
[----:B---3--:R-:W-:-:S02]  /*3e9d0*/  VIADD R4, R6, 0xffffff88 ;  /* 0xffffff8806047836 */ /* 0x008fc40000000000 */
[----:B------:R-:W-:Y:S04]  /*3e9e0*/  STL.64 [R1+0x2b98], R10 ;  /* 0x002b980a01007387 */ /* 0x000fe80000100a00 */
[----:B------:R-:W-:Y:S04]  /*3e9f0*/  LDGSTS.E [R240+0x4c600], desc[UR36][R224.64], !P0 ;  /* 0x4c600000e0f07fae */ /* 0x000fe8000c121864 */
[----:B------:R-:W-:Y:S04]  /*3ea00*/  LDGSTS.E [R240+0x4c680], desc[UR36][R226.64], !P0 ;  /* 0x4c680000e2f07fae */ /* 0x000fe8000c121864 */
[----:B------:R-:W-:Y:S04]  /*3ea10*/  LDGSTS.E [R240+0x4c700], desc[UR36][R228.64], !P0 ;  /* 0x4c700000e4f07fae */ /* 0x000fe8000c121864 */
[----:B------:R-:W-:Y:S01]  /*3ea20*/  LDGSTS.E [R240+0x4c780], desc[UR36][R230.64], !P0 ;  /* 0x4c780000e6f07fae */ /* 0x000fe2000c121864 */
[----:B------:R-:W-:-:S04]  /*3ea30*/  IMAD.WIDE R8, R245, 0x4, R126 ;  /* 0x00000004f5087825 */ /* 0x000fc800078e027e */
[C---:B------:R-:W-:Y:S01]  /*3ea40*/  IMAD.WIDE R6, R245.reuse, 0x4, R130 ;  /* 0x00000004f5067825 */ /* 0x040fe200078e0282 */
[----:B------:R-:W-:Y:S04]  /*3ea50*/  STL.64 [R1+0x2bb8], R8 ;  /* 0x002bb80801007387 */ /* 0x000fe80000100a00 */
[----:B------:R-:W2:Y:S04]  /*3ea60*/  LDL.LU.64 R46, [R1+0x1908] ;  /* 0x00190800012e7983 */ /* 0x000ea80000300a00 */
[----:B------:R-:W3:Y:S01]  /*3ea70*/  LDL.LU.64 R72, [R1+0xd60] ;  /* 0x000d600001487983 */ /* 0x000ee20000300a00 */
[----:B----4-:R-:W-:-:S02]  /*3ea80*/  IMAD.WIDE R2, R245, 0x4, R242 ;  /* 0x00000004f5027825 */ /* 0x010fc400078e02f2 */
[----:B------:R-:W4:Y:S01]  /*3ea90*/  LDC R243, c[0x0][0x23c] ;  /* 0x00008f00fff37b82 */ /* 0x000f220000000800 */
[----:B------:R-:W3:Y:S04]  /*3eaa0*/  LDL.LU.64 R128, [R1+0x1910] ;  /* 0x0019100001807983 */ /* 0x000ee80000300a00 */
[----:B------:R-:W-:Y:S04]  /*3eab0*/  STL.64 [R1+0x2bd8], R6 ;  /* 0x002bd80601007387 */ /* 0x000fe80000100a00 */
[----:B------:R-:W3:Y:S04]  /*3eac0*/  LDL.LU.64 R64, [R1+0xd38] ;  /* 0x000d380001407983 */ /* 0x000ee80000300a00 */
[----:B------:R-:W3:Y:S04]  /*3ead0*/  LDL.LU.64 R66, [R1+0x18b8] ;  /* 0x0018b80001427983 */ /* 0x000ee80000300a00 */
[----:B------:R-:W3:Y:S04]  /*3eae0*/  LDL.LU.64 R130, [R1+0xd10] ;  /* 0x000d100001827983 */ /* 0x000ee80000300a00 */
[----:B------:R4:W-:Y:S04]  /*3eaf0*/  STL.64 [R1+0x2bf8], R2 ;  /* 0x002bf80201007387 */ /* 0x0009e80000100a00 */
[----:B------:R-:W3:Y:S04]  /*3eb00*/  LDL.LU.64 R74, [R1+0x18a0] ;  /* 0x0018a000014a7983 */ /* 0x000ee80000300a00 */
[----:B------:R-:W3:Y:S04]  /*3eb10*/  LDL.LU.64 R70, [R1+0xce0] ;  /* 0x000ce00001467983 */ /* 0x000ee80000300a00 */
[----:B------:R-:W3:Y:S04]  /*3eb20*/  LDL.LU.64 R126, [R1+0x1918] ;  /* 0x00191800017e7983 */ /* 0x000ee80000300a00 */
[----:B------:R-:W3:Y:S04]  /*3eb30*/  LDL.LU.64 R250, [R1+0xcc0] ;  /* 0x000cc00001fa7983 */ /* 0x000ee80000300a00 */
[----:B------:R-:W3:Y:S04]  /*3eb40*/  LDL.LU.64 R142, [R1+0x1920] ;  /* 0x00192000018e7983 */ /* 0x000ee80000300a00 */
[----:B------:R-:W3:Y:S04]  /*3eb50*/  LDL.LU.64 R122, [R1+0xca0] ;  /* 0x000ca000017a7983 */ /* 0x000ee80000300a00 */
[----:B------:R-:W3:Y:S01]  /*3eb60*/  LDL.LU.64 R136, [R1+0x1928] ;  /* 0x0019280001887983 */ /* 0x000ee20000300a00 */
[----:B------:R-:W-:-:S03]  /*3eb70*/  ISETP.GE.U32.AND P0, PT, R4, 0x7fffff49, PT ;  /* 0x7fffff490400780c */ /* 0x000fc60003f06070 */
[----:B------:R-:W3:Y:S01]  /*3eb80*/  LDL.LU.64 R124, [R1+0xc80] ;  /* 0x000c8000017c7983 */ /* 0x000ee20000300a00 */
[----:B-1----:R-:W-:-:S03]  /*3eb90*/  VIADD R4, R5, 0xffffff84 ;  /* 0xffffff8405047836 */ /* 0x002fc60000000000 */
[----:B------:R-:W3:Y:S04]  /*3eba0*/  LDL.LU.64 R118, [R1+0x1930] ;  /* 0x0019300001767983 */ /* 0x000ee80000300a00 */
[----:B------:R-:W3:Y:S04]  /*3ebb0*/  LDL.LU.64 R112, [R1+0xc60] ;  /* 0x000c600001707983 */ /* 0x000ee80000300a00 */
[----:B------:R-:W-:Y:S04]  /*3ebc0*/  LDGSTS.E [R240+0x4ce00], desc[UR36][R232.64], !P5 ;  /* 0x4ce00000e8f07fae */ /* 0x000fe8000e921864 */
[----:B------:R-:W-:Y:S04]  /*3ebd0*/  LDGSTS.E [R240+0x4ce80], desc[UR36][R234.64], !P5 ;  /* 0x4ce80000eaf07fae */ /* 0x000fe8000e921864 */
[----:B------:R-:W-:Y:S04]  /*3ebe0*/  LDGSTS.E [R240+0x4cf00], desc[UR36][R236.64], !P5 ;  /* 0x4cf00000ecf07fae */ /* 0x000fe8000e921864 */
[----:B------:R-:W3:Y:S04]  /*3ebf0*/  LDL.LU.64 R106, [R1+0x1818] ;  /* 0x00181800016a7983 */ /* 0x000ee80000300a00 */
[----:B------:R-:W-:Y:S01]  /*3ec00*/  LDGSTS.E [R240+0x4cf80], desc[UR36][R238.64], !P5 ;  /* 0x4cf80000eef07fae */ /* 0x000fe2000e921864 */
[----:B------:R-:W-:Y:S01]  /*3ec10*/  ISETP.GE.U32.AND P5, PT, R4, 0x7fffff45, PT ;  /* 0x7fffff450400780c */ /* 0x000fe20003fa6070 */
[----:B----4-:R-:W-:-:S02]  /*3ec20*/  IMAD.SHL.U32 R4, R243, 0x40, RZ ;  /* 0x00000040f3047824 */ /* 0x010fc400078e00ff */
[----:B------:R-:W4:Y:S04]  /*3ec30*/  LDL.LU.64 R120, [R1+0xc30] ;  /* 0x000c300001787983 */ /* 0x000f280000300a00 */
[----:B------:R-:W-:Y:S04]  /*3ec40*/  LDGSTS.E [R240+0x4d600], desc[UR36][R10.64], !P3 ;  /* 0x4d6000000af07fae */ /* 0x000fe8000d921864 */
[----:B------:R-:W-:Y:S04]  /*3ec50*/  LDGSTS.E [R240+0x4d680], desc[UR36][R8.64], !P3 ;  /* 0x4d68000008f07fae */ /* 0x000fe8000d921864 */
[----:B------:R-:W4:Y:S04]  /*3ec60*/  LDL.LU.64 R100, [R1+0x1800] ;  /* 0x0018000001647983 */ /* 0x000f280000300a00 */
[----:B------:R-:W-:Y:S04]  /*3ec70*/  LDGSTS.E [R240+0x4d700], desc[UR36][R6.64], !P3 ;  /* 0x4d70000006f07fae */ /* 0x000fe8000d921864 */
[----:B------:R-:W4:Y:S04]  /*3ec80*/  LDL.LU.64 R94, [R1+0xc08] ;  /* 0x000c0800015e7983 */ /* 0x000f280000300a00 */
[----:B------:R1:W-:Y:S04]  /*3ec90*/  LDGSTS.E [R240+0x4d780], desc[UR36][R2.64], !P3 ;  /* 0x4d78000002f07fae */ /* 0x0003e8000d921864 */
[----:B------:R-:W4:Y:S01]  /*3eca0*/  LDL.LU.64 R242, [R1+0x1938] ;  /* 0x0019380001f27983 */ /* 0x000f220000300a00 */
[----:B-1----:R-:W-:-:S03]  /*3ecb0*/  IMAD.WIDE R2, R4, 0x4, R92 ;  /* 0x0000000404027825 */ /* 0x002fc600078e025c */
[----:B------:R-:W4:Y:S01]  /*3ecc0*/  LDL.LU.64 R92, [R1+0xbe0] ;  /* 0x000be000015c7983 */ /* 0x000f220000300a00 */
[----:B------:R-:W-:-:S05]  /*3ecd0*/  IMAD.WIDE R6, R4, 0x4, R68 ;  /* 0x0000000404067825 */ /* 0x000fca00078e0244 */
[----:B------:R3:W-:Y:S04]  /*3ece0*/  STL.64 [R1+0x31b0], R6 ;  /* 0x0031b00601007387 */ /* 0x0007e80000100a00 */
[----:B------:R1:W-:Y:S01]  /*3ecf0*/  STL.64 [R1+0x31b8], R2 ;  /* 0x0031b80201007387 */ /* 0x0003e20000100a00 */
[----:B--2---:R-:W-:-:S04]  /*3ed00*/  IMAD.WIDE R8, R4, 0x4, R46 ;  /* 0x0000000404087825 */ /* 0x004fc800078e022e */
[C---:B---3--:R-:W-:Y:S01]  /*3ed10*/  IMAD.WIDE R6, R4.reuse, 0x4, R72 ;  /* 0x0000000404067825 */ /* 0x048fe200078e0248 */
[----:B------:R2:W-:Y:S03]  /*3ed20*/  STL.64 [R1+0x31d0], R8 ;  /* 0x0031d00801007387 */ /* 0x0005e60000100a00 */
[C---:B-1----:R-:W-:Y:S02]  /*3ed30*/  IMAD.WIDE R2, R4.reuse, 0x4, R128 ;  /* 0x0000000404027825 */ /* 0x042fe400078e0280 */
[----:B------:R-:W3:Y:S04]  /*3ed40*/  LDL.LU.64 R128, [R1+0x1940] ;  /* 0x0019400001807983 */ /* 0x000ee80000300a00 */
[----:B------:R1:W-:Y:S01]  /*3ed50*/  STL.64 [R1+0x31d8], R6 ;  /* 0x0031d80601007387 */ /* 0x0003e20000100a00 */
[----:B--2---:R-:W-:-:S03]  /*3ed60*/  IMAD.WIDE R8, R4, 0x4, R64 ;  /* 0x0000000404087825 */ /* 0x004fc600078e0240 */
[----:B------:R2:W-:Y:S04]  /*3ed70*/  STL.64 [R1+0x31f8], R2 ;  /* 0x0031f80201007387 */ /* 0x0005e80000100a00 */
[----:B------:R2:W-:Y:S01]  /*3ed80*/  STL.64 [R1+0x3208], R8 ;  /* 0x0032080801007387 */ /* 0x0005e20000100a00 */
[----:B-1----:R-:W-:-:S04]  /*3ed90*/  IMAD.WIDE R6, R4, 0x4, R66 ;  /* 0x0000000404067825 */ /* 0x002fc800078e0242 */
[C---:B--2---:R-:W-:Y:S02]  /*3eda0*/  IMAD.WIDE R2, R4.reuse, 0x4, R130 ;  /* 0x0000000404027825 */ /* 0x044fe400078e0282 */
[----:B------:R-:W2:Y:S02]  /*3edb0*/  LDL.LU.64 R130, [R1+0xbb8] ;  /* 0x000bb80001827983 */ /* 0x000ea40000300a00 */
[C---:B------:R-:W-:Y:S02]  /*3edc0*/  IMAD.WIDE R8, R4.reuse, 0x4, R74 ;  /* 0x0000000404087825 */ /* 0x040fe400078e024a */
[----:B------:R1:W-:Y:S04]  /*3edd0*/  STL.64 [R1+0x3228], R6 ;  /* 0x0032280601007387 */ /* 0x0003e80000100a00 */
[----:B------:R1:W-:Y:S04]  /*3ede0*/  STL.64 [R1+0x3238], R2 ;  /* 0x0032380201007387 */ /* 0x0003e80000100a00 */
[----:B------:R1:W-:Y:S02]  /*3edf0*/  STL.64 [R1+0x3280], R8 ;  /* 0x0032800801007387 */ /* 0x0003e40000100a00 */
[----:B-1----:R-:W-:-:S04]  /*3ee00*/  IMAD.WIDE R6, R4, 0x4, R70 ;  /* 0x0000000404067825 */ /* 0x002fc800078e0246 */
[C---:B------:R-:W-:Y:S02]  /*3ee10*/  IMAD.WIDE R2, R4.reuse, 0x4, R126 ;  /* 0x0000000404027825 */ /* 0x040fe400078e027e */
[----:B------:R-:W2:Y:S02]  /*3ee20*/  LDL.LU.64 R126, [R1+0x1948] ;  /* 0x00194800017e7983 */ /* 0x000ea40000300a00 */
[C---:B------:R-:W-:Y:S02]  /*3ee30*/  IMAD.WIDE R8, R4.reuse, 0x4, R250 ;  /* 0x0000000404087825 */ /* 0x040fe400078e02fa */
[----:B------:R1:W-:Y:S04]  /*3ee40*/  STL.64 [R1+0x3288], R6 ;  /* 0x0032880601007387 */ /* 0x0003e80000100a00 */
[----:B------:R1:W-:Y:S04]  /*3ee50*/  STL.64 [R1+0x32b0], R2 ;  /* 0x0032b00201007387 */ /* 0x0003e80000100a00 */
[----:B------:R1:W-:Y:S02]  /*3ee60*/  STL.64 [R1+0x32b8], R8 ;  /* 0x0032b80801007387 */ /* 0x0003e40000100a00 */
[----:B-1----:R-:W-:-:S04]  /*3ee70*/  IMAD.WIDE R6, R4, 0x4, R142 ;  /* 0x0000000404067825 */ /* 0x002fc800078e028e */
[C---:B------:R-:W-:Y:S02]  /*3ee80*/  IMAD.WIDE R2, R4.reuse, 0x4, R122 ;  /* 0x0000000404027825 */ /* 0x040fe400078e027a */
[----:B------:R-:W2:Y:S04]  /*3ee90*/  LDL.LU.64 R122, [R1+0xb90] ;  /* 0x000b9000017a7983 */ /* 0x000ea80000300a00 */
[----:B------:R1:W-:Y:S01]  /*3eea0*/  STL.64 [R1+0x32e0], R6 ;  /* 0x0032e00601007387 */ /* 0x0003e20000100a00 */
[----:B------:R-:W-:-:S03]  /*3eeb0*/  IMAD.WIDE R8, R4, 0x4, R118 ;  /* 0x0000000404087825 */ /* 0x000fc600078e0276 */
[----:B------:R1:W-:Y:S02]  /*3eec0*/  STL.64 [R1+0x32e8], R2 ;  /* 0x0032e80201007387 */ /* 0x0003e40000100a00 */
[----:B-1----:R-:W-:-:S04]  /*3eed0*/  IMAD.WIDE R6, R4, 0x4, R136 ;  /* 0x0000000404067825 */ /* 0x002fc800078e0288 */
[C---:B------:R-:W-:Y:S02]  /*3eee0*/  IMAD.WIDE R2, R4.reuse, 0x4, R124 ;  /* 0x0000000404027825 */ /* 0x040fe400078e027c */
[----:B------:R-:W2:Y:S04]  /*3eef0*/  LDL.LU.64 R124, [R1+0x1950] ;  /* 0x00195000017c7983 */ /* 0x000ea80000300a00 */
[----:B------:R1:W-:Y:S01]  /*3ef00*/  STL.64 [R1+0x3310], R6 ;  /* 0x0033100601007387 */ /* 0x0003e20000100a00 */
[----:B----4-:R-:W-:-:S03]  /*3ef10*/  IMAD.WIDE R250, R4, 0x4, R120 ;  /* 0x0000000404fa7825 */ /* 0x010fc600078e0278 */
[----:B------:R4:W-:Y:S04]  /*3ef20*/  STL.64 [R1+0x3318], R2 ;  /* 0x0033180201007387 */ /* 0x0009e80000100a00 */
[----:B------:R2:W-:Y:S01]  /*3ef30*/  STL.64 [R1+0x3350], R8 ;  /* 0x0033500801007387 */ /* 0x0005e20000100a00 */
[----:B-1----:R-:W-:-:S04]  /*3ef40*/  IMAD.WIDE R6, R4, 0x4, R112 ;  /* 0x0000000404067825 */ /* 0x002fc800078e0270 */
[C---:B----4-:R-:W-:Y:S01]  /*3ef50*/  IMAD.WIDE R2, R4.reuse, 0x4, R106 ;  /* 0x0000000404027825 */ /* 0x050fe200078e026a */
[----:B------:R1:W-:Y:S04]  /*3ef60*/  STL.64 [R1+0x3358], R6 ;  /* 0x0033580601007387 */ /* 0x0003e80000100a00 */
[----:B------:R-:W4:Y:S01]  /*3ef70*/  LDL.LU.64 R120, [R1+0xb70] ;  /* 0x000b700001787983 */ /* 0x000f220000300a00 */
[----:B------:R-:W-:-:S03]  /*3ef80*/  IMAD.WIDE R246, R4, 0x4, R94 ;  /* 0x0000000404f67825 */ /* 0x000fc600078e025e */
[----:B------:R-:W-:Y:S04]  /*3ef90*/  STL.64 [R1+0x3380], R2 ;  /* 0x0033800201007387 */ /* 0x000fe80000100a00 */
[----:B------:R-:W4:Y:S01]  /*3efa0*/  LDL.LU.64 R94, [R1+0x1958] ;  /* 0x00195800015e7983 */ /* 0x000f220000300a00 */
[----:B------:R-:W-:-:S03]  /*3efb0*/  IMAD.WIDE R238, R4, 0x4, R92 ;  /* 0x0000000404ee7825 */ /* 0x000fc600078e025c */
[----:B------:R-:W-:Y:S04]  /*3efc0*/  STL.64 [R1+0x3390], R250 ;  /* 0x003390fa01007387 */ /* 0x000fe80000100a00 */
[----:B------:R-:W-:Y:S04]  /*3efd0*/  STL.64 [R1+0x6118], R250 ;  /* 0x006118fa01007387 */ /* 0x000fe80000100a00 */
[----:B------:R-:W4:Y:S01]  /*3efe0*/  LDL.LU.64 R92, [R1+0xb58] ;  /* 0x000b5800015c7983 */ /* 0x000f220000300a00 */
[----:B------:R-:W-:-:S04]  /*3eff0*/  IMAD.WIDE R248, R4, 0x4, R100 ;  /* 0x0000000404f87825 */ /* 0x000fc800078e0264 */
[C---:B------:R-:W-:Y:S01]  /*3f000*/  IMAD.WIDE R242, R4.reuse, 0x4, R242 ;  /* 0x0000000404f27825 */ /* 0x040fe200078e02f2 */
[----:B------:R-:W-:Y:S04]  /*3f010*/  STL.64 [R1+0x33c0], R248 ;  /* 0x0033c0f801007387 */ /* 0x000fe80000100a00 */
[----:B------:R-:W-:Y:S01]  /*3f020*/  STL.64 [R1+0x6120], R248 ;  /* 0x006120f801007387 */ /* 0x000fe20000100a00 */
[----:B---3--:R-:W-:-:S03]  /*3f030*/  IMAD.WIDE R236, R4, 0x4, R128 ;  /* 0x0000000404ec7825 */ /* 0x008fc600078e0280 */
[----:B------:R-:W3:Y:S04]  /*3f040*/  LDL.LU.64 R128, [R1+0x1960] ;  /* 0x0019600001807983 */ /* 0x000ee80000300a00 */
[----:B------:R-:W-:Y:S04]  /*3f050*/  STL.64 [R1+0x33d0], R246 ;  /* 0x0033d0f601007387 */ /* 0x000fe80000100a00 */
[----:B------:R-:W-:Y:S01]  /*3f060*/  STL.64 [R1+0x6128], R246 ;  /* 0x006128f601007387 */ /* 0x000fe20000100a00 */
[----:B--2---:R-:W-:-:S03]  /*3f070*/  IMAD.WIDE R234, R4, 0x4, R130 ;  /* 0x0000000404ea7825 */ /* 0x004fc600078e0282 */
[----:B------:R-:W2:Y:S04]  /*3f080*/  LDL.LU.64 R130, [R1+0xb40] ;  /* 0x000b400001827983 */ /* 0x000ea80000300a00 */
[----:B------:R-:W-:Y:S04]  /*3f090*/  STL.64 [R1+0x3400], R242 ;  /* 0x003400f201007387 */ /* 0x000fe80000100a00 */
[----:B------:R-:W-:Y:S01]  /*3f0a0*/  STL.64 [R1+0x6130], R242 ;  /* 0x006130f201007387 */ /* 0x000fe20000100a00 */
[----:B------:R-:W-:-:S03]  /*3f0b0*/  IMAD.WIDE R232, R4, 0x4, R126 ;  /* 0x0000000404e87825 */ /* 0x000fc600078e027e */
[----:B------:R-:W2:Y:S04]  /*3f0c0*/  LDL.LU.64 R126, [R1+0x1748] ;  /* 0x00174800017e7983 */ /* 0x000ea80000300a00 */
[----:B------:R-:W-:Y:S04]  /*3f0d0*/  STL.64 [R1+0x3410], R238 ;  /* 0x003410ee01007387 */ /* 0x000fe80000100a00 */
[----:B------:R-:W-:Y:S04]  /*3f0e0*/  STL.64 [R1+0x6138], R238 ;  /* 0x006138ee01007387 */ /* 0x000fe80000100a00 */
[----:B------:R-:W-:Y:S04]  /*3f0f0*/  STL.64 [R1+0x3430], R236 ;  /* 0x003430ec01007387 */ /* 0x000fe80000100a00 */
[----:B------:R-:W-:Y:S01]  /*3f100*/  STL.64 [R1+0x6140], R236 ;  /* 0x006140ec01007387 */ /* 0x000fe20000100a00 */
[----:B------:R-:W-:-:S04]  /*3f110*/  IMAD.WIDE R230, R4, 0x4, R122 ;  /* 0x0000000404e67825 */ /* 0x000fc800078e027a */
[C---:B------:R-:W-:Y:S02]  /*3f120*/  IMAD.WIDE R228, R4.reuse, 0x4, R124 ;  /* 0x0000000404e47825 */ /* 0x040fe400078e027c */
[----:B------:R-:W2:Y:S04]  /*3f130*/  LDL.LU.64 R124, [R1+0xb28] ;  /* 0x000b2800017c7983 */ /* 0x000ea80000300a00 */
[----:B------:R-:W2:Y:S04]  /*3f140*/  LDL.LU.64 R122, [R1+0x1968] ;  /* 0x00196800017a7983 */ /* 0x000ea80000300a00 */
[----:B------:R-:W-:Y:S04]  /*3f150*/  STL.64 [R1+0x3440], R234 ;  /* 0x003440ea01007387 */ /* 0x000fe80000100a00 */
[----:B------:R1:W-:Y:S01]  /*3f160*/  STL.64 [R1+0x6150], R234 ;  /* 0x006150ea01007387 */ /* 0x0003e20000100a00 */
[----:B----4-:R-:W-:-:S03]  /*3f170*/  IMAD.WIDE R226, R4, 0x4, R120 ;  /* 0x0000000404e27825 */ /* 0x010fc600078e0278 */
[----:B------:R-:W4:Y:S04]  /*3f180*/  LDL.LU.64 R120, [R1+0xb08] ;  /* 0x000b080001787983 */ /* 0x000f280000300a00 */
[----:B------:R-:W-:Y:S01]  /*3f190*/  STL.64 [R1+0x3460], R232 ;  /* 0x003460e801007387 */ /* 0x000fe20000100a00 */
[----:B------:R-:W-:-:S03]  /*3f1a0*/  IMAD.WIDE R224, R4, 0x4, R94 ;  /* 0x0000000404e07825 */ /* 0x000fc600078e025e */
[----:B------:R-:W-:Y:S04]  /*3f1b0*/  STL.64 [R1+0x6158], R232 ;  /* 0x006158e801007387 */ /* 0x000fe80000100a00 */
[----:B------:R-:W4:Y:S04]  /*3f1c0*/  LDL.LU.64 R112, [R1+0x1970] ;  /* 0x0019700001707983 */ /* 0x000f280000300a00 */
[----:B------:R-:W4:Y:S01]  /*3f1d0*/  LDL.LU.64 R94, [R1+0xae0] ;  /* 0x000ae000015e7983 */ /* 0x000f220000300a00 */
[----:B------:R-:W-:-:S03]  /*3f1e0*/  IMAD.WIDE R222, R4, 0x4, R92 ;  /* 0x0000000404de7825 */ /* 0x000fc600078e025c */
[----:B------:R-:W-:Y:S04]  /*3f1f0*/  STL.64 [R1+0x3468], R230 ;  /* 0x003468e601007387 */ /* 0x000fe80000100a00 */
[----:B------:R-:W-:Y:S04]  /*3f200*/  STL.64 [R1+0x6160], R230 ;  /* 0x006160e601007387 */ /* 0x000fe80000100a00 */
[----:B------:R-:W4:Y:S04]  /*3f210*/  LDL.LU.64 R92, [R1+0x1978] ;  /* 0x00197800015c7983 */ /* 0x000f280000300a00 */
[----:B------:R-:W-:Y:S04]  /*3f220*/  STL.64 [R1+0x34a0], R228 ;  /* 0x0034a0e401007387 */ /* 0x000fe80000100a00 */
[----:B------:R-:W-:Y:S04]  /*3f230*/  STL.64 [R1+0x6168], R228 ;  /* 0x006168e401007387 */ /* 0x000fe80000100a00 */
[----:B------:R-:W4:Y:S04]  /*3f240*/  LDL.LU.64 R106, [R1+0xab0] ;  /* 0x000ab000016a7983 */ /* 0x000f280000300a00 */
[----:B------:R-:W4:Y:S04]  /*3f250*/  LDL.LU.64 R100, [R1+0x1980] ;  /* 0x0019800001647983 */ /* 0x000f280000300a00 */
[----:B------:R-:W-:Y:S04]  /*3f260*/  STL.64 [R1+0x34b0], R226 ;  /* 0x0034b0e201007387 */ /* 0x000fe80000100a00 */
[----:B------:R-:W-:Y:S01]  /*3f270*/  STL.64 [R1+0x6170], R226 ;  /* 0x006170e201007387 */ /* 0x000fe20000100a00 */
[----:B---3--:R-:W-:-:S04]  /*3f280*/  IMAD.WIDE R220, R4, 0x4, R128 ;  /* 0x0000000404dc7825 */ /* 0x008fc800078e0280 */
[C---:B--2---:R-:W-:Y:S02]  /*3f290*/  IMAD.WIDE R218, R4.reuse, 0x4, R130 ;  /* 0x0000000404da7825 */ /* 0x044fe400078e0282 */
[----:B------:R-:W2:Y:S04]  /*3f2a0*/  LDL.LU.64 R130, [R1+0xa80] ;  /* 0x000a800001827983 */ /* 0x000ea80000300a00 */
[----:B------:R-:W-:Y:S04]  /*3f2b0*/  STL.64 [R1+0x34e0], R224 ;  /* 0x0034e0e001007387 */ /* 0x000fe80000100a00 */
[----:B------:R-:W-:Y:S04]  /*3f2c0*/  STL.64 [R1+0x6178], R224 ;  /* 0x006178e001007387 */ /* 0x000fe80000100a00 */
[----:B------:R-:W3:Y:S01]  /*3f2d0*/  LDL.LU.64 R128, [R1+0x16c8] ;  /* 0x0016c80001807983 */ /* 0x000ee20000300a00 */
[----:B------:R-:W-:-:S03]  /*3f2e0*/  IMAD.WIDE R216, R4, 0x4, R126 ;  /* 0x0000000404d87825 */ /* 0x000fc600078e027e */
[----:B------:R-:W3:Y:S04]  /*3f2f0*/  LDL.LU.64 R126, [R1+0xd90] ;  /* 0x000d9000017e7983 */ /* 0x000ee80000300a00 */
[----:B------:R-:W-:Y:S04]  /*3f300*/  STL.64 [R1+0x34e8], R222 ;  /* 0x0034e8de01007387 */ /* 0x000fe80000100a00 */
[----:B------:R1:W-:Y:S01]  /*3f310*/  STL.64 [R1+0x6180], R222 ;  /* 0x006180de01007387 */ /* 0x0003e20000100a00 */
[----:B------:R-:W-:-:S03]  /*3f320*/  IMAD.WIDE R214, R4, 0x4, R124 ;  /* 0x0000000404d67825 */ /* 0x000fc600078e027c */
[----:B------:R-:W3:Y:S01]  /*3f330*/  LDL.LU.64 R124, [R1+0x16a8] ;  /* 0x0016a800017c7983 */ /* 0x000ee20000300a00 */
[----:B------:R-:W-:-:S03]  /*3f340*/  IMAD.WIDE R212, R4, 0x4, R122 ;  /* 0x0000000404d47825 */ /* 0x000fc600078e027a */
[----:B------:R-:W-:Y:S04]  /*3f350*/  STL.64 [R1+0x3510], R220 ;  /* 0x003510dc01007387 */ /* 0x000fe80000100a00 */
[----:B------:R-:W3:Y:S04]  /*3f360*/  LDL.LU.64 R122, [R1+0xa30] ;  /* 0x000a3000017a7983 */ /* 0x000ee80000300a00 */
[----:B------:R-:W-:Y:S01]  /*3f370*/  STL.64 [R1+0x3518], R218 ;  /* 0x003518da01007387 */ /* 0x000fe20000100a00 */
[----:B----4-:R-:W-:-:S03]  /*3f380*/  IMAD.WIDE R210, R4, 0x4, R120 ;  /* 0x0000000404d27825 */ /* 0x010fc600078e0278 */
[----:B------:R-:W4:Y:S04]  /*3f390*/  LDL.LU.64 R120, [R1+0x1988] ;  /* 0x0019880001787983 */ /* 0x000f280000300a00 */
[----:B------:R-:W-:Y:S01]  /*3f3a0*/  STL.64 [R1+0x3540], R216 ;  /* 0x003540d801007387 */ /* 0x000fe20000100a00 */
[----:B------:R-:W-:-:S03]  /*3f3b0*/  IMAD.WIDE R208, R4, 0x4, R112 ;  /* 0x0000000404d07825 */ /* 0x000fc600078e0270 */
[----:B------:R-:W4:Y:S01]  /*3f3c0*/  LDL.LU.64 R112, [R1+0xd98] ;  /* 0x000d980001707983 */ /* 0x000f220000300a00 */
[----:B------:R-:W-:-:S03]  /*3f3d0*/  IMAD.WIDE R198, R4, 0x4, R94 ;  /* 0x0000000404c67825 */ /* 0x000fc600078e025e */
[----:B------:R-:W-:Y:S04]  /*3f3e0*/  STL.64 [R1+0x3548], R214 ;  /* 0x003548d601007387 */ /* 0x000fe80000100a00 */
[----:B------:R-:W4:Y:S04]  /*3f3f0*/  LDL.LU.64 R94, [R1+0x1660] ;  /* 0x00166000015e7983 */ /* 0x000f280000300a00 */
[----:B------:R-:W-:Y:S01]  /*3f400*/  STL.64 [R1+0x3570], R212 ;  /* 0x003570d401007387 */ /* 0x000fe20000100a00 */
[----:B------:R-:W-:-:S03]  /*3f410*/  IMAD.WIDE R196, R4, 0x4, R92 ;  /* 0x0000000404c47825 */ /* 0x000fc600078e025c */
        /* <DEDUP_REMOVED lines=8> */
[----:B--2---:R-:W-:-:S03]  /*3f4a0*/  IMAD.WIDE R186, R4, 0x4, R130 ;  /* 0x0000000404ba7825 */ /* 0x004fc600078e0282 */
[----:B------:R-:W2:Y:S04]  /*3f4b0*/  LDL.LU.64 R130, [R1+0x1650] ;  /* 0x0016500001827983 */ /* 0x000ea80000300a00 */
[----:B------:R-:W-:Y:S01]  /*3f4c0*/  STL.64 [R1+0x35c0], R196 ;  /* 0x0035c0c401007387 */ /* 0x000fe20000100a00 */
[----:B---3--:R-:W-:-:S03]  /*3f4d0*/  IMAD.WIDE R184, R4, 0x4, R128 ;  /* 0x0000000404b87825 */ /* 0x008fc600078e0280 */
[----:B------:R-:W3:Y:S04]  /*3f4e0*/  LDL.LU.64 R128, [R1+0x9f0] ;  /* 0x0009f00001807983 */ /* 0x000ee80000300a00 */
[----:B------:R-:W-:Y:S01]  /*3f4f0*/  STL.64 [R1+0x35c8], R194 ;  /* 0x0035c8c201007387 */ /* 0x000fe20000100a00 */
[----:B------:R-:W-:-:S03]  /*3f500*/  IMAD.WIDE R174, R4, 0x4, R126 ;  /* 0x0000000404ae7825 */ /* 0x000fc600078e027e */
        /* <DEDUP_REMOVED lines=8> */
[----:B----4-:R-:W-:-:S03]  /*3f590*/  IMAD.WIDE R164, R4, 0x4, R120 ;  /* 0x0000000404a47825 */ /* 0x010fc600078e0278 */
[----:B------:R-:W4:Y:S04]  /*3f5a0*/  LDL.LU.64 R120, [R1+0x9e0] ;  /* 0x0009e00001787983 */ /* 0x000f280000300a00 */
[----:B------:R-:W-:Y:S01]  /*3f5b0*/  STL.64 [R1+0x3608], R174 ;  /* 0x003608ae01007387 */ /* 0x000fe20000100a00 */
[----:B------:R-:W-:-:S03]  /*3f5c0*/  IMAD.WIDE R162, R4, 0x4, R112 ;  /* 0x0000000404a27825 */ /* 0x000fc600078e0270 */
        /* <DEDUP_REMOVED lines=31> */
[----:B------:R-:W-:Y:S04]  /*3f7c0*/  STL.64 [R1+0x3678], R148 ;  /* 0x0036789401007387 */ /* 0x000fe80000100a00 */
[----:B------:R-:W4:Y:S01]  /*3f7d0*/  LDL.LU.64 R118, [R1+0x9c8] ;  /* 0x0009c80001767983 */ /* 0x000f220000300a00 */
[----:B------:R-:W-:-:S03]  /*3f7e0*/  IMAD.WIDE R140, R4, 0x4, R112 ;  /* 0x00000004048c7825 */ /* 0x000fc600078e0270 */
[----:B------:R-:W-:Y:S01]  /*3f7f0*/  STL.64 [R1+0x3680], R146 ;  /* 0x0036809201007387 */ /* 0x000fe20000100a00 */
[----:B------:R-:W-:-:S03]  /*3f800*/  IMAD.WIDE R138, R4, 0x4, R94 ;  /* 0x00000004048a7825 */ /* 0x000fc600078e025e */
[----:B------:R-:W4:Y:S04]  /*3f810*/  LDL.LU.64 R94, [R1+0x1610] ;  /* 0x00161000015e7983 */ /* 0x000f280000300a00 */
[----:B------:R-:W-:Y:S01]  /*3f820*/  STL.64 [R1+0x42d8], R144 ;  /* 0x0042d89001007387 */ /* 0x000fe20000100a00 */
[----:B------:R-:W-:-:S03]  /*3f830*/  IMAD.WIDE R136, R4, 0x4, R92 ;  /* 0x0000000404887825 */ /* 0x000fc600078e025c */
[----:B------:R-:W4:Y:S04]  /*3f840*/  LDL.LU.64 R92, [R1+0xdc8] ;  /* 0x000dc800015c7983 */ /* 0x000f280000300a00 */
[----:B------:R-:W-:Y:S04]  /*3f850*/  STL.64 [R1+0x42d0], R142 ;  /* 0x0042d08e01007387 */ /* 0x000fe80000100a00 */
[----:B------:R-:W4:Y:S04]  /*3f860*/  LDL.LU.64 R112, [R1+0x1608] ;  /* 0x0016080001707983 */ /* 0x000f280000300a00 */
[----:B------:R-:W-:Y:S04]  /*3f870*/  STL.64 [R1+0x42c8], R140 ;  /* 0x0042c88c01007387 */ /* 0x000fe80000100a00 */
[----:B------:R-:W4:Y:S04]  /*3f880*/  LDL.LU.64 R66, [R1+0x9b8] ;  /* 0x0009b80001427983 */ /* 0x000f280000300a00 */
[----:B------:R-:W-:Y:S04]  /*3f890*/  STL.64 [R1+0x42c0], R138 ;  /* 0x0042c08a01007387 */ /* 0x000fe80000100a00 */
[----:B------:R-:W4:Y:S01]  /*3f8a0*/  LDL.LU.64 R64, [R1+0x19a8] ;  /* 0x0019a80001407983 */ /* 0x000f220000300a00 */
[----:B------:R-:W-:-:S03]  /*3f8b0*/  IMAD.WIDE R134, R4, 0x4, R106 ;  /* 0x0000000404867825 */ /* 0x000fc600078e026a */
[----:B------:R-:W-:Y:S04]  /*3f8c0*/  STL.64 [R1+0x42b8], R136 ;  /* 0x0042b88801007387 */ /* 0x000fe80000100a00 */
[----:B------:R-:W4:Y:S04]  /*3f8d0*/  LDL.LU.64 R106, [R1+0xdd0] ;  /* 0x000dd000016a7983 */ /* 0x000f280000300a00 */
[----:B------:R-:W-:Y:S04]  /*3f8e0*/  STL.64 [R1+0x42b0], R134 ;  /* 0x0042b08601007387 */ /* 0x000fe80000100a00 */
[----:B------:R-:W4:Y:S01]  /*3f8f0*/  LDL.LU.64 R68, [R1+0x15f0] ;  /* 0x0015f00001447983 */ /* 0x000f220000300a00 */
[----:B------:R-:W-:-:S05]  /*3f900*/  IMAD.WIDE R132, R4, 0x4, R100 ;  /* 0x0000000404847825 */ /* 0x000fca00078e0264 */
[----:B------:R-:W-:Y:S04]  /*3f910*/  STL.64 [R1+0x42a8], R132 ;  /* 0x0042a88401007387 */ /* 0x000fe80000100a00 */
[----:B------:R-:W4:Y:S01]  /*3f920*/  LDL.LU.64 R72, [R1+0x9b0] ;  /* 0x0009b00001487983 */ /* 0x000f220000300a00 */
[----:B--2---:R-:W-:-:S05]  /*3f930*/  IMAD.WIDE R130, R4, 0x4, R130 ;  /* 0x0000000404827825 */ /* 0x004fca00078e0282 */
[----:B------:R-:W-:Y:S04]  /*3f940*/  STL.64 [R1+0x42a0], R130 ;  /* 0x0042a08201007387 */ /* 0x000fe80000100a00 */
[----:B------:R-:W2:Y:S01]  /*3f950*/  LDL.LU.64 R100, [R1+0x19b0] ;  /* 0x0019b00001647983 */ /* 0x000ea20000300a00 */
[----:B---3--:R-:W-:-:S05]  /*3f960*/  IMAD.WIDE R128, R4, 0x4, R128 ;  /* 0x0000000404807825 */ /* 0x008fca00078e0280 */
[----:B------:R-:W-:Y:S04]  /*3f970*/  STL.64 [R1+0x4298], R128 ;  /* 0x0042988001007387 */ /* 0x000fe80000100a00 */
[----:B------:R-:W3:Y:S01]  /*3f980*/  LDL.LU.64 R74, [R1+0xdd8] ;  /* 0x000dd800014a7983 */ /* 0x000ee20000300a00 */
[----:B------:R-:W-:-:S05]  /*3f990*/  IMAD.WIDE R126, R4, 0x4, R126 ;  /* 0x00000004047e7825 */ /* 0x000fca00078e027e */
[----:B------:R-:W-:Y:S04]  /*3f9a0*/  STL.64 [R1+0x4290], R126 ;  /* 0x0042907e01007387 */ /* 0x000fe80000100a00 */
[----:B------:R-:W3:Y:S01]  /*3f9b0*/  LDL.LU.64 R70, [R1+0x15e0] ;  /* 0x0015e00001467983 */ /* 0x000ee20000300a00 */
[----:B------:R-:W-:-:S05]  /*3f9c0*/  IMAD.WIDE R124, R4, 0x4, R124 ;  /* 0x00000004047c7825 */ /* 0x000fca00078e027c */
[----:B------:R-:W-:Y:S01]  /*3f9d0*/  STL.64 [R1+0x4288], R124 ;  /* 0x0042887c01007387 */ /* 0x000fe20000100a00 */
[----:B------:R-:W-:-:S04]  /*3f9e0*/  IMAD.WIDE R122, R4, 0x4, R122 ;  /* 0x00000004047a7825 */ /* 0x000fc800078e027a */
[----:B----4-:R-:W-:-:S04]  /*3f9f0*/  IMAD.WIDE R120, R4, 0x4, R120 ;  /* 0x0000000404787825 */ /* 0x010fc800078e0278 */
[----:B------:R-:W-:-:S04]  /*3fa00*/  IMAD.WIDE R118, R4, 0x4, R118 ;  /* 0x0000000404767825 */ /* 0x000fc800078e0276 */
[C---:B------:R-:W-:Y:S02]  /*3fa10*/  IMAD.WIDE R116, R4.reuse, 0x4, R94 ;  /* 0x0000000404747825 */ /* 0x040fe400078e025e */
        /* <DEDUP_REMOVED lines=13> */
[----:B------:R-:W-:Y:S04]  /*3faf0*/  STL.64 [R1+0x4260], R114 ;  /* 0x0042607201007387 */ /* 0x000fe80000100a00 */
[----:B------:R-:W-:Y:S04]  /*3fb00*/  STL.64 [R1+0x4258], R112 ;  /* 0x0042587001007387 */ /* 0x000fe80000100a00 */
[----:B------:R-:W4:Y:S04]  /*3fb10*/  LDL.LU.64 R18, [R1+0x19c0] ;  /* 0x0019c00001127983 */ /* 0x000f280000300a00 */
[----:B------:R-:W4:Y:S04]  /*3fb20*/  LDL.LU.64 R30, [R1+0xde8] ;  /* 0x000de800011e7983 */ /* 0x000f280000300a00 */
[----:B------:R-:W-:Y:S04]  /*3fb30*/  STL.64 [R1+0x4250], R110 ;  /* 0x0042506e01007387 */ /* 0x000fe80000100a00 */
[----:B------:R-:W4:Y:S04]  /*3fb40*/  LDL.LU.64 R38, [R1+0x15d0] ;  /* 0x0015d00001267983 */ /* 0x000f280000300a00 */
[----:B------:R-:W-:Y:S04]  /*3fb50*/  STL.64 [R1+0x4248], R108 ;  /* 0x0042486c01007387 */ /* 0x000fe80000100a00 */
[----:B------:R-:W4:Y:S01]  /*3fb60*/  LDL.LU.64 R34, [R1+0x988] ;  /* 0x0009880001227983 */ /* 0x000f220000300a00 */
[----:B------:R-:W-:-:S04]  /*3fb70*/  IMAD.WIDE R106, R4, 0x4, R106 ;  /* 0x00000004046a7825 */ /* 0x000fc800078e026a */
[C---:B------:R-:W-:Y:S01]  /*3fb80*/  IMAD.WIDE R104, R4.reuse, 0x4, R68 ;  /* 0x0000000404687825 */ /* 0x040fe200078e0244 */
[----:B------:R-:W-:Y:S04]  /*3fb90*/  STL.64 [R1+0x4240], R106 ;  /* 0x0042406a01007387 */ /* 0x000fe80000100a00 */
[----:B------:R-:W4:Y:S01]  /*3fba0*/  LDL.LU.64 R68, [R1+0x15c8] ;  /* 0x0015c80001447983 */ /* 0x000f220000300a00 */
[----:B------:R-:W-:-:S03]  /*3fbb0*/  IMAD.WIDE R102, R4, 0x4, R72 ;  /* 0x0000000404667825 */ /* 0x000fc600078e0248 */
[----:B------:R-:W-:Y:S01]  /*3fbc0*/  STL.64 [R1+0x4238], R104 ;  /* 0x0042386801007387 */ /* 0x000fe20000100a00 */
[----:B--2---:R-:W-:-:S04]  /*3fbd0*/  IMAD.WIDE R100, R4, 0x4, R100 ;  /* 0x0000000404647825 */ /* 0x004fc800078e0264 */
[C---:B---3--:R-:W-:Y:S02]  /*3fbe0*/  IMAD.WIDE R98, R4.reuse, 0x4, R74 ;  /* 0x0000000404627825 */ /* 0x048fe400078e024a */
[----:B------:R-:W2:Y:S04]  /*3fbf0*/  LDL.LU.64 R74, [R1+0xdf0] ;  /* 0x000df000014a7983 */ /* 0x000ea80000300a00 */
[----:B------:R-:W-:Y:S01]  /*3fc00*/  STL.64 [R1+0x4230], R102 ;  /* 0x0042306601007387 */ /* 0x000fe20000100a00 */
[----:B------:R-:W-:-:S03]  /*3fc10*/  IMAD.WIDE R96, R4, 0x4, R70 ;  /* 0x0000000404607825 */ /* 0x000fc600078e0246 */
[----:B------:R-:W3:Y:S04]  /*3fc20*/  LDL.LU.64 R72, [R1+0x15c0] ;  /* 0x0015c00001487983 */ /* 0x000ee80000300a00 */
[----:B------:R-:W-:Y:S04]  /*3fc30*/  STL.64 [R1+0x4228], R100 ;  /* 0x0042286401007387 */ /* 0x000fe80000100a00 */
[----:B------:R-:W3:Y:S04]  /*3fc40*/  LDL.LU.64 R70, [R1+0x980] ;  /* 0x0009800001467983 */ /* 0x000ee80000300a00 */
[----:B------:R-:W-:Y:S01]  /*3fc50*/  STL.64 [R1+0x4220], R98 ;  /* 0x0042206201007387 */ /* 0x000fe20000100a00 */
        /* <DEDUP_REMOVED lines=10> */
[----:B------:R-:W4:Y:S04]  /*3fd00*/  LDL.LU.64 R44, [R1+0x978] ;  /* 0x00097800012c7983 */ /* 0x000f280000300a00 */
[----:B------:R-:W-:Y:S01]  /*3fd10*/  STL.64 [R1+0x4208], R92 ;  /* 0x0042085c01007387 */ /* 0x000fe20000100a00 */
[----:B------:R-:W-:-:S03]  /*3fd20*/  IMAD.WIDE R84, R4, 0x4, R18 ;  /* 0x0000000404547825 */ /* 0x000fc600078e0212 */
        /* <DEDUP_REMOVED lines=20> */
[----:B------:R-:W-:Y:S01]  /*3fe70*/  STL.64 [R1+0x41c0], R74 ;  /* 0x0041c04a01007387 */ /* 0x000fe20000100a00 */
[----:B---3--:R-:W-:-:S04]  /*3fe80*/  IMAD.WIDE R72, R4, 0x4, R72 ;  /* 0x0000000404487825 */ /* 0x008fc800078e0248 */
[----:B------:R-:W-:-:S04]  /*3fe90*/  IMAD.WIDE R70, R4, 0x4, R70 ;  /* 0x0000000404467825 */ /* 0x000fc800078e0246 */
[C---:B----4-:R-:W-:Y:S02]  /*3fea0*/  IMAD.WIDE R68, R4.reuse, 0x4, R46 ;  /* 0x0000000404447825 */ /* 0x050fe400078e022e */
[----:B------:R-:W2:Y:S04]  /*3feb0*/  LDL.LU.64 R46, [R1+0x958] ;  /* 0x00095800012e7983 */ /* 0x000ea80000300a00 */
[----:B------:R-:W-:Y:S01]  /*3fec0*/  STL.64 [R1+0x41b8], R72 ;  /* 0x0041b84801007387 */ /* 0x000fe20000100a00 */
[----:B------:R-:W-:-:S03]  /*3fed0*/  IMAD.WIDE R66, R4, 0x4, R66 ;  /* 0x0000000404427825 */ /* 0x000fc600078e0242 */
[----:B------:R-:W-:Y:S01]  /*3fee0*/  STL.64 [R1+0x41b0], R70 ;  /* 0x0041b04601007387 */ /* 0x000fe20000100a00 */
[----:B------:R-:W-:-:S04]  /*3fef0*/  IMAD.WIDE R64, R4, 0x4, R64 ;  /* 0x0000000404407825 */ /* 0x000fc800078e0240 */
[C---:B------:R-:W-:Y:S02]  /*3ff00*/  IMAD.WIDE R62, R4.reuse, 0x4, R44 ;  /* 0x00000004043e7825 */ /* 0x040fe400078e022c */
[----:B------:R-:W3:Y:S04]  /*3ff10*/  LDL.LU.64 R44, [R1+0x19d8] ;  /* 0x0019d800012c7983 */ /* 0x000ee80000300a00 */
        /* <DEDUP_REMOVED lines=10> */
[----:B------:R-:W4:Y:S01]  /*3ffc0*/  LDL.LU.64 R34, [R1+0xe18] ;  /* 0x000e180001227983 */ /* 0x000f220000300a00 */
[----:B------:R-:W-:-:S03]  /*3ffd0*/  IMAD.WIDE R54, R4, 0x4, R30 ;  /* 0x0000000404367825 */ /* 0x000fc600078e021e */
[----:B------:R-:W-:Y:S04]  /*3ffe0*/  STL.64 [R1+0x4190], R62 ;  /* 0x0041903e01007387 */ /* 0x000fe80000100a00 */
[----:B------:R-:W4:Y:S04]  /*3fff0*/  LDL.LU.64 R28, [R1+0x1570] ;  /* 0x00157000011c7983 */ /* 0x000f280000300a00 */
[----:B------:R-:W4:Y:S01]  /*40000*/  LDL.LU.64 R30, [R1+0x938] ;  /* 0x00093800011e7983 */ /* 0x000f220000300a00 */
[----:B------:R-:W-:-:S03]  /*40010*/  IMAD.WIDE R52, R4, 0x4, R10 ;  /* 0x0000000404347825 */ /* 0x000fc600078e020a */
[----:B------:R-:W-:Y:S04]  /*40020*/  STL.64 [R1+0x4188], R60 ;  /* 0x0041883c01007387 */ /* 0x000fe80000100a00 */
[----:B------:R-:W4:Y:S04]  /*40030*/  LDL.LU.64 R10, [R1+0x19e8] ;  /* 0x0019e800010a7983 */ /* 0x000f280000300a00 */
[----:B------:R-:W-:Y:S04]  /*40040*/  STL.64 [R1+0x4180], R58 ;  /* 0x0041803a01007387 */ /* 0x000fe80000100a00 */
[----:B------:R-:W4:Y:S01]  /*40050*/  LDL.LU.64 R176, [R1+0xe20] ;  /* 0x000e200001b07983 */ /* 0x000f220000300a00 */
[----:B------:R-:W-:-:S03]  /*40060*/  IMAD.WIDE R50, R4, 0x4, R8 ;  /* 0x0000000404327825 */ /* 0x000fc600078e0208 */
[----:B------:R-:W-:Y:S04]  /*40070*/  STL.64 [R1+0x4178], R56 ;  /* 0x0041783801007387 */ /* 0x000fe80000100a00 */
[----:B------:R-:W4:Y:S04]  /*40080*/  LDL.LU.64 R168, [R1+0x1568] ;  /* 0x0015680001a87983 */ /* 0x000f280000300a00 */
[----:B------:R-:W4:Y:S04]  /*40090*/  LDL.LU.64 R166, [R1+0x930] ;  /* 0x0009300001a67983 */ /* 0x000f280000300a00 */
[----:B------:R-:W-:Y:S04]  /*400a0*/  STL.64 [R1+0x4170], R54 ;  /* 0x0041703601007387 */ /* 0x000fe80000100a00 */
[----:B------:R-:W4:Y:S01]  /*400b0*/  LDL.LU.64 R8, [R1+0x1560] ;  /* 0x0015600001087983 */ /* 0x000f220000300a00 */
[----:B------:R-:W-:-:S03]  /*400c0*/  IMAD.WIDE R48, R4, 0x4, R18 ;  /* 0x0000000404307825 */ /* 0x000fc600078e0212 */
[----:B------:R-:W4:Y:S04]  /*400d0*/  LDL.LU.64 R18, [R1+0xe28] ;  /* 0x000e280001127983 */ /* 0x000f280000300a00 */
[----:B------:R-:W-:Y:S04]  /*400e0*/  STL.64 [R1+0x4168], R52 ;  /* 0x0041683401007387 */ /* 0x000fe80000100a00 */
[----:B------:R-:W-:Y:S01]  /*400f0*/  STL.64 [R1+0x4160], R50 ;  /* 0x0041603201007387 */ /* 0x000fe20000100a00 */
[----:B--2---:R-:W-:-:S04]  /*40100*/  IMAD.WIDE R46, R4, 0x4, R46 ;  /* 0x00000004042e7825 */ /* 0x004fc800078e022e */
[----:B---3--:R-:W-:-:S04]  /*40110*/  IMAD.WIDE R44, R4, 0x4, R44 ;  /* 0x00000004042c7825 */ /* 0x008fc800078e022c */
[C---:B----4-:R-:W-:Y:S02]  /*40120*/  IMAD.WIDE R42, R4.reuse, 0x4, R16 ;  /* 0x00000004042a7825 */ /* 0x050fe400078e0210 */
[----:B------:R-:W2:Y:S04]  /*40130*/  LDL.LU.64 R16, [R1+0x1558] ;  /* 0x0015580001107983 */ /* 0x000ea80000300a00 */
[----:B------:R-:W-:Y:S01]  /*40140*/  STL.64 [R1+0x4158], R48 ;  /* 0x0041583001007387 */ /* 0x000fe20000100a00 */
[----:B------:R-:W-:-:S03]  /*40150*/  IMAD.WIDE R40, R4, 0x4, R14 ;  /* 0x0000000404287825 */ /* 0x000fc600078e020e */
[----:B------:R-:W3:Y:S04]  /*40160*/  LDL.LU.64 R14, [R1+0x928] ;  /* 0x00092800010e7983 */ /* 0x000ee80000300a00 */
[----:B------:R-:W-:Y:S01]  /*40170*/  STL.64 [R1+0x4150], R46 ;  /* 0x0041502e01007387 */ /* 0x000fe20000100a00 */
[----:B------:R-:W-:-:S03]  /*40180*/  IMAD.WIDE R38, R4, 0x4, R38 ;  /* 0x0000000404267825 */ /* 0x000fc600078e0226 */
[----:B------:R-:W-:Y:S04]  /*40190*/  STL.64 [R1+0x4148], R44 ;  /* 0x0041482c01007387 */ /* 0x000fe80000100a00 */
[----:B------:R-:W-:Y:S01]  /*401a0*/  STL.64 [R1+0x4140], R42 ;  /* 0x0041402a01007387 */ /* 0x000fe20000100a00 */
[----:B------:R-:W-:-:S03]  /*401b0*/  IMAD.WIDE R36, R4, 0x4, R12 ;  /* 0x0000000404247825 */ /* 0x000fc600078e020c */
[----:B------:R-:W-:Y:S01]  /*401c0*/  STL.64 [R1+0x4138], R40 ;  /* 0x0041382801007387 */ /* 0x000fe20000100a00 */
[----:B------:R-:W-:-:S03]  /*401d0*/  IMAD.WIDE R34, R4, 0x4, R34 ;  /* 0x0000000404227825 */ /* 0x000fc600078e0222 */
[----:B------:R-:W-:Y:S04]  /*401e0*/  STL.64 [R1+0x4130], R38 ;  /* 0x0041302601007387 */ /* 0x000fe80000100a00 */
[----:B------:R-:W4:Y:S01]  /*401f0*/  LDL.LU.64 R12, [R1+0x1550] ;  /* 0x00155000010c7983 */ /* 0x000f220000300a00 */
[----:B------:R-:W-:-:S03]  /*40200*/  IMAD.WIDE R32, R4, 0x4, R28 ;  /* 0x0000000404207825 */ /* 0x000fc600078e021c */
[----:B------:R-:W-:Y:S01]  /*40210*/  STL.64 [R1+0x4128], R36 ;  /* 0x0041282401007387 */ /* 0x000fe20000100a00 */
[----:B------:R-:W-:-:S04]  /*40220*/  IMAD.WIDE R30, R4, 0x4, R30 ;  /* 0x00000004041e7825 */ /* 0x000fc800078e021e */
[C---:B------:R-:W-:Y:S02]  /*40230*/  IMAD.WIDE R28, R4.reuse, 0x4, R10 ;  /* 0x00000004041c7825 */ /* 0x040fe400078e020a */
[----:B------:R-:W4:Y:S04]  /*40240*/  LDL.LU.64 R10, [R1+0xe30] ;  /* 0x000e3000010a7983 */ /* 0x000f280000300a00 */
[----:B------:R-:W-:Y:S01]  /*40250*/  STL.64 [R1+0x4120], R34 ;  /* 0x0041202201007387 */ /* 0x000fe20000100a00 */
[----:B------:R-:W-:-:S03]  /*40260*/  IMAD.WIDE R26, R4, 0x4, R176 ;  /* 0x00000004041a7825 */ /* 0x000fc600078e02b0 */
[----:B------:R-:W-:Y:S04]  /*40270*/  STL.64 [R1+0x4118], R32 ;  /* 0x0041182001007387 */ /* 0x000fe80000100a00 */
[----:B------:R-:W-:Y:S01]  /*40280*/  STL.64 [R1+0x4110], R30 ;  /* 0x0041101e01007387 */ /* 0x000fe20000100a00 */
[----:B------:R-:W-:-:S03]  /*40290*/  IMAD.WIDE R24, R4, 0x4, R168 ;  /* 0x0000000404187825 */ /* 0x000fc600078e02a8 */
[----:B------:R-:W-:Y:S01]  /*402a0*/  STL.64 [R1+0x4108], R28 ;  /* 0x0041081c01007387 */ /* 0x000fe20000100a00 */
[----:B------:R-:W-:-:S03]  /*402b0*/  IMAD.WIDE R22, R4, 0x4, R166 ;  /* 0x0000000404167825 */ /* 0x000fc600078e02a6 */
[----:B------:R-:W-:Y:S01]  /*402c0*/  STL.64 [R1+0x4100], R26 ;  /* 0x0041001a01007387 */ /* 0x000fe20000100a00 */
[----:B------:R-:W-:-:S03]  /*402d0*/  IMAD.WIDE R20, R4, 0x4, R8 ;  /* 0x0000000404147825 */ /* 0x000fc600078e0208 */
[----:B------:R-:W4:Y:S04]  /*402e0*/  LDL.LU.64 R8, [R1+0x1540] ;  /* 0x0015400001087983 */ /* 0x000f280000300a00 */
[----:B-1----:R-:W4:Y:S04]  /*402f0*/  LDL.LU.64 R6, [R1+0x920] ;  /* 0x0009200001067983 */ /* 0x002f280000300a00 */
[----:B------:R-:W-:Y:S04]  /*40300*/  STL.64 [R1+0x40f8], R24 ;  /* 0x0040f81801007387 */ /* 0x000fe80000100a00 */
[----:B------:R-:W4:Y:S04]  /*40310*/  LDL.LU.64 R176, [R1+0x410] ;  /* 0x0004100001b07983 */ /* 0x000f280000300a00 */
[----:B------:R-:W4:Y:S04]  /*40320*/  LDL.LU.64 R178, [R1+0x408] ;  /* 0x0004080001b27983 */ /* 0x000f280000300a00 */
[----:B------:R-:W-:Y:S04]  /*40330*/  STL.64 [R1+0x40f0], R22 ;  /* 0x0040f01601007387 */ /* 0x000fe80000100a00 */
[----:B------:R-:W4:Y:S04]  /*40340*/  LDL.LU.64 R188, [R1+0x3f8] ;  /* 0x0003f80001bc7983 */ /* 0x000f280000300a00 */
[----:B------:R-:W4:Y:S04]  /*40350*/  LDL.LU.64 R190, [R1+0x3f0] ;  /* 0x0003f00001be7983 */ /* 0x000f280000300a00 */
[----:B------:R-:W4:Y:S01]  /*40360*/  LDL.LU.64 R204, [R1+0x428] ;  /* 0x0004280001cc7983 */ /* 0x000f220000300a00 */
[----:B------:R-:W-:-:S03]  /*40370*/  IMAD.WIDE R18, R4, 0x4, R18 ;  /* 0x0000000404127825 */ /* 0x000fc600078e0212 */
[----:B------:R-:W4:Y:S04]  /*40380*/  LDL.LU.64 R206, [R1+0x3e0] ;  /* 0x0003e00001ce7983 */ /* 0x000f280000300a00 */
[----:B------:R-:W4:Y:S04]  /*40390*/  LDL.LU.64 R234, [R1+0x438] ;  /* 0x0004380001ea7983 */ /* 0x000f280000300a00 */
[----:B------:R-:W4:Y:S04]  /*403a0*/  LDL.LU.64 R236, [R1+0x3d0] ;  /* 0x0003d00001ec7983 */ /* 0x000f280000300a00 */
[----:B------:R-:W4:Y:S04]  /*403b0*/  LDL.LU.64 R238, [R1+0x3b8] ;  /* 0x0003b80001ee7983 */ /* 0x000f280000300a00 */
[----:B------:R-:W4:Y:S04]  /*403c0*/  LDL.LU.64 R242, [R1+0x3b0] ;  /* 0x0003b00001f27983 */ /* 0x000f280000300a00 */
[----:B------:R-:W-:Y:S04]  /*403d0*/  STL.64 [R1+0x40e8], R20 ;  /* 0x0040e81401007387 */ /* 0x000fe80000100a00 */
[----:B------:R-:W4:Y:S04]  /*403e0*/  LDL.LU.64 R166, [R1+0x400] ;  /* 0x0004000001a67983 */ /* 0x000f280000300a00 */
[----:B------:R-:W4:Y:S04]  /*403f0*/  LDL.LU.64 R168, [R1+0x418] ;  /* 0x0004180001a87983 */ /* 0x000f280000300a00 */
[----:B------:R-:W-:Y:S04]  /*40400*/  STL.64 [R1+0x40e0], R18 ;  /* 0x0040e01201007387 */ /* 0x000fe80000100a00 */
[----:B------:R-:W4:Y:S04]  /*40410*/  LDL.LU.64 R180, [R1+0x420] ;  /* 0x0004200001b47983 */ /* 0x000f280000300a00 */
[----:B------:R-:W4:Y:S04]  /*40420*/  LDL.LU.64 R182, [R1+0x3e8] ;  /* 0x0003e80001b67983 */ /* 0x000f280000300a00 */
[----:B------:R-:W4:Y:S04]  /*40430*/  LDL.LU.64 R200, [R1+0x430] ;  /* 0x0004300001c87983 */ /* 0x000f280000300a00 */
[----:B------:R-:W4:Y:S04]  /*40440*/  LDL.LU.64 R202, [R1+0x3d8] ;  /* 0x0003d80001ca7983 */ /* 0x000f280000300a00 */
[----:B------:R-:W4:Y:S04]  /*40450*/  LDL.LU.64 R246, [R1+0x3c8] ;  /* 0x0003c80001f67983 */ /* 0x000f280000300a00 */
[----:B------:R-:W4:Y:S04]  /*40460*/  LDL.LU.64 R248, [R1+0x3c0] ;  /* 0x0003c00001f87983 */ /* 0x000f280000300a00 */
[----:B------:R-:W4:Y:S04]  /*40470*/  LDL.LU.64 R250, [R1+0x440] ;  /* 0x0004400001fa7983 */ /* 0x000f280000300a00 */
[----:B------:R-:W4:Y:S01]  /*40480*/  LDL.LU.64 R2, [R1+0x3a8] ;  /* 0x0003a80001027983 */ /* 0x000f220000300a00 */
[----:B------:R-:W-:-:S04]  /*40490*/  UIADD3 UR6, UR6, -0x80, URZ ;  /* 0xffffff8006067890 */ /* 0x000fc8000fffe03f */
[----:B------:R-:W-:-:S06]  /*404a0*/  UISETP.GE.U32.AND UP0, UPT, UR6, 0x7fffff41, UPT ;  /* 0x7fffff410600788c */ /* 0x000fcc000bf06070 */
[----:B------:R-:W-:Y:S01]  /*404b0*/  PLOP3.LUT P3, PT, PT, PT, UP0, 0x80, 0x0 ;  /* 0x000000000000781c */ /* 0x000fe20003f6f008 */
[----:B--2---:R-:W-:-:S04]  /*404c0*/  IMAD.WIDE R16, R4, 0x4, R16 ;  /* 0x0000000404107825 */ /* 0x004fc800078e0210 */
[C---:B---3--:R-:W-:Y:S01]  /*404d0*/  IMAD.WIDE R14, R4.reuse, 0x4, R14 ;  /* 0x00000004040e7825 */ /* 0x048fe200078e020e */
[----:B------:R-:W-:Y:S04]  /*404e0*/  STL.64 [R1+0x40d8], R16 ;  /* 0x0040d81001007387 */ /* 0x000fe80000100a00 */
[----:B------:R-:W-:Y:S01]  /*404f0*/  STL.64 [R1+0x40d0], R14 ;  /* 0x0040d00e01007387 */ /* 0x000fe20000100a00 */
[----:B----4-:R-:W-:-:S05]  /*40500*/  IMAD.WIDE R12, R4, 0x4, R12 ;  /* 0x00000004040c7825 */ /* 0x010fca00078e020c */
[----:B------:R-:W-:Y:S01]  /*40510*/  STL.64 [R1+0x40c8], R12 ;  /* 0x0040c80c01007387 */ /* 0x000fe20000100a00 */
[----:B------:R-:W-:-:S05]  /*40520*/  IMAD.WIDE R10, R4, 0x4, R10 ;  /* 0x00000004040a7825 */ /* 0x000fca00078e020a */
[----:B------:R-:W-:Y:S01]  /*40530*/  STL.64 [R1+0x40c0], R10 ;  /* 0x0040c00a01007387 */ /* 0x000fe20000100a00 */
[----:B------:R-:W-:-:S04]  /*40540*/  IMAD.WIDE R8, R4, 0x4, R8 ;  /* 0x0000000404087825 */ /* 0x000fc800078e0208 */
[----:B------:R-:W-:Y:S01]  /*40550*/  IMAD.WIDE R6, R4, 0x4, R6 ;  /* 0x0000000404067825 */ /* 0x000fe200078e0206 */
[----:B------:R-:W-:Y:S04]  /*40560*/  STL.64 [R1+0x40b8], R8 ;  /* 0x0040b80801007387 */ /* 0x000fe80000100a00 */
[----:B------:R-:W-:Y:S01]  /*40570*/  STL.64 [R1+0x40b0], R6 ;  /* 0x0040b00601007387 */ /* 0x000fe20000100a00 */
[----:B------:R-:W-:-:S04]  /*40580*/  IMAD.WIDE R176, R245, 0x4, R176 ;  /* 0x00000004f5b07825 */ /* 0x000fc800078e02b0 */
[C---:B------:R-:W-:Y:S01]  /*40590*/  IMAD.WIDE R178, R245.reuse, 0x4, R178 ;  /* 0x00000004f5b27825 */ /* 0x040fe200078e02b2 */
[----:B------:R-:W-:Y:S04]  /*405a0*/  LDGSTS.E [R240+0x4de00], desc[UR36][R176.64], !P4 ;  /* 0x4de00000b0f07fae */ /* 0x000fe8000e121864 */
[----:B------:R-:W-:Y:S01]  /*405b0*/  LDGSTS.E [R240+0x4de80], desc[UR36][R178.64], !P4 ;  /* 0x4de80000b2f07fae */ /* 0x000fe2000e121864 */
[----:B------:R-:W-:-:S04]  /*405c0*/  IMAD.WIDE R222, R245, 0x4, R234 ;  /* 0x00000004f5de7825 */ /* 0x000fc800078e02ea */
[C---:B------:R-:W-:Y:S01]  /*405d0*/  IMAD.WIDE R224, R245.reuse, 0x4, R236 ;  /* 0x00000004f5e07825 */ /* 0x040fe200078e02ec */
[----:B------:R-:W-:Y:S03]  /*405e0*/  STL.64 [R1+0x1540], R222 ;  /* 0x001540de01007387 */ /* 0x000fe60000100a00 */
[C---:B------:R-:W-:Y:S01]  /*405f0*/  IMAD.WIDE R230, R245.reuse, 0x4, R238 ;  /* 0x00000004f5e67825 */ /* 0x040fe200078e02ee */
[----:B------:R-:W-:Y:S03]  /*40600*/  STL.64 [R1+0x1550], R224 ;  /* 0x001550e001007387 */ /* 0x000fe60000100a00 */
[C---:B------:R-:W-:Y:S01]  /*40610*/  IMAD.WIDE R232, R245.reuse, 0x4, R242 ;  /* 0x00000004f5e87825 */ /* 0x040fe200078e02f2 */
[----:B------:R-:W-:Y:S04]  /*40620*/  STL.64 [R1+0x1568], R230 ;  /* 0x001568e601007387 */ /* 0x000fe80000100a00 */
[----:B------:R-:W-:Y:S01]  /*40630*/  STL.64 [R1+0x1570], R232 ;  /* 0x001570e801007387 */ /* 0x000fe20000100a00 */
[----:B------:R-:W-:-:S04]  /*40640*/  IMAD.WIDE R188, R245, 0x4, R188 ;  /* 0x00000004f5bc7825 */ /* 0x000fc800078e02bc */
[----:B------:R-:W-:-:S04]  /*40650*/  IMAD.WIDE R190, R245, 0x4, R190 ;  /* 0x00000004f5be7825 */ /* 0x000fc800078e02be */
[----:B------:R-:W-:-:S04]  /*40660*/  IMAD.WIDE R204, R245, 0x4, R204 ;  /* 0x00000004f5cc7825 */ /* 0x000fc800078e02cc */
[----:B------:R-:W-:-:S04]  /*40670*/  IMAD.WIDE R206, R245, 0x4, R206 ;  /* 0x00000004f5ce7825 */ /* 0x000fc800078e02ce */
[----:B------:R-:W-:-:S04]  /*40680*/  IMAD.WIDE R166, R245, 0x4, R166 ;  /* 0x00000004f5a67825 */ /* 0x000fc800078e02a6 */
[C---:B------:R-:W-:Y:S01]  /*40690*/  IMAD.WIDE R168, R245.reuse, 0x4, R168 ;  /* 0x00000004f5a87825 */ /* 0x040fe200078e02a8 */
[----:B------:R-:W-:Y:S03]  /*406a0*/  LDGSTS.E [R240+0x4df00], desc[UR36][R166.64], !P4 ;  /* 0x4df00000a6f07fae */ /* 0x000fe6000e121864 */
[C---:B------:R-:W-:Y:S01]  /*406b0*/  IMAD.WIDE R180, R245.reuse, 0x4, R180 ;  /* 0x00000004f5b47825 */ /* 0x040fe200078e02b4 */
[----:B------:R-:W-:Y:S03]  /*406c0*/  LDGSTS.E [R240+0x4df80], desc[UR36][R168.64], !P4 ;  /* 0x4df80000a8f07fae */ /* 0x000fe6000e121864 */
[C---:B------:R-:W-:Y:S01]  /*406d0*/  IMAD.WIDE R182, R245.reuse, 0x4, R182 ;  /* 0x00000004f5b67825 */ /* 0x040fe200078e02b6 */
[----:B------:R-:W-:Y:S03]  /*406e0*/  LDGSTS.E [R240+0x4e600], desc[UR36][R188.64], !P1 ;  /* 0x4e600000bcf07fae */ /* 0x000fe6000c921864 */
[C---:B------:R-:W-:Y:S01]  /*406f0*/  IMAD.WIDE R226, R245.reuse, 0x4, R246 ;  /* 0x00000004f5e27825 */ /* 0x040fe200078e02f6 */
[----:B------:R-:W-:Y:S03]  /*40700*/  LDGSTS.E [R240+0x4e680], desc[UR36][R190.64], !P1 ;  /* 0x4e680000bef07fae */ /* 0x000fe6000c921864 */
[C---:B------:R-:W-:Y:S01]  /*40710*/  IMAD.WIDE R228, R245.reuse, 0x4, R248 ;  /* 0x00000004f5e47825 */ /* 0x040fe200078e02f8 */
[----:B------:R-:W-:Y:S03]  /*40720*/  STL.64 [R1+0x28], R226 ;  /* 0x000028e201007387 */ /* 0x000fe60000100a00 */
[C---:B------:R-:W-:Y:S01]  /*40730*/  IMAD.WIDE R234, R245.reuse, 0x4, R250 ;  /* 0x00000004f5ea7825 */ /* 0x040fe200078e02fa */
[----:B------:R-:W2:Y:S03]  /*40740*/  LDL.64 R236, [R1+0x31b0] ;  /* 0x0031b00001ec7983 */ /* 0x000ea60000100a00 */
[C---:B------:R-:W-:Y:S01]  /*40750*/  IMAD.WIDE R2, R245.reuse, 0x4, R2 ;  /* 0x00000004f5027825 */ /* 0x040fe200078e0202 */
[----:B------:R-:W-:Y:S04]  /*40760*/  STL.64 [R1+0x30], R228 ;  /* 0x000030e401007387 */ /* 0x000fe80000100a00 */
[----:B------:R-:W3:Y:S04]  /*40770*/  LDL.64 R238, [R1+0x31b8] ;  /* 0x0031b80001ee7983 */ /* 0x000ee80000100a00 */
[----:B------:R-:W-:Y:S01]  /*40780*/  STL.64 [R1+0x1558], R234 ;  /* 0x001558ea01007387 */ /* 0x000fe20000100a00 */
[----:B------:R-:W-:-:S03]  /*40790*/  IMAD.WIDE R200, R245, 0x4, R200 ;  /* 0x00000004f5c87825 */ /* 0x000fc600078e02c8 */
[----:B------:R-:W4:Y:S01]  /*407a0*/  LDL.64 R242, [R1+0x31d0] ;  /* 0x0031d00001f27983 */ /* 0x000f220000100a00 */
[----:B------:R-:W-:-:S03]  /*407b0*/  IMAD.WIDE R202, R245, 0x4, R202 ;  /* 0x00000004f5ca7825 */ /* 0x000fc600078e02ca */
[----:B------:R-:W-:Y:S04]  /*407c0*/  STL.64 [R1+0x1560], R2 ;  /* 0x0015600201007387 */ /* 0x000fe80000100a00 */
[----:B------:R-:W4:Y:S04]  /*407d0*/  LDL.64 R246, [R1+0x31d8] ;  /* 0x0031d80001f67983 */ /* 0x000f280000100a00 */
[----:B------:R-:W4:Y:S04]  /*407e0*/  LDL.64 R248, [R1+0x31f8] ;  /* 0x0031f80001f87983 */ /* 0x000f280000100a00 */
[----:B------:R-:W4:Y:S04]  /*407f0*/  LDL.64 R250, [R1+0x3208] ;  /* 0x0032080001fa7983 */ /* 0x000f280000100a00 */
[----:B------:R1:W-:Y:S04]  /*40800*/  STL.64 [R1+0x6060], R244 ;  /* 0x006060f401007387 */ /* 0x0003e80000100a00 */
[----:B------:R-:W-:Y:S04]  /*40810*/  LDGSTS.E [R240+0x4e700], desc[UR36][R180.64], !P1 ;  /* 0x4e700000b4f07fae */ /* 0x000fe8000c921864 */
[----:B------:R-:W-:Y:S04]  /*40820*/  LDGSTS.E [R240+0x4e780], desc[UR36][R182.64], !P1 ;  /* 0x4e780000b6f07fae */ /* 0x000fe8000c921864 */
[----:B-1----:R-:W4:Y:S04]  /*40830*/  LDL.64 R244, [R1+0x3380] ;  /* 0x0033800001f47983 */ /* 0x002f280000100a00 */
        /* <DEDUP_REMOVED lines=25> */
[----:B------:R-:W0:Y:S04]  /*409d0*/  LDGDEPBAR ;  /* 0x00000000000079af */ /* 0x000e280000000000 */
[----:B-1----:R-:W4:Y:S04]  /*409e0*/  LDL.64 R180, [R1+0x32b8] ;  /* 0x0032b80001b47983 */ /* 0x002f280000100a00 */
[----:B------:R1:W-:Y:S04]  /*409f0*/  STL.64 [R1+0x5f58], R182 ;  /* 0x005f58b601007387 */ /* 0x0003e80000100a00 */
        /* <DEDUP_REMOVED lines=9> */
[----:B------:R-:W4:Y:S04]  /*40a90*/  LDL.LU.64 R222, [R1+0x6180] ;  /* 0x0061800001de7983 */ /* 0x000f280000300a00 */
[----:B------:R-:W4:Y:S04]  /*40aa0*/  LDL.LU.64 R224, [R1+0x6178] ;  /* 0x0061780001e07983 */ /* 0x000f280000300a00 */
[----:B------:R-:W4:Y:S04]  /*40ab0*/  LDL.LU.64 R226, [R1+0x6170] ;  /* 0x0061700001e27983 */ /* 0x000f280000300a00 */
[----:B------:R-:W4:Y:S04]  /*40ac0*/  LDL.LU.64 R228, [R1+0x6168] ;  /* 0x0061680001e47983 */ /* 0x000f280000300a00 */
[----:B------:R-:W4:Y:S04]  /*40ad0*/  LDL.LU.64 R230, [R1+0x6160] ;  /* 0x0061600001e67983 */ /* 0x000f280000300a00 */
[----:B------:R-:W4:Y:S04]  /*40ae0*/  LDL.LU.64 R232, [R1+0x6158] ;  /* 0x0061580001e87983 */ /* 0x000f280000300a00 */
[----:B------:R-:W4:Y:S04]  /*40af0*/  LDL.LU.64 R234, [R1+0x6150] ;  /* 0x0061500001ea7983 */ /* 0x000f280000300a00 */
[----:B------:R-:W2:Y:S04]  /*40b00*/  LDL.LU.64 R2, [R1+0x6148] ;  /* 0x0061480001027983 */ /* 0x000ea80000300a00 */
[----:B--2---:R-:W-:Y:S04]  /*40b10*/  LDGSTS.E [R2+0x20000], desc[UR36][R236.64], P6 ;  /* 0x20000000ec027fae */ /* 0x004fe8000b121864 */
[----:B---3--:R-:W-:Y:S04]  /*40b20*/  LDGSTS.E [R2+0x20080], desc[UR36][R238.64], P2 ;  /* 0x20080000ee027fae */ /* 0x008fe80009121864 */
[----:B----4-:R-:W-:Y:S04]  /*40b30*/  LDGSTS.E [R2+0x20800], desc[UR36][R242.64], P6 ;  /* 0x20800000f2027fae */ /* 0x010fe8000b121864 */
[----:B------:R-:W2:Y:S04]  /*40b40*/  LDL.LU.64 R236, [R1+0x6140] ;  /* 0x0061400001ec7983 */ /* 0x000ea80000300a00 */
[----:B------:R-:W3:Y:S04]  /*40b50*/  LDL.LU.64 R238, [R1+0x6138] ;  /* 0x0061380001ee7983 */ /* 0x000ee80000300a00 */
[----:B------:R-:W4:Y:S04]  /*40b60*/  LDL.LU.64 R242, [R1+0x6130] ;  /* 0x0061300001f27983 */ /* 0x000f280000300a00 */
[----:B------:R-:W-:Y:S04]  /*40b70*/  LDGSTS.E [R2+0x20880], desc[UR36][R246.64], P2 ;  /* 0x20880000f6027fae */ /* 0x000fe80009121864 */
[----:B------:R-:W-:Y:S04]  /*40b80*/  LDGSTS.E [R2+0x21000], desc[UR36][R248.64], P6 ;  /* 0x21000000f8027fae */ /* 0x000fe8000b121864 */
[----:B------:R-:W-:Y:S04]  /*40b90*/  LDGSTS.E [R2+0x21080], desc[UR36][R250.64], P2 ;  /* 0x21080000fa027fae */ /* 0x000fe80009121864 */
[----:B------:R-:W2:Y:S04]  /*40ba0*/  LDL.LU.64 R246, [R1+0x6128] ;  /* 0x0061280001f67983 */ /* 0x000ea80000300a00 */
[----:B------:R-:W3:Y:S04]  /*40bb0*/  LDL.LU.64 R248, [R1+0x6120] ;  /* 0x0061200001f87983 */ /* 0x000ee80000300a00 */
[----:B------:R-:W4:Y:S04]  /*40bc0*/  LDL.LU.64 R250, [R1+0x6118] ;  /* 0x0061180001fa7983 */ /* 0x000f280000300a00 */
        /* <DEDUP_REMOVED lines=14> */
[----:B---3--:R-:W-:Y:S04]  /*40cb0*/  LDGSTS.E [R2+0x25000], desc[UR36][R248.64], P6 ;  /* 0x25000000f8027fae */ /* 0x008fe8000b121864 */
[----:B--2---:R-:W-:Y:S04]  /*40cc0*/  LDGSTS.E [R2+0x25080], desc[UR36][R246.64], P2 ;  /* 0x25080000f6027fae */ /* 0x004fe80009121864 */
        /* <DEDUP_REMOVED lines=52> */
[----:B------:R-:W2:Y:S04]  /*41010*/  LDL.LU.64 R118, [R1+0x19f0] ;  /* 0x0019f00001767983 */ /* 0x000ea80000300a00 */
[----:B------:R-:W-:Y:S04]  /*41020*/  LDGSTS.E [R2+0x32800], desc[UR36][R112.64], P6 ;  /* 0x3280000070027fae */ /* 0x000fe8000b121864 */
[----:B------:R-:W-:Y:S04]  /*41030*/  LDGSTS.E [R2+0x32880], desc[UR36][R110.64], P2 ;  /* 0x328800006e027fae */ /* 0x000fe80009121864 */
[----:B------:R-:W-:Y:S04]  /*41040*/  LDGSTS.E [R2+0x33000], desc[UR36][R108.64], P6 ;  /* 0x330000006c027fae */ /* 0x000fe8000b121864 */
[----:B------:R-:W3:Y:S04]  /*41050*/  LDL.LU.64 R112, [R1+0xd88] ;  /* 0x000d880001707983 */ /* 0x000ee80000300a00 */
[----:B------:R-:W4:Y:S04]  /*41060*/  LDL.LU.64 R122, [R1+0x19f8] ;  /* 0x0019f800017a7983 */ /* 0x000f280000300a00 */
[----:B------:R-:W-:Y:S04]  /*41070*/  LDGSTS.E [R2+0x33080], desc[UR36][R106.64], P2 ;  /* 0x330800006a027fae */ /* 0x000fe80009121864 */
[----:B------:R-:W-:Y:S04]  /*41080*/  LDGSTS.E [R2+0x33800], desc[UR36][R104.64], P6 ;  /* 0x3380000068027fae */ /* 0x000fe8000b121864 */
[----:B------:R-:W-:Y:S04]  /*41090*/  LDGSTS.E [R2+0x33880], desc[UR36][R102.64], P2 ;  /* 0x3388000066027fae */ /* 0x000fe80009121864 */
[----:B------:R-:W4:Y:S04]  /*410a0*/  LDL.LU.64 R106, [R1+0xd58] ;  /* 0x000d5800016a7983 */ /* 0x000f280000300a00 */
[----:B------:R-:W4:Y:S04]  /*410b0*/  LDL.LU.64 R120, [R1+0x1a00] ;  /* 0x001a000001787983 */ /* 0x000f280000300a00 */
[----:B------:R-:W-:Y:S04]  /*410c0*/  LDGSTS.E [R2+0x34000], desc[UR36][R100.64], P6 ;  /* 0x3400000064027fae */ /* 0x000fe8000b121864 */
[----:B------:R-:W-:Y:S04]  /*410d0*/  LDGSTS.E [R2+0x34080], desc[UR36][R98.64], P2 ;  /* 0x3408000062027fae */ /* 0x000fe80009121864 */
[----:B------:R-:W-:Y:S04]  /*410e0*/  LDGSTS.E [R2+0x34800], desc[UR36][R96.64], P6 ;  /* 0x3480000060027fae */ /* 0x000fe8000b121864 */
[----:B------:R-:W-:Y:S04]  /*410f0*/  LDGSTS.E [R2+0x34880], desc[UR36][R94.64], P2 ;  /* 0x348800005e027fae */ /* 0x000fe80009121864 */
[----:B------:R-:W-:Y:S04]  /*41100*/  LDGSTS.E [R2+0x35000], desc[UR36][R92.64], P6 ;  /* 0x350000005c027fae */ /* 0x000fe8000b121864 */
[----:B------:R-:W4:Y:S04]  /*41110*/  LDL.LU.64 R100, [R1+0xd30] ;  /* 0x000d300001647983 */ /* 0x000f280000300a00 */
        /* <DEDUP_REMOVED lines=44> */
[----:B------:R-:W-:Y:S04]  /*413e0*/  LDGSTS.E [R2+0x3f080], desc[UR36][R10.64], P2 ;  /* 0x3f0800000a027fae */ /* 0x000fe80009121864 */
[----:B------:R-:W4:Y:S04]  /*413f0*/  LDL.LU.64 R130, [R1+0x1a18] ;  /* 0x001a180001827983 */ /* 0x000f280000300a00 */
[----:B------:R2:W-:Y:S04]  /*41400*/  LDGSTS.E [R2+0x3f800], desc[UR36][R8.64], P6 ;  /* 0x3f80000008027fae */ /* 0x0005e8000b121864 */
[----:B------:R-:W4:Y:S04]  /*41410*/  LDL.LU.64 R124, [R1+0xcb8] ;  /* 0x000cb800017c7983 */ /* 0x000f280000300a00 */
[----:B------:R3:W-:Y:S04]  /*41420*/  LDGSTS.E [R2+0x3f880], desc[UR36][R6.64], P2 ;  /* 0x3f88000006027fae */ /* 0x0007e80009121864 */
[----:B------:R-:W4:Y:S04]  /*41430*/  LDL.LU.64 R126, [R1+0x1868] ;  /* 0x00186800017e7983 */ /* 0x000f280000300a00 */
[----:B------:R4:W-:Y:S01]  /*41440*/  STL [R1+0x6098], R3 ;  /* 0x0060980301007387 */ /* 0x0009e20000100800 */
[----:B--2---:R-:W-:-:S05]  /*41450*/  IMAD.WIDE R8, R4, 0x4, R118 ;  /* 0x0000000404087825 */ /* 0x004fca00078e0276 */
[----:B------:R-:W-:Y:S01]  /*41460*/  STL.64 [R1+0x18b8], R8 ;  /* 0x0018b80801007387 */ /* 0x000fe20000100a00 */
[----:B---3--:R-:W-:-:S04]  /*41470*/  IMAD.WIDE R6, R4, 0x4, R112 ;  /* 0x0000000404067825 */ /* 0x008fc800078e0270 */
[C---:B----4-:R-:W-:Y:S02]  /*41480*/  IMAD.WIDE R2, R4.reuse, 0x4, R122 ;  /* 0x0000000404027825 */ /* 0x050fe400078e027a */
[----:B------:R-:W2:Y:S04]  /*41490*/  LDL.LU.64 R122, [R1+0xc98] ;  /* 0x000c9800017a7983 */ /* 0x000ea80000300a00 */
[----:B------:R1:W-:Y:S04]  /*414a0*/  STL.64 [R1+0x1900], R6 ;  /* 0x0019000601007387 */ /* 0x0003e80000100a00 */
[----:B------:R3:W-:Y:S01]  /*414b0*/  STL.64 [R1+0x1918], R2 ;  /* 0x0019180201007387 */ /* 0x0007e20000100a00 */
[----:B-1----:R-:W-:-:S04]  /*414c0*/  IMAD.WIDE R6, R4, 0x4, R106 ;  /* 0x0000000404067825 */ /* 0x002fc800078e026a */
[C---:B---3--:R-:W-:Y:S02]  /*414d0*/  IMAD.WIDE R2, R4.reuse, 0x4, R120 ;  /* 0x0000000404027825 */ /* 0x048fe400078e0278 */
[----:B------:R-:W3:Y:S04]  /*414e0*/  LDL.LU.64 R120, [R1+0x1a20] ;  /* 0x001a200001787983 */ /* 0x000ee80000300a00 */
[----:B------:R1:W-:Y:S04]  /*414f0*/  STL.64 [R1+0x1920], R6 ;  /* 0x0019200601007387 */ /* 0x0003e80000100a00 */
[----:B------:R4:W-:Y:S04]  /*41500*/  STL.64 [R1+0x1970], R2 ;  /* 0x0019700201007387 */ /* 0x0009e80000100a00 */
[----:B------:R-:W4:Y:S01]  /*41510*/  LDL.LU.64 R112, [R1+0xc78] ;  /* 0x000c780001707983 */ /* 0x000f220000300a00 */
[----:B------:R-:W-:-:S04]  /*41520*/  IMAD.WIDE R248, R4, 0x4, R92 ;  /* 0x0000000404f87825 */ /* 0x000fc800078e025c */
[C---:B------:R-:W-:Y:S02]  /*41530*/  IMAD.WIDE R246, R4.reuse, 0x4, R94 ;  /* 0x0000000404f67825 */ /* 0x040fe400078e025e */
[----:B------:R-:W4:Y:S04]  /*41540*/  LDL.LU.64 R94, [R1+0x1a28] ;  /* 0x001a2800015e7983 */ /* 0x000f280000300a00 */
[----:B------:R-:W4:Y:S01]  /*41550*/  LDL.LU.64 R92, [R1+0xc58] ;  /* 0x000c5800015c7983 */ /* 0x000f220000300a00 */
[----:B------:R-:W-:-:S05]  /*41560*/  IMAD.WIDE R250, R4, 0x4, R100 ;  /* 0x0000000404fa7825 */ /* 0x000fca00078e0264 */
[----:B------:R-:W-:Y:S04]  /*41570*/  STL.64 [R1+0x1978], R250 ;  /* 0x001978fa01007387 */ /* 0x000fe80000100a00 */
[----:B------:R-:W-:Y:S04]  /*41580*/  STL.64 [R1+0x60f0], R250 ;  /* 0x0060f0fa01007387 */ /* 0x000fe80000100a00 */
[----:B------:R-:W4:Y:S04]  /*41590*/  LDL.LU.64 R106, [R1+0x1a30] ;  /* 0x001a3000016a7983 */ /* 0x000f280000300a00 */
[----:B------:R-:W-:Y:S04]  /*415a0*/  STL.64 [R1+0x19e0], R248 ;  /* 0x0019e0f801007387 */ /* 0x000fe80000100a00 */
[----:B------:R-:W-:Y:S04]  /*415b0*/  STL.64 [R1+0x60f8], R248 ;  /* 0x0060f8f801007387 */ /* 0x000fe80000100a00 */
[----:B------:R-:W4:Y:S01]  /*415c0*/  LDL.LU.64 R100, [R1+0xc28] ;  /* 0x000c280001647983 */ /* 0x000f220000300a00 */
[----:B------:R-:W-:-:S04]  /*415d0*/  IMAD.WIDE R244, R4, 0x4, R128 ;  /* 0x0000000404f47825 */ /* 0x000fc800078e0280 */
[----:B------:R-:W-:-:S04]  /*415e0*/  IMAD.WIDE R242, R4, 0x4, R242 ;  /* 0x0000000404f27825 */ /* 0x000fc800078e02f2 */
[C---:B------:R-:W-:Y:S02]  /*415f0*/  IMAD.WIDE R238, R4.reuse, 0x4, R130 ;  /* 0x0000000404ee7825 */ /* 0x040fe400078e0282 */
[----:B------:R-:W4:Y:S04]  /*41600*/  LDL.LU.64 R130, [R1+0x1a38] ;  /* 0x001a380001827983 */ /* 0x000f280000300a00 */
[----:B------:R-:W-:Y:S04]  /*41610*/  STL.64 [R1+0x19e8], R246 ;  /* 0x0019e8f601007387 */ /* 0x000fe80000100a00 */
[----:B------:R-:W-:Y:S01]  /*41620*/  STL.64 [R1+0x6100], R246 ;  /* 0x006100f601007387 */ /* 0x000fe20000100a00 */
[----:B------:R-:W-:-:S03]  /*41630*/  IMAD.WIDE R236, R4, 0x4, R124 ;  /* 0x0000000404ec7825 */ /* 0x000fc600078e027c */
[----:B------:R-:W4:Y:S01]  /*41640*/  LDL.LU.64 R128, [R1+0xc00] ;  /* 0x000c000001807983 */ /* 0x000f220000300a00 */
[----:B------:R-:W-:-:S03]  /*41650*/  IMAD.WIDE R234, R4, 0x4, R126 ;  /* 0x0000000404ea7825 */ /* 0x000fc600078e027e */
[----:B------:R-:W-:Y:S04]  /*41660*/  STL.64 [R1+0x1c50], R244 ;  /* 0x001c50f401007387 */ /* 0x000fe80000100a00 */
[----:B------:R-:W-:Y:S04]  /*41670*/  STL.64 [R1+0x6108], R244 ;  /* 0x006108f401007387 */ /* 0x000fe80000100a00 */
[----:B------:R-:W4:Y:S04]  /*41680*/  LDL.LU.64 R126, [R1+0x1a40] ;  /* 0x001a4000017e7983 */ /* 0x000f280000300a00 */
[----:B------:R-:W4:Y:S04]  /*41690*/  LDL.LU.64 R124, [R1+0xbd8] ;  /* 0x000bd800017c7983 */ /* 0x000f280000300a00 */
[----:B------:R-:W-:Y:S04]  /*416a0*/  STL.64 [R1+0x31a8], R242 ;  /* 0x0031a8f201007387 */ /* 0x000fe80000100a00 */
[----:B------:R1:W-:Y:S01]  /*416b0*/  STL.64 [R1+0x6110], R242 ;  /* 0x006110f201007387 */ /* 0x0003e20000100a00 */
[----:B--2---:R-:W-:-:S03]  /*416c0*/  IMAD.WIDE R232, R4, 0x4, R122 ;  /* 0x0000000404e87825 */ /* 0x004fc600078e027a */
[----:B------:R-:W2:Y:S04]  /*416d0*/  LDL.LU.64 R122, [R1+0x1a48] ;  /* 0x001a4800017a7983 */ /* 0x000ea80000300a00 */
[----:B------:R-:W-:Y:S01]  /*416e0*/  STL.64 [R1+0x31c0], R238 ;  /* 0x0031c0ee01007387 */ /* 0x000fe20000100a00 */
[----:B---3--:R-:W-:-:S03]  /*416f0*/  IMAD.WIDE R230, R4, 0x4, R120 ;  /* 0x0000000404e67825 */ /* 0x008fc600078e0278 */
        /* <DEDUP_REMOVED lines=133> */
[----:B------:R-:W-:Y:S04]  /*41f50*/  STL.64 [R1+0x3618], R148 ;  /* 0x0036189401007387 */ /* 0x000fe80000100a00 */
[----:B------:R-:W3:Y:S01]  /*41f60*/  LDL.LU.64 R118, [R1+0x14a8] ;  /* 0x0014a80001767983 */ /* 0x000ee20000300a00 */
[----:B----4-:R-:W-:-:S03]  /*41f70*/  IMAD.WIDE R140, R4, 0x4, R112 ;  /* 0x00000004048c7825 */ /* 0x010fc600078e0270 */
        /* <DEDUP_REMOVED lines=13> */
[----:B------:R-:W-:Y:S01]  /*42050*/  STL.64 [R1+0x4090], R136 ;  /* 0x0040908801007387 */ /* 0x000fe20000100a00 */
[----:B------:R-:W-:-:S03]  /*42060*/  IMAD.WIDE R132, R4, 0x4, R100 ;  /* 0x0000000404847825 */ /* 0x000fc600078e0264 */
[----:B------:R-:W4:Y:S04]  /*42070*/  LDL.LU.64 R106, [R1+0x1490] ;  /* 0x00149000016a7983 */ /* 0x000f280000300a00 */
[----:B------:R-:W-:Y:S04]  /*42080*/  STL.64 [R1+0x4088], R134 ;  /* 0x0040888601007387 */ /* 0x000fe80000100a00 */
[----:B------:R-:W4:Y:S04]  /*42090*/  LDL.LU.64 R46, [R1+0x828] ;  /* 0x00082800012e7983 */ /* 0x000f280000300a00 */
[----:B------:R-:W-:Y:S04]  /*420a0*/  STL.64 [R1+0x4080], R132 ;  /* 0x0040808401007387 */ /* 0x000fe80000100a00 */
[----:B------:R-:W4:Y:S01]  /*420b0*/  LDL.LU.64 R72, [R1+0x1a90] ;  /* 0x001a900001487983 */ /* 0x000f220000300a00 */
[----:B------:R-:W-:-:S05]  /*420c0*/  IMAD.WIDE R130, R4, 0x4, R130 ;  /* 0x0000000404827825 */ /* 0x000fca00078e0282 */
[----:B------:R-:W-:Y:S04]  /*420d0*/  STL.64 [R1+0x4078], R130 ;  /* 0x0040788201007387 */ /* 0x000fe80000100a00 */
[----:B------:R-:W4:Y:S01]  /*420e0*/  LDL.LU.64 R100, [R1+0xe90] ;  /* 0x000e900001647983 */ /* 0x000f220000300a00 */
[----:B------:R-:W-:-:S05]  /*420f0*/  IMAD.WIDE R128, R4, 0x4, R128 ;  /* 0x0000000404807825 */ /* 0x000fca00078e0280 */
[----:B------:R-:W-:Y:S04]  /*42100*/  STL.64 [R1+0x4070], R128 ;  /* 0x0040708001007387 */ /* 0x000fe80000100a00 */
[----:B------:R-:W4:Y:S01]  /*42110*/  LDL.LU.64 R74, [R1+0x1478] ;  /* 0x00147800014a7983 */ /* 0x000f220000300a00 */
[----:B------:R-:W-:-:S05]  /*42120*/  IMAD.WIDE R126, R4, 0x4, R126 ;  /* 0x00000004047e7825 */ /* 0x000fca00078e027e */
[----:B------:R-:W-:Y:S01]  /*42130*/  STL.64 [R1+0x4068], R126 ;  /* 0x0040687e01007387 */ /* 0x000fe20000100a00 */
[----:B------:R-:W-:-:S03]  /*42140*/  IMAD.WIDE R124, R4, 0x4, R124 ;  /* 0x00000004047c7825 */ /* 0x000fc600078e027c */
[----:B------:R-:W4:Y:S04]  /*42150*/  LDL.LU.64 R70, [R1+0x820] ;  /* 0x0008200001467983 */ /* 0x000f280000300a00 */
[----:B------:R1:W-:Y:S01]  /*42160*/  STL.64 [R1+0x4060], R124 ;  /* 0x0040607c01007387 */ /* 0x0003e20000100a00 */
[----:B--2---:R-:W-:-:S04]  /*42170*/  IMAD.WIDE R122, R4, 0x4, R122 ;  /* 0x00000004047a7825 */ /* 0x004fc800078e027a */
[----:B---3--:R-:W-:-:S04]  /*42180*/  IMAD.WIDE R120, R4, 0x4, R120 ;  /* 0x0000000404787825 */ /* 0x008fc800078e0278 */
[----:B------:R-:W-:-:S04]  /*42190*/  IMAD.WIDE R118, R4, 0x4, R118 ;  /* 0x0000000404767825 */ /* 0x000fc800078e0276 */
[C---:B----4-:R-:W-:Y:S02]  /*421a0*/  IMAD.WIDE R116, R4.reuse, 0x4, R94 ;  /* 0x0000000404747825 */ /* 0x050fe400078e025e */
[----:B------:R-:W2:Y:S04]  /*421b0*/  LDL.LU.64 R94, [R1+0x1a98] ;  /* 0x001a9800015e7983 */ /* 0x000ea80000300a00 */
[----:B------:R-:W-:Y:S01]  /*421c0*/  STL.64 [R1+0x4058], R122 ;  /* 0x0040587a01007387 */ /* 0x000fe20000100a00 */
[----:B------:R-:W-:-:S03]  /*421d0*/  IMAD.WIDE R114, R4, 0x4, R92 ;  /* 0x0000000404727825 */ /* 0x000fc600078e025c */
[----:B------:R-:W3:Y:S04]  /*421e0*/  LDL.LU.64 R92, [R1+0xe98] ;  /* 0x000e9800015c7983 */ /* 0x000ee80000300a00 */
[----:B------:R-:W-:Y:S01]  /*421f0*/  STL.64 [R1+0x4050], R120 ;  /* 0x0040507801007387 */ /* 0x000fe20000100a00 */
[----:B------:R-:W-:-:S03]  /*42200*/  IMAD.WIDE R112, R4, 0x4, R112 ;  /* 0x0000000404707825 */ /* 0x000fc600078e0270 */
        /* <DEDUP_REMOVED lines=9> */
[----:B------:R1:W-:Y:S04]  /*422a0*/  STL.64 [R1+0x4030], R112 ;  /* 0x0040307001007387 */ /* 0x0003e80000100a00 */
[----:B------:R-:W4:Y:S04]  /*422b0*/  LDL.LU.64 R38, [R1+0x1460] ;  /* 0x0014600001267983 */ /* 0x000f280000300a00 */
[----:B------:R-:W-:Y:S04]  /*422c0*/  STL.64 [R1+0x4028], R110 ;  /* 0x0040286e01007387 */ /* 0x000fe80000100a00 */
[----:B------:R-:W4:Y:S04]  /*422d0*/  LDL.LU.64 R30, [R1+0x800] ;  /* 0x00080000011e7983 */ /* 0x000f280000300a00 */
[----:B------:R-:W-:Y:S04]  /*422e0*/  STL.64 [R1+0x4020], R108 ;  /* 0x0040206c01007387 */ /* 0x000fe80000100a00 */
[----:B------:R-:W4:Y:S01]  /*422f0*/  LDL.LU.64 R34, [R1+0x1aa8] ;  /* 0x001aa80001227983 */ /* 0x000f220000300a00 */
[----:B------:R-:W-:-:S04]  /*42300*/  IMAD.WIDE R106, R4, 0x4, R106 ;  /* 0x00000004046a7825 */ /* 0x000fc800078e026a */
[C---:B------:R-:W-:Y:S01]  /*42310*/  IMAD.WIDE R104, R4.reuse, 0x4, R46 ;  /* 0x0000000404687825 */ /* 0x040fe200078e022e */
[----:B------:R1:W-:Y:S03]  /*42320*/  STL.64 [R1+0x4018], R106 ;  /* 0x0040186a01007387 */ /* 0x0003e60000100a00 */
[C---:B------:R-:W-:Y:S01]  /*42330*/  IMAD.WIDE R102, R4.reuse, 0x4, R72 ;  /* 0x0000000404667825 */ /* 0x040fe200078e0248 */
[----:B------:R-:W4:Y:S04]  /*42340*/  LDL.LU.64 R46, [R1+0xea8] ;  /* 0x000ea800012e7983 */ /* 0x000f280000300a00 */
[----:B------:R-:W-:Y:S01]  /*42350*/  STL.64 [R1+0x4010], R104 ;  /* 0x0040106801007387 */ /* 0x000fe20000100a00 */
[----:B------:R-:W-:-:S04]  /*42360*/  IMAD.WIDE R100, R4, 0x4, R100 ;  /* 0x0000000404647825 */ /* 0x000fc800078e0264 */
[C---:B------:R-:W-:Y:S02]  /*42370*/  IMAD.WIDE R98, R4.reuse, 0x4, R74 ;  /* 0x0000000404627825 */ /* 0x040fe400078e024a */
[----:B------:R-:W4:Y:S04]  /*42380*/  LDL.LU.64 R74, [R1+0x1458] ;  /* 0x00145800014a7983 */ /* 0x000f280000300a00 */
[----:B------:R-:W-:Y:S04]  /*42390*/  STL.64 [R1+0x4008], R102 ;  /* 0x0040086601007387 */ /* 0x000fe80000100a00 */
[----:B------:R-:W4:Y:S01]  /*423a0*/  LDL.LU.64 R72, [R1+0x7f8] ;  /* 0x0007f80001487983 */ /* 0x000f220000300a00 */
[----:B------:R-:W-:-:S03]  /*423b0*/  IMAD.WIDE R96, R4, 0x4, R70 ;  /* 0x0000000404607825 */ /* 0x000fc600078e0246 */
[----:B------:R1:W-:Y:S04]  /*423c0*/  STL.64 [R1+0x4000], R100 ;  /* 0x0040006401007387 */ /* 0x0003e80000100a00 */
[----:B------:R-:W4:Y:S04]  /*423d0*/  LDL.LU.64 R70, [R1+0x1ab0] ;  /* 0x001ab00001467983 */ /* 0x000f280000300a00 */
[----:B------:R-:W-:Y:S04]  /*423e0*/  STL.64 [R1+0x3ff8], R98 ;  /* 0x003ff86201007387 */ /* 0x000fe80000100a00 */
[----:B------:R-:W-:Y:S01]  /*423f0*/  STL.64 [R1+0x3ff0], R96 ;  /* 0x003ff06001007387 */ /* 0x000fe20000100a00 */
[----:B--2---:R-:W-:-:S04]  /*42400*/  IMAD.WIDE R94, R4, 0x4, R94 ;  /* 0x00000004045e7825 */ /* 0x004fc800078e025e */
[----:B---3--:R-:W-:-:S04]  /*42410*/  IMAD.WIDE R92, R4, 0x4, R92 ;  /* 0x00000004045c7825 */ /* 0x008fc800078e025c */
[----:B----4-:R-:W-:-:S04]  /*42420*/  IMAD.WIDE R90, R4, 0x4, R44 ;  /* 0x00000004045a7825 */ /* 0x010fc800078e022c */
[C---:B------:R-:W-:Y:S02]  /*42430*/  IMAD.WIDE R88, R4.reuse, 0x4, R68 ;  /* 0x0000000404587825 */ /* 0x040fe400078e0244 */
[----:B------:R-:W2:Y:S04]  /*42440*/  LDL.LU.64 R68, [R1+0xeb0] ;  /* 0x000eb00001447983 */ /* 0x000ea80000300a00 */
[----:B------:R3:W-:Y:S01]  /*42450*/  STL.64 [R1+0x3fe8], R94 ;  /* 0x003fe85e01007387 */ /* 0x0007e20000100a00 */
[----:B------:R-:W-:-:S03]  /*42460*/  IMAD.WIDE R86, R4, 0x4, R66 ;  /* 0x0000000404567825 */ /* 0x000fc600078e0242 */
[----:B------:R-:W4:Y:S04]  /*42470*/  LDL.LU.64 R66, [R1+0x1448] ;  /* 0x0014480001427983 */ /* 0x000f280000300a00 */
[----:B------:R3:W-:Y:S01]  /*42480*/  STL.64 [R1+0x3fe0], R92 ;  /* 0x003fe05c01007387 */ /* 0x0007e20000100a00 */
[----:B------:R-:W-:-:S03]  /*42490*/  IMAD.WIDE R84, R4, 0x4, R64 ;  /* 0x0000000404547825 */ /* 0x000fc600078e0240 */
[----:B------:R-:W3:Y:S04]  /*424a0*/  LDL.LU.64 R64, [R1+0x7f0] ;  /* 0x0007f00001407983 */ /* 0x000ee80000300a00 */
[----:B------:R-:W-:Y:S01]  /*424b0*/  STL.64 [R1+0x3fd8], R90 ;  /* 0x003fd85a01007387 */ /* 0x000fe20000100a00 */
[----:B------:R-:W-:-:S03]  /*424c0*/  IMAD.WIDE R82, R4, 0x4, R38 ;  /* 0x0000000404527825 */ /* 0x000fc600078e0226 */
[----:B------:R-:W3:Y:S04]  /*424d0*/  LDL.LU.64 R38, [R1+0x1440] ;  /* 0x0014400001267983 */ /* 0x000ee80000300a00 */
[----:B------:R-:W-:Y:S04]  /*424e0*/  STL.64 [R1+0x3fd0], R88 ;  /* 0x003fd05801007387 */ /* 0x000fe80000100a00 */
[----:B------:R-:W3:Y:S04]  /*424f0*/  LDL.LU.64 R50, [R1+0xeb8] ;  /* 0x000eb80001327983 */ /* 0x000ee80000300a00 */
[----:B------:R-:W3:Y:S01]  /*42500*/  LDL.LU.64 R16, [R1+0x1438] ;  /* 0x0014380001107983 */ /* 0x000ee20000300a00 */
[----:B------:R-:W-:-:S03]  /*42510*/  IMAD.WIDE R78, R4, 0x4, R34 ;  /* 0x00000004044e7825 */ /* 0x000fc600078e0222 */
[----:B------:R-:W-:Y:S04]  /*42520*/  STL.64 [R1+0x3fc8], R86 ;  /* 0x003fc85601007387 */ /* 0x000fe80000100a00 */
[----:B------:R-:W3:Y:S04]  /*42530*/  LDL.LU.64 R34, [R1+0x7e0] ;  /* 0x0007e00001227983 */ /* 0x000ee80000300a00 */
[----:B------:R-:W-:Y:S04]  /*42540*/  STL.64 [R1+0x3fc0], R84 ;  /* 0x003fc05401007387 */ /* 0x000fe80000100a00 */
[----:B------:R-:W3:Y:S04]  /*42550*/  LDL.LU.64 R28, [R1+0x1ab8] ;  /* 0x001ab800011c7983 */ /* 0x000ee80000300a00 */
[----:B------:R-:W-:Y:S04]  /*42560*/  STL.64 [R1+0x3fb8], R82 ;  /* 0x003fb85201007387 */ /* 0x000fe80000100a00 */
[----:B------:R-:W3:Y:S01]  /*42570*/  LDL.LU.64 R8, [R1+0xec0] ;  /* 0x000ec00001087983 */ /* 0x000ee20000300a00 */
[----:B------:R-:W-:-:S04]  /*42580*/  IMAD.WIDE R80, R4, 0x4, R30 ;  /* 0x0000000404507825 */ /* 0x000fc800078e021e */
[C---:B------:R-:W-:Y:S01]  /*42590*/  IMAD.WIDE R76, R4.reuse, 0x4, R46 ;  /* 0x00000004044c7825 */ /* 0x040fe200078e022e */
[----:B------:R-:W-:Y:S04]  /*425a0*/  STL.64 [R1+0x3fb0], R80 ;  /* 0x003fb05001007387 */ /* 0x000fe80000100a00 */
[----:B------:R-:W3:Y:S04]  /*425b0*/  LDL.LU.64 R30, [R1+0x1420] ;  /* 0x00142000011e7983 */ /* 0x000ee80000300a00 */
[----:B------:R-:W-:Y:S04]  /*425c0*/  STL.64 [R1+0x3fa8], R78 ;  /* 0x003fa84e01007387 */ /* 0x000fe80000100a00 */
[----:B------:R-:W3:Y:S04]  /*425d0*/  LDL.LU.64 R10, [R1+0x7d8] ;  /* 0x0007d800010a7983 */ /* 0x000ee80000300a00 */
[----:B------:R-:W3:Y:S04]  /*425e0*/  LDL.LU.64 R46, [R1+0x1ac0] ;  /* 0x001ac000012e7983 */ /* 0x000ee80000300a00 */
[----:B------:R-:W-:Y:S04]  /*425f0*/  STL.64 [R1+0x3fa0], R76 ;  /* 0x003fa04c01007387 */ /* 0x000fe80000100a00 */
[----:B------:R-:W3:Y:S01]  /*42600*/  LDL.LU.64 R44, [R1+0xec8] ;  /* 0x000ec800012c7983 */ /* 0x000ee20000300a00 */
[----:B------:R-:W-:-:S05]  /*42610*/  IMAD.WIDE R74, R4, 0x4, R74 ;  /* 0x00000004044a7825 */ /* 0x000fca00078e024a */
[----:B------:R-:W-:Y:S01]  /*42620*/  STL.64 [R1+0x3f98], R74 ;  /* 0x003f984a01007387 */ /* 0x000fe20000100a00 */
[----:B------:R-:W-:-:S03]  /*42630*/  IMAD.WIDE R72, R4, 0x4, R72 ;  /* 0x0000000404487825 */ /* 0x000fc600078e0248 */
[----:B------:R-:W3:Y:S04]  /*42640*/  LDL.LU.64 R14, [R1+0x1410] ;  /* 0x00141000010e7983 */ /* 0x000ee80000300a00 */
[----:B------:R-:W-:Y:S01]  /*42650*/  STL.64 [R1+0x3f90], R72 ;  /* 0x003f904801007387 */ /* 0x000fe20000100a00 */
[----:B------:R-:W-:-:S03]  /*42660*/  IMAD.WIDE R70, R4, 0x4, R70 ;  /* 0x0000000404467825 */ /* 0x000fc600078e0246 */
[----:B------:R-:W3:Y:S04]  /*42670*/  LDL.LU.64 R18, [R1+0x7c8] ;  /* 0x0007c80001127983 */ /* 0x000ee80000300a00 */
[----:B------:R-:W-:Y:S01]  /*42680*/  STL.64 [R1+0x3f88], R70 ;  /* 0x003f884601007387 */ /* 0x000fe20000100a00 */
[----:B--2---:R-:W-:-:S04]  /*42690*/  IMAD.WIDE R68, R4, 0x4, R68 ;  /* 0x0000000404447825 */ /* 0x004fc800078e0244 */
[----:B----4-:R-:W-:-:S04]  /*426a0*/  IMAD.WIDE R66, R4, 0x4, R66 ;  /* 0x0000000404427825 */ /* 0x010fc800078e0242 */
[----:B---3--:R-:W-:-:S04]  /*426b0*/  IMAD.WIDE R64, R4, 0x4, R64 ;  /* 0x0000000404407825 */ /* 0x008fc800078e0240 */
[C---:B------:R-:W-:Y:S02]  /*426c0*/  IMAD.WIDE R62, R4.reuse, 0x4, R38 ;  /* 0x00000004043e7825 */ /* 0x040fe400078e0226 */
[----:B------:R-:W2:Y:S04]  /*426d0*/  LDL.LU.64 R38, [R1+0x1ac8] ;  /* 0x001ac80001267983 */ /* 0x000ea80000300a00 */
[----:B------:R-:W-:Y:S01]  /*426e0*/  STL.64 [R1+0x3f80], R68 ;  /* 0x003f804401007387 */ /* 0x000fe20000100a00 */
[----:B------:R-:W-:-:S03]  /*426f0*/  IMAD.WIDE R60, R4, 0x4, R50 ;  /* 0x00000004043c7825 */ /* 0x000fc600078e0232 */
[----:B------:R-:W-:Y:S01]  /*42700*/  STL.64 [R1+0x3f78], R66 ;  /* 0x003f784201007387 */ /* 0x000fe20000100a00 */
[----:B------:R-:W-:-:S03]  /*42710*/  IMAD.WIDE R58, R4, 0x4, R16 ;  /* 0x00000004043a7825 */ /* 0x000fc600078e0210 */
[----:B------:R-:W3:Y:S04]  /*42720*/  LDL.LU.64 R16, [R1+0xed0] ;  /* 0x000ed00001107983 */ /* 0x000ee80000300a00 */
[----:B------:R-:W-:Y:S01]  /*42730*/  STL.64 [R1+0x3f70], R64 ;  /* 0x003f704001007387 */ /* 0x000fe20000100a00 */
[----:B------:R-:W-:-:S03]  /*42740*/  IMAD.WIDE R56, R4, 0x4, R34 ;  /* 0x0000000404387825 */ /* 0x000fc600078e0222 */
[----:B------:R-:W4:Y:S04]  /*42750*/  LDL.LU.64 R34, [R1+0x1408] ;  /* 0x0014080001227983 */ /* 0x000f280000300a00 */
[----:B------:R-:W-:Y:S04]  /*42760*/  STL.64 [R1+0x3f68], R62 ;  /* 0x003f683e01007387 */ /* 0x000fe80000100a00 */
[----:B------:R-:W-:Y:S01]  /*42770*/  STL.64 [R1+0x3f60], R60 ;  /* 0x003f603c01007387 */ /* 0x000fe20000100a00 */
[----:B------:R-:W-:-:S03]  /*42780*/  IMAD.WIDE R52, R4, 0x4, R8 ;  /* 0x0000000404347825 */ /* 0x000fc600078e0208 */
[----:B------:R-:W4:Y:S01]  /*42790*/  LDL.LU.64 R8, [R1+0x7b8] ;  /* 0x0007b80001087983 */ /* 0x000f220000300a00 */
[----:B------:R-:W-:-:S03]  /*427a0*/  IMAD.WIDE R54, R4, 0x4, R28 ;  /* 0x0000000404367825 */ /* 0x000fc600078e021c */
[----:B------:R-:W-:Y:S01]  /*427b0*/  STL.64 [R1+0x3f58], R58 ;  /* 0x003f583a01007387 */ /* 0x000fe20000100a00 */
[----:B------:R-:W-:-:S03]  /*427c0*/  IMAD.WIDE R50, R4, 0x4, R30 ;  /* 0x0000000404327825 */ /* 0x000fc600078e021e */
[----:B------:R-:W4:Y:S04]  /*427d0*/  LDL.LU.64 R30, [R1+0x1ad0] ;  /* 0x001ad000011e7983 */ /* 0x000f280000300a00 */
[----:B------:R-:W-:Y:S01]  /*427e0*/  STL.64 [R1+0x3f50], R56 ;  /* 0x003f503801007387 */ /* 0x000fe20000100a00 */
[----:B------:R-:W-:-:S03]  /*427f0*/  IMAD.WIDE R48, R4, 0x4, R10 ;  /* 0x0000000404307825 */ /* 0x000fc600078e020a */
[----:B------:R-:W-:Y:S01]  /*42800*/  STL.64 [R1+0x3f48], R54 ;  /* 0x003f483601007387 */ /* 0x000fe20000100a00 */
[----:B------:R-:W-:-:S03]  /*42810*/  IMAD.WIDE R46, R4, 0x4, R46 ;  /* 0x00000004042e7825 */ /* 0x000fc600078e022e */
[----:B------:R-:W4:Y:S04]  /*42820*/  LDL.LU.64 R28, [R1+0xed8] ;  /* 0x000ed800011c7983 */ /* 0x000f280000300a00 */
[----:B------:R-:W-:Y:S04]  /*42830*/  STL.64 [R1+0x3f40], R52 ;  /* 0x003f403401007387 */ /* 0x000fe80000100a00 */
[----:B------:R-:W4:Y:S01]  /*42840*/  LDL.LU.64 R26, [R1+0x1400] ;  /* 0x00140000011a7983 */ /* 0x000f220000300a00 */
[----:B------:R-:W-:-:S03]  /*42850*/  IMAD.WIDE R44, R4, 0x4, R44 ;  /* 0x00000004042c7825 */ /* 0x000fc600078e022c */
[----:B------:R-:W-:Y:S04]  /*42860*/  STL.64 [R1+0x3f38], R50 ;  /* 0x003f383201007387 */ /* 0x000fe80000100a00 */
[----:B------:R-:W-:Y:S04]  /*42870*/  STL.64 [R1+0x3f30], R48 ;  /* 0x003f303001007387 */ /* 0x000fe80000100a00 */
[----:B------:R-:W4:Y:S04]  /*42880*/  LDL.LU.64 R24, [R1+0x7b0] ;  /* 0x0007b00001187983 */ /* 0x000f280000300a00 */
[----:B------:R-:W4:Y:S04]  /*42890*/  LDL.LU.64 R22, [R1+0x13f8] ;  /* 0x0013f80001167983 */ /* 0x000f280000300a00 */
[----:B------:R-:W-:Y:S04]  /*428a0*/  STL.64 [R1+0x3f28], R46 ;  /* 0x003f282e01007387 */ /* 0x000fe80000100a00 */
[----:B------:R-:W4:Y:S01]  /*428b0*/  LDL.LU.64 R20, [R1+0xee0] ;  /* 0x000ee00001147983 */ /* 0x000f220000300a00 */
[----:B------:R-:W-:-:S04]  /*428c0*/  IMAD.WIDE R42, R4, 0x4, R14 ;  /* 0x00000004042a7825 */ /* 0x000fc800078e020e */
[C---:B------:R-:W-:Y:S02]  /*428d0*/  IMAD.WIDE R40, R4.reuse, 0x4, R18 ;  /* 0x0000000404287825 */ /* 0x040fe400078e0212 */
[----:B------:R-:W4:Y:S04]  /*428e0*/  LDL.LU.64 R18, [R1+0x13f0] ;  /* 0x0013f00001127983 */ /* 0x000f280000300a00 */
[----:B------:R-:W-:Y:S01]  /*428f0*/  STL.64 [R1+0x3f20], R44 ;  /* 0x003f202c01007387 */ /* 0x000fe20000100a00 */
[----:B--2---:R-:W-:-:S04]  /*42900*/  IMAD.WIDE R38, R4, 0x4, R38 ;  /* 0x0000000404267825 */ /* 0x004fc800078e0226 */
[C---:B---3--:R-:W-:Y:S02]  /*42910*/  IMAD.WIDE R36, R4.reuse, 0x4, R16 ;  /* 0x0000000404247825 */ /* 0x048fe400078e0210 */
[----:B------:R-:W2:Y:S04]  /*42920*/  LDL.LU.64 R16, [R1+0x7a8] ;  /* 0x0007a80001107983 */ /* 0x000ea80000300a00 */
[----:B------:R-:W3:Y:S04]  /*42930*/  LDL.LU.64 R14, [R1+0x1ad8] ;  /* 0x001ad800010e7983 */ /* 0x000ee80000300a00 */
[----:B------:R-:W-:Y:S04]  /*42940*/  STL.64 [R1+0x3f18], R42 ;  /* 0x003f182a01007387 */ /* 0x000fe80000100a00 */
[----:B------:R-:W3:Y:S04]  /*42950*/  LDL.LU.64 R12, [R1+0xee8] ;  /* 0x000ee800010c7983 */ /* 0x000ee80000300a00 */
[----:B------:R-:W3:Y:S04]  /*42960*/  LDL.LU.64 R10, [R1+0x13e0] ;  /* 0x0013e000010a7983 */ /* 0x000ee80000300a00 */
[----:B------:R-:W-:Y:S01]  /*42970*/  STL.64 [R1+0x3f10], R40 ;  /* 0x003f102801007387 */ /* 0x000fe20000100a00 */
[----:B----4-:R-:W-:-:S03]  /*42980*/  IMAD.WIDE R32, R4, 0x4, R8 ;  /* 0x0000000404207825 */ /* 0x010fc600078e0208 */
[----:B------:R-:W4:Y:S04]  /*42990*/  LDL.LU.64 R8, [R1+0x798] ;  /* 0x0007980001087983 */ /* 0x000f280000300a00 */
[----:B-1----:R-:W4:Y:S01]  /*429a0*/  LDL.LU.64 R6, [R1+0x13d8] ;  /* 0x0013d80001067983 */ /* 0x002f220000300a00 */
[----:B------:R-:W-:-:S03]  /*429b0*/  IMAD.WIDE R34, R4, 0x4, R34 ;  /* 0x0000000404227825 */ /* 0x000fc600078e0222 */
[----:B------:R-:W-:Y:S04]  /*429c0*/  STL.64 [R1+0x3f08], R38 ;  /* 0x003f082601007387 */ /* 0x000fe80000100a00 */
[----:B------:R-:W4:Y:S04]  /*429d0*/  LDL.LU.64 R2, [R1+0xef0] ;  /* 0x000ef00001027983 */ /* 0x000f280000300a00 */
[----:B------:R-:W4:Y:S04]  /*429e0*/  LDL.64 R242, [R1+0x18b8] ;  /* 0x0018b80001f27983 */ /* 0x000f280000100a00 */
[----:B------:R-:W-:Y:S04]  /*429f0*/  STL.64 [R1+0x3f00], R36 ;  /* 0x003f002401007387 */ /* 0x000fe80000100a00 */
[----:B------:R-:W4:Y:S04]  /*42a00*/  LDL.64 R244, [R1+0x1900] ;  /* 0x0019000001f47983 */ /* 0x000f280000100a00 */
[----:B------:R-:W4:Y:S04]  /*42a10*/  LDL.64 R246, [R1+0x1918] ;  /* 0x0019180001f67983 */ /* 0x000f280000100a00 */
[----:B------:R-:W-:Y:S04]  /*42a20*/  STL.64 [R1+0x3ef8], R34 ;  /* 0x003ef82201007387 */ /* 0x000fe80000100a00 */
[----:B------:R-:W4:Y:S04]  /*42a30*/  LDL.64 R248, [R1+0x1920] ;  /* 0x0019200001f87983 */ /* 0x000f280000100a00 */
[----:B------:R-:W4:Y:S01]  /*42a40*/  LDL.64 R250, [R1+0x1970] ;  /* 0x0019700001fa7983 */ /* 0x000f220000100a00 */
[----:B------:R-:W-:-:S04]  /*42a50*/  IMAD.WIDE R30, R4, 0x4, R30 ;  /* 0x00000004041e7825 */ /* 0x000fc800078e021e */
[C---:B------:R-:W-:Y:S01]  /*42a60*/  IMAD.WIDE R28, R4.reuse, 0x4, R28 ;  /* 0x00000004041c7825 */ /* 0x040fe200078e021c */
[----:B------:R-:W-:Y:S03]  /*42a70*/  STL.64 [R1+0x3ef0], R32 ;  /* 0x003ef02001007387 */ /* 0x000fe60000100a00 */
[C---:B------:R-:W-:Y:S01]  /*42a80*/  IMAD.WIDE R26, R4.reuse, 0x4, R26 ;  /* 0x00000004041a7825 */ /* 0x040fe200078e021a */
[----:B------:R-:W-:Y:S03]  /*42a90*/  STL.64 [R1+0x3ee8], R30 ;  /* 0x003ee81e01007387 */ /* 0x000fe60000100a00 */
[C---:B------:R-:W-:Y:S01]  /*42aa0*/  IMAD.WIDE R24, R4.reuse, 0x4, R24 ;  /* 0x0000000404187825 */ /* 0x040fe200078e0218 */
[----:B------:R-:W-:Y:S03]  /*42ab0*/  STL.64 [R1+0x3ee0], R28 ;  /* 0x003ee01c01007387 */ /* 0x000fe60000100a00 */
[C---:B------:R-:W-:Y:S01]  /*42ac0*/  IMAD.WIDE R22, R4.reuse, 0x4, R22 ;  /* 0x0000000404167825 */ /* 0x040fe200078e0216 */
[----:B------:R-:W-:Y:S03]  /*42ad0*/  STL.64 [R1+0x3ed8], R26 ;  /* 0x003ed81a01007387 */ /* 0x000fe60000100a00 */
[C---:B------:R-:W-:Y:S01]  /*42ae0*/  IMAD.WIDE R20, R4.reuse, 0x4, R20 ;  /* 0x0000000404147825 */ /* 0x040fe200078e0214 */
[----:B------:R-:W-:Y:S04]  /*42af0*/  STL.64 [R1+0x3ed0], R24 ;  /* 0x003ed01801007387 */ /* 0x000fe80000100a00 */
[----:B------:R-:W-:Y:S04]  /*42b00*/  STL.64 [R1+0x3ec8], R22 ;  /* 0x003ec81601007387 */ /* 0x000fe80000100a00 */
[----:B------:R-:W-:Y:S01]  /*42b10*/  STL.64 [R1+0x3ec0], R20 ;  /* 0x003ec01401007387 */ /* 0x000fe20000100a00 */
[----:B------:R-:W-:-:S05]  /*42b20*/  IMAD.WIDE R18, R4, 0x4, R18 ;  /* 0x0000000404127825 */ /* 0x000fca00078e0212 */
[----:B------:R-:W-:Y:S01]  /*42b30*/  STL.64 [R1+0x3eb8], R18 ;  /* 0x003eb81201007387 */ /* 0x000fe20000100a00 */
        /* <DEDUP_REMOVED lines=8> */
[----:B----4-:R-:W-:-:S04]  /*42bc0*/  IMAD.WIDE R8, R4, 0x4, R8 ;  /* 0x0000000404087825 */ /* 0x010fc800078e0208 */
[----:B------:R-:W-:-:S04]  /*42bd0*/  IMAD.WIDE R6, R4, 0x4, R6 ;  /* 0x0000000404067825 */ /* 0x000fc800078e0206 */
[C---:B------:R-:W-:Y:S01]  /*42be0*/  IMAD.WIDE R2, R4.reuse, 0x4, R2 ;  /* 0x0000000404027825 */ /* 0x040fe200078e0202 */
[----:B------:R-:W-:Y:S04]  /*42bf0*/  LDGSTS.E [R241+0x20100], desc[UR36][R242.64], P6 ;  /* 0x20100000f2f17fae */ /* 0x000fe8000b121864 */
[----:B------:R-:W-:Y:S04]  /*42c00*/  LDGSTS.E [R241+0x20180], desc[UR36][R244.64], P2 ;  /* 0x20180000f4f17fae */ /* 0x000fe80009121864 */
[----:B------:R-:W2:Y:S04]  /*42c10*/  LDL.LU.64 R242, [R1+0x6110] ;  /* 0x0061100001f27983 */ /* 0x000ea80000300a00 */
[----:B------:R-:W-:Y:S04]  /*42c20*/  STL.64 [R1+0x3e90], R8 ;  /* 0x003e900801007387 */ /* 0x000fe80000100a00 */
[----:B------:R-:W3:Y:S04]  /*42c30*/  LDL.LU.64 R244, [R1+0x6108] ;  /* 0x0061080001f47983 */ /* 0x000ee80000300a00 */
[----:B------:R1:W-:Y:S04]  /*42c40*/  STL.64 [R1+0x3e88], R6 ;  /* 0x003e880601007387 */ /* 0x0003e80000100a00 */
[----:B------:R-:W-:Y:S04]  /*42c50*/  LDGSTS.E [R241+0x20900], desc[UR36][R246.64], P6 ;  /* 0x20900000f6f17fae */ /* 0x000fe8000b121864 */
[----:B------:R-:W-:Y:S04]  /*42c60*/  LDGSTS.E [R241+0x20980], desc[UR36][R248.64], P2 ;  /* 0x20980000f8f17fae */ /* 0x000fe80009121864 */
[----:B------:R-:W-:Y:S04]  /*42c70*/  LDGSTS.E [R241+0x21100], desc[UR36][R250.64], P6 ;  /* 0x21100000faf17fae */ /* 0x000fe8000b121864 */
[----:B------:R-:W4:Y:S04]  /*42c80*/  LDL.LU.64 R246, [R1+0x6100] ;  /* 0x0061000001f67983 */ /* 0x000f280000300a00 */
[----:B------:R1:W-:Y:S04]  /*42c90*/  STL.64 [R1+0x3e80], R2 ;  /* 0x003e800201007387 */ /* 0x0003e80000100a00 */
[----:B------:R-:W2:Y:S04]  /*42ca0*/  LDL.LU.64 R248, [R1+0x60f8] ;  /* 0x0060f80001f87983 */ /* 0x000ea80000300a00 */
[----:B------:R-:W3:Y:S04]  /*42cb0*/  LDL.LU.64 R250, [R1+0x60f0] ;  /* 0x0060f00001fa7983 */ /* 0x000ee80000300a00 */
[----:B---3--:R-:W-:Y:S04]  /*42cc0*/  LDGSTS.E [R241+0x21180], desc[UR36][R250.64], P2 ;  /* 0x21180000faf17fae */ /* 0x008fe80009121864 */
[----:B--2---:R-:W-:Y:S04]  /*42cd0*/  LDGSTS.E [R241+0x21900], desc[UR36][R248.64], P6 ;  /* 0x21900000f8f17fae */ /* 0x004fe8000b121864 */
        /* <DEDUP_REMOVED lines=65> */
[----:B------:R-:W1:Y:S04]  /*430f0*/  LDL.LU.64 R124, [R1+0x18f8] ;  /* 0x0018f800017c7983 */ /* 0x000e680000300a00 */
[----:B------:R-:W-:Y:S04]  /*43100*/  LDGSTS.E [R241+0x32100], desc[UR36][R114.64], P6 ;  /* 0x3210000072f17fae */ /* 0x000fe8000b121864 */
[----:B------:R-:W-:Y:S04]  /*43110*/  LDGSTS.E [R241+0x32180], desc[UR36][R112.64], P2 ;  /* 0x3218000070f17fae */ /* 0x000fe80009121864 */
[----:B------:R-:W-:Y:S04]  /*43120*/  LDGSTS.E [R241+0x32900], desc[UR36][R110.64], P6 ;  /* 0x329000006ef17fae */ /* 0x000fe8000b121864 */
[----:B------:R-:W-:Y:S04]  /*43130*/  LDGSTS.E [R241+0x32980], desc[UR36][R108.64], P2 ;  /* 0x329800006cf17fae */ /* 0x000fe80009121864 */
[----:B------:R-:W2:Y:S04]  /*43140*/  LDL.LU.64 R112, [R1+0xef8] ;  /* 0x000ef80001707983 */ /* 0x000ea80000300a00 */
[----:B------:R-:W3:Y:S04]  /*43150*/  LDL.LU.64 R122, [R1+0x18d8] ;  /* 0x0018d800017a7983 */ /* 0x000ee80000300a00 */
[----:B------:R-:W-:Y:S04]  /*43160*/  LDGSTS.E [R241+0x33100], desc[UR36][R106.64], P6 ;  /* 0x331000006af17fae */ /* 0x000fe8000b121864 */
[----:B------:R-:W-:Y:S04]  /*43170*/  LDGSTS.E [R241+0x33180], desc[UR36][R104.64], P2 ;  /* 0x3318000068f17fae */ /* 0x000fe80009121864 */
[----:B------:R-:W4:Y:S04]  /*43180*/  LDL.LU.64 R120, [R1+0xf00] ;  /* 0x000f000001787983 */ /* 0x000f280000300a00 */
        /* <DEDUP_REMOVED lines=54> */
[----:B------:R-:W4:Y:S04]  /*434f0*/  LDL.LU.64 R128, [R1+0xf10] ;  /* 0x000f100001807983 */ /* 0x000f280000300a00 */
[----:B------:R-:W4:Y:S04]  /*43500*/  LDL.LU.64 R130, [R1+0x1880] ;  /* 0x0018800001827983 */ /* 0x000f280000300a00 */
[----:B------:R2:W-:Y:S04]  /*43510*/  LDGSTS.E [R241+0x3f980], desc[UR36][R2.64], P2 ;  /* 0x3f98000002f17fae */ /* 0x0005e80009121864 */
[----:B------:R-:W4:Y:S04]  /*43520*/  LDL.LU.64 R126, [R1+0xf18] ;  /* 0x000f1800017e7983 */ /* 0x000f280000300a00 */
[----:B------:R-:W-:Y:S01]  /*43530*/  STL [R1+0x6068], R240 ;  /* 0x006068f001007387 */ /* 0x000fe20000100800 */
[----:B-1----:R-:W-:-:S03]  /*43540*/  IMAD.WIDE R6, R4, 0x4, R124 ;  /* 0x0000000404067825 */ /* 0x002fc600078e027c */
[----:B------:R-:W4:Y:S04]  /*43550*/  LDL.LU.64 R124, [R1+0x1860] ;  /* 0x00186000017c7983 */ /* 0x000f280000300a00 */
[----:B------:R3:W-:Y:S01]  /*43560*/  STL.64 [R1+0x1718], R6 ;  /* 0x0017180601007387 */ /* 0x0007e20000100a00 */
[----:B--2---:R-:W-:-:S04]  /*43570*/  IMAD.WIDE R2, R4, 0x4, R112 ;  /* 0x0000000404027825 */ /* 0x004fc800078e0270 */
[C---:B---3--:R-:W-:Y:S02]  /*43580*/  IMAD.WIDE R6, R4.reuse, 0x4, R122 ;  /* 0x0000000404067825 */ /* 0x048fe400078e027a */
[----:B------:R-:W2:Y:S04]  /*43590*/  LDL.LU.64 R122, [R1+0xf20] ;  /* 0x000f2000017a7983 */ /* 0x000ea80000300a00 */
[----:B------:R4:W-:Y:S04]  /*435a0*/  STL.64 [R1+0x1740], R2 ;  /* 0x0017400201007387 */ /* 0x0009e80000100a00 */
[----:B------:R1:W-:Y:S01]  /*435b0*/  STL.64 [R1+0x1768], R6 ;  /* 0x0017680601007387 */ /* 0x0003e20000100a00 */
[----:B----4-:R-:W-:-:S03]  /*435c0*/  IMAD.WIDE R2, R4, 0x4, R120 ;  /* 0x0000000404027825 */ /* 0x010fc600078e0278 */
[----:B------:R-:W3:Y:S04]  /*435d0*/  LDL.LU.64 R120, [R1+0x1848] ;  /* 0x0018480001787983 */ /* 0x000ee80000300a00 */
[----:B------:R4:W-:Y:S01]  /*435e0*/  STL.64 [R1+0x1788], R2 ;  /* 0x0017880201007387 */ /* 0x0009e20000100a00 */
[----:B------:R-:W-:-:S03]  /*435f0*/  IMAD.WIDE R242, R4, 0x4, R242 ;  /* 0x0000000404f27825 */ /* 0x000fc600078e02f2 */
[----:B------:R-:W4:Y:S01]  /*43600*/  LDL.LU.64 R112, [R1+0xf28] ;  /* 0x000f280001707983 */ /* 0x000f220000300a00 */
[----:B------:R-:W-:-:S04]  /*43610*/  IMAD.WIDE R250, R4, 0x4, R106 ;  /* 0x0000000404fa7825 */ /* 0x000fc800078e026a */
[C---:B------:R-:W-:Y:S02]  /*43620*/  IMAD.WIDE R246, R4.reuse, 0x4, R94 ;  /* 0x0000000404f67825 */ /* 0x040fe400078e025e */
        /* <DEDUP_REMOVED lines=11> */
[----:B------:R-:W-:Y:S01]  /*436e0*/  STL.64 [R1+0x60e0], R248 ;  /* 0x0060e0f801007387 */ /* 0x000fe20000100a00 */
[----:B------:R-:W-:-:S04]  /*436f0*/  IMAD.WIDE R240, R4, 0x4, R128 ;  /* 0x0000000404f07825 */ /* 0x000fc800078e0280 */
[C---:B------:R-:W-:Y:S02]  /*43700*/  IMAD.WIDE R238, R4.reuse, 0x4, R130 ;  /* 0x0000000404ee7825 */ /* 0x040fe400078e0282 */
[----:B------:R-:W4:Y:S04]  /*43710*/  LDL.LU.64 R130, [R1+0x17f8] ;  /* 0x0017f80001827983 */ /* 0x000f280000300a00 */
[----:B------:R-:W4:Y:S01]  /*43720*/  LDL.LU.64 R128, [R1+0xf38] ;  /* 0x000f380001807983 */ /* 0x000f220000300a00 */
[----:B------:R-:W-:-:S03]  /*43730*/  IMAD.WIDE R236, R4, 0x4, R126 ;  /* 0x0000000404ec7825 */ /* 0x000fc600078e027e */
[----:B------:R-:W-:Y:S04]  /*43740*/  STL.64 [R1+0x18a0], R246 ;  /* 0x0018a0f601007387 */ /* 0x000fe80000100a00 */
[----:B------:R1:W-:Y:S04]  /*43750*/  STL.64 [R1+0x60e8], R246 ;  /* 0x0060e8f601007387 */ /* 0x0003e80000100a00 */
        /* <DEDUP_REMOVED lines=152> */
[----:B------:R-:W4:Y:S01]  /*440e0*/  LDL.LU.64 R112, [R1+0x778] ;  /* 0x0007780001707983 */ /* 0x000f220000300a00 */
[----:B------:R-:W-:-:S03]  /*440f0*/  IMAD.WIDE R134, R4, 0x4, R106 ;  /* 0x0000000404867825 */ /* 0x000fc600078e026a */
[----:B------:R-:W-:Y:S04]  /*44100*/  STL.64 [R1+0x3a98], R140 ;  /* 0x003a988c01007387 */ /* 0x000fe80000100a00 */
[----:B------:R-:W4:Y:S04]  /*44110*/  LDL.LU.64 R64, [R1+0x1b50] ;  /* 0x001b500001407983 */ /* 0x000f280000300a00 */
[----:B------:R-:W-:Y:S04]  /*44120*/  STL.64 [R1+0x3c60], R138 ;  /* 0x003c608a01007387 */ /* 0x000fe80000100a00 */
[----:B------:R-:W4:Y:S04]  /*44130*/  LDL.LU.64 R66, [R1+0x758] ;  /* 0x0007580001427983 */ /* 0x000f280000300a00 */
[----:B------:R1:W-:Y:S04]  /*44140*/  STL.64 [R1+0x3c58], R136 ;  /* 0x003c588801007387 */ /* 0x0003e80000100a00 */
[----:B------:R-:W4:Y:S04]  /*44150*/  LDL.LU.64 R106, [R1+0x1b58] ;  /* 0x001b5800016a7983 */ /* 0x000f280000300a00 */
        /* <DEDUP_REMOVED lines=14> */
[----:B------:R-:W-:-:S05]  /*44240*/  IMAD.WIDE R124, R4, 0x4, R124 ;  /* 0x00000004047c7825 */ /* 0x000fca00078e027c */
[----:B------:R-:W-:Y:S01]  /*44250*/  STL.64 [R1+0x3e68], R124 ;  /* 0x003e687c01007387 */ /* 0x000fe20000100a00 */
        /* <DEDUP_REMOVED lines=8> */
[----:B------:R-:W-:Y:S04]  /*442e0*/  STL.64 [R1+0x3e58], R120 ;  /* 0x003e587801007387 */ /* 0x000fe80000100a00 */
[----:B------:R-:W4:Y:S01]  /*442f0*/  LDL.LU.64 R70, [R1+0x1b70] ;  /* 0x001b700001467983 */ /* 0x000f220000300a00 */
[----:B------:R-:W-:-:S03]  /*44300*/  IMAD.WIDE R112, R4, 0x4, R112 ;  /* 0x0000000404707825 */ /* 0x000fc600078e0270 */
[----:B------:R1:W-:Y:S04]  /*44310*/  STL.64 [R1+0x3e50], R118 ;  /* 0x003e507601007387 */ /* 0x0003e80000100a00 */
[----:B------:R-:W4:Y:S01]  /*44320*/  LDL.LU.64 R68, [R1+0x6c8] ;  /* 0x0006c80001447983 */ /* 0x000f220000300a00 */
[----:B------:R-:W-:-:S03]  /*44330*/  IMAD.WIDE R110, R4, 0x4, R64 ;  /* 0x00000004046e7825 */ /* 0x000fc600078e0240 */
[----:B------:R-:W-:Y:S01]  /*44340*/  STL.64 [R1+0x3e48], R116 ;  /* 0x003e487401007387 */ /* 0x000fe20000100a00 */
[----:B------:R-:W-:-:S03]  /*44350*/  IMAD.WIDE R108, R4, 0x4, R66 ;  /* 0x00000004046c7825 */ /* 0x000fc600078e0242 */
[----:B------:R-:W4:Y:S04]  /*44360*/  LDL.LU.64 R66, [R1+0x1b78] ;  /* 0x001b780001427983 */ /* 0x000f280000300a00 */
[----:B------:R-:W-:Y:S04]  /*44370*/  STL.64 [R1+0x3e40], R114 ;  /* 0x003e407201007387 */ /* 0x000fe80000100a00 */
[----:B------:R-:W4:Y:S04]  /*44380*/  LDL.LU.64 R64, [R1+0x6b0] ;  /* 0x0006b00001407983 */ /* 0x000f280000300a00 */
[----:B------:R1:W-:Y:S01]  /*44390*/  STL.64 [R1+0x3e38], R112 ;  /* 0x003e387001007387 */ /* 0x0003e20000100a00 */
[----:B------:R-:W-:-:S03]  /*443a0*/  IMAD.WIDE R104, R4, 0x4, R38 ;  /* 0x0000000404687825 */ /* 0x000fc600078e0226 */
[----:B------:R-:W4:Y:S01]  /*443b0*/  LDL.LU.64 R38, [R1+0x1b80] ;  /* 0x001b800001267983 */ /* 0x000f220000300a00 */
[----:B------:R-:W-:-:S03]  /*443c0*/  IMAD.WIDE R106, R4, 0x4, R106 ;  /* 0x00000004046a7825 */ /* 0x000fc600078e026a */
[----:B------:R-:W-:Y:S04]  /*443d0*/  STL.64 [R1+0x3e30], R110 ;  /* 0x003e306e01007387 */ /* 0x000fe80000100a00 */
[----:B------:R-:W4:Y:S01]  /*443e0*/  LDL.LU.64 R30, [R1+0xf78] ;  /* 0x000f7800011e7983 */ /* 0x000f220000300a00 */
[----:B------:R-:W-:-:S03]  /*443f0*/  IMAD.WIDE R102, R4, 0x4, R46 ;  /* 0x0000000404667825 */ /* 0x000fc600078e022e */
[----:B------:R-:W-:Y:S04]  /*44400*/  STL.64 [R1+0x3e28], R108 ;  /* 0x003e286c01007387 */ /* 0x000fe80000100a00 */
[----:B------:R-:W4:Y:S04]  /*44410*/  LDL.LU.64 R34, [R1+0x1310] ;  /* 0x0013100001227983 */ /* 0x000f280000300a00 */
[----:B------:R1:W-:Y:S04]  /*44420*/  STL.64 [R1+0x3e20], R106 ;  /* 0x003e206a01007387 */ /* 0x0003e80000100a00 */
[----:B------:R-:W4:Y:S04]  /*44430*/  LDL.LU.64 R46, [R1+0x698] ;  /* 0x00069800012e7983 */ /* 0x000f280000300a00 */
[----:B------:R-:W-:Y:S01]  /*44440*/  STL.64 [R1+0x3e18], R104 ;  /* 0x003e186801007387 */ /* 0x000fe20000100a00 */
[----:B------:R-:W-:-:S04]  /*44450*/  IMAD.WIDE R100, R4, 0x4, R100 ;  /* 0x0000000404647825 */ /* 0x000fc800078e0264 */
[----:B------:R-:W-:-:S04]  /*44460*/  IMAD.WIDE R98, R4, 0x4, R72 ;  /* 0x0000000404627825 */ /* 0x000fc800078e0248 */
[C---:B------:R-:W-:Y:S02]  /*44470*/  IMAD.WIDE R96, R4.reuse, 0x4, R74 ;  /* 0x0000000404607825 */ /* 0x040fe400078e024a */
[----:B------:R-:W4:Y:S04]  /*44480*/  LDL.LU.64 R74, [R1+0x1b88] ;  /* 0x001b8800014a7983 */ /* 0x000f280000300a00 */
[----:B------:R-:W-:Y:S04]  /*44490*/  STL.64 [R1+0x3e10], R102 ;  /* 0x003e106601007387 */ /* 0x000fe80000100a00 */
[----:B------:R-:W4:Y:S04]  /*444a0*/  LDL.LU.64 R72, [R1+0xf80] ;  /* 0x000f800001487983 */ /* 0x000f280000300a00 */
[----:B------:R1:W-:Y:S04]  /*444b0*/  STL.64 [R1+0x3e08], R100 ;  /* 0x003e086401007387 */ /* 0x0003e80000100a00 */
        /* <DEDUP_REMOVED lines=8> */
[----:B------:R4:W-:Y:S01]  /*44540*/  STL.64 [R1+0x3df0], R94 ;  /* 0x003df05e01007387 */ /* 0x0009e20000100a00 */
[----:B------:R-:W-:-:S03]  /*44550*/  IMAD.WIDE R86, R4, 0x4, R66 ;  /* 0x0000000404567825 */ /* 0x000fc600078e0242 */
[----:B------:R-:W4:Y:S04]  /*44560*/  LDL.LU.64 R66, [R1+0x1b90] ;  /* 0x001b900001427983 */ /* 0x000f280000300a00 */
[----:B------:R1:W-:Y:S01]  /*44570*/  STL.64 [R1+0x3de8], R92 ;  /* 0x003de85c01007387 */ /* 0x0003e20000100a00 */
[----:B------:R-:W-:-:S03]  /*44580*/  IMAD.WIDE R84, R4, 0x4, R64 ;  /* 0x0000000404547825 */ /* 0x000fc600078e0240 */
[----:B------:R-:W4:Y:S04]  /*44590*/  LDL.LU.64 R64, [R1+0xf88] ;  /* 0x000f880001407983 */ /* 0x000f280000300a00 */
[----:B------:R-:W-:Y:S01]  /*445a0*/  STL.64 [R1+0x3de0], R90 ;  /* 0x003de05a01007387 */ /* 0x000fe20000100a00 */
[----:B------:R-:W-:-:S03]  /*445b0*/  IMAD.WIDE R82, R4, 0x4, R38 ;  /* 0x0000000404527825 */ /* 0x000fc600078e0226 */
[----:B------:R-:W4:Y:S04]  /*445c0*/  LDL.LU.64 R50, [R1+0x12f0] ;  /* 0x0012f00001327983 */ /* 0x000f280000300a00 */
        /* <DEDUP_REMOVED lines=14> */
[----:B------:R-:W4:Y:S04]  /*446b0*/  LDL.LU.64 R30, [R1+0xf98] ;  /* 0x000f9800011e7983 */ /* 0x000f280000300a00 */
[----:B------:R-:W-:Y:S04]  /*446c0*/  STL.64 [R1+0x3db0], R78 ;  /* 0x003db04e01007387 */ /* 0x000fe80000100a00 */
[----:B------:R-:W4:Y:S04]  /*446d0*/  LDL.LU.64 R46, [R1+0x12e0] ;  /* 0x0012e000012e7983 */ /* 0x000f280000300a00 */
[----:B------:R-:W-:Y:S04]  /*446e0*/  STL.64 [R1+0x3da8], R76 ;  /* 0x003da84c01007387 */ /* 0x000fe80000100a00 */
[----:B------:R-:W4:Y:S01]  /*446f0*/  LDL.LU.64 R44, [R1+0x660] ;  /* 0x00066000012c7983 */ /* 0x000f220000300a00 */
[----:B------:R-:W-:-:S05]  /*44700*/  IMAD.WIDE R74, R4, 0x4, R74 ;  /* 0x00000004044a7825 */ /* 0x000fca00078e024a */
[----:B------:R-:W-:Y:S01]  /*44710*/  STL.64 [R1+0x3da0], R74 ;  /* 0x003da04a01007387 */ /* 0x000fe20000100a00 */
[----:B------:R-:W-:-:S03]  /*44720*/  IMAD.WIDE R72, R4, 0x4, R72 ;  /* 0x0000000404487825 */ /* 0x000fc600078e0248 */
[----:B------:R-:W4:Y:S04]  /*44730*/  LDL.LU.64 R16, [R1+0x12d8] ;  /* 0x0012d80001107983 */ /* 0x000f280000300a00 */
[----:B------:R-:W-:Y:S04]  /*44740*/  STL.64 [R1+0x3d98], R72 ;  /* 0x003d984801007387 */ /* 0x000fe80000100a00 */
[----:B------:R-:W4:Y:S01]  /*44750*/  LDL.LU.64 R18, [R1+0xfa0] ;  /* 0x000fa00001127983 */ /* 0x000f220000300a00 */
[----:B--2---:R-:W-:-:S04]  /*44760*/  IMAD.WIDE R70, R4, 0x4, R70 ;  /* 0x0000000404467825 */ /* 0x004fc800078e0246 */
[C---:B---3--:R-:W-:Y:S01]  /*44770*/  IMAD.WIDE R68, R4.reuse, 0x4, R68 ;  /* 0x0000000404447825 */ /* 0x048fe200078e0244 */
[----:B------:R-:W-:Y:S04]  /*44780*/  STL.64 [R1+0x3d90], R70 ;  /* 0x003d904601007387 */ /* 0x000fe80000100a00 */
[----:B------:R-:W-:Y:S01]  /*44790*/  STL.64 [R1+0x3d88], R68 ;  /* 0x003d884401007387 */ /* 0x000fe20000100a00 */
[----:B----4-:R-:W-:-:S04]  /*447a0*/  IMAD.WIDE R66, R4, 0x4, R66 ;  /* 0x0000000404427825 */ /* 0x010fc800078e0242 */
[C---:B------:R-:W-:Y:S02]  /*447b0*/  IMAD.WIDE R60, R4.reuse, 0x4, R38 ;  /* 0x00000004043c7825 */ /* 0x040fe400078e0226 */
[----:B------:R-:W2:Y:S04]  /*447c0*/  LDL.LU.64 R38, [R1+0x12d0] ;  /* 0x0012d00001267983 */ /* 0x000ea80000300a00 */
[----:B------:R-:W-:Y:S01]  /*447d0*/  STL.64 [R1+0x3d80], R66 ;  /* 0x003d804201007387 */ /* 0x000fe20000100a00 */
[----:B------:R-:W-:-:S03]  /*447e0*/  IMAD.WIDE R58, R4, 0x4, R14 ;  /* 0x00000004043a7825 */ /* 0x000fc600078e020e */
[----:B------:R-:W3:Y:S01]  /*447f0*/  LDL.LU.64 R14, [R1+0x658] ;  /* 0x00065800010e7983 */ /* 0x000ee20000300a00 */
[----:B------:R-:W-:-:S04]  /*44800*/  IMAD.WIDE R64, R4, 0x4, R64 ;  /* 0x0000000404407825 */ /* 0x000fc800078e0240 */
[C---:B------:R-:W-:Y:S01]  /*44810*/  IMAD.WIDE R62, R4.reuse, 0x4, R50 ;  /* 0x00000004043e7825 */ /* 0x040fe200078e0232 */
[----:B------:R-:W-:Y:S03]  /*44820*/  STL.64 [R1+0x3d78], R64 ;  /* 0x003d784001007387 */ /* 0x000fe60000100a00 */
[C---:B------:R-:W-:Y:S01]  /*44830*/  IMAD.WIDE R56, R4.reuse, 0x4, R28 ;  /* 0x0000000404387825 */ /* 0x040fe200078e021c */
[----:B------:R-:W-:Y:S03]  /*44840*/  STL.64 [R1+0x3d70], R62 ;  /* 0x003d703e01007387 */ /* 0x000fe60000100a00 */
[C---:B------:R-:W-:Y:S02]  /*44850*/  IMAD.WIDE R54, R4.reuse, 0x4, R34 ;  /* 0x0000000404367825 */ /* 0x040fe400078e0222 */
[----:B------:R-:W4:Y:S04]  /*44860*/  LDL.LU.64 R34, [R1+0x1ba8] ;  /* 0x001ba80001227983 */ /* 0x000f280000300a00 */
        /* <DEDUP_REMOVED lines=12> */
[----:B------:R-:W-:Y:S01]  /*44930*/  STL.64 [R1+0x3d40], R50 ;  /* 0x003d403201007387 */ /* 0x000fe20000100a00 */
[----:B------:R-:W-:-:S03]  /*44940*/  IMAD.WIDE R44, R4, 0x4, R44 ;  /* 0x00000004042c7825 */ /* 0x000fc600078e022c */
[----:B------:R-:W4:Y:S04]  /*44950*/  LDL.LU.64 R26, [R1+0x1bb0] ;  /* 0x001bb000011a7983 */ /* 0x000f280000300a00 */
[----:B------:R-:W4:Y:S04]  /*44960*/  LDL.LU.64 R24, [R1+0xfb0] ;  /* 0x000fb00001187983 */ /* 0x000f280000300a00 */
[----:B------:R-:W-:Y:S04]  /*44970*/  STL.64 [R1+0x3d38], R48 ;  /* 0x003d383001007387 */ /* 0x000fe80000100a00 */
[----:B------:R-:W4:Y:S04]  /*44980*/  LDL.LU.64 R22, [R1+0x12b0] ;  /* 0x0012b00001167983 */ /* 0x000f280000300a00 */
[----:B------:R-:W4:Y:S04]  /*44990*/  LDL.LU.64 R20, [R1+0x638] ;  /* 0x0006380001147983 */ /* 0x000f280000300a00 */
[----:B------:R-:W-:Y:S01]  /*449a0*/  STL.64 [R1+0x3d30], R46 ;  /* 0x003d302e01007387 */ /* 0x000fe20000100a00 */
[----:B------:R-:W-:-:S04]  /*449b0*/  IMAD.WIDE R42, R4, 0x4, R16 ;  /* 0x00000004042a7825 */ /* 0x000fc800078e0210 */
[C---:B------:R-:W-:Y:S02]  /*449c0*/  IMAD.WIDE R40, R4.reuse, 0x4, R18 ;  /* 0x0000000404287825 */ /* 0x040fe400078e0212 */
[----:B------:R-:W4:Y:S04]  /*449d0*/  LDL.LU.64 R18, [R1+0x1bb8] ;  /* 0x001bb80001127983 */ /* 0x000f280000300a00 */
        /* <DEDUP_REMOVED lines=9> */
[----:B------:R-:W-:Y:S04]  /*44a70*/  STL.64 [R1+0x3d18], R40 ;  /* 0x003d182801007387 */ /* 0x000fe80000100a00 */
[----:B-1----:R-:W3:Y:S04]  /*44a80*/  LDL.LU.64 R6, [R1+0x12a0] ;  /* 0x0012a00001067983 */ /* 0x002ee80000300a00 */
[----:B------:R-:W3:Y:S04]  /*44a90*/  LDL.LU.64 R2, [R1+0x620] ;  /* 0x0006200001027983 */ /* 0x000ee80000300a00 */
[----:B------:R-:W-:Y:S04]  /*44aa0*/  STL.64 [R1+0x3d10], R38 ;  /* 0x003d102601007387 */ /* 0x000fe80000100a00 */
[----:B------:R-:W3:Y:S04]  /*44ab0*/  LDL.64 R246, [R1+0x1718] ;  /* 0x0017180001f67983 */ /* 0x000ee80000100a00 */
[----:B------:R-:W3:Y:S04]  /*44ac0*/  LDL.64 R248, [R1+0x1740] ;  /* 0x0017400001f87983 */ /* 0x000ee80000100a00 */
[----:B------:R-:W-:Y:S04]  /*44ad0*/  STL.64 [R1+0x3d08], R36 ;  /* 0x003d082401007387 */ /* 0x000fe80000100a00 */
[----:B------:R-:W3:Y:S04]  /*44ae0*/  LDL.64 R250, [R1+0x1768] ;  /* 0x0017680001fa7983 */ /* 0x000ee80000100a00 */
[----:B------:R-:W3:Y:S01]  /*44af0*/  LDL.64 R242, [R1+0x1788] ;  /* 0x0017880001f27983 */ /* 0x000ee20000100a00 */
[----:B----4-:R-:W-:-:S04]  /*44b00*/  IMAD.WIDE R34, R4, 0x4, R34 ;  /* 0x0000000404227825 */ /* 0x010fc800078e0222 */
        /* <DEDUP_REMOVED lines=16> */
[C---:B------:R-:W-:Y:S01]  /*44c10*/  IMAD.WIDE R16, R4.reuse, 0x4, R16 ;  /* 0x0000000404107825 */ /* 0x040fe200078e0210 */
[----:B------:R-:W-:Y:S04]  /*44c20*/  STL.64 [R1+0x3cc0], R18 ;  /* 0x003cc01201007387 */ /* 0x000fe80000100a00 */
[----:B------:R-:W-:Y:S01]  /*44c30*/  STL.64 [R1+0x3cb8], R16 ;  /* 0x003cb81001007387 */ /* 0x000fe20000100a00 */
[----:B--2---:R-:W-:-:S04]  /*44c40*/  IMAD.WIDE R14, R4, 0x4, R14 ;  /* 0x00000004040e7825 */ /* 0x004fc800078e020e */
[C---:B---3--:R-:W-:Y:S01]  /*44c50*/  IMAD.WIDE R12, R4.reuse, 0x4, R12 ;  /* 0x00000004040c7825 */ /* 0x048fe200078e020c */
[----:B------:R-:W-:Y:S03]  /*44c60*/  STL.64 [R1+0x3cb0], R14 ;  /* 0x003cb00e01007387 */ /* 0x000fe60000100a00 */
[C---:B------:R-:W-:Y:S01]  /*44c70*/  IMAD.WIDE R10, R4.reuse, 0x4, R10 ;  /* 0x00000004040a7825 */ /* 0x040fe200078e020a */
[----:B------:R-:W-:Y:S03]  /*44c80*/  STL.64 [R1+0x3ca8], R12 ;  /* 0x003ca80c01007387 */ /* 0x000fe60000100a00 */
[C---:B------:R-:W-:Y:S01]  /*44c90*/  IMAD.WIDE R8, R4.reuse, 0x4, R8 ;  /* 0x0000000404087825 */ /* 0x040fe200078e0208 */
[----:B------:R-:W-:Y:S03]  /*44ca0*/  STL.64 [R1+0x3ca0], R10 ;  /* 0x003ca00a01007387 */ /* 0x000fe60000100a00 */
[----:B------:R-:W-:-:S04]  /*44cb0*/  IMAD.WIDE R6, R4, 0x4, R6 ;  /* 0x0000000404067825 */ /* 0x000fc800078e0206 */
[C---:B------:R-:W-:Y:S01]  /*44cc0*/  IMAD.WIDE R2, R4.reuse, 0x4, R2 ;  /* 0x0000000404027825 */ /* 0x040fe200078e0202 */
[----:B------:R-:W-:Y:S04]  /*44cd0*/  LDGSTS.E [R0+0x20200], desc[UR36][R246.64], P6 ;  /* 0x20200000f6007fae */ /* 0x000fe8000b121864 */
[----:B------:R-:W-:Y:S04]  /*44ce0*/  LDGSTS.E [R0+0x20280], desc[UR36][R248.64], P2 ;  /* 0x20280000f8007fae */ /* 0x000fe80009121864 */
[----:B------:R-:W2:Y:S04]  /*44cf0*/  LDL.LU.64 R246, [R1+0x60e8] ;  /* 0x0060e80001f67983 */ /* 0x000ea80000300a00 */
[----:B------:R1:W-:Y:S04]  /*44d00*/  STL.64 [R1+0x3c98], R8 ;  /* 0x003c980801007387 */ /* 0x0003e80000100a00 */
[----:B------:R-:W3:Y:S04]  /*44d10*/  LDL.LU.64 R248, [R1+0x60e0] ;  /* 0x0060e00001f87983 */ /* 0x000ee80000300a00 */
[----:B------:R-:W-:Y:S04]  /*44d20*/  STL.64 [R1+0x3c90], R6 ;  /* 0x003c900601007387 */ /* 0x000fe80000100a00 */
[----:B------:R-:W-:Y:S04]  /*44d30*/  LDGSTS.E [R0+0x20a00], desc[UR36][R250.64], P6 ;  /* 0x20a00000fa007fae */ /* 0x000fe8000b121864 */
[----:B------:R-:W-:Y:S04]  /*44d40*/  LDGSTS.E [R0+0x20a80], desc[UR36][R242.64], P2 ;  /* 0x20a80000f2007fae */ /* 0x000fe80009121864 */
[----:B------:R-:W4:Y:S04]  /*44d50*/  LDL.LU.64 R250, [R1+0x60d8] ;  /* 0x0060d80001fa7983 */ /* 0x000f280000300a00 */
[----:B------:R1:W-:Y:S04]  /*44d60*/  STL.64 [R1+0x3c88], R2 ;  /* 0x003c880201007387 */ /* 0x0003e80000100a00 */
[----:B------:R-:W2:Y:S04]  /*44d70*/  LDL.LU.64 R242, [R1+0x60d0] ;  /* 0x0060d00001f27983 */ /* 0x000ea80000300a00 */
[----:B--2---:R-:W-:Y:S04]  /*44d80*/  LDGSTS.E [R0+0x21200], desc[UR36][R242.64], P6 ;  /* 0x21200000f2007fae */ /* 0x004fe8000b121864 */
[----:B----4-:R-:W-:Y:S04]  /*44d90*/  LDGSTS.E [R0+0x21280], desc[UR36][R250.64], P2 ;  /* 0x21280000fa007fae */ /* 0x010fe80009121864 */
[----:B---3--:R-:W-:Y:S04]  /*44da0*/  LDGSTS.E [R0+0x21a00], desc[UR36][R248.64], P6 ;  /* 0x21a00000f8007fae */ /* 0x008fe8000b121864 */
        /* <DEDUP_REMOVED lines=64> */
[----:B------:R-:W1:Y:S04]  /*451b0*/  LDL.LU.64 R136, [R1+0x18f0] ;  /* 0x0018f00001887983 */ /* 0x000e680000300a00 */
        /* <DEDUP_REMOVED lines=8> */
[----:B------:R-:W2:Y:S04]  /*45240*/  LDL.LU.64 R112, [R1+0xd50] ;  /* 0x000d500001707983 */ /* 0x000ea80000300a00 */
[----:B------:R-:W2:Y:S04]  /*45250*/  LDL.LU.64 R122, [R1+0x1bd0] ;  /* 0x001bd000017a7983 */ /* 0x000ea80000300a00 */
[----:B------:R-:W-:Y:S04]  /*45260*/  LDGSTS.E [R0+0x33200], desc[UR36][R106.64], P6 ;  /* 0x332000006a007fae */ /* 0x000fe8000b121864 */
[----:B------:R-:W-:Y:S04]  /*45270*/  LDGSTS.E [R0+0x33280], desc[UR36][R104.64], P2 ;  /* 0x3328000068007fae */ /* 0x000fe80009121864 */
[----:B------:R-:W-:Y:S04]  /*45280*/  LDGSTS.E [R0+0x33a00], desc[UR36][R102.64], P6 ;  /* 0x33a0000066007fae */ /* 0x000fe8000b121864 */
[----:B------:R-:W-:Y:S04]  /*45290*/  LDGSTS.E [R0+0x33a80], desc[UR36][R100.64], P2 ;  /* 0x33a8000064007fae */ /* 0x000fe80009121864 */
[----:B------:R-:W2:Y:S04]  /*452a0*/  LDL.LU.64 R106, [R1+0xd28] ;  /* 0x000d2800016a7983 */ /* 0x000ea80000300a00 */
[----:B------:R-:W-:Y:S04]  /*452b0*/  LDGSTS.E [R0+0x34200], desc[UR36][R98.64], P6 ;  /* 0x3420000062007fae */ /* 0x000fe8000b121864 */
[----:B------:R-:W2:Y:S04]  /*452c0*/  LDL.LU.64 R120, [R1+0x1bd8] ;  /* 0x001bd80001787983 */ /* 0x000ea80000300a00 */
[----:B------:R-:W-:Y:S04]  /*452d0*/  LDGSTS.E [R0+0x34280], desc[UR36][R96.64], P2 ;  /* 0x3428000060007fae */ /* 0x000fe80009121864 */
[----:B------:R-:W-:Y:S04]  /*452e0*/  LDGSTS.E [R0+0x34a00], desc[UR36][R94.64], P6 ;  /* 0x34a000005e007fae */ /* 0x000fe8000b121864 */
[----:B------:R-:W2:Y:S04]  /*452f0*/  LDL.LU.64 R100, [R1+0xcf8] ;  /* 0x000cf80001647983 */ /* 0x000ea80000300a00 */
[----:B------:R-:W-:Y:S04]  /*45300*/  LDGSTS.E [R0+0x34a80], desc[UR36][R92.64], P2 ;  /* 0x34a800005c007fae */ /* 0x000fe80009121864 */
[----:B------:R-:W2:Y:S04]  /*45310*/  LDL.LU.64 R94, [R1+0x1890] ;  /* 0x00189000015e7983 */ /* 0x000ea80000300a00 */
[----:B------:R-:W-:Y:S04]  /*45320*/  LDGSTS.E [R0+0x35200], desc[UR36][R90.64], P6 ;  /* 0x352000005a007fae */ /* 0x000fe8000b121864 */
[----:B------:R-:W2:Y:S04]  /*45330*/  LDL.LU.64 R92, [R1+0xfc8] ;  /* 0x000fc800015c7983 */ /* 0x000ea80000300a00 */
        /* <DEDUP_REMOVED lines=42> */
[----:B------:R3:W-:Y:S04]  /*455e0*/  LDGSTS.E [R0+0x3fa80], desc[UR36][R2.64], P2 ;  /* 0x3fa8000002007fae */ /* 0x0007e80009121864 */
[----:B------:R-:W2:Y:S04]  /*455f0*/  LDL.LU.64 R128, [R1+0x1878] ;  /* 0x0018780001807983 */ /* 0x000ea80000300a00 */
[----:B------:R-:W2:Y:S04]  /*45600*/  LDL.LU.64 R130, [R1+0xfd0] ;  /* 0x000fd00001827983 */ /* 0x000ea80000300a00 */
[----:B------:R-:W2:Y:S01]  /*45610*/  LDL.LU.64 R126, [R1+0x1858] ;  /* 0x00185800017e7983 */ /* 0x000ea20000300a00 */
[----:B-1----:R-:W-:-:S05]  /*45620*/  IMAD.WIDE R8, R4, 0x4, R136 ;  /* 0x0000000404087825 */ /* 0x002fca00078e0288 */
[----:B------:R-:W-:Y:S01]  /*45630*/  STL.64 [R1+0x1548], R8 ;  /* 0x0015480801007387 */ /* 0x000fe20000100a00 */
[----:B---3--:R-:W-:-:S04]  /*45640*/  IMAD.WIDE R2, R4, 0x4, R118 ;  /* 0x0000000404027825 */ /* 0x008fc800078e0276 */
[C---:B----4-:R-:W-:Y:S02]  /*45650*/  IMAD.WIDE R6, R4.reuse, 0x4, R124 ;  /* 0x0000000404067825 */ /* 0x050fe400078e027c */
[----:B------:R-:W3:Y:S04]  /*45660*/  LDL.LU.64 R124, [R1+0xfd8] ;  /* 0x000fd800017c7983 */ /* 0x000ee80000300a00 */
[----:B------:R2:W-:Y:S04]  /*45670*/  STL.64 [R1+0x1578], R2 ;  /* 0x0015780201007387 */ /* 0x0005e80000100a00 */
[----:B------:R1:W-:Y:S01]  /*45680*/  STL.64 [R1+0x15a8], R6 ;  /* 0x0015a80601007387 */ /* 0x0003e20000100a00 */
[----:B--2---:R-:W-:-:S04]  /*45690*/  IMAD.WIDE R2, R4, 0x4, R112 ;  /* 0x0000000404027825 */ /* 0x004fc800078e0270 */
[C---:B-1----:R-:W-:Y:S02]  /*456a0*/  IMAD.WIDE R6, R4.reuse, 0x4, R122 ;  /* 0x0000000404067825 */ /* 0x042fe400078e027a */
[----:B------:R-:W2:Y:S04]  /*456b0*/  LDL.LU.64 R122, [R1+0x1840] ;  /* 0x00184000017a7983 */ /* 0x000ea80000300a00 */
[----:B------:R1:W-:Y:S04]  /*456c0*/  STL.64 [R1+0x15b0], R2 ;  /* 0x0015b00201007387 */ /* 0x0003e80000100a00 */
[----:B------:R4:W-:Y:S01]  /*456d0*/  STL.64 [R1+0x1608], R6 ;  /* 0x0016080601007387 */ /* 0x0009e20000100a00 */
[----:B-1----:R-:W-:-:S04]  /*456e0*/  IMAD.WIDE R2, R4, 0x4, R106 ;  /* 0x0000000404027825 */ /* 0x002fc800078e026a */
[C---:B------:R-:W-:Y:S02]  /*456f0*/  IMAD.WIDE R250, R4.reuse, 0x4, R120 ;  /* 0x0000000404fa7825 */ /* 0x040fe400078e0278 */
[----:B------:R-:W4:Y:S04]  /*45700*/  LDL.LU.64 R120, [R1+0xfe0] ;  /* 0x000fe00001787983 */ /* 0x000f280000300a00 */
[----:B------:R-:W4:Y:S01]  /*45710*/  LDL.LU.64 R112, [R1+0x1828] ;  /* 0x0018280001707983 */ /* 0x000f220000300a00 */
[----:B------:R-:W-:-:S03]  /*45720*/  IMAD.WIDE R246, R4, 0x4, R94 ;  /* 0x0000000404f67825 */ /* 0x000fc600078e025e */
[----:B------:R-:W4:Y:S04]  /*45730*/  LDL.LU.64 R94, [R1+0xc48] ;  /* 0x000c4800015e7983 */ /* 0x000f280000300a00 */
[----:B------:R-:W-:Y:S01]  /*45740*/  STL.64 [R1+0x1630], R2 ;  /* 0x0016300201007387 */ /* 0x000fe20000100a00 */
[----:B------:R-:W-:-:S03]  /*45750*/  IMAD.WIDE R244, R4, 0x4, R92 ;  /* 0x0000000404f47825 */ /* 0x000fc600078e025c */
[----:B------:R-:W-:Y:S04]  /*45760*/  STL.64 [R1+0x60a0], R2 ;  /* 0x0060a00201007387 */ /* 0x000fe80000100a00 */
[----:B------:R-:W4:Y:S04]  /*45770*/  LDL.LU.64 R92, [R1+0x1be0] ;  /* 0x001be000015c7983 */ /* 0x000f280000300a00 */
[----:B------:R-:W-:Y:S04]  /*45780*/  STL.64 [R1+0x1680], R250 ;  /* 0x001680fa01007387 */ /* 0x000fe80000100a00 */
[----:B------:R-:W-:Y:S04]  /*45790*/  STL.64 [R1+0x60a8], R250 ;  /* 0x0060a8fa01007387 */ /* 0x000fe80000100a00 */
[----:B------:R-:W4:Y:S01]  /*457a0*/  LDL.LU.64 R106, [R1+0xc20] ;  /* 0x000c2000016a7983 */ /* 0x000f220000300a00 */
[----:B------:R-:W-:-:S03]  /*457b0*/  IMAD.WIDE R248, R4, 0x4, R100 ;  /* 0x0000000404f87825 */ /* 0x000fc600078e0264 */
[----:B------:R-:W4:Y:S04]  /*457c0*/  LDL.LU.64 R100, [R1+0x1be8] ;  /* 0x001be80001647983 */ /* 0x000f280000300a00 */
[----:B------:R-:W-:Y:S04]  /*457d0*/  STL.64 [R1+0x16a0], R248 ;  /* 0x0016a0f801007387 */ /* 0x000fe80000100a00 */
[----:B------:R-:W-:Y:S01]  /*457e0*/  STL.64 [R1+0x60b0], R248 ;  /* 0x0060b0f801007387 */ /* 0x000fe20000100a00 */
[----:B------:R-:W-:-:S04]  /*457f0*/  IMAD.WIDE R240, R4, 0x4, R128 ;  /* 0x0000000404f07825 */ /* 0x000fc800078e0280 */
[C---:B------:R-:W-:Y:S02]  /*45800*/  IMAD.WIDE R238, R4.reuse, 0x4, R130 ;  /* 0x0000000404ee7825 */ /* 0x040fe400078e0282 */
[----:B------:R-:W4:Y:S02]  /*45810*/  LDL.LU.64 R130, [R1+0xbf8] ;  /* 0x000bf80001827983 */ /* 0x000f240000300a00 */
[C---:B------:R-:W-:Y:S02]  /*45820*/  IMAD.WIDE R236, R4.reuse, 0x4, R126 ;  /* 0x0000000404ec7825 */ /* 0x040fe400078e027e */
[----:B------:R-:W-:Y:S04]  /*45830*/  STL.64 [R1+0x1700], R246 ;  /* 0x001700f601007387 */ /* 0x000fe80000100a00 */
[----:B------:R-:W-:Y:S04]  /*45840*/  STL.64 [R1+0x60b8], R246 ;  /* 0x0060b8f601007387 */ /* 0x000fe80000100a00 */
[----:B------:R-:W4:Y:S04]  /*45850*/  LDL.LU.64 R128, [R1+0x1bf0] ;  /* 0x001bf00001807983 */ /* 0x000f280000300a00 */
[----:B------:R-:W4:Y:S04]  /*45860*/  LDL.LU.64 R126, [R1+0xbd0] ;  /* 0x000bd000017e7983 */ /* 0x000f280000300a00 */
[----:B------:R-:W-:Y:S04]  /*45870*/  STL.64 [R1+0x1710], R244 ;  /* 0x001710f401007387 */ /* 0x000fe80000100a00 */
[----:B------:R1:W-:Y:S01]  /*45880*/  STL.64 [R1+0x60c0], R244 ;  /* 0x0060c0f401007387 */ /* 0x0003e20000100a00 */
[----:B---3--:R-:W-:-:S03]  /*45890*/  IMAD.WIDE R234, R4, 0x4, R124 ;  /* 0x0000000404ea7825 */ /* 0x008fc600078e027c */
[----:B------:R-:W3:Y:S04]  /*458a0*/  LDL.LU.64 R124, [R1+0x1bf8] ;  /* 0x001bf800017c7983 */ /* 0x000ee80000300a00 */
[----:B------:R-:W-:Y:S01]  /*458b0*/  STL.64 [R1+0x1748], R240 ;  /* 0x001748f001007387 */ /* 0x000fe20000100a00 */
[----:B--2---:R-:W-:-:S03]  /*458c0*/  IMAD.WIDE R232, R4, 0x4, R122 ;  /* 0x0000000404e87825 */ /* 0x004fc600078e027a */
[----:B------:R-:W2:Y:S04]  /*458d0*/  LDL.LU.64 R122, [R1+0xba8] ;  /* 0x000ba800017a7983 */ /* 0x000ea80000300a00 */
[----:B------:R-:W-:Y:S01]  /*458e0*/  STL.64 [R1+0x1760], R238 ;  /* 0x001760ee01007387 */ /* 0x000fe20000100a00 */
[----:B----4-:R-:W-:-:S03]  /*458f0*/  IMAD.WIDE R230, R4, 0x4, R120 ;  /* 0x0000000404e67825 */ /* 0x010fc600078e0278 */
        /* <DEDUP_REMOVED lines=26> */
[----:B---3--:R-:W-:-:S03]  /*45aa0*/  IMAD.WIDE R212, R4, 0x4, R124 ;  /* 0x0000000404d47825 */ /* 0x008fc600078e027c */
[----:B------:R-:W3:Y:S04]  /*45ab0*/  LDL.LU.64 R124, [R1+0xb18] ;  /* 0x000b1800017c7983 */ /* 0x000ee80000300a00 */
[----:B------:R-:W-:Y:S01]  /*45ac0*/  STL.64 [R1+0x1958], R218 ;  /* 0x001958da01007387 */ /* 0x000fe20000100a00 */
[----:B--2---:R-:W-:-:S03]  /*45ad0*/  IMAD.WIDE R210, R4, 0x4, R122 ;  /* 0x0000000404d27825 */ /* 0x004fc600078e027a */
[----:B------:R-:W2:Y:S04]  /*45ae0*/  LDL.LU.64 R122, [R1+0x1c00] ;  /* 0x001c0000017a7983 */ /* 0x000ea80000300a00 */
        /* <DEDUP_REMOVED lines=134> */
[----:B---3--:R-:W-:-:S05]  /*46350*/  IMAD.WIDE R124, R4, 0x4, R124 ;  /* 0x00000004047c7825 */ /* 0x008fca00078e027c */
[----:B------:R-:W-:Y:S01]  /*46360*/  STL.64 [R1+0x3a70], R124 ;  /* 0x003a707c01007387 */ /* 0x000fe20000100a00 */
[----:B--2---:R-:W-:-:S04]  /*46370*/  IMAD.WIDE R122, R4, 0x4, R122 ;  /* 0x00000004047a7825 */ /* 0x004fc800078e027a */
[----:B----4-:R-:W-:-:S04]  /*46380*/  IMAD.WIDE R120, R4, 0x4, R120 ;  /* 0x0000000404787825 */ /* 0x010fc800078e0278 */
[----:B------:R-:W-:-:S04]  /*46390*/  IMAD.WIDE R118, R4, 0x4, R118 ;  /* 0x0000000404767825 */ /* 0x000fc800078e0276 */
[C---:B------:R-:W-:Y:S02]  /*463a0*/  IMAD.WIDE R116, R4.reuse, 0x4, R94 ;  /* 0x0000000404747825 */ /* 0x040fe400078e025e */
        /* <DEDUP_REMOVED lines=126> */
[----:B------:R-:W3:Y:S04]  /*46b90*/  LDL.LU.64 R6, [R1+0x508] ;  /* 0x0005080001067983 */ /* 0x000ee80000300a00 */
[----:B-1----:R-:W3:Y:S04]  /*46ba0*/  LDL.64 R244, [R1+0x1548] ;  /* 0x0015480001f47983 */ /* 0x002ee80000100a00 */
        /* <DEDUP_REMOVED lines=28> */
[----:B------:R-:W-:Y:S04]  /*46d70*/  STL.64 [R1+0x3ad8], R14 ;  /* 0x003ad80e01007387 */ /* 0x000fe80000100a00 */
[----:B------:R-:W-:Y:S01]  /*46d80*/  STL.64 [R1+0x3ad0], R12 ;  /* 0x003ad00c01007387 */ /* 0x000fe20000100a00 */
[----:B------:R-:W-:-:S04]  /*46d90*/  IMAD.WIDE R10, R4, 0x4, R10 ;  /* 0x00000004040a7825 */ /* 0x000fc800078e020a */
[----:B------:R-:W-:-:S04]  /*46da0*/  IMAD.WIDE R8, R4, 0x4, R8 ;  /* 0x0000000404087825 */ /* 0x000fc800078e0208 */
[C---:B------:R-:W-:Y:S01]  /*46db0*/  IMAD.WIDE R6, R4.reuse, 0x4, R6 ;  /* 0x0000000404067825 */ /* 0x040fe200078e0206 */
[----:B------:R-:W-:Y:S04]  /*46dc0*/  LDGSTS.E [R242+0x20300], desc[UR36][R244.64], P6 ;  /* 0x20300000f4f27fae */ /* 0x000fe8000b121864 */
[----:B------:R-:W-:Y:S04]  /*46dd0*/  LDGSTS.E [R242+0x20380], desc[UR36][R246.64], P2 ;  /* 0x20380000f6f27fae */ /* 0x000fe80009121864 */
[----:B------:R-:W2:Y:S04]  /*46de0*/  LDL.LU.64 R244, [R1+0x60c0] ;  /* 0x0060c00001f47983 */ /* 0x000ea80000300a00 */
[----:B------:R1:W-:Y:S04]  /*46df0*/  STL.64 [R1+0x3ac8], R10 ;  /* 0x003ac80a01007387 */ /* 0x0003e80000100a00 */
        /* <DEDUP_REMOVED lines=73> */
[----:B------:R-:W2:Y:S04]  /*47290*/  LDL.LU R3, [R1+0x6098] ;  /* 0x0060980001037983 */ /* 0x000ea80000300800 */
        /* <DEDUP_REMOVED lines=67> */
[----:B------:R-:W2:Y:S04]  /*476d0*/  LDL.LU.64 R128, [R1+0x10b8] ;  /* 0x0010b80001807983 */ /* 0x000ea80000300a00 */
[----:B------:R3:W-:Y:S04]  /*476e0*/  LDGSTS.E [R242+0x3fb00], desc[UR36][R8.64], P6 ;  /* 0x3fb0000008f27fae */ /* 0x0007e8000b121864 */
[----:B------:R-:W2:Y:S04]  /*476f0*/  LDL.LU.64 R130, [R1+0xcb0] ;  /* 0x000cb00001827983 */ /* 0x000ea80000300a00 */
[----:B------:R4:W-:Y:S04]  /*47700*/  LDGSTS.E [R242+0x3fb80], desc[UR36][R6.64], P2 ;  /* 0x3fb8000006f27fae */ /* 0x0009e80009121864 */
[----:B------:R-:W2:Y:S04]  /*47710*/  LDL.LU.64 R126, [R1+0x10c0] ;  /* 0x0010c000017e7983 */ /* 0x000ea80000300a00 */
[----:B------:R-:W-:Y:S01]  /*47720*/  STL [R1+0x606c], R243 ;  /* 0x00606cf301007387 */ /* 0x000fe20000100800 */
        /* <DEDUP_REMOVED lines=12> */
[----:B------:R-:W-:-:S04]  /*477f0*/  IMAD.WIDE R242, R4, 0x4, R106 ;  /* 0x0000000404f27825 */ /* 0x000fc800078e026a */
        /* <DEDUP_REMOVED lines=18> */
[----:B------:R-:W4:Y:S04]  /*47920*/  LDL.LU.64 R130, [R1+0xbf0] ;  /* 0x000bf00001827983 */ /* 0x000f280000300a00 */
[----:B------:R-:W-:Y:S01]  /*47930*/  STL.64 [R1+0x1508], R246 ;  /* 0x001508f601007387 */ /* 0x000fe20000100a00 */
[----:B------:R-:W-:-:S03]  /*47940*/  IMAD.WIDE R236, R4, 0x4, R126 ;  /* 0x0000000404ec7825 */ /* 0x000fc600078e027e */
        /* <DEDUP_REMOVED lines=172> */
[----:B------:R1:W-:Y:S01]  /*48410*/  STL.64 [R1+0x37e0], R128 ;  /* 0x0037e08001007387 */ /* 0x0003e20000100a00 */
        /* <DEDUP_REMOVED lines=25> */
[----:B------:R-:W-:Y:S01]  /*485b0*/  STL.64 [R1+0x3830], R112 ;  /* 0x0038307001007387 */ /* 0x000fe20000100a00 */
        /* <DEDUP_REMOVED lines=8> */
[----:B------:R-:W-:Y:S04]  /*48640*/  STL.64 [R1+0x38b8], R106 ;  /* 0x0038b86a01007387 */ /* 0x000fe80000100a00 */
        /* <DEDUP_REMOVED lines=37> */
[----:B-1----:R-:W4:Y:S04]  /*488a0*/  LDL.LU.64 R8, [R1+0x1218] ;  /* 0x0012180001087983 */ /* 0x002f280000300a00 */
        /* <DEDUP_REMOVED lines=25> */
[----:B------:R1:W-:Y:S03]  /*48a40*/  STL.64 [R1+0x39f0], R64 ;  /* 0x0039f04001007387 */ /* 0x0003e60000100a00 */
        /* <DEDUP_REMOVED lines=38> */
[----:B------:R-:W3:Y:S04]  /*48cb0*/  LDL.64 R244, [R1+0xfb8] ;  /* 0x000fb80001f47983 */ /* 0x000ee80000100a00 */
        /* <DEDUP_REMOVED lines=36> */
[----:B------:R-:W-:Y:S04]  /*48f00*/  STL.64 [R1+0x3918], R10 ;  /* 0x0039180a01007387 */ /* 0x000fe80000100a00 */
[----:B------:R-:W3:Y:S04]  /*48f10*/  LDL.LU.64 R246, [R1+0x6088] ;  /* 0x0060880001f67983 */ /* 0x000ee80000300a00 */
[----:B------:R-:W-:Y:S04]  /*48f20*/  STL.64 [R1+0x3910], R8 ;  /* 0x0039100801007387 */ /* 0x000fe80000100a00 */
        /* <DEDUP_REMOVED lines=98> */
[----:B------:R-:W3:Y:S04]  /*49550*/  LDL.LU R243, [R1+0x606c] ;  /* 0x00606c0001f37983 */ /* 0x000ee80000300800 */
[----:B------:R-:W-:Y:S04]  /*49560*/  LDGSTS.E [R3+0x38400], desc[UR36][R68.64], P6 ;  /* 0x3840000044037fae */ /* 0x000fe8000b121864 */
[----:B------:R-:W-:Y:S04]  /*49570*/  LDGSTS.E [R3+0x38480], desc[UR36][R66.64], P2 ;  /* 0x3848000042037fae */ /* 0x000fe80009121864 */
[----:B------:R-:W4:Y:S04]  /*49580*/  LDL.LU.64 R128, [R1+0x18e8] ;  /* 0x0018e80001807983 */ /* 0x000f280000300a00 */
[----:B------:R-:W-:Y:S04]  /*49590*/  LDGSTS.E [R3+0x38c00], desc[UR36][R64.64], P6 ;  /* 0x38c0000040037fae */ /* 0x000fe8000b121864 */
[----:B------:R-:W3:Y:S04]  /*495a0*/  LDL.LU.64 R130, [R1+0xd70] ;  /* 0x000d700001827983 */ /* 0x000ee80000300a00 */
[----:B------:R-:W-:Y:S04]  /*495b0*/  LDGSTS.E [R3+0x38c80], desc[UR36][R62.64], P2 ;  /* 0x38c800003e037fae */ /* 0x000fe80009121864 */
[----:B-1----:R-:W4:Y:S04]  /*495c0*/  LDL.LU.64 R64, [R1+0x18d0] ;  /* 0x0018d00001407983 */ /* 0x002f280000300a00 */
[----:B------:R-:W2:Y:S04]  /*495d0*/  LDL.LU.64 R136, [R1+0xd40] ;  /* 0x000d400001887983 */ /* 0x000ea80000300a00 */
[----:B------:R-:W3:Y:S04]  /*495e0*/  LDL.LU.64 R66, [R1+0x18c0] ;  /* 0x0018c00001427983 */ /* 0x000ee80000300a00 */
[----:B------:R-:W4:Y:S04]  /*495f0*/  LDL.LU.64 R106, [R1+0xd18] ;  /* 0x000d1800016a7983 */ /* 0x000f280000300a00 */
[----:B------:R-:W3:Y:S04]  /*49600*/  LDL.LU.64 R74, [R1+0x18a8] ;  /* 0x0018a800014a7983 */ /* 0x000ee80000300a00 */
        /* <DEDUP_REMOVED lines=39> */
[----:B------:R3:W-:Y:S01]  /*49880*/  LDGSTS.E [R3+0x3fc80], desc[UR36][R6.64], P2 ;  /* 0x3fc8000006037fae */ /* 0x0007e20009121864 */
[----:B--2---:R-:W-:-:S03]  /*49890*/  IMAD.WIDE R170, R4, 0x4, R136 ;  /* 0x0000000404aa7825 */ /* 0x004fc600078e0288 */
[----:B------:R-:W2:Y:S01]  /*498a0*/  LDL.LU.64 R136, [R1+0xc10] ;  /* 0x000c100001887983 */ /* 0x000ea20000300a00 */
[----:B----4-:R-:W-:-:S03]  /*498b0*/  IMAD.WIDE R198, R4, 0x4, R106 ;  /* 0x0000000404c67825 */ /* 0x010fc600078e026a */
[----:B------:R-:W4:Y:S01]  /*498c0*/  LDL.LU.64 R106, [R1+0x17f0] ;  /* 0x0017f000016a7983 */ /* 0x000f220000300a00 */
[----:B---3--:R-:W-:-:S04]  /*498d0*/  IMAD.WIDE R2, R4, 0x4, R74 ;  /* 0x0000000404027825 */ /* 0x008fc800078e024a */
[C---:B------:R-:W-:Y:S02]  /*498e0*/  IMAD.WIDE R6, R4.reuse, 0x4, R100 ;  /* 0x0000000404067825 */ /* 0x040fe400078e0264 */
[----:B------:R-:W3:Y:S04]  /*498f0*/  LDL.LU.64 R100, [R1+0xbe8] ;  /* 0x000be80001647983 */ /* 0x000ee80000300a00 */
[----:B------:R1:W-:Y:S04]  /*49900*/  STL.64 [R1+0x18], R2 ;  /* 0x0000180201007387 */ /* 0x0003e80000100a00 */
[----:B------:R1:W-:Y:S02]  /*49910*/  STL.64 [R1+0x20], R6 ;  /* 0x0000200601007387 */ /* 0x0003e40000100a00 */
[----:B-1----:R-:W-:-:S04]  /*49920*/  IMAD.WIDE R2, R4, 0x4, R70 ;  /* 0x0000000404027825 */ /* 0x002fc800078e0246 */
[C---:B------:R-:W-:Y:S02]  /*49930*/  IMAD.WIDE R6, R4.reuse, 0x4, R126 ;  /* 0x0000000404067825 */ /* 0x040fe400078e027e */
[----:B------:R-:W3:Y:S04]  /*49940*/  LDL.LU.64 R126, [R1+0x17e0] ;  /* 0x0017e000017e7983 */ /* 0x000ee80000300a00 */
[----:B------:R1:W-:Y:S01]  /*49950*/  STL.64 [R1+0xfa8], R2 ;  /* 0x000fa80201007387 */ /* 0x0003e20000100a00 */
[----:B------:R-:W-:-:S03]  /*49960*/  IMAD.WIDE R240, R4, 0x4, R124 ;  /* 0x0000000404f07825 */ /* 0x000fc600078e027c */
[----:B------:R3:W-:Y:S01]  /*49970*/  STL.64 [R1+0xfb0], R6 ;  /* 0x000fb00601007387 */ /* 0x0007e20000100a00 */
[----:B------:R-:W-:-:S03]  /*49980*/  IMAD.WIDE R248, R4, 0x4, R122 ;  /* 0x0000000404f87825 */ /* 0x000fc600078e027a */
[----:B------:R-:W3:Y:S01]  /*49990*/  LDL.LU.64 R124, [R1+0xbc0] ;  /* 0x000bc000017c7983 */ /* 0x000ee20000300a00 */
[----:B-1----:R-:W-:-:S04]  /*499a0*/  IMAD.WIDE R2, R4, 0x4, R250 ;  /* 0x0000000404027825 */ /* 0x002fc800078e02fa */
[C---:B------:R-:W-:Y:S01]  /*499b0*/  IMAD.WIDE R250, R4.reuse, 0x4, R142 ;  /* 0x0000000404fa7825 */ /* 0x040fe200078e028e */
[----:B------:R1:W-:Y:S03]  /*499c0*/  STL.64 [R1+0xfe0], R2 ;  /* 0x000fe00201007387 */ /* 0x0003e60000100a00 */
[C---:B------:R-:W-:Y:S01]  /*499d0*/  IMAD.WIDE R246, R4.reuse, 0x4, R120 ;  /* 0x0000000404f67825 */ /* 0x040fe200078e0278 */
[----:B------:R-:W3:Y:S03]  /*499e0*/  LDL.LU.64 R122, [R1+0x17d0] ;  /* 0x0017d000017a7983 */ /* 0x000ee60000300a00 */
[C---:B------:R-:W-:Y:S01]  /*499f0*/  IMAD.WIDE R244, R4.reuse, 0x4, R118 ;  /* 0x0000000404f47825 */ /* 0x040fe200078e0276 */
[----:B------:R-:W3:Y:S04]  /*49a00*/  LDL.LU.64 R120, [R1+0xb98] ;  /* 0x000b980001787983 */ /* 0x000ee80000300a00 */
[----:B------:R-:W-:Y:S01]  /*49a10*/  STL.64 [R1+0xfe8], R240 ;  /* 0x000fe8f001007387 */ /* 0x000fe20000100a00 */
[----:B------:R-:W-:-:S03]  /*49a20*/  IMAD.WIDE R238, R4, 0x4, R94 ;  /* 0x0000000404ee7825 */ /* 0x000fc600078e025e */
[----:B------:R-:W3:Y:S01]  /*49a30*/  LDL.LU.64 R118, [R1+0x17b0] ;  /* 0x0017b00001767983 */ /* 0x000ee20000300a00 */
[----:B------:R-:W-:-:S03]  /*49a40*/  IMAD.WIDE R236, R4, 0x4, R92 ;  /* 0x0000000404ec7825 */ /* 0x000fc600078e025c */
[----:B------:R-:W-:Y:S04]  /*49a50*/  STL.64 [R1+0x10a0], R250 ;  /* 0x0010a0fa01007387 */ /* 0x000fe80000100a00 */
[----:B------:R-:W3:Y:S01]  /*49a60*/  LDL.LU.64 R94, [R1+0xb78] ;  /* 0x000b7800015e7983 */ /* 0x000ee20000300a00 */
[----:B------:R-:W-:-:S03]  /*49a70*/  IMAD.WIDE R234, R4, 0x4, R112 ;  /* 0x0000000404ea7825 */ /* 0x000fc600078e0270 */
[----:B------:R-:W-:Y:S04]  /*49a80*/  STL.64 [R1+0x10a8], R248 ;  /* 0x0010a8f801007387 */ /* 0x000fe80000100a00 */
[----:B------:R-:W3:Y:S04]  /*49a90*/  LDL.LU.64 R92, [R1+0x1790] ;  /* 0x00179000015c7983 */ /* 0x000ee80000300a00 */
[----:B------:R-:W-:Y:S04]  /*49aa0*/  STL.64 [R1+0x1460], R246 ;  /* 0x001460f601007387 */ /* 0x000fe80000100a00 */
        /* <DEDUP_REMOVED lines=101> */
[----:B------:R-:W-:-:S04]  /*4a100*/  IMAD.WIDE R196, R4, 0x4, R66 ;  /* 0x0000000404c47825 */ /* 0x000fc800078e0242 */
[----:B------:R-:W-:-:S04]  /*4a110*/  IMAD.WIDE R164, R4, 0x4, R64 ;  /* 0x0000000404a47825 */ /* 0x000fc800078e0240 */
[C---:B--2---:R-:W-:Y:S02]  /*4a120*/  IMAD.WIDE R158, R4.reuse, 0x4, R136 ;  /* 0x00000004049e7825 */ /* 0x044fe400078e0288 */
        /* <DEDUP_REMOVED lines=31> */
[----:B------:R-:W-:Y:S04]  /*4a320*/  STL.64 [R1+0x3698], R144 ;  /* 0x0036989001007387 */ /* 0x000fe80000100a00 */
[----:B------:R-:W3:Y:S04]  /*4a330*/  LDL.LU.64 R66, [R1+0x13a8] ;  /* 0x0013a80001427983 */ /* 0x000ee80000300a00 */
[----:B------:R-:W-:Y:S04]  /*4a340*/  STL.64 [R1+0x36b0], R142 ;  /* 0x0036b08e01007387 */ /* 0x000fe80000100a00 */
[----:B------:R-:W3:Y:S04]  /*4a350*/  LDL.LU.64 R64, [R1+0x740] ;  /* 0x0007400001407983 */ /* 0x000ee80000300a00 */
[----:B------:R-:W-:Y:S01]  /*4a360*/  STL.64 [R1+0x36a8], R140 ;  /* 0x0036a88c01007387 */ /* 0x000fe20000100a00 */
[----:B--2---:R-:W-:-:S04]  /*4a370*/  IMAD.WIDE R136, R4, 0x4, R136 ;  /* 0x0000000404887825 */ /* 0x004fc800078e0288 */
[C---:B----4-:R-:W-:Y:S02]  /*4a380*/  IMAD.WIDE R134, R4.reuse, 0x4, R106 ;  /* 0x0000000404867825 */ /* 0x050fe400078e026a */
[----:B------:R-:W2:Y:S04]  /*4a390*/  LDL.LU.64 R106, [R1+0x1398] ;  /* 0x00139800016a7983 */ /* 0x000ea80000300a00 */
[----:B------:R-:W-:Y:S01]  /*4a3a0*/  STL.64 [R1+0x36c0], R138 ;  /* 0x0036c08a01007387 */ /* 0x000fe20000100a00 */
[----:B---3--:R-:W-:-:S03]  /*4a3b0*/  IMAD.WIDE R132, R4, 0x4, R100 ;  /* 0x0000000404847825 */ /* 0x008fc600078e0264 */
[----:B------:R-:W3:Y:S04]  /*4a3c0*/  LDL.LU.64 R68, [R1+0x720] ;  /* 0x0007200001447983 */ /* 0x000ee80000300a00 */
[----:B------:R-:W-:Y:S04]  /*4a3d0*/  STL.64 [R1+0x36b8], R136 ;  /* 0x0036b88801007387 */ /* 0x000fe80000100a00 */
[----:B------:R-:W4:Y:S04]  /*4a3e0*/  LDL.LU.64 R46, [R1+0x1380] ;  /* 0x00138000012e7983 */ /* 0x000f280000300a00 */
[----:B------:R-:W-:Y:S04]  /*4a3f0*/  STL.64 [R1+0x36d0], R134 ;  /* 0x0036d08601007387 */ /* 0x000fe80000100a00 */
        /* <DEDUP_REMOVED lines=8> */
[----:B------:R-:W-:-:S04]  /*4a480*/  IMAD.WIDE R122, R4, 0x4, R122 ;  /* 0x00000004047a7825 */ /* 0x000fc800078e027a */
[----:B------:R-:W-:-:S04]  /*4a490*/  IMAD.WIDE R120, R4, 0x4, R120 ;  /* 0x0000000404787825 */ /* 0x000fc800078e0278 */
[----:B------:R-:W-:-:S04]  /*4a4a0*/  IMAD.WIDE R118, R4, 0x4, R118 ;  /* 0x0000000404767825 */ /* 0x000fc800078e0276 */
[C---:B------:R-:W-:Y:S02]  /*4a4b0*/  IMAD.WIDE R116, R4.reuse, 0x4, R94 ;  /* 0x0000000404747825 */ /* 0x040fe400078e025e */
[----:B------:R-:W4:Y:S04]  /*4a4c0*/  LDL.LU.64 R94, [R1+0x1350] ;  /* 0x00135000015e7983 */ /* 0x000f280000300a00 */
[----:B------:R-:W-:Y:S01]  /*4a4d0*/  STL.64 [R1+0x3700], R122 ;  /* 0x0037007a01007387 */ /* 0x000fe20000100a00 */
[----:B------:R-:W-:-:S03]  /*4a4e0*/  IMAD.WIDE R114, R4, 0x4, R92 ;  /* 0x0000000404727825 */ /* 0x000fc600078e025c */
[----:B------:R-:W4:Y:S04]  /*4a4f0*/  LDL.LU.64 R92, [R1+0x6d0] ;  /* 0x0006d000015c7983 */ /* 0x000f280000300a00 */
        /* <DEDUP_REMOVED lines=15> */
[----:B------:R-:W-:Y:S01]  /*4a5f0*/  STL.64 [R1+0x3778], R108 ;  /* 0x0037786c01007387 */ /* 0x000fe20000100a00 */
[----:B--2---:R-:W-:-:S05]  /*4a600*/  IMAD.WIDE R106, R4, 0x4, R106 ;  /* 0x00000004046a7825 */ /* 0x004fca00078e026a */
[----:B------:R-:W-:Y:S01]  /*4a610*/  STL.64 [R1+0x3790], R106 ;  /* 0x0037906a01007387 */ /* 0x000fe20000100a00 */
[----:B---3--:R-:W-:-:S03]  /*4a620*/  IMAD.WIDE R104, R4, 0x4, R68 ;  /* 0x0000000404687825 */ /* 0x008fc600078e0244 */
[----:B------:R-:W2:Y:S04]  /*4a630*/  LDL.LU.64 R34, [R1+0x12b8] ;  /* 0x0012b80001227983 */ /* 0x000ea80000300a00 */
[----:B------:R-:W-:Y:S01]  /*4a640*/  STL.64 [R1+0x3788], R104 ;  /* 0x0037886801007387 */ /* 0x000fe20000100a00 */
[----:B----4-:R-:W-:-:S03]  /*4a650*/  IMAD.WIDE R102, R4, 0x4, R46 ;  /* 0x0000000404667825 */ /* 0x010fc600078e022e */
[----:B------:R-:W3:Y:S04]  /*4a660*/  LDL.LU.64 R68, [R1+0x630] ;  /* 0x0006300001447983 */ /* 0x000ee80000300a00 */
[----:B------:R-:W-:Y:S01]  /*4a670*/  STL.64 [R1+0x37a0], R102 ;  /* 0x0037a06601007387 */ /* 0x000fe20000100a00 */
[----:B------:R-:W-:-:S04]  /*4a680*/  IMAD.WIDE R100, R4, 0x4, R100 ;  /* 0x0000000404647825 */ /* 0x000fc800078e0264 */
[----:B------:R-:W-:-:S04]  /*4a690*/  IMAD.WIDE R98, R4, 0x4, R72 ;  /* 0x0000000404627825 */ /* 0x000fc800078e0248 */
[C---:B------:R-:W-:Y:S02]  /*4a6a0*/  IMAD.WIDE R96, R4.reuse, 0x4, R74 ;  /* 0x0000000404607825 */ /* 0x040fe400078e024a */
        /* <DEDUP_REMOVED lines=22> */
[----:B------:R-:W4:Y:S01]  /*4a810*/  LDL.LU.64 R8, [R1+0x1240] ;  /* 0x0012400001087983 */ /* 0x000f220000300a00 */
[----:B------:R-:W-:-:S03]  /*4a820*/  IMAD.WIDE R82, R4, 0x4, R30 ;  /* 0x0000000404527825 */ /* 0x000fc600078e021e */
[----:B------:R-:W4:Y:S04]  /*4a830*/  LDL.LU.64 R38, [R1+0x5b8] ;  /* 0x0005b80001267983 */ /* 0x000f280000300a00 */
[----:B------:R-:W-:Y:S04]  /*4a840*/  STL.64 [R1+0x3840], R86 ;  /* 0x0038405601007387 */ /* 0x000fe80000100a00 */
[----:B------:R-:W4:Y:S04]  /*4a850*/  LDL.LU.64 R10, [R1+0x1228] ;  /* 0x00122800010a7983 */ /* 0x000f280000300a00 */
        /* <DEDUP_REMOVED lines=9> */
[----:B------:R-:W-:Y:S01]  /*4a8f0*/  STL.64 [R1+0x3868], R76 ;  /* 0x0038684c01007387 */ /* 0x000fe20000100a00 */
[----:B----4-:R-:W-:-:S04]  /*4a900*/  IMAD.WIDE R74, R4, 0x4, R74 ;  /* 0x00000004044a7825 */ /* 0x010fc800078e024a */
        /* <DEDUP_REMOVED lines=8> */
[----:B------:R-:W-:-:S03]  /*4a990*/  IMAD.WIDE R62, R4, 0x4, R18 ;  /* 0x00000004043e7825 */ /* 0x000fc600078e0212 */
[----:B------:R-:W4:Y:S04]  /*4a9a0*/  LDL.LU.64 R18, [R1+0x11e0] ;  /* 0x0011e00001127983 */ /* 0x000f280000300a00 */
[----:B------:R-:W-:Y:S01]  /*4a9b0*/  STL.64 [R1+0x5a28], R68 ;  /* 0x005a284401007387 */ /* 0x000fe20000100a00 */
[----:B------:R-:W-:-:S03]  /*4a9c0*/  IMAD.WIDE R60, R4, 0x4, R14 ;  /* 0x00000004043c7825 */ /* 0x000fc600078e020e */
[----:B------:R-:W4:Y:S01]  /*4a9d0*/  LDL.LU.64 R14, [R1+0x578] ;  /* 0x00057800010e7983 */ /* 0x000f220000300a00 */
        /* <DEDUP_REMOVED lines=10> */
[----:B------:R-:W-:Y:S04]  /*4aa80*/  STL.64 [R1+0x5b28], R60 ;  /* 0x005b283c01007387 */ /* 0x000fe80000100a00 */
[----:B------:R-:W-:Y:S01]  /*4aa90*/  STL.64 [R1+0x5b20], R58 ;  /* 0x005b203a01007387 */ /* 0x000fe20000100a00 */
[----:B------:R-:W-:-:S04]  /*4aaa0*/  IMAD.WIDE R52, R4, 0x4, R16 ;  /* 0x0000000404347825 */ /* 0x000fc800078e0210 */
[C---:B--2---:R-:W-:Y:S02]  /*4aab0*/  IMAD.WIDE R50, R4.reuse, 0x4, R34 ;  /* 0x0000000404327825 */ /* 0x044fe400078e0222 */
[----:B------:R-:W2:Y:S04]  /*4aac0*/  LDL.LU.64 R34, [R1+0x11b0] ;  /* 0x0011b00001227983 */ /* 0x000ea80000300a00 */
[----:B------:R-:W2:Y:S01]  /*4aad0*/  LDL.LU.64 R32, [R1+0x558] ;  /* 0x0005580001207983 */ /* 0x000ea20000300a00 */
[----:B---3--:R-:W-:-:S03]  /*4aae0*/  IMAD.WIDE R48, R4, 0x4, R30 ;  /* 0x0000000404307825 */ /* 0x008fc600078e021e */
[----:B------:R-:W-:Y:S04]  /*4aaf0*/  STL.64 [R1+0x5b18], R56 ;  /* 0x005b183801007387 */ /* 0x000fe80000100a00 */
[----:B------:R-:W3:Y:S04]  /*4ab00*/  LDL.LU.64 R30, [R1+0x1198] ;  /* 0x00119800011e7983 */ /* 0x000ee80000300a00 */
[----:B------:R-:W3:Y:S04]  /*4ab10*/  LDL.LU.64 R28, [R1+0x548] ;  /* 0x00054800011c7983 */ /* 0x000ee80000300a00 */
[----:B------:R-:W-:Y:S04]  /*4ab20*/  STL.64 [R1+0x5b10], R54 ;  /* 0x005b103601007387 */ /* 0x000fe80000100a00 */
[----:B------:R-:W3:Y:S04]  /*4ab30*/  LDL.LU.64 R26, [R1+0x1180] ;  /* 0x00118000011a7983 */ /* 0x000ee80000300a00 */
[----:B------:R-:W3:Y:S04]  /*4ab40*/  LDL.LU.64 R24, [R1+0x530] ;  /* 0x0005300001187983 */ /* 0x000ee80000300a00 */
[----:B------:R-:W-:Y:S04]  /*4ab50*/  STL.64 [R1+0x5b08], R52 ;  /* 0x005b083401007387 */ /* 0x000fe80000100a00 */
[----:B------:R-:W3:Y:S04]  /*4ab60*/  LDL.LU.64 R22, [R1+0x1170] ;  /* 0x0011700001167983 */ /* 0x000ee80000300a00 */
[----:B------:R-:W3:Y:S04]  /*4ab70*/  LDL.LU.64 R20, [R1+0x510] ;  /* 0x0005100001147983 */ /* 0x000ee80000300a00 */
[----:B------:R-:W-:Y:S01]  /*4ab80*/  STL.64 [R1+0x5b00], R50 ;  /* 0x005b003201007387 */ /* 0x000fe20000100a00 */
[----:B----4-:R-:W-:-:S04]  /*4ab90*/  IMAD.WIDE R46, R4, 0x4, R46 ;  /* 0x00000004042e7825 */ /* 0x010fc800078e022e */
[----:B------:R-:W-:-:S04]  /*4aba0*/  IMAD.WIDE R44, R4, 0x4, R44 ;  /* 0x00000004042c7825 */ /* 0x000fc800078e022c */
[C---:B------:R-:W-:Y:S02]  /*4abb0*/  IMAD.WIDE R42, R4.reuse, 0x4, R18 ;  /* 0x00000004042a7825 */ /* 0x040fe400078e0212 */
[----:B------:R-:W4:Y:S04]  /*4abc0*/  LDL.LU.64 R18, [R1+0x1150] ;  /* 0x0011500001127983 */ /* 0x000f280000300a00 */
[----:B------:R-:W4:Y:S01]  /*4abd0*/  LDL.LU.64 R16, [R1+0x4f8] ;  /* 0x0004f80001107983 */ /* 0x000f220000300a00 */
[----:B------:R-:W-:-:S03]  /*4abe0*/  IMAD.WIDE R40, R4, 0x4, R14 ;  /* 0x0000000404287825 */ /* 0x000fc600078e020e */
[----:B------:R-:W-:Y:S04]  /*4abf0*/  STL.64 [R1+0x5af8], R48 ;  /* 0x005af83001007387 */ /* 0x000fe80000100a00 */
[----:B------:R-:W4:Y:S04]  /*4ac00*/  LDL.LU.64 R14, [R1+0x1140] ;  /* 0x00114000010e7983 */ /* 0x000f280000300a00 */
[----:B------:R-:W4:Y:S04]  /*4ac10*/  LDL.LU.64 R12, [R1+0x4e8] ;  /* 0x0004e800010c7983 */ /* 0x000f280000300a00 */
[----:B------:R-:W-:Y:S04]  /*4ac20*/  STL.64 [R1+0x5af0], R46 ;  /* 0x005af02e01007387 */ /* 0x000fe80000100a00 */
[----:B------:R-:W4:Y:S04]  /*4ac30*/  LDL.LU.64 R10, [R1+0x1130] ;  /* 0x00113000010a7983 */ /* 0x000f280000300a00 */
[----:B------:R-:W4:Y:S04]  /*4ac40*/  LDL.LU.64 R8, [R1+0x4d8] ;  /* 0x0004d80001087983 */ /* 0x000f280000300a00 */
[----:B------:R-:W-:Y:S04]  /*4ac50*/  STL.64 [R1+0x5ae8], R44 ;  /* 0x005ae82c01007387 */ /* 0x000fe80000100a00 */
[----:B------:R-:W4:Y:S04]  /*4ac60*/  LDL.LU.64 R6, [R1+0x1120] ;  /* 0x0011200001067983 */ /* 0x000f280000300a00 */
[----:B-1----:R-:W4:Y:S01]  /*4ac70*/  LDL.LU.64 R2, [R1+0x4c8] ;  /* 0x0004c80001027983 */ /* 0x002f220000300a00 */
[----:B------:R-:W-:-:S04]  /*4ac80*/  IMAD.WIDE R38, R4, 0x4, R38 ;  /* 0x0000000404267825 */ /* 0x000fc800078e0226 */
[C---:B------:R-:W-:Y:S01]  /*4ac90*/  IMAD.WIDE R36, R4.reuse, 0x4, R36 ;  /* 0x0000000404247825 */ /* 0x040fe200078e0224 */
[----:B------:R-:W-:Y:S04]  /*4aca0*/  STL.64 [R1+0x5ae0], R42 ;  /* 0x005ae02a01007387 */ /* 0x000fe80000100a00 */
[----:B------:R-:W-:Y:S04]  /*4acb0*/  STL.64 [R1+0x5ad8], R40 ;  /* 0x005ad82801007387 */ /* 0x000fe80000100a00 */
[----:B------:R-:W-:Y:S04]  /*4acc0*/  STL.64 [R1+0x5ad0], R38 ;  /* 0x005ad02601007387 */ /* 0x000fe80000100a00 */
[----:B------:R-:W-:Y:S01]  /*4acd0*/  STL.64 [R1+0x5ac8], R36 ;  /* 0x005ac82401007387 */ /* 0x000fe20000100a00 */
[----:B------:R-:W-:-:S04]  /*4ace0*/  IMAD.WIDE R128, R4, 0x4, R128 ;  /* 0x0000000404807825 */ /* 0x000fc800078e0280 */
[C---:B------:R-:W-:Y:S01]  /*4acf0*/  IMAD.WIDE R130, R4.reuse, 0x4, R130 ;  /* 0x0000000404827825 */ /* 0x040fe200078e0282 */
[----:B------:R-:W-:Y:S04]  /*4ad00*/  LDGSTS.E [R243+0x20500], desc[UR36][R128.64], P6 ;  /* 0x2050000080f37fae */ /* 0x000fe8000b121864 */
[----:B------:R-:W-:Y:S04]  /*4ad10*/  LDGSTS.E [R243+0x20580], desc[UR36][R130.64], P2 ;  /* 0x2058000082f37fae */ /* 0x000fe80009121864 */
[----:B------:R-:W-:Y:S04]  /*4ad20*/  LDGSTS.E [R243+0x20d00], desc[UR36][R164.64], P6 ;  /* 0x20d00000a4f37fae */ /* 0x000fe8000b121864 */
[----:B------:R-:W-:Y:S04]  /*4ad30*/  LDGSTS.E [R243+0x20d80], desc[UR36][R170.64], P2 ;  /* 0x20d80000aaf37fae */ /* 0x000fe80009121864 */
[----:B------:R-:W-:Y:S04]  /*4ad40*/  LDGSTS.E [R243+0x21500], desc[UR36][R196.64], P6 ;  /* 0x21500000c4f37fae */ /* 0x000fe8000b121864 */
[----:B------:R-:W-:Y:S01]  /*4ad50*/  LDGSTS.E [R243+0x21580], desc[UR36][R198.64], P2 ;  /* 0x21580000c6f37fae */ /* 0x000fe20009121864 */
[----:B--2---:R-:W-:-:S04]  /*4ad60*/  IMAD.WIDE R34, R4, 0x4, R34 ;  /* 0x0000000404227825 */ /* 0x004fc800078e0222 */
[C---:B------:R-:W-:Y:S01]  /*4ad70*/  IMAD.WIDE R32, R4.reuse, 0x4, R32 ;  /* 0x0000000404207825 */ /* 0x040fe200078e0220 */
[----:B------:R-:W-:Y:S03]  /*4ad80*/  STL.64 [R1+0x5ac0], R34 ;  /* 0x005ac02201007387 */ /* 0x000fe60000100a00 */
[C---:B---3--:R-:W-:Y:S01]  /*4ad90*/  IMAD.WIDE R30, R4.reuse, 0x4, R30 ;  /* 0x00000004041e7825 */ /* 0x048fe200078e021e */
        /* <DEDUP_REMOVED lines=24> */
[----:B------:R-:W-:-:S03]  /*4af20*/  IMAD.WIDE R6, R4, 0x4, R6 ;  /* 0x0000000404067825 */ /* 0x000fc600078e0206 */
[----:B------:R1:W-:Y:S01]  /*4af30*/  STL.64 [R1+0x5f80], R128 ;  /* 0x005f808001007387 */ /* 0x0003e20000100a00 */
[----:B------:R-:W-:-:S03]  /*4af40*/  IMAD.WIDE R2, R4, 0x4, R2 ;  /* 0x0000000404027825 */ /* 0x000fc600078e0202 */
[----:B-1----:R-:W2:Y:S04]  /*4af50*/  LDL.64 R128, [R1+0xfe0] ;  /* 0x000fe00001807983 */ /* 0x002ea80000100a00 */
[----:B------:R-:W-:Y:S04]  /*4af60*/  STL.64 [R1+0x5a50], R6 ;  /* 0x005a500601007387 */ /* 0x000fe80000100a00 */
[----:B------:R-:W-:Y:S04]  /*4af70*/  STL.64 [R1+0x5a48], R2 ;  /* 0x005a480201007387 */ /* 0x000fe80000100a00 */
[----:B------:R1:W-:Y:S04]  /*4af80*/  STL.64 [R1+0x5f88], R130 ;  /* 0x005f888201007387 */ /* 0x0003e80000100a00 */
[----:B-1----:R-:W3:Y:S04]  /*4af90*/  LDL.64 R130, [R1+0xfb0] ;  /* 0x000fb00001827983 */ /* 0x002ee80000100a00 */
[----:B------:R1:W-:Y:S04]  /*4afa0*/  STL.64 [R1+0x5f90], R164 ;  /* 0x005f90a401007387 */ /* 0x0003e80000100a00 */
[----:B-1----:R-:W4:Y:S04]  /*4afb0*/  LDL.64 R164, [R1+0xfa8] ;  /* 0x000fa80001a47983 */ /* 0x002f280000100a00 */
[----:B------:R1:W-:Y:S04]  /*4afc0*/  STL.64 [R1+0x5f98], R170 ;  /* 0x005f98aa01007387 */ /* 0x0003e80000100a00 */
[----:B-1----:R-:W2:Y:S04]  /*4afd0*/  LDL.64 R170, [R1+0x20] ;  /* 0x0000200001aa7983 */ /* 0x002ea80000100a00 */
[----:B------:R1:W-:Y:S04]  /*4afe0*/  STL.64 [R1+0x5fa0], R196 ;  /* 0x005fa0c401007387 */ /* 0x0003e80000100a00 */
[----:B-1----:R-:W3:Y:S04]  /*4aff0*/  LDL.64 R196, [R1+0x18] ;  /* 0x0000180001c47983 */ /* 0x002ee80000100a00 */
[----:B------:R-:W-:Y:S04]  /*4b000*/  STL.64 [R1+0x5fa8], R198 ;  /* 0x005fa8c601007387 */ /* 0x000fe80000100a00 */
        /* <DEDUP_REMOVED lines=74> */
[----:B------:R-:W3:Y:S04]  /*4b4b0*/  LDL.LU.64 R122, [R1+0x18e0] ;  /* 0x0018e000017a7983 */ /* 0x000ee80000300a00 */
        /* <DEDUP_REMOVED lines=16> */
[----:B------:R-:W4:Y:S04]  /*4b5c0*/  LDL.LU.64 R112, [R1+0x1c60] ;  /* 0x001c600001707983 */ /* 0x000f280000300a00 */
        /* <DEDUP_REMOVED lines=48> */
[----:B------:R3:W-:Y:S02]  /*4b8d0*/  LDGSTS.E [R243+0x3fd80], desc[UR36][R2.64], P2 ;  /* 0x3fd8000002f37fae */ /* 0x0007e40009121864 */
[----:B---3--:R-:W-:-:S02]  /*4b8e0*/  IMAD.WIDE R2, R4, 0x4, R122 ;  /* 0x0000000404027825 */ /* 0x008fc400078e027a */
[----:B------:R-:W3:Y:S04]  /*4b8f0*/  LDL.LU.64 R122, [R1+0x2020] ;  /* 0x00202000017a7983 */ /* 0x000ee80000300a00 */
[----:B------:R-:W3:Y:S04]  /*4b900*/  LDL.LU.64 R64, [R1+0x1e28] ;  /* 0x001e280001407983 */ /* 0x000ee80000300a00 */
[----:B--2---:R-:W-:Y:S01]  /*4b910*/  LDGSTS.E [R240+0x20600], desc[UR36][R2.64], P6 ;  /* 0x2060000002f07fae */ /* 0x004fe2000b121864 */
[----:B----4-:R-:W-:-:S03]  /*4b920*/  IMAD.WIDE R6, R4, 0x4, R120 ;  /* 0x0000000404067825 */ /* 0x010fc600078e0278 */
[----:B------:R-:W2:Y:S04]  /*4b930*/  LDL.LU.64 R120, [R1+0x2018] ;  /* 0x0020180001787983 */ /* 0x000ea80000300a00 */
[----:B------:R-:W4:Y:S04]  /*4b940*/  LDL.LU.64 R66, [R1+0x1e20] ;  /* 0x001e200001427983 */ /* 0x000f280000300a00 */
[----:B------:R-:W-:Y:S01]  /*4b950*/  LDGSTS.E [R240+0x20680], desc[UR36][R6.64], P2 ;  /* 0x2068000006f07fae */ /* 0x000fe20009121864 */
[----:B------:R-:W-:-:S03]  /*4b960*/  IMAD.WIDE R12, R4, 0x4, R118 ;  /* 0x00000004040c7825 */ /* 0x000fc600078e0276 */
[----:B------:R-:W4:Y:S04]  /*4b970*/  LDL.LU.64 R118, [R1+0x2010] ;  /* 0x0020100001767983 */ /* 0x000f280000300a00 */
[----:B------:R-:W4:Y:S04]  /*4b980*/  LDL.LU.64 R250, [R1+0x1e18] ;  /* 0x001e180001fa7983 */ /* 0x000f280000300a00 */
[----:B------:R-:W-:Y:S01]  /*4b990*/  LDGSTS.E [R240+0x20e00], desc[UR36][R12.64], P6 ;  /* 0x20e000000cf07fae */ /* 0x000fe2000b121864 */
[----:B------:R-:W-:-:S03]  /*4b9a0*/  IMAD.WIDE R14, R4, 0x4, R112 ;  /* 0x00000004040e7825 */ /* 0x000fc600078e0270 */
[----:B------:R-:W4:Y:S04]  /*4b9b0*/  LDL.LU.64 R112, [R1+0x2008] ;  /* 0x0020080001707983 */ /* 0x000f280000300a00 */
[----:B------:R-:W-:Y:S01]  /*4b9c0*/  LDGSTS.E [R240+0x20e80], desc[UR36][R14.64], P2 ;  /* 0x20e800000ef07fae */ /* 0x000fe20009121864 */
[----:B------:R-:W-:-:S03]  /*4b9d0*/  IMAD.WIDE R34, R4, 0x4, R94 ;  /* 0x0000000404227825 */ /* 0x000fc600078e025e */
[----:B------:R-:W4:Y:S04]  /*4b9e0*/  LDL.LU.64 R94, [R1+0x2000] ;  /* 0x00200000015e7983 */ /* 0x000f280000300a00 */
[----:B------:R-:W-:Y:S01]  /*4b9f0*/  LDGSTS.E [R240+0x21600], desc[UR36][R34.64], P6 ;  /* 0x2160000022f07fae */ /* 0x000fe2000b121864 */
[----:B------:R-:W-:-:S03]  /*4ba00*/  IMAD.WIDE R68, R4, 0x4, R92 ;  /* 0x0000000404447825 */ /* 0x000fc600078e025c */
[----:B------:R-:W4:Y:S01]  /*4ba10*/  LDL.LU.64 R92, [R1+0x1e08] ;  /* 0x001e0800015c7983 */ /* 0x000f220000300a00 */
[----:B------:R-:W-:-:S05]  /*4ba20*/  IMAD.WIDE R38, R4, 0x4, R70 ;  /* 0x0000000404267825 */ /* 0x000fca00078e0246 */
[----:B------:R-:W-:Y:S04]  /*4ba30*/  LDGSTS.E [R240+0x21680], desc[UR36][R38.64], P2 ;  /* 0x2168000026f07fae */ /* 0x000fe80009121864 */
[----:B------:R-:W-:Y:S01]  /*4ba40*/  LDGSTS.E [R240+0x21e00], desc[UR36][R68.64], P6 ;  /* 0x21e0000044f07fae */ /* 0x000fe2000b121864 */
[----:B------:R-:W-:-:S03]  /*4ba50*/  IMAD.WIDE R70, R4, 0x4, R136 ;  /* 0x0000000404467825 */ /* 0x000fc600078e0288 */
[----:B------:R-:W4:Y:S04]  /*4ba60*/  LDL.LU.64 R136, [R1+0x1e10] ;  /* 0x001e100001887983 */ /* 0x000f280000300a00 */
[----:B------:R-:W-:Y:S01]  /*4ba70*/  LDGSTS.E [R240+0x21e80], desc[UR36][R70.64], P2 ;  /* 0x21e8000046f07fae */ /* 0x000fe20009121864 */
[----:B------:R-:W-:-:S03]  /*4ba80*/  IMAD.WIDE R152, R4, 0x4, R74 ;  /* 0x0000000404987825 */ /* 0x000fc600078e024a */
[----:B------:R-:W4:Y:S01]  /*4ba90*/  LDL.LU.64 R74, [R1+0x1ff8] ;  /* 0x001ff800014a7983 */ /* 0x000f220000300a00 */
[----:B------:R-:W-:-:S03]  /*4baa0*/  IMAD.WIDE R184, R4, 0x4, R106 ;  /* 0x0000000404b87825 */ /* 0x000fc600078e026a */
[----:B------:R-:W4:Y:S01]  /*4bab0*/  LDL.LU.64 R106, [R1+0x1e00] ;  /* 0x001e0000016a7983 */ /* 0x000f220000300a00 */
[----:B------:R-:W-:-:S03]  /*4bac0*/  IMAD.WIDE R210, R4, 0x4, R142 ;  /* 0x0000000404d27825 */ /* 0x000fc600078e028e */
[----:B------:R-:W4:Y:S01]  /*4bad0*/  LDL.LU.64 R142, [R1+0x1ff0] ;  /* 0x001ff000018e7983 */ /* 0x000f220000300a00 */
[----:B------:R-:W-:-:S03]  /*4bae0*/  IMAD.WIDE R242, R4, 0x4, R100 ;  /* 0x0000000404f27825 */ /* 0x000fc600078e0264 */
[----:B------:R-:W4:Y:S01]  /*4baf0*/  LDL.LU.64 R100, [R1+0x1df8] ;  /* 0x001df80001647983 */ /* 0x000f220000300a00 */
[----:B------:R-:W-:-:S04]  /*4bb00*/  IMAD.WIDE R8, R4, 0x4, R72 ;  /* 0x0000000404087825 */ /* 0x000fc800078e0248 */
[C---:B---3--:R-:W-:Y:S02]  /*4bb10*/  IMAD.WIDE R10, R4.reuse, 0x4, R122 ;  /* 0x00000004040a7825 */ /* 0x048fe400078e027a */
[----:B------:R-:W3:Y:S04]  /*4bb20*/  LDL.LU.64 R122, [R1+0x1fe8] ;  /* 0x001fe800017a7983 */ /* 0x000ee80000300a00 */
[----:B------:R1:W-:Y:S04]  /*4bb30*/  STL.64 [R1+0xfa0], R8 ;  /* 0x000fa00801007387 */ /* 0x0003e80000100a00 */
[----:B------:R2:W-:Y:S01]  /*4bb40*/  STL.64 [R1+0xfc8], R10 ;  /* 0x000fc80a01007387 */ /* 0x0005e20000100a00 */
[----:B-1----:R-:W-:-:S04]  /*4bb50*/  IMAD.WIDE R8, R4, 0x4, R64 ;  /* 0x0000000404087825 */ /* 0x002fc800078e0240 */
[C---:B--2---:R-:W-:Y:S02]  /*4bb60*/  IMAD.WIDE R10, R4.reuse, 0x4, R120 ;  /* 0x00000004040a7825 */ /* 0x044fe400078e0278 */
[----:B------:R-:W2:Y:S04]  /*4bb70*/  LDL.LU.64 R120, [R1+0x1df0] ;  /* 0x001df00001787983 */ /* 0x000ea80000300a00 */
[----:B------:R4:W-:Y:S04]  /*4bb80*/  STL.64 [R1+0xfd8], R8 ;  /* 0x000fd80801007387 */ /* 0x0009e80000100a00 */
[----:B------:R-:W-:Y:S01]  /*4bb90*/  STL.64 [R1+0x1000], R10 ;  /* 0x0010000a01007387 */ /* 0x000fe20000100a00 */
[----:B----4-:R-:W-:-:S04]  /*4bba0*/  IMAD.WIDE R8, R4, 0x4, R66 ;  /* 0x0000000404087825 */ /* 0x010fc800078e0242 */
[C---:B------:R-:W-:Y:S02]  /*4bbb0*/  IMAD.WIDE R244, R4.reuse, 0x4, R118 ;  /* 0x0000000404f47825 */ /* 0x040fe400078e0276 */
[----:B------:R-:W4:Y:S04]  /*4bbc0*/  LDL.LU.64 R118, [R1+0x1fe0] ;  /* 0x001fe00001767983 */ /* 0x000f280000300a00 */
[----:B------:R1:W-:Y:S01]  /*4bbd0*/  STL.64 [R1+0x1010], R8 ;  /* 0x0010100801007387 */ /* 0x0003e20000100a00 */
[----:B------:R-:W-:-:S03]  /*4bbe0*/  IMAD.WIDE R248, R4, 0x4, R112 ;  /* 0x0000000404f87825 */ /* 0x000fc600078e0270 */
[----:B------:R-:W4:Y:S01]  /*4bbf0*/  LDL.LU.64 R112, [R1+0x1de8] ;  /* 0x001de80001707983 */ /* 0x000f220000300a00 */
[----:B------:R-:W-:-:S03]  /*4bc00*/  IMAD.WIDE R238, R4, 0x4, R94 ;  /* 0x0000000404ee7825 */ /* 0x000fc600078e025e */
[----:B------:R-:W4:Y:S04]  /*4bc10*/  LDL.LU.64 R94, [R1+0x1fd8] ;  /* 0x001fd800015e7983 */ /* 0x000f280000300a00 */
[----:B------:R-:W-:Y:S01]  /*4bc20*/  STL.64 [R1+0x10e0], R244 ;  /* 0x0010e0f401007387 */ /* 0x000fe20000100a00 */
[----:B------:R-:W-:-:S03]  /*4bc30*/  IMAD.WIDE R236, R4, 0x4, R92 ;  /* 0x0000000404ec7825 */ /* 0x000fc600078e025c */
        /* <DEDUP_REMOVED lines=176> */
[----:B------:R-:W4:Y:S04]  /*4c740*/  LDL.LU.64 R10, [R1+0x1cf8] ;  /* 0x001cf800010a7983 */ /* 0x000f280000300a00 */
[----:B------:R-:W-:Y:S04]  /*4c750*/  STL.64 [R1+0x1f20], R112 ;  /* 0x001f207001007387 */ /* 0x000fe80000100a00 */
[----:B------:R-:W4:Y:S04]  /*4c760*/  LDL.LU.64 R30, [R1+0x1ee0] ;  /* 0x001ee000011e7983 */ /* 0x000f280000300a00 */
[----:B------:R-:W-:Y:S04]  /*4c770*/  STL.64 [R1+0x1f48], R110 ;  /* 0x001f486e01007387 */ /* 0x000fe80000100a00 */
[----:B------:R-:W4:Y:S04]  /*4c780*/  LDL.LU.64 R16, [R1+0x1cf0] ;  /* 0x001cf00001107983 */ /* 0x000f280000300a00 */
[----:B------:R-:W-:Y:S04]  /*4c790*/  STL.64 [R1+0x1f18], R108 ;  /* 0x001f186c01007387 */ /* 0x000fe80000100a00 */
[----:B------:R-:W4:Y:S01]  /*4c7a0*/  LDL.LU.64 R18, [R1+0x1ed8] ;  /* 0x001ed80001127983 */ /* 0x000f220000300a00 */
[----:B------:R-:W-:-:S04]  /*4c7b0*/  IMAD.WIDE R154, R4, 0x4, R44 ;  /* 0x00000004049a7825 */ /* 0x000fc800078e022c */
[----:B------:R-:W-:-:S05]  /*4c7c0*/  IMAD.WIDE R106, R4, 0x4, R106 ;  /* 0x00000004046a7825 */ /* 0x000fca00078e026a */
        /* <DEDUP_REMOVED lines=9> */
[----:B------:R-:W4:Y:S04]  /*4c860*/  LDL.LU.64 R72, [R1+0x1cd0] ;  /* 0x001cd00001487983 */ /* 0x000f280000300a00 */
[----:B------:R-:W-:Y:S04]  /*4c870*/  STL.64 [R1+0x1f80], R102 ;  /* 0x001f806601007387 */ /* 0x000fe80000100a00 */
[----:B------:R-:W4:Y:S04]  /*4c880*/  LDL.LU.64 R66, [R1+0x1ec8] ;  /* 0x001ec80001427983 */ /* 0x000f280000300a00 */
[----:B------:R-:W-:Y:S04]  /*4c890*/  STL.64 [R1+0x1f78], R100 ;  /* 0x001f786401007387 */ /* 0x000fe80000100a00 */
[----:B------:R-:W4:Y:S04]  /*4c8a0*/  LDL.LU.64 R64, [R1+0x1cc8] ;  /* 0x001cc80001407983 */ /* 0x000f280000300a00 */
        /* <DEDUP_REMOVED lines=18> */
[----:B------:R-:W-:Y:S04]  /*4c9d0*/  STL.64 [R1+0x1fc0], R86 ;  /* 0x001fc05601007387 */ /* 0x000fe80000100a00 */
[----:B------:R-:W4:Y:S01]  /*4c9e0*/  LDL.LU.64 R8, [R1+0x1eb0] ;  /* 0x001eb00001087983 */ /* 0x000f220000300a00 */
[----:B------:R-:W-:-:S03]  /*4c9f0*/  IMAD.WIDE R78, R4, 0x4, R18 ;  /* 0x00000004044e7825 */ /* 0x000fc600078e0212 */
        /* <DEDUP_REMOVED lines=8> */
[----:B------:R-:W-:Y:S01]  /*4ca80*/  STL.64 [R1+0x1fd8], R76 ;  /* 0x001fd84c01007387 */ /* 0x000fe20000100a00 */
[----:B------:R-:W-:-:S04]  /*4ca90*/  IMAD.WIDE R74, R4, 0x4, R74 ;  /* 0x00000004044a7825 */ /* 0x000fc800078e024a */
[C---:B------:R-:W-:Y:S01]  /*4caa0*/  IMAD.WIDE R72, R4.reuse, 0x4, R72 ;  /* 0x0000000404487825 */ /* 0x040fe200078e0248 */
[----:B------:R-:W-:Y:S03]  /*4cab0*/  STL.64 [R1+0x1ff0], R74 ;  /* 0x001ff04a01007387 */ /* 0x000fe60000100a00 */
[----:B------:R-:W-:-:S04]  /*4cac0*/  IMAD.WIDE R66, R4, 0x4, R66 ;  /* 0x0000000404427825 */ /* 0x000fc800078e0242 */
[----:B------:R-:W-:-:S04]  /*4cad0*/  IMAD.WIDE R64, R4, 0x4, R64 ;  /* 0x0000000404407825 */ /* 0x000fc800078e0240 */
[C---:B--2---:R-:W-:Y:S02]  /*4cae0*/  IMAD.WIDE R62, R4.reuse, 0x4, R46 ;  /* 0x00000004043e7825 */ /* 0x044fe400078e022e */
[----:B------:R-:W2:Y:S04]  /*4caf0*/  LDL.LU.64 R46, [R1+0x1ea0] ;  /* 0x001ea000012e7983 */ /* 0x000ea80000300a00 */
[----:B------:R-:W2:Y:S04]  /*4cb00*/  LDL.LU.64 R44, [R1+0x1ca0] ;  /* 0x001ca000012c7983 */ /* 0x000ea80000300a00 */
[----:B------:R-:W-:Y:S04]  /*4cb10*/  STL.64 [R1+0x1fe8], R72 ;  /* 0x001fe84801007387 */ /* 0x000fe80000100a00 */
[----:B------:R-:W2:Y:S04]  /*4cb20*/  LDL.LU.64 R42, [R1+0x1e98] ;  /* 0x001e9800012a7983 */ /* 0x000ea80000300a00 */
[----:B------:R-:W2:Y:S04]  /*4cb30*/  LDL.LU.64 R40, [R1+0x1c98] ;  /* 0x001c980001287983 */ /* 0x000ea80000300a00 */
[----:B------:R-:W-:Y:S01]  /*4cb40*/  STL.64 [R1+0x2000], R66 ;  /* 0x0020004201007387 */ /* 0x000fe20000100a00 */
[----:B---3--:R-:W-:-:S03]  /*4cb50*/  IMAD.WIDE R60, R4, 0x4, R50 ;  /* 0x00000004043c7825 */ /* 0x008fc600078e0232 */
[----:B------:R-:W3:Y:S01]  /*4cb60*/  LDL.LU.64 R36, [R1+0x1e90] ;  /* 0x001e900001247983 */ /* 0x000ee20000300a00 */
[----:B----4-:R-:W-:-:S03]  /*4cb70*/  IMAD.WIDE R58, R4, 0x4, R28 ;  /* 0x00000004043a7825 */ /* 0x010fc600078e021c */
        /* <DEDUP_REMOVED lines=8> */
[----:B------:R-:W-:Y:S01]  /*4cc00*/  STL.64 [R1+0x2008], R60 ;  /* 0x0020083c01007387 */ /* 0x000fe20000100a00 */
[----:B------:R-:W-:-:S03]  /*4cc10*/  IMAD.WIDE R52, R4, 0x4, R16 ;  /* 0x0000000404347825 */ /* 0x000fc600078e0210 */
[----:B------:R-:W4:Y:S01]  /*4cc20*/  LDL.LU.64 R22, [R1+0x1e78] ;  /* 0x001e780001167983 */ /* 0x000f220000300a00 */
[----:B------:R-:W-:-:S03]  /*4cc30*/  IMAD.WIDE R50, R4, 0x4, R18 ;  /* 0x0000000404327825 */ /* 0x000fc600078e0212 */
[----:B------:R-:W4:Y:S04]  /*4cc40*/  LDL.LU.64 R20, [R1+0x1c78] ;  /* 0x001c780001147983 */ /* 0x000f280000300a00 */
[----:B------:R-:W-:Y:S01]  /*4cc50*/  STL.64 [R1+0x2020], R58 ;  /* 0x0020203a01007387 */ /* 0x000fe20000100a00 */
[----:B------:R-:W-:-:S03]  /*4cc60*/  IMAD.WIDE R48, R4, 0x4, R10 ;  /* 0x0000000404307825 */ /* 0x000fc600078e020a */
[----:B------:R-:W4:Y:S01]  /*4cc70*/  LDL.LU.64 R18, [R1+0x1e70] ;  /* 0x001e700001127983 */ /* 0x000f220000300a00 */
[----:B------:R-:W-:-:S03]  /*4cc80*/  IMAD.WIDE R54, R4, 0x4, R8 ;  /* 0x0000000404367825 */ /* 0x000fc600078e0208 */
[----:B------:R-:W4:Y:S04]  /*4cc90*/  LDL.LU.64 R16, [R1+0x1c70] ;  /* 0x001c700001107983 */ /* 0x000f280000300a00 */
[----:B------:R-:W-:Y:S04]  /*4cca0*/  STL.64 [R1+0x2018], R56 ;  /* 0x0020183801007387 */ /* 0x000fe80000100a00 */
[----:B------:R-:W4:Y:S04]  /*4ccb0*/  LDL.LU.64 R10, [R1+0x1e60] ;  /* 0x001e6000010a7983 */ /* 0x000f280000300a00 */
[----:B------:R-:W4:Y:S04]  /*4ccc0*/  LDL.LU.64 R8, [R1+0x1c58] ;  /* 0x001c580001087983 */ /* 0x000f280000300a00 */
[----:B------:R-:W-:Y:S04]  /*4ccd0*/  STL.64 [R1+0x2030], R54 ;  /* 0x0020303601007387 */ /* 0x000fe80000100a00 */
[----:B------:R-:W-:Y:S04]  /*4cce0*/  STL.64 [R1+0x2028], R52 ;  /* 0x0020283401007387 */ /* 0x000fe80000100a00 */
[----:B------:R-:W-:Y:S04]  /*4ccf0*/  STL.64 [R1+0x2040], R50 ;  /* 0x0020403201007387 */ /* 0x000fe80000100a00 */
[----:B------:R-:W-:Y:S01]  /*4cd00*/  STL.64 [R1+0x2038], R48 ;  /* 0x0020383001007387 */ /* 0x000fe20000100a00 */
[----:B--2---:R-:W-:-:S04]  /*4cd10*/  IMAD.WIDE R46, R4, 0x4, R46 ;  /* 0x00000004042e7825 */ /* 0x004fc800078e022e */
[C---:B------:R-:W-:Y:S01]  /*4cd20*/  IMAD.WIDE R44, R4.reuse, 0x4, R44 ;  /* 0x00000004042c7825 */ /* 0x040fe200078e022c */
[----:B------:R-:W-:Y:S03]  /*4cd30*/  STL.64 [R1+0x5a20], R46 ;  /* 0x005a202e01007387 */ /* 0x000fe60000100a00 */
[C---:B------:R-:W-:Y:S01]  /*4cd40*/  IMAD.WIDE R42, R4.reuse, 0x4, R42 ;  /* 0x00000004042a7825 */ /* 0x040fe200078e022a */
[----:B------:R-:W-:Y:S03]  /*4cd50*/  STL.64 [R1+0x5a18], R44 ;  /* 0x005a182c01007387 */ /* 0x000fe60000100a00 */
[C---:B------:R-:W-:Y:S01]  /*4cd60*/  IMAD.WIDE R40, R4.reuse, 0x4, R40 ;  /* 0x0000000404287825 */ /* 0x040fe200078e0228 */
[----:B------:R-:W-:Y:S03]  /*4cd70*/  STL.64 [R1+0x5a10], R42 ;  /* 0x005a102a01007387 */ /* 0x000fe60000100a00 */
[C---:B---3--:R-:W-:Y:S01]  /*4cd80*/  IMAD.WIDE R36, R4.reuse, 0x4, R36 ;  /* 0x0000000404247825 */ /* 0x048fe200078e0224 */
[----:B------:R-:W-:Y:S03]  /*4cd90*/  STL.64 [R1+0x5a08], R40 ;  /* 0x005a082801007387 */ /* 0x000fe60000100a00 */
[C---:B----4-:R-:W-:Y:S01]  /*4cda0*/  IMAD.WIDE R32, R4.reuse, 0x4, R32 ;  /* 0x0000000404207825 */ /* 0x050fe200078e0220 */
        /* <DEDUP_REMOVED lines=31> */
[----:B-1----:R-:W3:Y:S01]  /*4cfa0*/  LDL.64 R34, [R1+0xfa0] ;  /* 0x000fa00001227983 */ /* 0x002ee20000100a00 */
[----:B------:R-:W-:-:S04]  /*4cfb0*/  IMAD.WIDE R124, R4, 0x4, R124 ;  /* 0x00000004047c7825 */ /* 0x000fc800078e027c */
[C---:B------:R-:W-:Y:S01]  /*4cfc0*/  IMAD.WIDE R126, R4.reuse, 0x4, R126 ;  /* 0x00000004047e7825 */ /* 0x040fe200078e027e */
        /* <DEDUP_REMOVED lines=144> */
[----:B------:R3:W-:Y:S04]  /*4d8d0*/  LDGSTS.E [R240+0x3fe80], desc[UR36][R8.64], P2 ;  /* 0x3fe8000008f07fae */ /* 0x0007e80009121864 */
[----:B------:R-:W2:Y:S04]  /*4d8e0*/  LDL.LU.64 R92, [R1+0x2278] ;  /* 0x00227800015c7983 */ /* 0x000ea80000300a00 */
[----:B------:R-:W2:Y:S01]  /*4d8f0*/  LDL.LU.64 R94, [R1+0x20a8] ;  /* 0x0020a800015e7983 */ /* 0x000ea20000300a00 */
[----:B---3--:R-:W-:-:S03]  /*4d900*/  IMAD.WIDE R8, R4, 0x4, R120 ;  /* 0x0000000404087825 */ /* 0x008fc600078e0278 */
[----:B------:R-:W3:Y:S01]  /*4d910*/  LDL.LU.64 R120, [R1+0x2280] ;  /* 0x0022800001787983 */ /* 0x000ee20000300a00 */
[----:B----4-:R-:W-:-:S03]  /*4d920*/  IMAD.WIDE R10, R4, 0x4, R122 ;  /* 0x00000004040a7825 */ /* 0x010fc600078e027a */
[----:B------:R-:W4:Y:S04]  /*4d930*/  LDL.LU.64 R122, [R1+0x20b0] ;  /* 0x0020b000017a7983 */ /* 0x000f280000300a00 */
[----:B------:R-:W3:Y:S04]  /*4d940*/  LDL.LU.64 R118, [R1+0x2288] ;  /* 0x0022880001767983 */ /* 0x000ee80000300a00 */
[----:B------:R-:W4:Y:S04]  /*4d950*/  LDL.LU.64 R104, [R1+0x20b8] ;  /* 0x0020b80001687983 */ /* 0x000f280000300a00 */
[----:B------:R-:W4:Y:S04]  /*4d960*/  LDL.LU.64 R98, [R1+0x2290] ;  /* 0x0022900001627983 */ /* 0x000f280000300a00 */
[----:B--2---:R2:W-:Y:S01]  /*4d970*/  LDGSTS.E [R244+0x20700], desc[UR36][R8.64], P6 ;  /* 0x2070000008f47fae */ /* 0x0045e2000b121864 */
[----:B------:R-:W-:-:S03]  /*4d980*/  IMAD.WIDE R16, R4, 0x4, R112 ;  /* 0x0000000404107825 */ /* 0x000fc600078e0270 */
[----:B------:R-:W2:Y:S04]  /*4d990*/  LDL.LU.64 R112, [R1+0x20c0] ;  /* 0x0020c00001707983 */ /* 0x000ea80000300a00 */
[----:B------:R-:W4:Y:S04]  /*4d9a0*/  LDL.LU.64 R90, [R1+0x2298] ;  /* 0x00229800015a7983 */ /* 0x000f280000300a00 */
[----:B------:R-:W4:Y:S04]  /*4d9b0*/  LDL.LU.64 R86, [R1+0x20c8] ;  /* 0x0020c80001567983 */ /* 0x000f280000300a00 */
[----:B------:R1:W-:Y:S01]  /*4d9c0*/  LDGSTS.E [R244+0x20780], desc[UR36][R10.64], P2 ;  /* 0x207800000af47fae */ /* 0x0003e20009121864 */
[----:B------:R-:W-:-:S03]  /*4d9d0*/  IMAD.WIDE R18, R4, 0x4, R106 ;  /* 0x0000000404127825 */ /* 0x000fc600078e026a */
[----:B------:R-:W4:Y:S04]  /*4d9e0*/  LDL.LU.64 R106, [R1+0x22a0] ;  /* 0x0022a000016a7983 */ /* 0x000f280000300a00 */
[----:B------:R-:W4:Y:S04]  /*4d9f0*/  LDL.LU.64 R82, [R1+0x20d0] ;  /* 0x0020d00001527983 */ /* 0x000f280000300a00 */
[----:B------:R1:W-:Y:S04]  /*4da00*/  LDGSTS.E [R244+0x20f00], desc[UR36][R16.64], P6 ;  /* 0x20f0000010f47fae */ /* 0x0003e8000b121864 */
[----:B------:R1:W-:Y:S01]  /*4da10*/  LDGSTS.E [R244+0x20f80], desc[UR36][R18.64], P2 ;  /* 0x20f8000012f47fae */ /* 0x0003e20009121864 */
[----:B------:R-:W-:-:S03]  /*4da20*/  IMAD.WIDE R28, R4, 0x4, R100 ;  /* 0x00000004041c7825 */ /* 0x000fc600078e0264 */
[----:B------:R-:W4:Y:S04]  /*4da30*/  LDL.LU.64 R100, [R1+0x22a8] ;  /* 0x0022a80001647983 */ /* 0x000f280000300a00 */
[----:B------:R-:W4:Y:S04]  /*4da40*/  LDL.LU.64 R78, [R1+0x21f0] ;  /* 0x0021f000014e7983 */ /* 0x000f280000300a00 */
[----:B------:R-:W4:Y:S04]  /*4da50*/  LDL.LU.64 R54, [R1+0x22b0] ;  /* 0x0022b00001367983 */ /* 0x000f280000300a00 */
[----:B------:R-:W4:Y:S04]  /*4da60*/  LDL.LU.64 R62, [R1+0x2268] ;  /* 0x00226800013e7983 */ /* 0x000f280000300a00 */
[----:B------:R-:W1:Y:S04]  /*4da70*/  LDL.LU.64 R50, [R1+0x22b8] ;  /* 0x0022b80001327983 */ /* 0x000e680000300a00 */
[----:B------:R-:W4:Y:S04]  /*4da80*/  LDL.LU.64 R58, [R1+0x2260] ;  /* 0x00226000013a7983 */ /* 0x000f280000300a00 */
[----:B------:R1:W-:Y:S01]  /*4da90*/  LDGSTS.E [R244+0x21700], desc[UR36][R28.64], P6 ;  /* 0x217000001cf47fae */ /* 0x0003e2000b121864 */
[----:B------:R-:W-:-:S05]  /*4daa0*/  IMAD.WIDE R30, R4, 0x4, R72 ;  /* 0x00000004041e7825 */ /* 0x000fca00078e0248 */
[----:B------:R1:W-:Y:S01]  /*4dab0*/  LDGSTS.E [R244+0x21780], desc[UR36][R30.64], P2 ;  /* 0x217800001ef47fae */ /* 0x0003e20009121864 */
[----:B------:R-:W-:-:S05]  /*4dac0*/  IMAD.WIDE R44, R4, 0x4, R64 ;  /* 0x00000004042c7825 */ /* 0x000fca00078e0240 */
[----:B------:R1:W-:Y:S01]  /*4dad0*/  LDGSTS.E [R244+0x21f00], desc[UR36][R44.64], P6 ;  /* 0x21f000002cf47fae */ /* 0x0003e2000b121864 */
[----:B------:R-:W-:-:S05]  /*4dae0*/  IMAD.WIDE R46, R4, 0x4, R66 ;  /* 0x00000004042e7825 */ /* 0x000fca00078e0242 */
[----:B------:R1:W-:Y:S01]  /*4daf0*/  LDGSTS.E [R244+0x21f80], desc[UR36][R46.64], P2 ;  /* 0x21f800002ef47fae */ /* 0x0003e20009121864 */
[----:B------:R-:W-:-:S03]  /*4db00*/  IMAD.WIDE R64, R4, 0x4, R250 ;  /* 0x0000000404407825 */ /* 0x000fc600078e02fa */
[----:B------:R-:W4:Y:S04]  /*4db10*/  LDL.LU.64 R250, [R1+0x22c0] ;  /* 0x0022c00001fa7983 */ /* 0x000f280000300a00 */
[----:B------:R1:W-:Y:S01]  /*4db20*/  LDGSTS.E [R244+0x22700], desc[UR36][R64.64], P6 ;  /* 0x2270000040f47fae */ /* 0x0003e2000b121864 */
[----:B------:R-:W-:-:S03]  /*4db30*/  IMAD.WIDE R66, R4, 0x4, R142 ;  /* 0x0000000404427825 */ /* 0x000fc600078e028e */
[----:B------:R-:W4:Y:S04]  /*4db40*/  LDL.LU.64 R142, [R1+0x2258] ;  /* 0x00225800018e7983 */ /* 0x000f280000300a00 */
[----:B------:R1:W-:Y:S01]  /*4db50*/  LDGSTS.E [R244+0x22780], desc[UR36][R66.64], P2 ;  /* 0x2278000042f47fae */ /* 0x0003e20009121864 */
[----:B------:R-:W-:-:S05]  /*4db60*/  IMAD.WIDE R72, R4, 0x4, R74 ;  /* 0x0000000404487825 */ /* 0x000fca00078e024a */
[----:B------:R1:W-:Y:S01]  /*4db70*/  LDGSTS.E [R244+0x22f00], desc[UR36][R72.64], P6 ;  /* 0x22f0000048f47fae */ /* 0x0003e2000b121864 */
[----:B------:R-:W-:-:S03]  /*4db80*/  IMAD.WIDE R74, R4, 0x4, R136 ;  /* 0x00000004044a7825 */ /* 0x000fc600078e0288 */
[----:B------:R-:W4:Y:S04]  /*4db90*/  LDL.LU.64 R136, [R1+0x22c8] ;  /* 0x0022c80001887983 */ /* 0x000f280000300a00 */
[----:B------:R1:W-:Y:S01]  /*4dba0*/  LDGSTS.E [R244+0x22f80], desc[UR36][R74.64], P2 ;  /* 0x22f800004af47fae */ /* 0x0003e20009121864 */
[----:B---3--:R-:W-:-:S03]  /*4dbb0*/  IMAD.WIDE R148, R4, 0x4, R118 ;  /* 0x0000000404947825 */ /* 0x008fc600078e0276 */
[----:B------:R-:W3:Y:S01]  /*4dbc0*/  LDL.LU.64 R118, [R1+0x2250] ;  /* 0x0022500001767983 */ /* 0x000ee20000300a00 */
[----:B--2---:R-:W-:-:S03]  /*4dbd0*/  IMAD.WIDE R174, R4, 0x4, R112 ;  /* 0x0000000404ae7825 */ /* 0x004fc600078e0270 */
[----:B------:R-:W2:Y:S01]  /*4dbe0*/  LDL.LU.64 R112, [R1+0x22d0] ;  /* 0x0022d00001707983 */ /* 0x000ea20000300a00 */
[----:B----4-:R-:W-:-:S03]  /*4dbf0*/  IMAD.WIDE R212, R4, 0x4, R106 ;  /* 0x0000000404d47825 */ /* 0x010fc600078e026a */
[----:B------:R-:W4:Y:S01]  /*4dc00*/  LDL.LU.64 R106, [R1+0x2248] ;  /* 0x00224800016a7983 */ /* 0x000f220000300a00 */
[----:B------:R-:W-:-:S03]  /*4dc10*/  IMAD.WIDE R240, R4, 0x4, R100 ;  /* 0x0000000404f07825 */ /* 0x000fc600078e0264 */
[----:B------:R-:W4:Y:S01]  /*4dc20*/  LDL.LU.64 R100, [R1+0x2348] ;  /* 0x0023480001647983 */ /* 0x000f220000300a00 */
[----:B------:R-:W-:-:S03]  /*4dc30*/  IMAD.WIDE R2, R4, 0x4, R78 ;  /* 0x0000000404027825 */ /* 0x000fc600078e024e */
[----:B------:R-:W-:Y:S01]  /*4dc40*/  STL.64 [R1+0x6050], R240 ;  /* 0x006050f001007387 */ /* 0x000fe20000100a00 */
[----:B------:R-:W-:-:S03]  /*4dc50*/  IMAD.WIDE R6, R4, 0x4, R54 ;  /* 0x0000000404067825 */ /* 0x000fc600078e0236 */
[----:B------:R-:W4:Y:S04]  /*4dc60*/  LDL.LU.64 R54, [R1+0x2240] ;  /* 0x0022400001367983 */ /* 0x000f280000300a00 */
[----:B------:R1:W-:Y:S02]  /*4dc70*/  STL.64 [R1+0xfd0], R2 ;  /* 0x000fd00201007387 */ /* 0x0003e40000100a00 */
[C---:B-1----:R-:W-:Y:S02]  /*4dc80*/  IMAD.WIDE R242, R4.reuse, 0x4, R50 ;  /* 0x0000000404f27825 */ /* 0x042fe400078e0232 */
[----:B------:R-:W-:Y:S04]  /*4dc90*/  STL.64 [R1+0x1008], R6 ;  /* 0x0010080601007387 */ /* 0x000fe80000100a00 */
[----:B------:R-:W4:Y:S01]  /*4dca0*/  LDL.LU.64 R50, [R1+0x2438] ;  /* 0x0024380001327983 */ /* 0x000f220000300a00 */
[----:B------:R-:W-:-:S05]  /*4dcb0*/  IMAD.WIDE R2, R4, 0x4, R62 ;  /* 0x0000000404027825 */ /* 0x000fca00078e023e */
[----:B------:R-:W-:Y:S01]  /*4dcc0*/  STL.64 [R1+0x1018], R2 ;  /* 0x0010180201007387 */ /* 0x000fe20000100a00 */
[----:B------:R-:W-:-:S04]  /*4dcd0*/  IMAD.WIDE R210, R4, 0x4, R58 ;  /* 0x0000000404d27825 */ /* 0x000fc800078e023a */
[C---:B------:R-:W-:Y:S02]  /*4dce0*/  IMAD.WIDE R208, R4.reuse, 0x4, R250 ;  /* 0x0000000404d07825 */ /* 0x040fe400078e02fa */
[----:B------:R-:W4:Y:S02]  /*4dcf0*/  LDL.LU.64 R250, [R1+0x2238] ;  /* 0x0022380001fa7983 */ /* 0x000f240000300a00 */
[C---:B------:R-:W-:Y:S02]  /*4dd00*/  IMAD.WIDE R186, R4.reuse, 0x4, R142 ;  /* 0x0000000404ba7825 */ /* 0x040fe400078e028e */
[----:B------:R-:W4:Y:S04]  /*4dd10*/  LDL.LU.64 R142, [R1+0x2430] ;  /* 0x00243000018e7983 */ /* 0x000f280000300a00 */
[----:B------:R-:W-:Y:S04]  /*4dd20*/  STL.64 [R1+0x1440], R242 ;  /* 0x001440f201007387 */ /* 0x000fe80000100a00 */
[----:B------:R-:W-:Y:S01]  /*4dd30*/  STL.64 [R1+0x6038], R242 ;  /* 0x006038f201007387 */ /* 0x000fe20000100a00 */
[----:B------:R-:W-:-:S03]  /*4dd40*/  IMAD.WIDE R184, R4, 0x4, R136 ;  /* 0x0000000404b87825 */ /* 0x000fc600078e0288 */
[----:B------:R-:W4:Y:S04]  /*4dd50*/  LDL.LU.64 R136, [R1+0x2230] ;  /* 0x0022300001887983 */ /* 0x000f280000300a00 */
[----:B------:R-:W4:Y:S04]  /*4dd60*/  LDL.LU.64 R58, [R1+0x2440] ;  /* 0x00244000013a7983 */ /* 0x000f280000300a00 */
        /* <DEDUP_REMOVED lines=9> */
[----:B------:R1:W-:Y:S01]  /*4de00*/  STL.64 [R1+0x6058], R186 ;  /* 0x006058ba01007387 */ /* 0x0003e20000100a00 */
[----:B----4-:R-:W-:-:S03]  /*4de10*/  IMAD.WIDE R126, R4, 0x4, R106 ;  /* 0x00000004047e7825 */ /* 0x010fc600078e026a */
[----:B------:R-:W4:Y:S04]  /*4de20*/  LDL.LU.64 R106, [R1+0x2420] ;  /* 0x00242000016a7983 */ /* 0x000f280000300a00 */
        /* <DEDUP_REMOVED lines=19> */
[----:B-1----:R-:W-:-:S03]  /*4df60*/  IMAD.WIDE R186, R4, 0x4, R58 ;  /* 0x0000000404ba7825 */ /* 0x002fc600078e023a */
[----:B------:R-:W-:Y:S04]  /*4df70*/  STL.64 [R1+0x1658], R68 ;  /* 0x0016584401007387 */ /* 0x000fe80000100a00 */
[----:B------:R-:W4:Y:S04]  /*4df80*/  LDL.LU.64 R58, [R1+0x2400] ;  /* 0x00240000013a7983 */ /* 0x000f280000300a00 */
[----:B------:R-:W-:Y:S01]  /*4df90*/  STL.64 [R1+0x1668], R38 ;  /* 0x0016682601007387 */ /* 0x000fe20000100a00 */
[----:B---3--:R-:W-:-:S03]  /*4dfa0*/  IMAD.WIDE R12, R4, 0x4, R118 ;  /* 0x00000004040c7825 */ /* 0x008fc600078e0276 */
[----:B------:R-:W3:Y:S04]  /*4dfb0*/  LDL.LU.64 R118, [R1+0x2200] ;  /* 0x0022000001767983 */ /* 0x000ee80000300a00 */
[----:B------:R-:W-:Y:S04]  /*4dfc0*/  STL.64 [R1+0x16b0], R34 ;  /* 0x0016b02201007387 */ /* 0x000fe80000100a00 */
[----:B------:R1:W-:Y:S01]  /*4dfd0*/  STL.64 [R1+0x16d0], R186 ;  /* 0x0016d0ba01007387 */ /* 0x0003e20000100a00 */
[----:B--2---:R-:W-:-:S03]  /*4dfe0*/  IMAD.WIDE R6, R4, 0x4, R112 ;  /* 0x0000000404067825 */ /* 0x004fc600078e0270 */
[----:B------:R-:W2:Y:S04]  /*4dff0*/  LDL.LU.64 R112, [R1+0x23f8] ;  /* 0x0023f80001707983 */ /* 0x000ea80000300a00 */
[----:B------:R-:W-:Y:S01]  /*4e000*/  STL.64 [R1+0x16b8], R14 ;  /* 0x0016b80e01007387 */ /* 0x000fe20000100a00 */
[----:B----4-:R-:W-:-:S03]  /*4e010*/  IMAD.WIDE R2, R4, 0x4, R106 ;  /* 0x0000000404027825 */ /* 0x010fc600078e026a */
[----:B------:R-:W4:Y:S01]  /*4e020*/  LDL.LU.64 R106, [R1+0x21f8] ;  /* 0x0021f800016a7983 */ /* 0x000f220000300a00 */
        /* <DEDUP_REMOVED lines=118> */
[----:B------:R-:W4:Y:S04]  /*4e790*/  LDL.LU.64 R136, [R1+0x2150] ;  /* 0x0021500001887983 */ /* 0x000f280000300a00 */
[----:B------:R-:W-:Y:S04]  /*4e7a0*/  STL.64 [R1+0x1d28], R138 ;  /* 0x001d288a01007387 */ /* 0x000fe80000100a00 */
[----:B------:R-:W4:Y:S01]  /*4e7b0*/  LDL.LU.64 R62, [R1+0x2350] ;  /* 0x00235000013e7983 */ /* 0x000f220000300a00 */
[----:B------:R-:W-:-:S03]  /*4e7c0*/  IMAD.WIDE R102, R4, 0x4, R58 ;  /* 0x0000000404667825 */ /* 0x000fc600078e023a */
[----:B------:R-:W-:Y:S01]  /*4e7d0*/  STL.64 [R1+0x1d40], R132 ;  /* 0x001d408401007387 */ /* 0x000fe20000100a00 */
[----:B---3--:R-:W-:-:S03]  /*4e7e0*/  IMAD.WIDE R96, R4, 0x4, R118 ;  /* 0x0000000404607825 */ /* 0x008fc600078e0276 */
[----:B------:R-:W3:Y:S04]  /*4e7f0*/  LDL.LU.64 R118, [R1+0x2148] ;  /* 0x0021480001767983 */ /* 0x000ee80000300a00 */
[----:B------:R-:W-:Y:S01]  /*4e800*/  STL.64 [R1+0x1d38], R114 ;  /* 0x001d387201007387 */ /* 0x000fe20000100a00 */
[----:B--2---:R-:W-:-:S03]  /*4e810*/  IMAD.WIDE R88, R4, 0x4, R112 ;  /* 0x0000000404587825 */ /* 0x004fc600078e0270 */
[----:B------:R-:W2:Y:S04]  /*4e820*/  LDL.LU.64 R112, [R1+0x2340] ;  /* 0x0023400001707983 */ /* 0x000ea80000300a00 */
[----:B------:R-:W-:Y:S04]  /*4e830*/  STL.64 [R1+0x1dd0], R108 ;  /* 0x001dd06c01007387 */ /* 0x000fe80000100a00 */
[----:B------:R-:W2:Y:S01]  /*4e840*/  LDL.LU.64 R58, [R1+0x2140] ;  /* 0x00214000013a7983 */ /* 0x000ea20000300a00 */
        /* <DEDUP_REMOVED lines=22> */
[----:B------:R-:W-:Y:S01]  /*4e9b0*/  STL.64 [R1+0x1e10], R56 ;  /* 0x001e103801007387 */ /* 0x000fe20000100a00 */
        /* <DEDUP_REMOVED lines=8> */
[----:B------:R-:W-:Y:S01]  /*4ea40*/  STL.64 [R1+0x1e40], R40 ;  /* 0x001e402801007387 */ /* 0x000fe20000100a00 */
[----:B----4-:R-:W-:-:S03]  /*4ea50*/  IMAD.WIDE R24, R4, 0x4, R106 ;  /* 0x0000000404187825 */ /* 0x010fc600078e026a */
[----:B------:R-:W4:Y:S04]  /*4ea60*/  LDL.LU.64 R106, [R1+0x2118] ;  /* 0x00211800016a7983 */ /* 0x000f280000300a00 */
[----:B------:R-:W-:Y:S01]  /*4ea70*/  STL.64 [R1+0x1e38], R36 ;  /* 0x001e382401007387 */ /* 0x000fe20000100a00 */
[----:B------:R-:W-:-:S03]  /*4ea80*/  IMAD.WIDE R22, R4, 0x4, R100 ;  /* 0x0000000404167825 */ /* 0x000fc600078e0264 */
[----:B------:R-:W4:Y:S01]  /*4ea90*/  LDL.LU.64 R100, [R1+0x2310] ;  /* 0x0023100001647983 */ /* 0x000f220000300a00 */
[----:B------:R-:W-:-:S03]  /*4eaa0*/  IMAD.WIDE R26, R4, 0x4, R58 ;  /* 0x00000004041a7825 */ /* 0x000fc600078e023a */
[----:B------:R-:W-:Y:S01]  /*4eab0*/  STL.64 [R1+0x1e50], R32 ;  /* 0x001e502001007387 */ /* 0x000fe20000100a00 */
[----:B------:R-:W-:-:S03]  /*4eac0*/  IMAD.WIDE R192, R4, 0x4, R90 ;  /* 0x0000000404c07825 */ /* 0x000fc600078e025a */
[----:B------:R-:W-:Y:S01]  /*4ead0*/  STL.64 [R1+0x1e48], R26 ;  /* 0x001e481a01007387 */ /* 0x000fe20000100a00 */
[----:B------:R-:W-:-:S03]  /*4eae0*/  IMAD.WIDE R194, R4, 0x4, R86 ;  /* 0x0000000404c27825 */ /* 0x000fc600078e0256 */
[----:B------:R-:W4:Y:S01]  /*4eaf0*/  LDL.LU.64 R90, [R1+0x2110] ;  /* 0x00211000015a7983 */ /* 0x000f220000300a00 */
        /* <DEDUP_REMOVED lines=8> */
[----:B------:R-:W4:Y:S04]  /*4eb80*/  LDL.LU.64 R78, [R1+0x2300] ;  /* 0x00230000014e7983 */ /* 0x000f280000300a00 */
[----:B------:R-:W4:Y:S04]  /*4eb90*/  LDL.LU.64 R62, [R1+0x2100] ;  /* 0x00210000013e7983 */ /* 0x000f280000300a00 */
[----:B------:R-:W-:Y:S04]  /*4eba0*/  STL.64 [R1+0x1e78], R20 ;  /* 0x001e781401007387 */ /* 0x000fe80000100a00 */
[----:B------:R-:W4:Y:S04]  /*4ebb0*/  LDL.LU.64 R58, [R1+0x22f8] ;  /* 0x0022f800013a7983 */ /* 0x000f280000300a00 */
[----:B------:R-:W4:Y:S04]  /*4ebc0*/  LDL.LU.64 R54, [R1+0x20f8] ;  /* 0x0020f80001367983 */ /* 0x000f280000300a00 */
[----:B------:R-:W-:Y:S04]  /*4ebd0*/  STL.64 [R1+0x1e70], R248 ;  /* 0x001e70f801007387 */ /* 0x000fe80000100a00 */
[----:B------:R-:W4:Y:S01]  /*4ebe0*/  LDL.LU.64 R50, [R1+0x22f0] ;  /* 0x0022f00001327983 */ /* 0x000f220000300a00 */
[----:B------:R-:W-:-:S04]  /*4ebf0*/  IMAD.WIDE R150, R4, 0x4, R104 ;  /* 0x0000000404967825 */ /* 0x000fc800078e0268 */
[----:B------:R-:W-:-:S04]  /*4ec00*/  IMAD.WIDE R172, R4, 0x4, R98 ;  /* 0x0000000404ac7825 */ /* 0x000fc800078e0262 */
[C---:B------:R-:W-:Y:S02]  /*4ec10*/  IMAD.WIDE R246, R4.reuse, 0x4, R250 ;  /* 0x0000000404f67825 */ /* 0x040fe400078e02fa */
[----:B------:R-:W4:Y:S04]  /*4ec20*/  LDL.LU.64 R250, [R1+0x20f0] ;  /* 0x0020f00001fa7983 */ /* 0x000f280000300a00 */
[----:B------:R-:W-:Y:S01]  /*4ec30*/  STL.64 [R1+0x1e88], R246 ;  /* 0x001e88f601007387 */ /* 0x000fe20000100a00 */
[----:B------:R-:W-:-:S03]  /*4ec40*/  IMAD.WIDE R140, R4, 0x4, R142 ;  /* 0x00000004048c7825 */ /* 0x000fc600078e028e */
[----:B------:R-:W4:Y:S01]  /*4ec50*/  LDL.LU.64 R142, [R1+0x22e8] ;  /* 0x0022e800018e7983 */ /* 0x000f220000300a00 */
[----:B------:R-:W-:-:S03]  /*4ec60*/  IMAD.WIDE R134, R4, 0x4, R136 ;  /* 0x0000000404867825 */ /* 0x000fc600078e0288 */
[----:B------:R-:W4:Y:S04]  /*4ec70*/  LDL.LU.64 R136, [R1+0x20e8] ;  /* 0x0020e80001887983 */ /* 0x000f280000300a00 */
[----:B------:R-:W-:Y:S01]  /*4ec80*/  STL.64 [R1+0x1e80], R140 ;  /* 0x001e808c01007387 */ /* 0x000fe20000100a00 */
[----:B---3--:R-:W-:-:S03]  /*4ec90*/  IMAD.WIDE R116, R4, 0x4, R118 ;  /* 0x0000000404747825 */ /* 0x008fc600078e0276 */
[----:B------:R-:W3:Y:S01]  /*4eca0*/  LDL.LU.64 R118, [R1+0x22e0] ;  /* 0x0022e00001767983 */ /* 0x000ee20000300a00 */
        /* <DEDUP_REMOVED lines=9> */
[----:B------:R-:W-:Y:S01]  /*4ed40*/  STL.64 [R1+0x1ea8], R110 ;  /* 0x001ea86e01007387 */ /* 0x000fe20000100a00 */
[----:B------:R-:W-:-:S04]  /*4ed50*/  IMAD.WIDE R90, R4, 0x4, R90 ;  /* 0x00000004045a7825 */ /* 0x000fc800078e025a */
[C---:B------:R-:W-:Y:S01]  /*4ed60*/  IMAD.WIDE R240, R4.reuse, 0x4, R240 ;  /* 0x0000000404f07825 */ /* 0x040fe200078e02f0 */
[----:B------:R-:W-:Y:S03]  /*4ed70*/  STL.64 [R1+0x1ea0], R104 ;  /* 0x001ea06801007387 */ /* 0x000fe60000100a00 */
[C---:B------:R-:W-:Y:S01]  /*4ed80*/  IMAD.WIDE R94, R4.reuse, 0x4, R94 ;  /* 0x00000004045e7825 */ /* 0x040fe200078e025e */
[----:B------:R-:W-:Y:S03]  /*4ed90*/  STL.64 [R1+0x1f60], R98 ;  /* 0x001f606201007387 */ /* 0x000fe60000100a00 */
[C---:B------:R-:W-:Y:S01]  /*4eda0*/  IMAD.WIDE R86, R4.reuse, 0x4, R86 ;  /* 0x0000000404567825 */ /* 0x040fe200078e0256 */
[----:B------:R1:W-:Y:S03]  /*4edb0*/  STL.64 [R1+0x1890], R240 ;  /* 0x001890f001007387 */ /* 0x0003e60000100a00 */
        /* <DEDUP_REMOVED lines=9> */
[----:B------:R1:W-:Y:S03]  /*4ee50*/  LDGSTS.E [R244+0x23700], desc[UR36][R92.64], P6 ;  /* 0x237000005cf47fae */ /* 0x0003e6000b121864 */
[C---:B------:R-:W-:Y:S01]  /*4ee60*/  IMAD.WIDE R58, R4.reuse, 0x4, R58 ;  /* 0x00000004043a7825 */ /* 0x040fe200078e023a */
[----:B------:R1:W-:Y:S03]  /*4ee70*/  STL.64 [R1+0x1f00], R62 ;  /* 0x001f003e01007387 */ /* 0x0003e60000100a00 */
[C---:B------:R-:W-:Y:S01]  /*4ee80*/  IMAD.WIDE R54, R4.reuse, 0x4, R54 ;  /* 0x0000000404367825 */ /* 0x040fe200078e0236 */
[----:B------:R1:W-:Y:S04]  /*4ee90*/  LDGSTS.E [R244+0x23780], desc[UR36][R94.64], P2 ;  /* 0x237800005ef47fae */ /* 0x0003e80009121864 */
[----:B------:R1:W-:Y:S01]  /*4eea0*/  STL.64 [R1+0x1ef8], R58 ;  /* 0x001ef83a01007387 */ /* 0x0003e20000100a00 */
[----:B------:R-:W-:-:S03]  /*4eeb0*/  IMAD.WIDE R50, R4, 0x4, R50 ;  /* 0x0000000404327825 */ /* 0x000fc600078e0232 */
[----:B------:R1:W-:Y:S04]  /*4eec0*/  LDGSTS.E [R244+0x23f00], desc[UR36][R120.64], P6 ;  /* 0x23f0000078f47fae */ /* 0x0003e8000b121864 */
[----:B------:R1:W-:Y:S04]  /*4eed0*/  STL.64 [R1+0x1ef0], R54 ;  /* 0x001ef03601007387 */ /* 0x0003e80000100a00 */
[----:B------:R1:W-:Y:S04]  /*4eee0*/  LDGSTS.E [R244+0x23f80], desc[UR36][R122.64], P2 ;  /* 0x23f800007af47fae */ /* 0x0003e80009121864 */
[----:B------:R1:W-:Y:S04]  /*4eef0*/  STL.64 [R1+0x1ee8], R50 ;  /* 0x001ee83201007387 */ /* 0x0003e80000100a00 */
[----:B------:R1:W-:Y:S04]  /*4ef00*/  LDGSTS.E [R244+0x24700], desc[UR36][R148.64], P6 ;  /* 0x2470000094f47fae */ /* 0x0003e8000b121864 */
        /* <DEDUP_REMOVED lines=8> */
[----:B------:R1:W-:Y:S01]  /*4ef90*/  LDGSTS.E [R244+0x26780], desc[UR36][R240.64], P2 ;  /* 0x26780000f0f47fae */ /* 0x0003e20009121864 */
[----:B------:R-:W-:-:S04]  /*4efa0*/  IMAD.WIDE R250, R4, 0x4, R250 ;  /* 0x0000000404fa7825 */ /* 0x000fc800078e02fa */
[C---:B------:R-:W-:Y:S01]  /*4efb0*/  IMAD.WIDE R142, R4.reuse, 0x4, R142 ;  /* 0x00000004048e7825 */ /* 0x040fe200078e028e */
[----:B------:R1:W-:Y:S04]  /*4efc0*/  STL.64 [R1+0x1ee0], R250 ;  /* 0x001ee0fa01007387 */ /* 0x0003e80000100a00 */
[----:B------:R1:W-:Y:S01]  /*4efd0*/  STL.64 [R1+0x1ed8], R142 ;  /* 0x001ed88e01007387 */ /* 0x0003e20000100a00 */
[----:B------:R-:W-:-:S05]  /*4efe0*/  IMAD.WIDE R136, R4, 0x4, R136 ;  /* 0x0000000404887825 */ /* 0x000fca00078e0288 */
[----:B------:R1:W-:Y:S04]  /*4eff0*/  STL.64 [R1+0x1ed0], R136 ;  /* 0x001ed08801007387 */ /* 0x0003e80000100a00 */
[----:B------:R-:W4:Y:S04]  /*4f000*/  LDL.64 R208, [R1+0xfd0] ;  /* 0x000fd00001d07983 */ /* 0x000f280000100a00 */
[----:B------:R-:W4:Y:S04]  /*4f010*/  LDL.64 R210, [R1+0x1008] ;  /* 0x0010080001d27983 */ /* 0x000f280000100a00 */
[----:B------:R-:W4:Y:S01]  /*4f020*/  LDL.64 R242, [R1+0x1018] ;  /* 0x0010180001f27983 */ /* 0x000f220000100a00 */
[----:B---3--:R-:W-:-:S05]  /*4f030*/  IMAD.WIDE R118, R4, 0x4, R118 ;  /* 0x0000000404767825 */ /* 0x008fca00078e0276 */
[----:B------:R3:W-:Y:S01]  /*4f040*/  STL.64 [R1+0x1ec8], R118 ;  /* 0x001ec87601007387 */ /* 0x0007e20000100a00 */
[----:B--2---:R-:W-:-:S05]  /*4f050*/  IMAD.WIDE R112, R4, 0x4, R112 ;  /* 0x0000000404707825 */ /* 0x004fca00078e0270 */
[----:B------:R2:W-:Y:S01]  /*4f060*/  STL.64 [R1+0x1ec0], R112 ;  /* 0x001ec07001007387 */ /* 0x0005e20000100a00 */
[----:B----4-:R-:W-:-:S05]  /*4f070*/  IMAD.WIDE R106, R4, 0x4, R106 ;  /* 0x00000004046a7825 */ /* 0x010fca00078e026a */
[----:B------:R4:W-:Y:S01]  /*4f080*/  STL.64 [R1+0x1eb8], R106 ;  /* 0x001eb86a01007387 */ /* 0x0009e20000100a00 */
[----:B------:R-:W-:-:S05]  /*4f090*/  IMAD.WIDE R100, R4, 0x4, R100 ;  /* 0x0000000404647825 */ /* 0x000fca00078e0264 */
[----:B------:R4:W-:Y:S04]  /*4f0a0*/  STL.64 [R1+0x1eb0], R100 ;  /* 0x001eb06401007387 */ /* 0x0009e80000100a00 */
[----:B-1----:R-:W3:Y:S04]  /*4f0b0*/  LDL.LU.64 R186, [R1+0x6058] ;  /* 0x0060580001ba7983 */ /* 0x002ee80000300a00 */
[----:B------:R-:W2:Y:S04]  /*4f0c0*/  LDL.LU.64 R240, [R1+0x6050] ;  /* 0x0060500001f07983 */ /* 0x000ea80000300a00 */
[----:B--2---:R1:W-:Y:S04]  /*4f0d0*/  LDGSTS.E [R244+0x26f00], desc[UR36][R240.64], P6 ;  /* 0x26f00000f0f47fae */ /* 0x0043e8000b121864 */
[----:B------:R1:W-:Y:S04]  /*4f0e0*/  LDGSTS.E [R244+0x26f80], desc[UR36][R208.64], P2 ;  /* 0x26f80000d0f47fae */ /* 0x0003e80009121864 */
[----:B------:R1:W-:Y:S04]  /*4f0f0*/  LDGSTS.E [R244+0x27700], desc[UR36][R210.64], P6 ;  /* 0x27700000d2f47fae */ /* 0x0003e8000b121864 */
[----:B------:R1:W-:Y:S04]  /*4f100*/  LDGSTS.E [R244+0x27780], desc[UR36][R242.64], P2 ;  /* 0x27780000f2f47fae */ /* 0x0003e80009121864 */
[----:B------:R-:W2:Y:S04]  /*4f110*/  LDL.LU.64 R208, [R1+0x6048] ;  /* 0x0060480001d07983 */ /* 0x000ea80000300a00 */
[----:B------:R-:W4:Y:S04]  /*4f120*/  LDL.LU.64 R210, [R1+0x6040] ;  /* 0x0060400001d27983 */ /* 0x000f280000300a00 */
[----:B------:R-:W3:Y:S04]  /*4f130*/  LDL.LU.64 R242, [R1+0x6038] ;  /* 0x0060380001f27983 */ /* 0x000ee80000300a00 */
[----:B---3--:R1:W-:Y:S04]  /*4f140*/  LDGSTS.E [R244+0x27f00], desc[UR36][R242.64], P6 ;  /* 0x27f00000f2f47fae */ /* 0x0083e8000b121864 */
[----:B----4-:R1:W-:Y:S04]  /*4f150*/  LDGSTS.E [R244+0x27f80], desc[UR36][R210.64], P2 ;  /* 0x27f80000d2f47fae */ /* 0x0103e80009121864 */
[----:B--2---:R1:W-:Y:S04]  /*4f160*/  LDGSTS.E [R244+0x28700], desc[UR36][R208.64], P6 ;  /* 0x28700000d0f47fae */ /* 0x0043e8000b121864 */
[----:B------:R1:W5:Y:S04]  /*4f170*/  LDL.LU.64 R242, [R1+0x6030] ;  /* 0x0060300001f27983 */ /* 0x0003680000300a00 */
[----:B------:R1:W5:Y:S04]  /*4f180*/  LDL.LU.64 R210, [R1+0x6028] ;  /* 0x0060280001d27983 */ /* 0x0003680000300a00 */
[----:B------:R1:W5:Y:S04]  /*4f190*/  LDL.LU.64 R208, [R1+0x6020] ;  /* 0x0060200001d07983 */ /* 0x0003680000300a00 */
[----:B------:R1:W-:Y:S04]  /*4f1a0*/  LDGSTS.E [R244+0x28780], desc[UR36][R186.64], P2 ;  /* 0x28780000baf47fae */ /* 0x0003e80009121864 */
[----:B------:R1:W-:Y:S04]  /*4f1b0*/  LDGSTS.E [R244+0x28f00], desc[UR36][R184.64], P6 ;  /* 0x28f00000b8f47fae */ /* 0x0003e8000b121864 */
[----:B------:R1:W-:Y:S04]  /*4f1c0*/  LDGSTS.E [R244+0x28f80], desc[UR36][R154.64], P2 ;  /* 0x28f800009af47fae */ /* 0x0003e80009121864 */
        /* <DEDUP_REMOVED lines=185> */
[----:B------:R1:W5:Y:S04]  /*4fd60*/  LDL.LU.64 R106, [R1+0x5d30] ;  /* 0x005d3000016a7983 */ /* 0x0003680000300a00 */
[----:B------:R1:W5:Y:S04]  /*4fd70*/  LDL.LU.64 R100, [R1+0x5d28] ;  /* 0x005d280001647983 */ /* 0x0003680000300a00 */
[----:B------:R1:W-:Y:S04]  /*4fd80*/  STL [R1+0x108], RZ ;  /* 0x000108ff01007387 */ /* 0x0003e80000100800 */
        /* <DEDUP_REMOVED lines=1753> */
[----:B------:R1:W-:Y:S01]  /*56b20*/  STL [R1+0x1170], RZ ;  /* 0x001170ff01007387 */ /* 0x0003e20000100800 */
[----:B------:R-:W-:-:S06]  /*56b30*/  UISETP.GE.AND UP0, UPT, UR8, 0x40, UPT ;  /* 0x000000400800788c */ /* 0x000fcc000bf06270 */
[----:B------:R-:W-:Y:S01]  /*56b40*/  PLOP3.LUT P0, PT, PT, PT, UP0, 0x80, 0x0 ;  /* 0x000000000000781c */ /* 0x000fe20003f0f008 */
        /* <DEDUP_REMOVED lines=291> */
[----:B------:R-:W0:Y:S01]  /*57d80*/  LDGDEPBAR ;  /* 0x00000000000079af */ /* 0x000e220000000000 */
[----:B------:R-:W-:Y:S05]  /*57d90*/  @!P0 BRA `(.L_x_0) ;  /* 0x00000d0400488947 */ /* 0x000fea0003800000 */
[----:B------:R2:W-:Y:S04]  /*57da0*/  STL.64 [R1+0x5d38], R214 ;  /* 0x005d38d601007387 */ /* 0x0005e80000100a00 */
[----:B--2---:R-:W2:Y:S04]  /*57db0*/  LDL.LU.64 R214, [R1+0x3250] ;  /* 0x0032500001d67983 */ /* 0x004ea80000300a00 */
[----:B------:R1:W-:Y:S04]  /*57dc0*/  STL.64 [R1+0x5d30], R240 ;  /* 0x005d30f001007387 */ /* 0x0003e80000100a00 */
[----:B-1----:R-:W3:Y:S04]  /*57dd0*/  LDL.LU.64 R240, [R1+0x3258] ;  /* 0x0032580001f07983 */ /* 0x002ee80000300a00 */
[----:B------:R1:W-:Y:S04]  /*57de0*/  STL [R1+0x5d2c], R4 ;  /* 0x005d2c0401007387 */ /* 0x0003e80000100800 */
[----:B-1----:R-:W4:Y:S04]  /*57df0*/  LDL.LU.64 R4, [R1+0x3260] ;  /* 0x0032600001047983 */ /* 0x002f280000300a00 */
[----:B------:R1:W-:Y:S04]  /*57e00*/  STL [R1+0x5d28], R245 ;  /* 0x005d28f501007387 */ /* 0x0003e80000100800 */
[----:B-1----:R-:W4:Y:S01]  /*57e10*/  LDL.LU.64 R244, [R1+0x3268] ;  /* 0x0032680001f47983 */ /* 0x002f220000300a00 */
[----:B--2---:R-:W-:-:S03]  /*57e20*/  IMAD.MOV.U32 R0, RZ, RZ, R215 ;  /* 0x000000ffff007224 */ /* 0x004fc600078e00d7 */
[----:B------:R1:W-:Y:S04]  /*57e30*/  STL [R1+0x4398], R214 ;  /* 0x004398d601007387 */ /* 0x0003e80000100800 */
[----:B-1----:R-:W2:Y:S04]  /*57e40*/  LDL.LU.64 R214, [R1+0x5d38] ;  /* 0x005d380001d67983 */ /* 0x002ea80000300a00 */
[----:B---3--:R-:W-:Y:S04]  /*57e50*/  STL [R1+0x43a0], R240 ;  /* 0x0043a0f001007387 */ /* 0x008fe80000100800 */
[----:B------:R1:W-:Y:S02]  /*57e60*/  STL [R1+0x4394], R0 ;  /* 0x0043940001007387 */ /* 0x0003e40000100800 */
[----:B-1----:R-:W-:-:S02]  /*57e70*/  IMAD.MOV.U32 R0, RZ, RZ, R241 ;  /* 0x000000ffff007224 */ /* 0x002fc400078e00f1 */
[----:B------:R-:W3:Y:S04]  /*57e80*/  LDL.LU.64 R240, [R1+0x5d30] ;  /* 0x005d300001f07983 */ /* 0x000ee80000300a00 */
[----:B----4-:R1:W-:Y:S04]  /*57e90*/  STL [R1+0x43a8], R4 ;  /* 0x0043a80401007387 */ /* 0x0103e80000100800 */
[----:B------:R4:W-:Y:S04]  /*57ea0*/  STL [R1+0x439c], R0 ;  /* 0x00439c0001007387 */ /* 0x0009e80000100800 */
[----:B-1----:R-:W3:Y:S01]  /*57eb0*/  LDL.LU R4, [R1+0x5d2c] ;  /* 0x005d2c0001047983 */ /* 0x002ee20000300800 */
[----:B----4-:R-:W-:-:S03]  /*57ec0*/  MOV R0, R5 ;  /* 0x0000000500007202 */ /* 0x010fc60000000f00 */
[----:B------:R-:W-:Y:S04]  /*57ed0*/  STL [R1+0x43b0], R244 ;  /* 0x0043b0f401007387 */ /* 0x000fe80000100800 */
[----:B------:R1:W-:Y:S02]  /*57ee0*/  STL [R1+0x43a4], R0 ;  /* 0x0043a40001007387 */ /* 0x0003e40000100800 */
[----:B-1----:R-:W-:Y:S02]  /*57ef0*/  IMAD.MOV.U32 R0, RZ, RZ, R245 ;  /* 0x000000ffff007224 */ /* 0x002fe400078e00f5 */
[----:B------:R-:W4:Y:S04]  /*57f00*/  LDL.LU R245, [R1+0x5d28] ;  /* 0x005d280001f57983 */ /* 0x000f280000300800 */
[----:B-----5:R-:W-:Y:S04]  /*57f10*/  STL [R1+0x43b8], R100 ;  /* 0x0043b86401007387 */ /* 0x020fe80000100800 */
[----:B------:R-:W-:Y:S04]  /*57f20*/  STL [R1+0x43ac], R0 ;  /* 0x0043ac0001007387 */ /* 0x000fe80000100800 */
[----:B------:R-:W-:Y:S04]  /*57f30*/  STL [R1+0x43b4], R101 ;  /* 0x0043b46501007387 */ /* 0x000fe80000100800 */
[----:B------:R-:W-:Y:S04]  /*57f40*/  STL [R1+0x43c0], R106 ;  /* 0x0043c06a01007387 */ /* 0x000fe80000100800 */
[----:B------:R1:W-:Y:S04]  /*57f50*/  STL [R1+0x43bc], R107 ;  /* 0x0043bc6b01007387 */ /* 0x0003e80000100800 */
[----:B-1----:R-:W2:Y:S04]  /*57f60*/  LDL.LU.64 R106, [R1+0x24f8] ;  /* 0x0024f800016a7983 */ /* 0x002ea80000300a00 */
[----:B------:R-:W-:Y:S04]  /*57f70*/  STL [R1+0x43c8], R112 ;  /* 0x0043c87001007387 */ /* 0x000fe80000100800 */
[----:B------:R1:W-:Y:S04]  /*57f80*/  STL [R1+0x43c4], R113 ;  /* 0x0043c47101007387 */ /* 0x0003e80000100800 */
[----:B-1----:R-:W3:Y:S04]  /*57f90*/  LDL.LU.64 R112, [R1+0x24e0] ;  /* 0x0024e00001707983 */ /* 0x002ee80000300a00 */
[----:B------:R-:W-:Y:S04]  /*57fa0*/  STL [R1+0x43d0], R118 ;  /* 0x0043d07601007387 */ /* 0x000fe80000100800 */
[----:B------:R1:W-:Y:S04]  /*57fb0*/  STL [R1+0x43cc], R119 ;  /* 0x0043cc7701007387 */ /* 0x0003e80000100800 */
[----:B-1----:R-:W4:Y:S04]  /*57fc0*/  LDL.LU.64 R118, [R1+0x24c8] ;  /* 0x0024c80001767983 */ /* 0x002f280000300a00 */
[----:B------:R-:W-:Y:S04]  /*57fd0*/  STL [R1+0x43d8], R50 ;  /* 0x0043d83201007387 */ /* 0x000fe80000100800 */
[----:B------:R1:W-:Y:S04]  /*57fe0*/  STL [R1+0x43d4], R51 ;  /* 0x0043d43301007387 */ /* 0x0003e80000100800 */
[----:B-1----:R-:W2:Y:S04]  /*57ff0*/  LDL.LU.64 R50, [R1+0x24b0] ;  /* 0x0024b00001327983 */ /* 0x002ea80000300a00 */
[----:B------:R-:W-:Y:S04]  /*58000*/  STL [R1+0x43e0], R54 ;  /* 0x0043e03601007387 */ /* 0x000fe80000100800 */
[----:B------:R-:W-:Y:S04]  /*58010*/  STL [R1+0x43dc], R55 ;  /* 0x0043dc3701007387 */ /* 0x000fe80000100800 */
[----:B------:R-:W-:Y:S04]  /*58020*/  STL [R1+0x43e8], R58 ;  /* 0x0043e83a01007387 */ /* 0x000fe80000100800 */
[----:B------:R-:W3:Y:S04]  /*58030*/  LDL.LU.64 R100, [R1] ;  /* 0x0000000001647983 */ /* 0x000ee80000300a00 */
[----:B------:R-:W-:Y:S04]  /*58040*/  STL [R1+0x43e4], R59 ;  /* 0x0043e43b01007387 */ /* 0x000fe80000100800 */
        /* <DEDUP_REMOVED lines=9> */
[----:B------:R-:W-:Y:S01]  /*580e0*/  STL [R1+0x440c], R27 ;  /* 0x00440c1b01007387 */ /* 0x000fe20000100800 */
[----:B--2---:R-:W-:-:S03]  /*580f0*/  IMAD.MOV.U32 R0, RZ, RZ, R51 ;  /* 0x000000ffff007224 */ /* 0x004fc600078e0033 */
[----:B------:R-:W-:Y:S04]  /*58100*/  STL [R1+0x4418], R50 ;  /* 0x0044183201007387 */ /* 0x000fe80000100800 */
[----:B----4-:R-:W-:Y:S04]  /*58110*/  STL [R1+0x4420], R118 ;  /* 0x0044207601007387 */ /* 0x010fe80000100800 */
[----:B------:R1:W-:Y:S04]  /*58120*/  STL [R1+0x4414], R0 ;  /* 0x0044140001007387 */ /* 0x0003e80000100800 */
[----:B---3--:R-:W-:Y:S01]  /*58130*/  STL [R1+0x4428], R112 ;  /* 0x0044287001007387 */ /* 0x008fe20000100800 */
[----:B-1----:R-:W-:-:S05]  /*58140*/  IMAD.MOV.U32 R0, RZ, RZ, R119 ;  /* 0x000000ffff007224 */ /* 0x002fca00078e0077 */
[----:B------:R1:W-:Y:S04]  /*58150*/  STL [R1+0x441c], R0 ;  /* 0x00441c0001007387 */ /* 0x0003e80000100800 */
[----:B------:R-:W-:Y:S01]  /*58160*/  STL [R1+0x4430], R106 ;  /* 0x0044306a01007387 */ /* 0x000fe20000100800 */
[----:B-1----:R-:W-:-:S05]  /*58170*/  IMAD.MOV.U32 R0, RZ, RZ, R113 ;  /* 0x000000ffff007224 */ /* 0x002fca00078e0071 */
[----:B------:R1:W-:Y:S04]  /*58180*/  STL [R1+0x4424], R0 ;  /* 0x0044240001007387 */ /* 0x0003e80000100800 */
[----:B------:R-:W-:Y:S01]  /*58190*/  STL [R1+0x4438], R136 ;  /* 0x0044388801007387 */ /* 0x000fe20000100800 */
[----:B-1----:R-:W-:-:S05]  /*581a0*/  IMAD.MOV.U32 R0, RZ, RZ, R107 ;  /* 0x000000ffff007224 */ /* 0x002fca00078e006b */
[----:B------:R1:W-:Y:S04]  /*581b0*/  STL [R1+0x442c], R0 ;  /* 0x00442c0001007387 */ /* 0x0003e80000100800 */
[----:B------:R-:W2:Y:S04]  /*581c0*/  LDL.LU.64 R62, [R1+0x2510] ;  /* 0x00251000013e7983 */ /* 0x000ea80000300a00 */
[----:B------:R-:W-:Y:S04]  /*581d0*/  STL [R1+0x4434], R137 ;  /* 0x0044348901007387 */ /* 0x000fe80000100800 */
[----:B------:R-:W3:Y:S04]  /*581e0*/  LDL.LU.64 R58, [R1+0x2528] ;  /* 0x00252800013a7983 */ /* 0x000ee80000300a00 */
[----:B------:R-:W-:Y:S04]  /*581f0*/  STL [R1+0x4440], R142 ;  /* 0x0044408e01007387 */ /* 0x000fe80000100800 */
[----:B------:R-:W4:Y:S04]  /*58200*/  LDL.LU.64 R54, [R1+0x2710] ;  /* 0x0027100001367983 */ /* 0x000f280000300a00 */
[----:B------:R-:W-:Y:S04]  /*58210*/  STL [R1+0x443c], R143 ;  /* 0x00443c8f01007387 */ /* 0x000fe80000100800 */
[----:B------:R-:W4:Y:S04]  /*58220*/  LDL.LU.64 R50, [R1+0x2720] ;  /* 0x0027200001327983 */ /* 0x000f280000300a00 */
[----:B------:R-:W-:Y:S04]  /*58230*/  STL [R1+0x4448], R250 ;  /* 0x004448fa01007387 */ /* 0x000fe80000100800 */
[----:B------:R-:W4:Y:S04]  /*58240*/  LDL.LU.64 R118, [R1+0x10] ;  /* 0x0000100001767983 */ /* 0x000f280000300a00 */
[----:B------:R-:W-:Y:S04]  /*58250*/  STL [R1+0x4444], R251 ;  /* 0x004444fb01007387 */ /* 0x000fe80000100800 */
[----:B------:R1:W-:Y:S02]  /*58260*/  STL [R1+0x4450], R100 ;  /* 0x0044506401007387 */ /* 0x0003e40000100800 */
[----:B-1----:R-:W-:-:S02]  /*58270*/  IMAD.MOV.U32 R0, RZ, RZ, R101 ;  /* 0x000000ffff007224 */ /* 0x002fc400078e0065 */
[----:B------:R-:W4:Y:S04]  /*58280*/  LDL.LU.64 R112, [R1+0x2478] ;  /* 0x0024780001707983 */ /* 0x000f280000300a00 */
[----:B------:R2:W-:Y:S04]  /*58290*/  STL [R1+0x444c], R0 ;  /* 0x00444c0001007387 */ /* 0x0005e80000100800 */
[----:B------:R-:W-:Y:S04]  /*582a0*/  STL [R1+0x4458], R78 ;  /* 0x0044584e01007387 */ /* 0x000fe80000100800 */
[----:B------:R-:W-:Y:S04]  /*582b0*/  STL [R1+0x4454], R79 ;  /* 0x0044544f01007387 */ /* 0x000fe80000100800 */
[----:B------:R-:W-:Y:S04]  /*582c0*/  STL [R1+0x4460], R82 ;  /* 0x0044605201007387 */ /* 0x000fe80000100800 */
[----:B------:R-:W4:Y:S04]  /*582d0*/  LDL.LU.64 R106, [R1+0x2488] ;  /* 0x00248800016a7983 */ /* 0x000f280000300a00 */
[----:B------:R-:W-:Y:S04]  /*582e0*/  STL [R1+0x445c], R83 ;  /* 0x00445c5301007387 */ /* 0x000fe80000100800 */
[----:B------:R-:W-:Y:S04]  /*582f0*/  STL [R1+0x4468], R86 ;  /* 0x0044685601007387 */ /* 0x000fe80000100800 */
[----:B------:R-:W-:Y:S04]  /*58300*/  STL [R1+0x4464], R87 ;  /* 0x0044645701007387 */ /* 0x000fe80000100800 */
[----:B------:R-:W4:Y:S04]  /*58310*/  LDL.LU.64 R100, [R1+0x2498] ;  /* 0x0024980001647983 */ /* 0x000f280000300a00 */
        /* <DEDUP_REMOVED lines=10> */
[----:B--2---:R-:W-:-:S03]  /*583c0*/  MOV R0, R63 ;  /* 0x0000003f00007202 */ /* 0x004fc60000000f00 */
[----:B------:R-:W-:Y:S04]  /*583d0*/  STL [R1+0x4498], R62 ;  /* 0x0044983e01007387 */ /* 0x000fe80000100800 */
[----:B---3--:R-:W-:Y:S04]  /*583e0*/  STL [R1+0x44a0], R58 ;  /* 0x0044a03a01007387 */ /* 0x008fe80000100800 */
[----:B------:R1:W-:Y:S04]  /*583f0*/  STL [R1+0x4494], R0 ;  /* 0x0044940001007387 */ /* 0x0003e80000100800 */
[----:B----4-:R-:W-:Y:S01]  /*58400*/  STL [R1+0x44a8], R54 ;  /* 0x0044a83601007387 */ /* 0x010fe20000100800 */
        /* <DEDUP_REMOVED lines=9> */
[----:B------:R-:W3:Y:S01]  /*584a0*/  LDL.LU.64 R58, [R1+0x2750] ;  /* 0x00275000013a7983 */ /* 0x000ee20000300a00 */
[----:B-1----:R-:W-:-:S05]  /*584b0*/  IMAD.MOV.U32 R0, RZ, RZ, R119 ;  /* 0x000000ffff007224 */ /* 0x002fca00078e0077 */
[----:B------:R1:W-:Y:S04]  /*584c0*/  STL [R1+0x44b4], R0 ;  /* 0x0044b40001007387 */ /* 0x0003e80000100800 */
[----:B------:R-:W-:Y:S04]  /*584d0*/  STL [R1+0x44c0], R112 ;  /* 0x0044c07001007387 */ /* 0x000fe80000100800 */
[----:B------:R-:W4:Y:S01]  /*584e0*/  LDL.LU.64 R54, [R1+0x2b68] ;  /* 0x002b680001367983 */ /* 0x000f220000300a00 */
[----:B-1----:R-:W-:-:S03]  /*584f0*/  IMAD.MOV.U32 R0, RZ, RZ, R113 ;  /* 0x000000ffff007224 */ /* 0x002fc600078e0071 */
[----:B------:R-:W4:Y:S04]  /*58500*/  LDL.LU.64 R50, [R1+0x2b90] ;  /* 0x002b900001327983 */ /* 0x000f280000300a00 */
[----:B------:R1:W-:Y:S04]  /*58510*/  STL [R1+0x44bc], R0 ;  /* 0x0044bc0001007387 */ /* 0x0003e80000100800 */
[----:B------:R1:W-:Y:S04]  /*58520*/  STL [R1+0x44c8], R106 ;  /* 0x0044c86a01007387 */ /* 0x0003e80000100800 */
[----:B------:R-:W4:Y:S01]  /*58530*/  LDL.LU.64 R118, [R1+0x24a8] ;  /* 0x0024a80001767983 */ /* 0x000f220000300a00 */
[----:B-1----:R-:W-:-:S03]  /*58540*/  IMAD.MOV.U32 R0, RZ, RZ, R107 ;  /* 0x000000ffff007224 */ /* 0x002fc600078e006b */
[----:B------:R-:W4:Y:S04]  /*58550*/  LDL.LU.64 R112, [R1+0x24c0] ;  /* 0x0024c00001707983 */ /* 0x000f280000300a00 */
[----:B------:R1:W-:Y:S04]  /*58560*/  STL [R1+0x44c4], R0 ;  /* 0x0044c40001007387 */ /* 0x0003e80000100800 */
[----:B------:R1:W-:Y:S04]  /*58570*/  STL [R1+0x44d0], R100 ;  /* 0x0044d06401007387 */ /* 0x0003e80000100800 */
[----:B------:R-:W4:Y:S01]  /*58580*/  LDL.LU.64 R106, [R1+0x24d8] ;  /* 0x0024d800016a7983 */ /* 0x000f220000300a00 */
[----:B-1----:R-:W-:-:S03]  /*58590*/  MOV R0, R101 ;  /* 0x0000006500007202 */ /* 0x002fc60000000f00 */
[----:B------:R-:W-:Y:S04]  /*585a0*/  STL [R1+0x44d8], R98 ;  /* 0x0044d86201007387 */ /* 0x000fe80000100800 */
[----:B------:R2:W-:Y:S04]  /*585b0*/  STL [R1+0x44cc], R0 ;  /* 0x0044cc0001007387 */ /* 0x0005e80000100800 */
        /* <DEDUP_REMOVED lines=18> */
[----:B---3--:R-:W-:Y:S04]  /*586e0*/  STL [R1+0x4520], R58 ;  /* 0x0045203a01007387 */ /* 0x008fe80000100800 */
[----:B------:R1:W-:Y:S02]  /*586f0*/  STL [R1+0x4514], R0 ;  /* 0x0045140001007387 */ /* 0x0003e40000100800 */
[----:B-1----:R-:W-:-:S02]  /*58700*/  IMAD.MOV.U32 R0, RZ, RZ, R59 ;  /* 0x000000ffff007224 */ /* 0x002fc400078e003b */
[----:B----4-:R-:W-:Y:S04]  /*58710*/  STL [R1+0x4528], R54 ;  /* 0x0045283601007387 */ /* 0x010fe80000100800 */
[----:B------:R1:W-:Y:S04]  /*58720*/  STL [R1+0x451c], R0 ;  /* 0x00451c0001007387 */ /* 0x0003e80000100800 */
[----:B------:R-:W-:Y:S01]  /*58730*/  STL [R1+0x4530], R50 ;  /* 0x0045303201007387 */ /* 0x000fe20000100800 */
        /* <DEDUP_REMOVED lines=13> */
[----:B-1----:R-:W-:-:S05]  /*58810*/  MOV R0, R107 ;  /* 0x0000006b00007202 */ /* 0x002fca0000000f00 */
[----:B------:R1:W-:Y:S04]  /*58820*/  STL [R1+0x4544], R0 ;  /* 0x0045440001007387 */ /* 0x0003e80000100800 */
[----:B------:R4:W-:Y:S04]  /*58830*/  STL [R1+0x4550], R100 ;  /* 0x0045506401007387 */ /* 0x0009e80000100800 */
[----:B------:R-:W3:Y:S01]  /*58840*/  LDL.LU.64 R22, [R1+0x2bf0] ;  /* 0x002bf00001167983 */ /* 0x000ee20000300a00 */
[----:B-1----:R-:W-:-:S03]  /*58850*/  IMAD.MOV.U32 R0, RZ, RZ, R101 ;  /* 0x000000ffff007224 */ /* 0x002fc600078e0065 */
[----:B------:R-:W3:Y:S04]  /*58860*/  LDL.LU.64 R20, [R1+0x2c10] ;  /* 0x002c100001147983 */ /* 0x000ee80000300a00 */
[----:B------:R2:W-:Y:S04]  /*58870*/  STL [R1+0x454c], R0 ;  /* 0x00454c0001007387 */ /* 0x0005e80000100800 */
[----:B------:R-:W-:Y:S04]  /*58880*/  STL [R1+0x4558], R134 ;  /* 0x0045588601007387 */ /* 0x000fe80000100800 */
[----:B------:R-:W3:Y:S04]  /*58890*/  LDL.LU.64 R62, [R1+0x2508] ;  /* 0x00250800013e7983 */ /* 0x000ee80000300a00 */
[----:B------:R-:W-:Y:S04]  /*588a0*/  STL [R1+0x4554], R135 ;  /* 0x0045548701007387 */ /* 0x000fe80000100800 */
[----:B------:R-:W3:Y:S04]  /*588b0*/  LDL.LU.64 R58, [R1+0x2520] ;  /* 0x00252000013a7983 */ /* 0x000ee80000300a00 */
[----:B------:R-:W-:Y:S04]  /*588c0*/  STL [R1+0x4560], R140 ;  /* 0x0045608c01007387 */ /* 0x000fe80000100800 */
[----:B------:R-:W3:Y:S04]  /*588d0*/  LDL.LU.64 R54, [R1+0x2708] ;  /* 0x0027080001367983 */ /* 0x000ee80000300a00 */
[----:B------:R-:W-:Y:S04]  /*588e0*/  STL [R1+0x455c], R141 ;  /* 0x00455c8d01007387 */ /* 0x000fe80000100800 */
[----:B------:R-:W-:Y:S04]  /*588f0*/  STL [R1+0x4568], R246 ;  /* 0x004568f601007387 */ /* 0x000fe80000100800 */
        /* <DEDUP_REMOVED lines=12> */
[----:B------:R-:W3:Y:S04]  /*589c0*/  LDL.LU.64 R106, [R1+0x2480] ;  /* 0x00248000016a7983 */ /* 0x000ee80000300a00 */
[----:B------:R-:W-:Y:S04]  /*589d0*/  STL [R1+0x4590], R88 ;  /* 0x0045905801007387 */ /* 0x000fe80000100800 */
[----:B------:R-:W-:Y:S04]  /*589e0*/  STL [R1+0x458c], R89 ;  /* 0x00458c5901007387 */ /* 0x000fe80000100800 */
[----:B----4-:R-:W4:Y:S01]  /*589f0*/  LDL.LU.64 R100, [R1+0x2490] ;  /* 0x0024900001647983 */ /* 0x010f220000300a00 */
[----:B--2---:R-:W-:-:S03]  /*58a00*/  IMAD.MOV.U32 R0, RZ, RZ, R27 ;  /* 0x000000ffff007224 */ /* 0x004fc600078e001b */
[----:B------:R-:W-:Y:S04]  /*58a10*/  STL [R1+0x4598], R26 ;  /* 0x0045981a01007387 */ /* 0x000fe80000100800 */
[----:B---3--:R-:W-:Y:S04]  /*58a20*/  STL [R1+0x45a0], R24 ;  /* 0x0045a01801007387 */ /* 0x008fe80000100800 */
[----:B------:R1:W-:Y:S02]  /*58a30*/  STL [R1+0x4594], R0 ;  /* 0x0045940001007387 */ /* 0x0003e40000100800 */
[----:B-1----:R-:W-:-:S02]  /*58a40*/  IMAD.MOV.U32 R0, RZ, RZ, R25 ;  /* 0x000000ffff007224 */ /* 0x002fc400078e0019 */
[----:B------:R-:W-:Y:S04]  /*58a50*/  STL [R1+0x45a8], R22 ;  /* 0x0045a81601007387 */ /* 0x000fe80000100800 */
        /* <DEDUP_REMOVED lines=11> */
[----:B-1----:R-:W-:-:S05]  /*58b10*/  MOV R0, R59 ;  /* 0x0000003b00007202 */ /* 0x002fca0000000f00 */
[----:B------:R1:W-:Y:S04]  /*58b20*/  STL [R1+0x45bc], R0 ;  /* 0x0045bc0001007387 */ /* 0x0003e80000100800 */
[----:B------:R-:W2:Y:S04]  /*58b30*/  LDL.LU.64 R26, [R1+0x2c28] ;  /* 0x002c2800011a7983 */ /* 0x000ea80000300a00 */
[----:B------:R-:W3:Y:S01]  /*58b40*/  LDL.LU.64 R24, [R1+0x2c40] ;  /* 0x002c400001187983 */ /* 0x000ee20000300a00 */
[----:B-1----:R-:W-:-:S05]  /*58b50*/  IMAD.MOV.U32 R0, RZ, RZ, R55 ;  /* 0x000000ffff007224 */ /* 0x002fca00078e0037 */
[----:B------:R1:W-:Y:S04]  /*58b60*/  STL [R1+0x45c4], R0 ;  /* 0x0045c40001007387 */ /* 0x0003e80000100800 */
[----:B------:R-:W-:Y:S04]  /*58b70*/  STL [R1+0x45d0], R50 ;  /* 0x0045d03201007387 */ /* 0x000fe80000100800 */
[----:B------:R-:W3:Y:S01]  /*58b80*/  LDL.LU.64 R22, [R1+0x2c58] ;  /* 0x002c580001167983 */ /* 0x000ee20000300a00 */
[----:B-1----:R-:W-:-:S03]  /*58b90*/  IMAD.MOV.U32 R0, RZ, RZ, R51 ;  /* 0x000000ffff007224 */ /* 0x002fc600078e0033 */
[----:B------:R-:W3:Y:S04]  /*58ba0*/  LDL.LU.64 R20, [R1+0x2c70] ;  /* 0x002c700001147983 */ /* 0x000ee80000300a00 */
        /* <DEDUP_REMOVED lines=9> */
[----:B------:R-:W-:Y:S04]  /*58c40*/  STL [R1+0x45e8], R106 ;  /* 0x0045e86a01007387 */ /* 0x000fe80000100800 */
[----:B------:R1:W-:Y:S04]  /*58c50*/  STL [R1+0x45dc], R0 ;  /* 0x0045dc0001007387 */ /* 0x0003e80000100800 */
[----:B------:R-:W3:Y:S01]  /*58c60*/  LDL.LU.64 R50, [R1+0x2b78] ;  /* 0x002b780001327983 */ /* 0x000ee20000300a00 */
[----:B-1----:R-:W-:-:S05]  /*58c70*/  IMAD.MOV.U32 R0, RZ, RZ, R107 ;  /* 0x000000ffff007224 */ /* 0x002fca00078e006b */
[----:B------:R1:W-:Y:S04]  /*58c80*/  STL [R1+0x45e4], R0 ;  /* 0x0045e40001007387 */ /* 0x0003e80000100800 */
[----:B----4-:R4:W-:Y:S01]  /*58c90*/  STL [R1+0x45f0], R100 ;  /* 0x0045f06401007387 */ /* 0x0109e20000100800 */
[----:B-1----:R-:W-:-:S03]  /*58ca0*/  IMAD.MOV.U32 R0, RZ, RZ, R101 ;  /* 0x000000ffff007224 */ /* 0x002fc600078e0065 */
[----:B------:R-:W-:Y:S04]  /*58cb0*/  STL [R1+0x45f8], R96 ;  /* 0x0045f86001007387 */ /* 0x000fe80000100800 */
[----:B------:R2:W-:Y:S04]  /*58cc0*/  STL [R1+0x45ec], R0 ;  /* 0x0045ec0001007387 */ /* 0x0005e80000100800 */
        /* <DEDUP_REMOVED lines=11> */
[----:B--2---:R-:W-:-:S03]  /*58d80*/  MOV R0, R27 ;  /* 0x0000001b00007202 */ /* 0x004fc60000000f00 */
        /* <DEDUP_REMOVED lines=23> */
[----:B------:R-:W3:Y:S01]  /*58f00*/  LDL.LU.64 R22, [R1+0x2cb8] ;  /* 0x002cb80001167983 */ /* 0x000ee20000300a00 */
[----:B-1----:R-:W-:-:S03]  /*58f10*/  MOV R0, R51 ;  /* 0x0000003300007202 */ /* 0x002fc60000000f00 */
        /* <DEDUP_REMOVED lines=38> */
[----:B-1----:R-:W-:-:S05]  /*59180*/  MOV R0, R23 ;  /* 0x0000001700007202 */ /* 0x002fca0000000f00 */
        /* <DEDUP_REMOVED lines=26> */
[----:B-1----:R-:W-:-:S03]  /*59330*/  MOV R0, R113 ;  /* 0x0000007100007202 */ /* 0x002fc60000000f00 */
        /* <DEDUP_REMOVED lines=62> */
[----:B-1----:R-:W-:-:S03]  /*59720*/  MOV R0, R101 ;  /* 0x0000006500007202 */ /* 0x002fc60000000f00 */
        /* <DEDUP_REMOVED lines=41> */
[----:B------:R1:W-:Y:S04]  /*599c0*/  STL [R1+0x47d8], R118 ;  /* 0x0047d87601007387 */ /* 0x0003e80000100800 */
[----:B------:R-:W3:Y:S01]  /*599d0*/  LDL.LU.64 R50, [R1+0x2ce0] ;  /* 0x002ce00001327983 */ /* 0x000ee20000300a00 */
[----:B-1----:R-:W-:-:S03]  /*599e0*/  IMAD.MOV.U32 R0, RZ, RZ, R119 ;  /* 0x000000ffff007224 */ /* 0x002fc600078e0077 */
[----:B------:R-:W3:Y:S04]  /*599f0*/  LDL.LU.64 R118, [R1+0x2cf8] ;  /* 0x002cf80001767983 */ /* 0x000ee80000300a00 */
[----:B------:R1:W-:Y:S04]  /*59a00*/  STL [R1+0x47d4], R0 ;  /* 0x0047d40001007387 */ /* 0x0003e80000100800 */
[----:B------:R4:W-:Y:S01]  /*59a10*/  STL [R1+0x47e0], R112 ;  /* 0x0047e07001007387 */ /* 0x0009e20000100800 */
[----:B-1----:R-:W-:-:S03]  /*59a20*/  IMAD.MOV.U32 R0, RZ, RZ, R113 ;  /* 0x000000ffff007224 */ /* 0x002fc600078e0071 */
[----:B----4-:R-:W4:Y:S04]  /*59a30*/  LDL.LU.64 R112, [R1+0x2d10] ;  /* 0x002d100001707983 */ /* 0x010f280000300a00 */
[----:B------:R1:W-:Y:S04]  /*59a40*/  STL [R1+0x47dc], R0 ;  /* 0x0047dc0001007387 */ /* 0x0003e80000100800 */
[----:B------:R1:W-:Y:S02]  /*59a50*/  STL [R1+0x47e8], R106 ;  /* 0x0047e86a01007387 */ /* 0x0003e40000100800 */
[----:B-1----:R-:W-:-:S02]  /*59a60*/  IMAD.MOV.U32 R0, RZ, RZ, R107 ;  /* 0x000000ffff007224 */ /* 0x002fc400078e006b */
[----:B------:R-:W4:Y:S04]  /*59a70*/  LDL.LU.64 R106, [R1+0x2d28] ;  /* 0x002d2800016a7983 */ /* 0x000f280000300a00 */
[----:B------:R1:W-:Y:S04]  /*59a80*/  STL [R1+0x47e4], R0 ;  /* 0x0047e40001007387 */ /* 0x0003e80000100800 */
[----:B------:R1:W-:Y:S02]  /*59a90*/  STL [R1+0x47f0], R100 ;  /* 0x0047f06401007387 */ /* 0x0003e40000100800 */
[----:B-1----:R-:W-:-:S02]  /*59aa0*/  IMAD.MOV.U32 R0, RZ, RZ, R101 ;  /* 0x000000ffff007224 */ /* 0x002fc400078e0065 */
[----:B------:R-:W4:Y:S04]  /*59ab0*/  LDL.LU.64 R100, [R1+0x2c18] ;  /* 0x002c180001647983 */ /* 0x000f280000300a00 */
[----:B------:R2:W-:Y:S04]  /*59ac0*/  STL [R1+0x47ec], R0 ;  /* 0x0047ec0001007387 */ /* 0x0005e80000100800 */
[----:B------:R-:W-:Y:S04]  /*59ad0*/  STL [R1+0x47f8], R224 ;  /* 0x0047f8e001007387 */ /* 0x000fe80000100800 */
[----:B------:R-:W-:Y:S04]  /*59ae0*/  STL [R1+0x47f4], R225 ;  /* 0x0047f4e101007387 */ /* 0x000fe80000100800 */
[----:B------:R-:W4:Y:S04]  /*59af0*/  LDL.LU.64 R62, [R1+0x2c30] ;  /* 0x002c3000013e7983 */ /* 0x000f280000300a00 */
[----:B------:R-:W-:Y:S04]  /*59b00*/  STL [R1+0x4800], R226 ;  /* 0x004800e201007387 */ /* 0x000fe80000100800 */
[----:B------:R-:W-:Y:S04]  /*59b10*/  STL [R1+0x47fc], R227 ;  /* 0x0047fce301007387 */ /* 0x000fe80000100800 */
[----:B------:R-:W4:Y:S04]  /*59b20*/  LDL.LU.64 R58, [R1+0x2c48] ;  /* 0x002c4800013a7983 */ /* 0x000f280000300a00 */
[----:B------:R-:W-:Y:S04]  /*59b30*/  STL [R1+0x4808], R228 ;  /* 0x004808e401007387 */ /* 0x000fe80000100800 */
[----:B------:R-:W-:Y:S04]  /*59b40*/  STL [R1+0x4804], R229 ;  /* 0x004804e501007387 */ /* 0x000fe80000100800 */
[----:B------:R-:W4:Y:S04]  /*59b50*/  LDL.LU.64 R54, [R1+0x2c60] ;  /* 0x002c600001367983 */ /* 0x000f280000300a00 */
[----:B------:R-:W-:Y:S04]  /*59b60*/  STL [R1+0x4810], R230 ;  /* 0x004810e601007387 */ /* 0x000fe80000100800 */
[----:B------:R-:W-:Y:S01]  /*59b70*/  STL [R1+0x480c], R231 ;  /* 0x00480ce701007387 */ /* 0x000fe20000100800 */
[----:B--2---:R-:W-:-:S03]  /*59b80*/  IMAD.MOV.U32 R0, RZ, RZ, R27 ;  /* 0x000000ffff007224 */ /* 0x004fc600078e001b */
[----:B------:R-:W-:Y:S04]  /*59b90*/  STL [R1+0x4818], R26 ;  /* 0x0048181a01007387 */ /* 0x000fe80000100800 */
[----:B---3--:R-:W-:Y:S04]  /*59ba0*/  STL [R1+0x4820], R24 ;  /* 0x0048201801007387 */ /* 0x008fe80000100800 */
[----:B------:R1:W-:Y:S02]  /*59bb0*/  STL [R1+0x4814], R0 ;  /* 0x0048140001007387 */ /* 0x0003e40000100800 */
[----:B-1----:R-:W-:-:S02]  /*59bc0*/  MOV R0, R25 ;  /* 0x0000001900007202 */ /* 0x002fc40000000f00 */
        /* <DEDUP_REMOVED lines=11> */
[----:B------:R-:W2:Y:S01]  /*59c80*/  LDL.LU.64 R50, [R1+0x2e08] ;  /* 0x002e080001327983 */ /* 0x000ea20000300a00 */
[----:B-1----:R-:W-:-:S03]  /*59c90*/  IMAD.MOV.U32 R0, RZ, RZ, R119 ;  /* 0x000000ffff007224 */ /* 0x002fc600078e0077 */
[----:B----4-:R-:W-:Y:S04]  /*59ca0*/  STL [R1+0x4848], R112 ;  /* 0x0048487001007387 */ /* 0x010fe80000100800 */
[----:B------:R1:W-:Y:S04]  /*59cb0*/  STL [R1+0x483c], R0 ;  /* 0x00483c0001007387 */ /* 0x0003e80000100800 */
[----:B------:R-:W3:Y:S01]  /*59cc0*/  LDL.LU.64 R118, [R1+0x2e20] ;  /* 0x002e200001767983 */ /* 0x000ee20000300a00 */
[----:B-1----:R-:W-:-:S03]  /*59cd0*/  IMAD.MOV.U32 R0, RZ, RZ, R113 ;  /* 0x000000ffff007224 */ /* 0x002fc600078e0071 */
[----:B------:R-:W-:Y:S04]  /*59ce0*/  STL [R1+0x4850], R106 ;  /* 0x0048506a01007387 */ /* 0x000fe80000100800 */
[----:B------:R1:W-:Y:S04]  /*59cf0*/  STL [R1+0x4844], R0 ;  /* 0x0048440001007387 */ /* 0x0003e80000100800 */
[----:B------:R-:W4:Y:S01]  /*59d00*/  LDL.LU.64 R112, [R1+0x2e38] ;  /* 0x002e380001707983 */ /* 0x000f220000300a00 */
[----:B-1----:R-:W-:-:S03]  /*59d10*/  IMAD.MOV.U32 R0, RZ, RZ, R107 ;  /* 0x000000ffff007224 */ /* 0x002fc600078e006b */
[----:B------:R-:W-:Y:S04]  /*59d20*/  STL [R1+0x4858], R100 ;  /* 0x0048586401007387 */ /* 0x000fe80000100800 */
[----:B------:R1:W-:Y:S04]  /*59d30*/  STL [R1+0x484c], R0 ;  /* 0x00484c0001007387 */ /* 0x0003e80000100800 */
[----:B------:R-:W4:Y:S01]  /*59d40*/  LDL.LU.64 R106, [R1+0x2e50] ;  /* 0x002e5000016a7983 */ /* 0x000f220000300a00 */
[----:B-1----:R-:W-:-:S03]  /*59d50*/  MOV R0, R101 ;  /* 0x0000006500007202 */ /* 0x002fc60000000f00 */
[----:B------:R-:W-:Y:S04]  /*59d60*/  STL [R1+0x4860], R62 ;  /* 0x0048603e01007387 */ /* 0x000fe80000100800 */
[----:B------:R1:W-:Y:S04]  /*59d70*/  STL [R1+0x4854], R0 ;  /* 0x0048540001007387 */ /* 0x0003e80000100800 */
[----:B------:R-:W4:Y:S01]  /*59d80*/  LDL.LU.64 R100, [R1+0x2d40] ;  /* 0x002d400001647983 */ /* 0x000f220000300a00 */
        /* <DEDUP_REMOVED lines=21> */
[----:B--2---:R2:W-:Y:S01]  /*59ee0*/  STL [R1+0x4898], R50 ;  /* 0x0048983201007387 */ /* 0x0045e20000100800 */
[----:B-1----:R-:W-:-:S03]  /*59ef0*/  IMAD.MOV.U32 R0, RZ, RZ, R51 ;  /* 0x000000ffff007224 */ /* 0x002fc600078e0033 */
[----:B--2---:R-:W2:Y:S04]  /*59f00*/  LDL.LU.64 R50, [R1+0x2ca8] ;  /* 0x002ca80001327983 */ /* 0x004ea80000300a00 */
[----:B------:R1:W-:Y:S04]  /*59f10*/  STL [R1+0x4894], R0 ;  /* 0x0048940001007387 */ /* 0x0003e80000100800 */
[----:B---3--:R3:W-:Y:S01]  /*59f20*/  STL [R1+0x48a0], R118 ;  /* 0x0048a07601007387 */ /* 0x0087e20000100800 */
[----:B-1----:R-:W-:-:S03]  /*59f30*/  IMAD.MOV.U32 R0, RZ, RZ, R119 ;  /* 0x000000ffff007224 */ /* 0x002fc600078e0077 */
[----:B---3--:R-:W3:Y:S04]  /*59f40*/  LDL.LU.64 R118, [R1+0x2cc0] ;  /* 0x002cc00001767983 */ /* 0x008ee80000300a00 */
[----:B------:R1:W-:Y:S04]  /*59f50*/  STL [R1+0x489c], R0 ;  /* 0x00489c0001007387 */ /* 0x0003e80000100800 */
[----:B----4-:R4:W-:Y:S04]  /*59f60*/  STL [R1+0x48a8], R112 ;  /* 0x0048a87001007387 */ /* 0x0109e80000100800 */
[----:B------:R-:W3:Y:S01]  /*59f70*/  LDL.LU.64 R136, [R1+0x2b98] ;  /* 0x002b980001887983 */ /* 0x000ee20000300a00 */
[----:B-1----:R-:W-:-:S03]  /*59f80*/  IMAD.MOV.U32 R0, RZ, RZ, R113 ;  /* 0x000000ffff007224 */ /* 0x002fc600078e0071 */
[----:B------:R-:W-:Y:S04]  /*59f90*/  STL [R1+0x48b0], R106 ;  /* 0x0048b06a01007387 */ /* 0x000fe80000100800 */
[----:B------:R1:W-:Y:S04]  /*59fa0*/  STL [R1+0x48a4], R0 ;  /* 0x0048a40001007387 */ /* 0x0003e80000100800 */
[----:B----4-:R-:W4:Y:S01]  /*59fb0*/  LDL.LU.64 R112, [R1+0x2bb8] ;  /* 0x002bb80001707983 */ /* 0x010f220000300a00 */
        /* <DEDUP_REMOVED lines=11> */
[----:B------:R-:W4:Y:S04]  /*5a070*/  LDL.LU.64 R26, [R1+0x2e68] ;  /* 0x002e6800011a7983 */ /* 0x000f280000300a00 */
[----:B------:R-:W4:Y:S01]  /*5a080*/  LDL.LU.64 R24, [R1+0x2e80] ;  /* 0x002e800001187983 */ /* 0x000f220000300a00 */
        /* <DEDUP_REMOVED lines=12> */
[----:B------:R-:W-:Y:S04]  /*5a150*/  STL [R1+0x48e0], R142 ;  /* 0x0048e08e01007387 */ /* 0x000fe80000100800 */
[----:B------:R-:W4:Y:S01]  /*5a160*/  LDL.LU.64 R54, [R1+0x2dd0] ;  /* 0x002dd00001367983 */ /* 0x000f220000300a00 */
[----:B-1----:R-:W-:-:S03]  /*5a170*/  IMAD.MOV.U32 R0, RZ, RZ, R143 ;  /* 0x000000ffff007224 */ /* 0x002fc600078e008f */
[----:B--2---:R-:W-:Y:S04]  /*5a180*/  STL [R1+0x48e8], R50 ;  /* 0x0048e83201007387 */ /* 0x004fe80000100800 */
[----:B------:R1:W-:Y:S02]  /*5a190*/  STL [R1+0x48dc], R0 ;  /* 0x0048dc0001007387 */ /* 0x0003e40000100800 */
[----:B-1----:R-:W-:Y:S02]  /*5a1a0*/  MOV R0, R51 ;  /* 0x0000003300007202 */ /* 0x002fe40000000f00 */
[----:B------:R-:W2:Y:S04]  /*5a1b0*/  LDL.LU.64 R50, [R1+0x2de8] ;  /* 0x002de80001327983 */ /* 0x000ea80000300a00 */
[----:B------:R1:W-:Y:S04]  /*5a1c0*/  STL [R1+0x48e4], R0 ;  /* 0x0048e40001007387 */ /* 0x0003e80000100800 */
[----:B---3--:R3:W-:Y:S01]  /*5a1d0*/  STL [R1+0x48f0], R118 ;  /* 0x0048f07601007387 */ /* 0x0087e20000100800 */
[----:B-1----:R-:W-:-:S03]  /*5a1e0*/  IMAD.MOV.U32 R0, RZ, RZ, R119 ;  /* 0x000000ffff007224 */ /* 0x002fc600078e0077 */
[----:B------:R-:W-:Y:S04]  /*5a1f0*/  STL [R1+0x48f8], R136 ;  /* 0x0048f88801007387 */ /* 0x000fe80000100800 */
[----:B------:R1:W-:Y:S04]  /*5a200*/  STL [R1+0x48ec], R0 ;  /* 0x0048ec0001007387 */ /* 0x0003e80000100800 */
[----:B---3--:R-:W3:Y:S01]  /*5a210*/  LDL.LU.64 R118, [R1+0x2cd8] ;  /* 0x002cd80001767983 */ /* 0x008ee20000300a00 */
[----:B-1----:R-:W-:-:S03]  /*5a220*/  IMAD.MOV.U32 R0, RZ, RZ, R137 ;  /* 0x000000ffff007224 */ /* 0x002fc600078e0089 */
[----:B----4-:R-:W-:Y:S04]  /*5a230*/  STL [R1+0x4900], R112 ;  /* 0x0049007001007387 */ /* 0x010fe80000100800 */
[----:B------:R1:W-:Y:S02]  /*5a240*/  STL [R1+0x48f4], R0 ;  /* 0x0048f40001007387 */ /* 0x0003e40000100800 */
[----:B-1----:R-:W-:Y:S02]  /*5a250*/  IMAD.MOV.U32 R0, RZ, RZ, R113 ;  /* 0x000000ffff007224 */ /* 0x002fe400078e0071 */
[----:B------:R-:W4:Y:S04]  /*5a260*/  LDL.LU.64 R112, [R1+0x2cf0] ;  /* 0x002cf00001707983 */ /* 0x000f280000300a00 */
        /* <DEDUP_REMOVED lines=9> */
[----:B------:R-:W-:Y:S01]  /*5a300*/  STL [R1+0x4918], R26 ;  /* 0x0049181a01007387 */ /* 0x000fe20000100800 */
[----:B-1----:R-:W-:-:S03]  /*5a310*/  IMAD.MOV.U32 R0, RZ, RZ, R27 ;  /* 0x000000ffff007224 */ /* 0x002fc600078e001b */
        /* <DEDUP_REMOVED lines=17> */
[----:B------:R-:W4:Y:S04]  /*5a430*/  LDL.LU.64 R26, [R1+0x2ec0] ;  /* 0x002ec000011a7983 */ /* 0x000f280000300a00 */
[----:B------:R-:W4:Y:S01]  /*5a440*/  LDL.LU.64 R24, [R1+0x2ed0] ;  /* 0x002ed00001187983 */ /* 0x000f220000300a00 */
[----:B-1----:R-:W-:-:S05]  /*5a450*/  IMAD.MOV.U32 R0, RZ, RZ, R55 ;  /* 0x000000ffff007224 */ /* 0x002fca00078e0037 */
[----:B------:R1:W-:Y:S04]  /*5a460*/  STL [R1+0x4944], R0 ;  /* 0x0049440001007387 */ /* 0x0003e80000100800 */
[----:B--2---:R-:W-:Y:S04]  /*5a470*/  STL [R1+0x4950], R50 ;  /* 0x0049503201007387 */ /* 0x004fe80000100800 */
[----:B------:R-:W2:Y:S01]  /*5a480*/  LDL.LU.64 R22, [R1+0x2ee0] ;  /* 0x002ee00001167983 */ /* 0x000ea20000300a00 */
[----:B-1----:R-:W-:-:S03]  /*5a490*/  IMAD.MOV.U32 R0, RZ, RZ, R51 ;  /* 0x000000ffff007224 */ /* 0x002fc600078e0033 */
[----:B------:R-:W2:Y:S04]  /*5a4a0*/  LDL.LU.64 R20, [R1+0x2ef0] ;  /* 0x002ef00001147983 */ /* 0x000ea80000300a00 */
[----:B------:R1:W-:Y:S04]  /*5a4b0*/  STL [R1+0x494c], R0 ;  /* 0x00494c0001007387 */ /* 0x0003e80000100800 */
[----:B---3--:R-:W-:Y:S04]  /*5a4c0*/  STL [R1+0x4958], R118 ;  /* 0x0049587601007387 */ /* 0x008fe80000100800 */
[----:B------:R-:W3:Y:S01]  /*5a4d0*/  LDL.LU.64 R62, [R1+0x2e00] ;  /* 0x002e0000013e7983 */ /* 0x000ee20000300a00 */
[----:B-1----:R-:W-:-:S03]  /*5a4e0*/  MOV R0, R119 ;  /* 0x0000007700007202 */ /* 0x002fc60000000f00 */
[----:B------:R-:W3:Y:S04]  /*5a4f0*/  LDL.LU.64 R58, [R1+0x2e18] ;  /* 0x002e1800013a7983 */ /* 0x000ee80000300a00 */
[----:B------:R1:W-:Y:S04]  /*5a500*/  STL [R1+0x4954], R0 ;  /* 0x0049540001007387 */ /* 0x0003e80000100800 */
[----:B----4-:R-:W-:Y:S04]  /*5a510*/  STL [R1+0x4960], R112 ;  /* 0x0049607001007387 */ /* 0x010fe80000100800 */
[----:B------:R-:W4:Y:S01]  /*5a520*/  LDL.LU.64 R54, [R1+0x2e30] ;  /* 0x002e300001367983 */ /* 0x000f220000300a00 */
[----:B-1----:R-:W-:-:S03]  /*5a530*/  IMAD.MOV.U32 R0, RZ, RZ, R113 ;  /* 0x000000ffff007224 */ /* 0x002fc600078e0071 */
[----:B------:R-:W-:Y:S04]  /*5a540*/  STL [R1+0x4968], R106 ;  /* 0x0049686a01007387 */ /* 0x000fe80000100800 */
[----:B------:R1:W-:Y:S04]  /*5a550*/  STL [R1+0x495c], R0 ;  /* 0x00495c0001007387 */ /* 0x0003e80000100800 */
[----:B------:R-:W4:Y:S01]  /*5a560*/  LDL.LU.64 R50, [R1+0x2e48] ;  /* 0x002e480001327983 */ /* 0x000f220000300a00 */
[----:B-1----:R-:W-:-:S05]  /*5a570*/  IMAD.MOV.U32 R0, RZ, RZ, R107 ;  /* 0x000000ffff007224 */ /* 0x002fca00078e006b */
[----:B------:R1:W-:Y:S04]  /*5a580*/  STL [R1+0x4964], R0 ;  /* 0x0049640001007387 */ /* 0x0003e80000100800 */
[----:B------:R1:W-:Y:S02]  /*5a590*/  STL [R1+0x4970], R100 ;  /* 0x0049706401007387 */ /* 0x0003e40000100800 */
[----:B-1----:R-:W-:Y:S02]  /*5a5a0*/  IMAD.MOV.U32 R0, RZ, RZ, R101 ;  /* 0x000000ffff007224 */ /* 0x002fe400078e0065 */
[----:B------:R-:W-:Y:S04]  /*5a5b0*/  STL [R1+0x4978], R176 ;  /* 0x004978b001007387 */ /* 0x000fe80000100800 */
[----:B------:R1:W-:Y:S04]  /*5a5c0*/  STL [R1+0x496c], R0 ;  /* 0x00496c0001007387 */ /* 0x0003e80000100800 */
[----:B------:R-:W4:Y:S04]  /*5a5d0*/  LDL.LU.64 R118, [R1+0x2d38] ;  /* 0x002d380001767983 */ /* 0x000f280000300a00 */
[----:B------:R-:W-:Y:S04]  /*5a5e0*/  STL [R1+0x4974], R177 ;  /* 0x004974b101007387 */ /* 0x000fe80000100800 */
        /* <DEDUP_REMOVED lines=8> */
[----:B------:R-:W4:Y:S01]  /*5a670*/  LDL.LU.64 R100, [R1+0x2d80] ;  /* 0x002d800001647983 */ /* 0x000f220000300a00 */
[----:B-1----:R-:W-:-:S03]  /*5a680*/  IMAD.MOV.U32 R0, RZ, RZ, R27 ;  /* 0x000000ffff007224 */ /* 0x002fc600078e001b */
[----:B------:R-:W-:Y:S04]  /*5a690*/  STL [R1+0x4998], R26 ;  /* 0x0049981a01007387 */ /* 0x000fe80000100800 */
[----:B------:R-:W-:Y:S04]  /*5a6a0*/  STL [R1+0x49a0], R24 ;  /* 0x0049a01801007387 */ /* 0x000fe80000100800 */
[----:B------:R1:W-:Y:S02]  /*5a6b0*/  STL [R1+0x4994], R0 ;  /* 0x0049940001007387 */ /* 0x0003e40000100800 */
[----:B-1----:R-:W-:-:S02]  /*5a6c0*/  IMAD.MOV.U32 R0, RZ, RZ, R25 ;  /* 0x000000ffff007224 */ /* 0x002fc400078e0019 */
[----:B--2---:R-:W-:Y:S04]  /*5a6d0*/  STL [R1+0x49a8], R22 ;  /* 0x0049a81601007387 */ /* 0x004fe80000100800 */
[----:B------:R1:W-:Y:S04]  /*5a6e0*/  STL [R1+0x499c], R0 ;  /* 0x00499c0001007387 */ /* 0x0003e80000100800 */
[----:B------:R-:W-:Y:S01]  /*5a6f0*/  STL [R1+0x49b0], R20 ;  /* 0x0049b01401007387 */ /* 0x000fe20000100800 */
[----:B-1----:R-:W-:-:S05]  /*5a700*/  IMAD.MOV.U32 R0, RZ, RZ, R23 ;  /* 0x000000ffff007224 */ /* 0x002fca00078e0017 */
[----:B------:R1:W-:Y:S04]  /*5a710*/  STL [R1+0x49a4], R0 ;  /* 0x0049a40001007387 */ /* 0x0003e80000100800 */
[----:B---3--:R-:W-:Y:S01]  /*5a720*/  STL [R1+0x49b8], R62 ;  /* 0x0049b83e01007387 */ /* 0x008fe20000100800 */
[----:B-1----:R-:W-:-:S05]  /*5a730*/  MOV R0, R21 ;  /* 0x0000001500007202 */ /* 0x002fca0000000f00 */
[----:B------:R1:W-:Y:S04]  /*5a740*/  STL [R1+0x49ac], R0 ;  /* 0x0049ac0001007387 */ /* 0x0003e80000100800 */
[----:B------:R-:W-:Y:S01]  /*5a750*/  STL [R1+0x49c0], R58 ;  /* 0x0049c03a01007387 */ /* 0x000fe20000100800 */
[----:B-1----:R-:W-:-:S05]  /*5a760*/  IMAD.MOV.U32 R0, RZ, RZ, R63 ;  /* 0x000000ffff007224 */ /* 0x002fca00078e003f */
[----:B------:R1:W-:Y:S04]  /*5a770*/  STL [R1+0x49b4], R0 ;  /* 0x0049b40001007387 */ /* 0x0003e80000100800 */
[----:B----4-:R-:W-:Y:S01]  /*5a780*/  STL [R1+0x49c8], R54 ;  /* 0x0049c83601007387 */ /* 0x010fe20000100800 */
        /* <DEDUP_REMOVED lines=18> */
[----:B-1----:R-:W-:-:S05]  /*5a8b0*/  IMAD.MOV.U32 R0, RZ, RZ, R113 ;  /* 0x000000ffff007224 */ /* 0x002fca00078e0071 */
[----:B------:R1:W-:Y:S04]  /*5a8c0*/  STL [R1+0x49dc], R0 ;  /* 0x0049dc0001007387 */ /* 0x0003e80000100800 */
[----:B------:R-:W-:Y:S04]  /*5a8d0*/  STL [R1+0x49e8], R106 ;  /* 0x0049e86a01007387 */ /* 0x000fe80000100800 */
[----:B------:R-:W4:Y:S01]  /*5a8e0*/  LDL.LU.64 R118, [R1+0x2ea8] ;  /* 0x002ea80001767983 */ /* 0x000f220000300a00 */
[----:B-1----:R-:W-:-:S05]  /*5a8f0*/  MOV R0, R107 ;  /* 0x0000006b00007202 */ /* 0x002fca0000000f00 */
[----:B------:R1:W-:Y:S04]  /*5a900*/  STL [R1+0x49e4], R0 ;  /* 0x0049e40001007387 */ /* 0x0003e80000100800 */
[----:B------:R1:W-:Y:S04]  /*5a910*/  STL [R1+0x49f0], R100 ;  /* 0x0049f06401007387 */ /* 0x0003e80000100800 */
[----:B------:R-:W4:Y:S01]  /*5a920*/  LDL.LU.64 R112, [R1+0x2d98] ;  /* 0x002d980001707983 */ /* 0x000f220000300a00 */
[----:B-1----:R-:W-:-:S05]  /*5a930*/  IMAD.MOV.U32 R0, RZ, RZ, R101 ;  /* 0x000000ffff007224 */ /* 0x002fca00078e0065 */
[----:B------:R2:W-:Y:S04]  /*5a940*/  STL [R1+0x49ec], R0 ;  /* 0x0049ec0001007387 */ /* 0x0005e80000100800 */
[----:B------:R-:W-:Y:S04]  /*5a950*/  STL [R1+0x49f8], R188 ;  /* 0x0049f8bc01007387 */ /* 0x000fe80000100800 */
[----:B------:R-:W-:Y:S04]  /*5a960*/  STL [R1+0x49f4], R189 ;  /* 0x0049f4bd01007387 */ /* 0x000fe80000100800 */
[----:B------:R-:W4:Y:S04]  /*5a970*/  LDL.LU.64 R106, [R1+0x2db0] ;  /* 0x002db000016a7983 */ /* 0x000f280000300a00 */
[----:B------:R-:W-:Y:S04]  /*5a980*/  STL [R1+0x4a00], R190 ;  /* 0x004a00be01007387 */ /* 0x000fe80000100800 */
[----:B------:R-:W4:Y:S04]  /*5a990*/  LDL.LU.64 R100, [R1+0x2dc8] ;  /* 0x002dc80001647983 */ /* 0x000f280000300a00 */
[----:B------:R-:W-:Y:S04]  /*5a9a0*/  STL [R1+0x49fc], R191 ;  /* 0x0049fcbf01007387 */ /* 0x000fe80000100800 */
        /* <DEDUP_REMOVED lines=20> */
[----:B------:R1:W-:Y:S02]  /*5aaf0*/  STL [R1+0x4a34], R0 ;  /* 0x004a340001007387 */ /* 0x0003e40000100800 */
[----:B-1----:R-:W-:Y:S02]  /*5ab00*/  MOV R0, R55 ;  /* 0x0000003700007202 */ /* 0x002fe40000000f00 */
[----:B------:R-:W2:Y:S04]  /*5ab10*/  LDL.LU.64 R54, [R1+0x2f38] ;  /* 0x002f380001367983 */ /* 0x000ea80000300a00 */
[----:B------:R1:W-:Y:S04]  /*5ab20*/  STL [R1+0x4a3c], R0 ;  /* 0x004a3c0001007387 */ /* 0x0003e80000100800 */
[----:B------:R3:W-:Y:S01]  /*5ab30*/  STL [R1+0x4a48], R50 ;  /* 0x004a483201007387 */ /* 0x0007e20000100800 */
[----:B-1----:R-:W-:-:S03]  /*5ab40*/  IMAD.MOV.U32 R0, RZ, RZ, R51 ;  /* 0x000000ffff007224 */ /* 0x002fc600078e0033 */
[----:B---3--:R-:W3:Y:S04]  /*5ab50*/  LDL.LU.64 R50, [R1+0x2f40] ;  /* 0x002f400001327983 */ /* 0x008ee80000300a00 */
        /* <DEDUP_REMOVED lines=11> */
[----:B------:R-:W-:Y:S04]  /*5ac10*/  STL [R1+0x4a68], R100 ;  /* 0x004a686401007387 */ /* 0x000fe80000100800 */
[----:B------:R1:W-:Y:S04]  /*5ac20*/  STL [R1+0x4a5c], R0 ;  /* 0x004a5c0001007387 */ /* 0x0003e80000100800 */
[----:B------:R-:W4:Y:S01]  /*5ac30*/  LDL.LU.64 R106, [R1+0x2eb8] ;  /* 0x002eb800016a7983 */ /* 0x000f220000300a00 */
[----:B-1----:R-:W-:-:S03]  /*5ac40*/  IMAD.MOV.U32 R0, RZ, RZ, R101 ;  /* 0x000000ffff007224 */ /* 0x002fc600078e0065 */
[----:B------:R-:W4:Y:S04]  /*5ac50*/  LDL.LU.64 R100, [R1+0x2ec8] ;  /* 0x002ec80001647983 */ /* 0x000f280000300a00 */
        /* <DEDUP_REMOVED lines=17> */
[----:B--2---:R-:W-:-:S03]  /*5ad70*/  MOV R0, R55 ;  /* 0x0000003700007202 */ /* 0x004fc60000000f00 */
[----:B------:R1:W-:Y:S04]  /*5ad80*/  STL [R1+0x4a98], R54 ;  /* 0x004a983601007387 */ /* 0x0003e80000100800 */
[----:B-1----:R-:W2:Y:S04]  /*5ad90*/  LDL.LU.64 R54, [R1+0x2e40] ;  /* 0x002e400001367983 */ /* 0x002ea80000300a00 */
[----:B------:R1:W-:Y:S04]  /*5ada0*/  STL [R1+0x4a94], R0 ;  /* 0x004a940001007387 */ /* 0x0003e80000100800 */
[----:B---3--:R3:W-:Y:S04]  /*5adb0*/  STL [R1+0x4aa0], R50 ;  /* 0x004aa03201007387 */ /* 0x0087e80000100800 */
[----:B------:R-:W2:Y:S01]  /*5adc0*/  LDL.LU.64 R24, [R1+0x1540] ;  /* 0x0015400001187983 */ /* 0x000ea20000300a00 */
[----:B-1----:R-:W-:-:S03]  /*5add0*/  IMAD.MOV.U32 R0, RZ, RZ, R51 ;  /* 0x000000ffff007224 */ /* 0x002fc600078e0033 */
[----:B----4-:R-:W-:Y:S04]  /*5ade0*/  STL [R1+0x4aa8], R118 ;  /* 0x004aa87601007387 */ /* 0x010fe80000100800 */
[----:B------:R1:W-:Y:S04]  /*5adf0*/  STL [R1+0x4a9c], R0 ;  /* 0x004a9c0001007387 */ /* 0x0003e80000100800 */
[----:B---3--:R-:W3:Y:S01]  /*5ae00*/  LDL.LU.64 R50, [R1+0x1550] ;  /* 0x0015500001327983 */ /* 0x008ee20000300a00 */
[----:B-1----:R-:W-:-:S03]  /*5ae10*/  IMAD.MOV.U32 R0, RZ, RZ, R119 ;  /* 0x000000ffff007224 */ /* 0x002fc600078e0077 */
[----:B------:R-:W-:Y:S04]  /*5ae20*/  STL [R1+0x4ab0], R112 ;  /* 0x004ab07001007387 */ /* 0x000fe80000100800 */
[----:B------:R1:W-:Y:S04]  /*5ae30*/  STL [R1+0x4aa4], R0 ;  /* 0x004aa40001007387 */ /* 0x0003e80000100800 */
[----:B------:R-:W4:Y:S01]  /*5ae40*/  LDL.LU.64 R118, [R1+0x28] ;  /* 0x0000280001767983 */ /* 0x000f220000300a00 */
[----:B-1----:R-:W-:-:S03]  /*5ae50*/  IMAD.MOV.U32 R0, RZ, RZ, R113 ;  /* 0x000000ffff007224 */ /* 0x002fc600078e0071 */
        /* <DEDUP_REMOVED lines=25> */
[----:B------:R1:W-:Y:S02]  /*5aff0*/  STL [R1+0x4adc], R0 ;  /* 0x004adc0001007387 */ /* 0x0003e40000100800 */
[----:B-1----:R-:W-:Y:S02]  /*5b000*/  IMAD.MOV.U32 R0, RZ, RZ, R59 ;  /* 0x000000ffff007224 */ /* 0x002fe400078e003b */
[----:B------:R-:W4:Y:S04]  /*5b010*/  LDL.LU.64 R58, [R1+0x2f08] ;  /* 0x002f0800013a7983 */ /* 0x000f280000300a00 */
[----:B------:R2:W-:Y:S02]  /*5b020*/  STL [R1+0x4ae4], R0 ;  /* 0x004ae40001007387 */ /* 0x0005e40000100800 */
[----:B--2---:R-:W-:-:S02]  /*5b030*/  IMAD.MOV.U32 R0, RZ, RZ, R55 ;  /* 0x000000ffff007224 */ /* 0x004fc400078e0037 */
[----:B------:R1:W-:Y:S04]  /*5b040*/  STL [R1+0x4af0], R54 ;  /* 0x004af03601007387 */ /* 0x0003e80000100800 */
[----:B------:R-:W-:Y:S04]  /*5b050*/  STL [R1+0x4af8], R24 ;  /* 0x004af81801007387 */ /* 0x000fe80000100800 */
[----:B------:R2:W-:Y:S04]  /*5b060*/  STL [R1+0x4aec], R0 ;  /* 0x004aec0001007387 */ /* 0x0005e80000100800 */
[----:B-1----:R-:W4:Y:S01]  /*5b070*/  LDL.LU.64 R54, [R1+0x2f18] ;  /* 0x002f180001367983 */ /* 0x002f220000300a00 */
[----:B--2---:R-:W-:-:S03]  /*5b080*/  IMAD.MOV.U32 R0, RZ, RZ, R25 ;  /* 0x000000ffff007224 */ /* 0x004fc600078e0019 */
[----:B---3--:R-:W-:Y:S04]  /*5b090*/  STL [R1+0x4b00], R50 ;  /* 0x004b003201007387 */ /* 0x008fe80000100800 */
[----:B------:R1:W-:Y:S02]  /*5b0a0*/  STL [R1+0x4af4], R0 ;  /* 0x004af40001007387 */ /* 0x0003e40000100800 */
[----:B-1----:R-:W-:Y:S02]  /*5b0b0*/  IMAD.MOV.U32 R0, RZ, RZ, R51 ;  /* 0x000000ffff007224 */ /* 0x002fe400078e0033 */
[----:B------:R-:W2:Y:S04]  /*5b0c0*/  LDL.LU.64 R50, [R1+0x2f28] ;  /* 0x002f280001327983 */ /* 0x000ea80000300a00 */
[----:B------:R1:W-:Y:S04]  /*5b0d0*/  STL [R1+0x4afc], R0 ;  /* 0x004afc0001007387 */ /* 0x0003e80000100800 */
[----:B----4-:R3:W-:Y:S01]  /*5b0e0*/  STL [R1+0x4b08], R118 ;  /* 0x004b087601007387 */ /* 0x0107e20000100800 */
[----:B-1----:R-:W-:-:S03]  /*5b0f0*/  MOV R0, R119 ;  /* 0x0000007700007202 */ /* 0x002fc60000000f00 */
[----:B------:R-:W-:Y:S04]  /*5b100*/  STL [R1+0x4b10], R112 ;  /* 0x004b107001007387 */ /* 0x000fe80000100800 */
[----:B------:R1:W-:Y:S04]  /*5b110*/  STL [R1+0x4b04], R0 ;  /* 0x004b040001007387 */ /* 0x0003e80000100800 */
[----:B---3--:R-:W3:Y:S04]  /*5b120*/  LDL.LU.64 R118, [R1+0x2e58] ;  /* 0x002e580001767983 */ /* 0x008ee80000300a00 */
[----:B------:R-:W4:Y:S01]  /*5b130*/  LDL.LU.64 R142, [R1+0x2e70] ;  /* 0x002e7000018e7983 */ /* 0x000f220000300a00 */
[----:B-1----:R-:W-:-:S05]  /*5b140*/  IMAD.MOV.U32 R0, RZ, RZ, R113 ;  /* 0x000000ffff007224 */ /* 0x002fca00078e0071 */
[----:B------:R1:W-:Y:S04]  /*5b150*/  STL [R1+0x4b0c], R0 ;  /* 0x004b0c0001007387 */ /* 0x0003e80000100800 */
[----:B------:R1:W-:Y:S04]  /*5b160*/  STL [R1+0x4b18], R106 ;  /* 0x004b186a01007387 */ /* 0x0003e80000100800 */
[----:B------:R-:W4:Y:S01]  /*5b170*/  LDL.LU.64 R112, [R1+0x2e88] ;  /* 0x002e880001707983 */ /* 0x000f220000300a00 */
[----:B-1----:R-:W-:-:S05]  /*5b180*/  IMAD.MOV.U32 R0, RZ, RZ, R107 ;  /* 0x000000ffff007224 */ /* 0x002fca00078e006b */
[----:B------:R1:W-:Y:S04]  /*5b190*/  STL [R1+0x4b14], R0 ;  /* 0x004b140001007387 */ /* 0x0003e80000100800 */
[----:B------:R1:W-:Y:S04]  /*5b1a0*/  STL [R1+0x4b20], R100 ;  /* 0x004b206401007387 */ /* 0x0003e80000100800 */
[----:B------:R-:W4:Y:S01]  /*5b1b0*/  LDL.LU.64 R106, [R1+0x2ea0] ;  /* 0x002ea000016a7983 */ /* 0x000f220000300a00 */
[----:B-1----:R-:W-:-:S05]  /*5b1c0*/  IMAD.MOV.U32 R0, RZ, RZ, R101 ;  /* 0x000000ffff007224 */ /* 0x002fca00078e0065 */
[----:B------:R1:W-:Y:S04]  /*5b1d0*/  STL [R1+0x4b1c], R0 ;  /* 0x004b1c0001007387 */ /* 0x0003e80000100800 */
[----:B------:R-:W-:Y:S04]  /*5b1e0*/  STL [R1+0x4b28], R22 ;  /* 0x004b281601007387 */ /* 0x000fe80000100800 */
[----:B------:R-:W4:Y:S01]  /*5b1f0*/  LDL.LU.64 R100, [R1+0x1568] ;  /* 0x0015680001647983 */ /* 0x000f220000300a00 */
[----:B-1----:R-:W-:-:S03]  /*5b200*/  IMAD.MOV.U32 R0, RZ, RZ, R23 ;  /* 0x000000ffff007224 */ /* 0x002fc600078e0017 */
[----:B------:R-:W-:Y:S04]  /*5b210*/  STL [R1+0x4b30], R20 ;  /* 0x004b301401007387 */ /* 0x000fe80000100800 */
[----:B------:R1:W-:Y:S04]  /*5b220*/  STL [R1+0x4b24], R0 ;  /* 0x004b240001007387 */ /* 0x0003e80000100800 */
        /* <DEDUP_REMOVED lines=10> */
[----:B-1----:R-:W-:-:S03]  /*5b2d0*/  MOV R0, R59 ;  /* 0x0000003b00007202 */ /* 0x002fc60000000f00 */
[----:B------:R-:W4:Y:S04]  /*5b2e0*/  LDL.LU.64 R20, [R1+0x31b8] ;  /* 0x0031b80001147983 */ /* 0x000f280000300a00 */
[----:B------:R1:W-:Y:S04]  /*5b2f0*/  STL [R1+0x4b3c], R0 ;  /* 0x004b3c0001007387 */ /* 0x0003e80000100800 */
[----:B------:R2:W-:Y:S04]  /*5b300*/  STL [R1+0x4b48], R54 ;  /* 0x004b483601007387 */ /* 0x0005e80000100800 */
[----:B------:R-:W4:Y:S01]  /*5b310*/  LDL.LU.64 R62, [R1+0x18b8] ;  /* 0x0018b800013e7983 */ /* 0x000f220000300a00 */
[----:B-1----:R-:W-:-:S03]  /*5b320*/  IMAD.MOV.U32 R0, RZ, RZ, R55 ;  /* 0x000000ffff007224 */ /* 0x002fc600078e0037 */
[----:B------:R-:W4:Y:S04]  /*5b330*/  LDL.LU.64 R58, [R1+0x1900] ;  /* 0x00190000013a7983 */ /* 0x000f280000300a00 */
[----:B------:R1:W-:Y:S04]  /*5b340*/  STL [R1+0x4b44], R0 ;  /* 0x004b440001007387 */ /* 0x0003e80000100800 */
[----:B--2---:R2:W-:Y:S04]  /*5b350*/  STL [R1+0x4b50], R50 ;  /* 0x004b503201007387 */ /* 0x0045e80000100800 */
[----:B------:R-:W4:Y:S01]  /*5b360*/  LDL.LU.64 R54, [R1+0x1718] ;  /* 0x0017180001367983 */ /* 0x000f220000300a00 */
[----:B-1----:R-:W-:-:S03]  /*5b370*/  IMAD.MOV.U32 R0, RZ, RZ, R51 ;  /* 0x000000ffff007224 */ /* 0x002fc600078e0033 */
[----:B--2---:R-:W2:Y:S04]  /*5b380*/  LDL.LU.64 R50, [R1+0x1740] ;  /* 0x0017400001327983 */ /* 0x004ea80000300a00 */
[----:B------:R1:W-:Y:S04]  /*5b390*/  STL [R1+0x4b4c], R0 ;  /* 0x004b4c0001007387 */ /* 0x0003e80000100800 */
[----:B---3--:R3:W-:Y:S01]  /*5b3a0*/  STL [R1+0x4b58], R118 ;  /* 0x004b587601007387 */ /* 0x0087e20000100800 */
[----:B-1----:R-:W-:-:S03]  /*5b3b0*/  IMAD.MOV.U32 R0, RZ, RZ, R119 ;  /* 0x000000ffff007224 */ /* 0x002fc600078e0077 */
[----:B----4-:R-:W-:Y:S04]  /*5b3c0*/  STL [R1+0x4b60], R142 ;  /* 0x004b608e01007387 */ /* 0x010fe80000100800 */
[----:B------:R1:W-:Y:S04]  /*5b3d0*/  STL [R1+0x4b54], R0 ;  /* 0x004b540001007387 */ /* 0x0003e80000100800 */
[----:B---3--:R-:W3:Y:S01]  /*5b3e0*/  LDL.LU.64 R118, [R1+0x1548] ;  /* 0x0015480001767983 */ /* 0x008ee20000300a00 */
[----:B-1----:R-:W-:-:S03]  /*5b3f0*/  IMAD.MOV.U32 R0, RZ, RZ, R143 ;  /* 0x000000ffff007224 */ /* 0x002fc600078e008f */
[----:B------:R-:W-:Y:S04]  /*5b400*/  STL [R1+0x4b68], R112 ;  /* 0x004b687001007387 */ /* 0x000fe80000100800 */
[----:B------:R1:W-:Y:S02]  /*5b410*/  STL [R1+0x4b5c], R0 ;  /* 0x004b5c0001007387 */ /* 0x0003e40000100800 */
[----:B-1----:R-:W-:Y:S02]  /*5b420*/  IMAD.MOV.U32 R0, RZ, RZ, R113 ;  /* 0x000000ffff007224 */ /* 0x002fe400078e0071 */
[----:B------:R-:W4:Y:S04]  /*5b430*/  LDL.LU.64 R112, [R1+0x1578] ;  /* 0x0015780001707983 */ /* 0x000f280000300a00 */
[----:B------:R1:W-:Y:S04]  /*5b440*/  STL [R1+0x4b64], R0 ;  /* 0x004b640001007387 */ /* 0x0003e80000100800 */
[----:B------:R1:W-:Y:S02]  /*5b450*/  STL [R1+0x4b70], R106 ;  /* 0x004b706a01007387 */ /* 0x0003e40000100800 */
[----:B-1----:R-:W-:-:S02]  /*5b460*/  IMAD.MOV.U32 R0, RZ, RZ, R107 ;  /* 0x000000ffff007224 */ /* 0x002fc400078e006b */
[----:B------:R-:W-:Y:S04]  /*5b470*/  STL [R1+0x4b78], R100 ;  /* 0x004b786401007387 */ /* 0x000fe80000100800 */
[----:B------:R1:W-:Y:S04]  /*5b480*/  STL [R1+0x4b6c], R0 ;  /* 0x004b6c0001007387 */ /* 0x0003e80000100800 */
[----:B------:R-:W4:Y:S01]  /*5b490*/  LDL.LU.64 R106, [R1+0xfb8] ;  /* 0x000fb800016a7983 */ /* 0x000f220000300a00 */
[----:B-1----:R-:W-:-:S03]  /*5b4a0*/  MOV R0, R101 ;  /* 0x0000006500007202 */ /* 0x002fc60000000f00 */
[----:B------:R-:W4:Y:S04]  /*5b4b0*/  LDL.LU.64 R100, [R1+0xfc0] ;  /* 0x000fc00001647983 */ /* 0x000f280000300a00 */
[----:B------:R1:W-:Y:S04]  /*5b4c0*/  STL [R1+0x4b74], R0 ;  /* 0x004b740001007387 */ /* 0x0003e80000100800 */
[----:B------:R-:W-:Y:S01]  /*5b4d0*/  STL [R1+0x4b80], R136 ;  /* 0x004b808801007387 */ /* 0x000fe20000100800 */
[----:B-1----:R-:W-:-:S03]  /*5b4e0*/  IMAD.MOV.U32 R0, RZ, RZ, R137 ;  /* 0x000000ffff007224 */ /* 0x002fc600078e0089 */
        /* <DEDUP_REMOVED lines=11> */
[----:B-1----:R-:W-:Y:S02]  /*5b5a0*/  IMAD.MOV.U32 R0, RZ, RZ, R21 ;  /* 0x000000ffff007224 */ /* 0x002fe400078e0015 */
[----:B------:R-:W-:Y:S04]  /*5b5b0*/  STL [R1+0x4ba8], R62 ;  /* 0x004ba83e01007387 */ /* 0x000fe80000100800 */
[----:B------:R1:W-:Y:S04]  /*5b5c0*/  STL [R1+0x4b9c], R0 ;  /* 0x004b9c0001007387 */ /* 0x0003e80000100800 */
[----:B------:R-:W-:Y:S01]  /*5b5d0*/  STL [R1+0x4bb0], R58 ;  /* 0x004bb03a01007387 */ /* 0x000fe20000100800 */
[----:B-1----:R-:W-:-:S05]  /*5b5e0*/  IMAD.MOV.U32 R0, RZ, RZ, R63 ;  /* 0x000000ffff007224 */ /* 0x002fca00078e003f */
[----:B------:R1:W-:Y:S02]  /*5b5f0*/  STL [R1+0x4ba4], R0 ;  /* 0x004ba40001007387 */ /* 0x0003e40000100800 */
[----:B-1----:R-:W-:Y:S02]  /*5b600*/  MOV R0, R59 ;  /* 0x0000003b00007202 */ /* 0x002fe40000000f00 */
[----:B------:R-:W-:Y:S04]  /*5b610*/  STL [R1+0x4bb8], R54 ;  /* 0x004bb83601007387 */ /* 0x000fe80000100800 */
[----:B------:R1:W-:Y:S04]  /*5b620*/  STL [R1+0x4bac], R0 ;  /* 0x004bac0001007387 */ /* 0x0003e80000100800 */
[----:B--2---:R-:W-:Y:S01]  /*5b630*/  STL [R1+0x4bc0], R50 ;  /* 0x004bc03201007387 */ /* 0x004fe20000100800 */
[----:B-1----:R-:W-:-:S05]  /*5b640*/  IMAD.MOV.U32 R0, RZ, RZ, R55 ;  /* 0x000000ffff007224 */ /* 0x002fca00078e0037 */
[----:B------:R1:W-:Y:S04]  /*5b650*/  STL [R1+0x4bb4], R0 ;  /* 0x004bb40001007387 */ /* 0x0003e80000100800 */
[----:B------:R-:W2:Y:S04]  /*5b660*/  LDL.LU.64 R22, [R1+0x31d0] ;  /* 0x0031d00001167983 */ /* 0x000ea80000300a00 */
[----:B------:R-:W2:Y:S01]  /*5b670*/  LDL.LU.64 R20, [R1+0x31d8] ;  /* 0x0031d80001147983 */ /* 0x000ea20000300a00 */
[----:B-1----:R-:W-:-:S05]  /*5b680*/  IMAD.MOV.U32 R0, RZ, RZ, R51 ;  /* 0x000000ffff007224 */ /* 0x002fca00078e0033 */
[----:B------:R1:W-:Y:S04]  /*5b690*/  STL [R1+0x4bbc], R0 ;  /* 0x004bbc0001007387 */ /* 0x0003e80000100800 */
[----:B---3--:R-:W-:Y:S04]  /*5b6a0*/  STL [R1+0x4bc8], R118 ;  /* 0x004bc87601007387 */ /* 0x008fe80000100800 */
[----:B------:R-:W3:Y:S01]  /*5b6b0*/  LDL.LU.64 R62, [R1+0x1918] ;  /* 0x00191800013e7983 */ /* 0x000ee20000300a00 */
[----:B-1----:R-:W-:-:S03]  /*5b6c0*/  IMAD.MOV.U32 R0, RZ, RZ, R119 ;  /* 0x000000ffff007224 */ /* 0x002fc600078e0077 */
[----:B------:R-:W3:Y:S04]  /*5b6d0*/  LDL.LU.64 R58, [R1+0x1920] ;  /* 0x00192000013a7983 */ /* 0x000ee80000300a00 */
[----:B------:R1:W-:Y:S04]  /*5b6e0*/  STL [R1+0x4bc4], R0 ;  /* 0x004bc40001007387 */ /* 0x0003e80000100800 */
[----:B----4-:R-:W-:Y:S04]  /*5b6f0*/  STL [R1+0x4bd0], R112 ;  /* 0x004bd07001007387 */ /* 0x010fe80000100800 */
[----:B------:R-:W4:Y:S01]  /*5b700*/  LDL.LU.64 R54, [R1+0x1768] ;  /* 0x0017680001367983 */ /* 0x000f220000300a00 */
[----:B-1----:R-:W-:-:S03]  /*5b710*/  IMAD.MOV.U32 R0, RZ, RZ, R113 ;  /* 0x000000ffff007224 */ /* 0x002fc600078e0071 */
[----:B------:R-:W4:Y:S04]  /*5b720*/  LDL.LU.64 R50, [R1+0x1788] ;  /* 0x0017880001327983 */ /* 0x000f280000300a00 */
[----:B------:R1:W-:Y:S02]  /*5b730*/  STL [R1+0x4bcc], R0 ;  /* 0x004bcc0001007387 */ /* 0x0003e40000100800 */
[----:B-1----:R-:W-:Y:S02]  /*5b740*/  IMAD.MOV.U32 R0, RZ, RZ, R107 ;  /* 0x000000ffff007224 */ /* 0x002fe400078e006b */
[----:B------:R-:W-:Y:S04]  /*5b750*/  STL [R1+0x4bd8], R106 ;  /* 0x004bd86a01007387 */ /* 0x000fe80000100800 */
        /* <DEDUP_REMOVED lines=17> */
[----:B------:R-:W-:Y:S04]  /*5b870*/  STL [R1+0x4c04], R9 ;  /* 0x004c040901007387 */ /* 0x000fe80000100800 */
[----:B------:R-:W-:Y:S04]  /*5b880*/  STL [R1+0x4c10], R10 ;  /* 0x004c100a01007387 */ /* 0x000fe80000100800 */
[----:B------:R-:W-:Y:S01]  /*5b890*/  STL [R1+0x4c0c], R11 ;  /* 0x004c0c0b01007387 */ /* 0x000fe20000100800 */
[----:B--2---:R-:W-:-:S03]  /*5b8a0*/  MOV R0, R23 ;  /* 0x0000001700007202 */ /* 0x004fc60000000f00 */
[----:B------:R-:W-:Y:S04]  /*5b8b0*/  STL [R1+0x4c18], R22 ;  /* 0x004c181601007387 */ /* 0x000fe80000100800 */
[----:B------:R-:W-:Y:S04]  /*5b8c0*/  STL [R1+0x4c20], R20 ;  /* 0x004c201401007387 */ /* 0x000fe80000100800 */
[----:B------:R1:W-:Y:S02]  /*5b8d0*/  STL [R1+0x4c14], R0 ;  /* 0x004c140001007387 */ /* 0x0003e40000100800 */
[----:B-1----:R-:W-:-:S02]  /*5b8e0*/  IMAD.MOV.U32 R0, RZ, RZ, R21 ;  /* 0x000000ffff007224 */ /* 0x002fc400078e0015 */
[----:B---3--:R-:W-:Y:S04]  /*5b8f0*/  STL [R1+0x4c28], R62 ;  /* 0x004c283e01007387 */ /* 0x008fe80000100800 */
[----:B------:R1:W-:Y:S04]  /*5b900*/  STL [R1+0x4c1c], R0 ;  /* 0x004c1c0001007387 */ /* 0x0003e80000100800 */
[----:B------:R-:W-:Y:S01]  /*5b910*/  STL [R1+0x4c30], R58 ;  /* 0x004c303a01007387 */ /* 0x000fe20000100800 */
[----:B-1----:R-:W-:-:S05]  /*5b920*/  IMAD.MOV.U32 R0, RZ, RZ, R63 ;  /* 0x000000ffff007224 */ /* 0x002fca00078e003f */
[----:B------:R1:W-:Y:S04]  /*5b930*/  STL [R1+0x4c24], R0 ;  /* 0x004c240001007387 */ /* 0x0003e80000100800 */
[----:B----4-:R-:W-:Y:S01]  /*5b940*/  STL [R1+0x4c38], R54 ;  /* 0x004c383601007387 */ /* 0x010fe20000100800 */
        /* <DEDUP_REMOVED lines=95> */
[----:B--2---:R-:W-:-:S03]  /*5bf40*/  IMAD.MOV.U32 R0, RZ, RZ, R27 ;  /* 0x000000ffff007224 */ /* 0x004fc600078e001b */
[----:B------:R-:W-:Y:S04]  /*5bf50*/  STL [R1+0x4d18], R26 ;  /* 0x004d181a01007387 */ /* 0x000fe80000100800 */
[----:B---3--:R-:W-:Y:S04]  /*5bf60*/  STL [R1+0x4d20], R24 ;  /* 0x004d201801007387 */ /* 0x008fe80000100800 */
[----:B------:R1:W-:Y:S02]  /*5bf70*/  STL [R1+0x4d14], R0 ;  /* 0x004d140001007387 */ /* 0x0003e40000100800 */
[----:B-1----:R-:W-:-:S02]  /*5bf80*/  MOV R0, R25 ;  /* 0x0000001900007202 */ /* 0x002fc40000000f00 */
        /* <DEDUP_REMOVED lines=90> */
[----:B-1----:R-:W-:-:S05]  /*5c530*/  MOV R0, R107 ;  /* 0x0000006b00007202 */ /* 0x002fca0000000f00 */
        /* <DEDUP_REMOVED lines=149> */
[----:B------:R-:W3:Y:S04]  /*5ce90*/  LDL.LU.64 R106, [R1+0x3358] ;  /* 0x00335800016a7983 */ /* 0x000ee80000300a00 */
[----:B------:R1:W-:Y:S04]  /*5cea0*/  STL [R1+0x4f44], R0 ;  /* 0x004f440001007387 */ /* 0x0003e80000100800 */
[----:B------:R-:W-:Y:S04]  /*5ceb0*/  STL [R1+0x4f50], R54 ;  /* 0x004f503601007387 */ /* 0x000fe80000100800 */
        /* <DEDUP_REMOVED lines=39> */
[----:B------:R-:W2:Y:S01]  /*5d130*/  LDL.LU.64 R106, [R1+0xfa0] ;  /* 0x000fa000016a7983 */ /* 0x000ea20000300a00 */
[----:B-1----:R-:W-:-:S03]  /*5d140*/  IMAD.MOV.U32 R0, RZ, RZ, R25 ;  /* 0x000000ffff007224 */ /* 0x002fc600078e0019 */
[----:B------:R-:W-:Y:S04]  /*5d150*/  STL [R1+0x4fb0], R22 ;  /* 0x004fb01601007387 */ /* 0x000fe80000100800 */
[----:B------:R1:W-:Y:S04]  /*5d160*/  STL [R1+0x4fa4], R0 ;  /* 0x004fa40001007387 */ /* 0x0003e80000100800 */
[----:B------:R-:W-:Y:S01]  /*5d170*/  STL [R1+0x4fb8], R20 ;  /* 0x004fb81401007387 */ /* 0x000fe20000100800 */
[----:B-1----:R-:W-:-:S05]  /*5d180*/  IMAD.MOV.U32 R0, RZ, RZ, R23 ;  /* 0x000000ffff007224 */ /* 0x002fca00078e0017 */
[----:B------:R1:W-:Y:S04]  /*5d190*/  STL [R1+0x4fac], R0 ;  /* 0x004fac0001007387 */ /* 0x0003e80000100800 */
[----:B------:R-:W-:Y:S01]  /*5d1a0*/  STL [R1+0x4fc0], R54 ;  /* 0x004fc03601007387 */ /* 0x000fe20000100800 */
[----:B-1----:R-:W-:-:S05]  /*5d1b0*/  MOV R0, R21 ;  /* 0x0000001500007202 */ /* 0x002fca0000000f00 */
[----:B------:R1:W-:Y:S02]  /*5d1c0*/  STL [R1+0x4fb4], R0 ;  /* 0x004fb40001007387 */ /* 0x0003e40000100800 */
[----:B-1----:R-:W-:Y:S02]  /*5d1d0*/  IMAD.MOV.U32 R0, RZ, RZ, R55 ;  /* 0x000000ffff007224 */ /* 0x002fe400078e0037 */
[----:B------:R-:W3:Y:S04]  /*5d1e0*/  LDL.LU.64 R54, [R1+0x3380] ;  /* 0x0033800001367983 */ /* 0x000ee80000300a00 */
[----:B------:R1:W-:Y:S04]  /*5d1f0*/  STL [R1+0x4fbc], R0 ;  /* 0x004fbc0001007387 */ /* 0x0003e80000100800 */
[----:B------:R4:W-:Y:S01]  /*5d200*/  STL [R1+0x4fc8], R100 ;  /* 0x004fc86401007387 */ /* 0x0009e20000100800 */
[----:B-1----:R-:W-:-:S03]  /*5d210*/  IMAD.MOV.U32 R0, RZ, RZ, R101 ;  /* 0x000000ffff007224 */ /* 0x002fc600078e0065 */
[----:B----4-:R-:W4:Y:S04]  /*5d220*/  LDL.LU.64 R100, [R1+0x3390] ;  /* 0x0033900001647983 */ /* 0x010f280000300a00 */
[----:B------:R1:W-:Y:S04]  /*5d230*/  STL [R1+0x4fc4], R0 ;  /* 0x004fc40001007387 */ /* 0x0003e80000100800 */
[----:B------:R-:W-:Y:S04]  /*5d240*/  STL [R1+0x4fd0], R62 ;  /* 0x004fd03e01007387 */ /* 0x000fe80000100800 */
[----:B------:R-:W4:Y:S01]  /*5d250*/  LDL.LU.64 R26, [R1+0x3290] ;  /* 0x00329000011a7983 */ /* 0x000f220000300a00 */
[----:B-1----:R-:W-:-:S05]  /*5d260*/  IMAD.MOV.U32 R0, RZ, RZ, R63 ;  /* 0x000000ffff007224 */ /* 0x002fca00078e003f */
[----:B------:R1:W-:Y:S04]  /*5d270*/  STL [R1+0x4fcc], R0 ;  /* 0x004fcc0001007387 */ /* 0x0003e80000100800 */
[----:B------:R-:W-:Y:S04]  /*5d280*/  STL [R1+0x4fd8], R58 ;  /* 0x004fd83a01007387 */ /* 0x000fe80000100800 */
[----:B------:R-:W4:Y:S01]  /*5d290*/  LDL.LU.64 R24, [R1+0x3298] ;  /* 0x0032980001187983 */ /* 0x000f220000300a00 */
[----:B-1----:R-:W-:-:S05]  /*5d2a0*/  IMAD.MOV.U32 R0, RZ, RZ, R59 ;  /* 0x000000ffff007224 */ /* 0x002fca00078e003b */
[----:B------:R1:W-:Y:S04]  /*5d2b0*/  STL [R1+0x4fd4], R0 ;  /* 0x004fd40001007387 */ /* 0x0003e80000100800 */
[----:B------:R1:W-:Y:S04]  /*5d2c0*/  STL [R1+0x4fe0], R50 ;  /* 0x004fe03201007387 */ /* 0x0003e80000100800 */
[----:B------:R-:W4:Y:S01]  /*5d2d0*/  LDL.LU.64 R22, [R1+0x1a80] ;  /* 0x001a800001167983 */ /* 0x000f220000300a00 */
[----:B-1----:R-:W-:-:S03]  /*5d2e0*/  IMAD.MOV.U32 R0, RZ, RZ, R51 ;  /* 0x000000ffff007224 */ /* 0x002fc600078e0033 */
[----:B------:R-:W4:Y:S04]  /*5d2f0*/  LDL.LU.64 R50, [R1+0x1a88] ;  /* 0x001a880001327983 */ /* 0x000f280000300a00 */
[----:B------:R1:W-:Y:S04]  /*5d300*/  STL [R1+0x4fdc], R0 ;  /* 0x004fdc0001007387 */ /* 0x0003e80000100800 */
[----:B------:R1:W-:Y:S02]  /*5d310*/  STL [R1+0x4fe8], R118 ;  /* 0x004fe87601007387 */ /* 0x0003e40000100800 */
[----:B-1----:R-:W-:-:S02]  /*5d320*/  IMAD.MOV.U32 R0, RZ, RZ, R119 ;  /* 0x000000ffff007224 */ /* 0x002fc400078e0077 */
[----:B------:R-:W4:Y:S04]  /*5d330*/  LDL.LU.64 R118, [R1+0x18f0] ;  /* 0x0018f00001767983 */ /* 0x000f280000300a00 */
[----:B------:R1:W-:Y:S04]  /*5d340*/  STL [R1+0x4fe4], R0 ;  /* 0x004fe40001007387 */ /* 0x0003e80000100800 */
[----:B------:R1:W-:Y:S04]  /*5d350*/  STL [R1+0x4ff0], R112 ;  /* 0x004ff07001007387 */ /* 0x0003e80000100800 */
[----:B------:R-:W4:Y:S01]  /*5d360*/  LDL.LU.64 R20, [R1+0x18f8] ;  /* 0x0018f80001147983 */ /* 0x000f220000300a00 */
[----:B-1----:R-:W-:-:S05]  /*5d370*/  MOV R0, R113 ;  /* 0x0000007100007202 */ /* 0x002fca0000000f00 */
[----:B------:R1:W-:Y:S04]  /*5d380*/  STL [R1+0x4fec], R0 ;  /* 0x004fec0001007387 */ /* 0x0003e80000100800 */
[----:B------:R-:W-:Y:S04]  /*5d390*/  STL [R1+0x4ff8], R242 ;  /* 0x004ff8f201007387 */ /* 0x000fe80000100800 */
[----:B------:R-:W-:Y:S04]  /*5d3a0*/  STL [R1+0x4ff4], R243 ;  /* 0x004ff4f301007387 */ /* 0x000fe80000100800 */
[----:B------:R-:W4:Y:S04]  /*5d3b0*/  LDL.LU.64 R112, [R1+0x1730] ;  /* 0x0017300001707983 */ /* 0x000f280000300a00 */
[----:B--2---:R2:W-:Y:S01]  /*5d3c0*/  STL [R1+0x5000], R106 ;  /* 0x0050006a01007387 */ /* 0x0045e20000100800 */
[----:B-1----:R-:W-:-:S03]  /*5d3d0*/  IMAD.MOV.U32 R0, RZ, RZ, R107 ;  /* 0x000000ffff007224 */ /* 0x002fc600078e006b */
[----:B--2---:R-:W2:Y:S04]  /*5d3e0*/  LDL.LU.64 R106, [R1+0x1738] ;  /* 0x00173800016a7983 */ /* 0x004ea80000300a00 */
[----:B------:R1:W-:Y:S04]  /*5d3f0*/  STL [R1+0x4ffc], R0 ;  /* 0x004ffc0001007387 */ /* 0x0003e80000100800 */
[----:B------:R-:W-:Y:S04]  /*5d400*/  STL [R1+0x5008], R148 ;  /* 0x0050089401007387 */ /* 0x000fe80000100800 */
[----:B------:R-:W-:Y:S04]  /*5d410*/  STL [R1+0x5004], R149 ;  /* 0x0050049501007387 */ /* 0x000fe80000100800 */
[----:B------:R-:W-:Y:S04]  /*5d420*/  STL [R1+0x5010], R150 ;  /* 0x0050109601007387 */ /* 0x000fe80000100800 */
[----:B------:R-:W2:Y:S04]  /*5d430*/  LDL.LU.64 R62, [R1+0x1500] ;  /* 0x00150000013e7983 */ /* 0x000ea80000300a00 */
[----:B------:R-:W-:Y:S04]  /*5d440*/  STL [R1+0x500c], R151 ;  /* 0x00500c9701007387 */ /* 0x000fe80000100800 */
[----:B---3--:R3:W-:Y:S01]  /*5d450*/  STL [R1+0x5018], R54 ;  /* 0x0050183601007387 */ /* 0x0087e20000100800 */
[----:B-1----:R-:W-:-:S03]  /*5d460*/  IMAD.MOV.U32 R0, RZ, RZ, R55 ;  /* 0x000000ffff007224 */ /* 0x002fc600078e0037 */
[----:B------:R-:W2:Y:S04]  /*5d470*/  LDL.LU.64 R58, [R1+0x1538] ;  /* 0x00153800013a7983 */ /* 0x000ea80000300a00 */
        /* <DEDUP_REMOVED lines=17> */
[----:B------:R-:W4:Y:S04]  /*5d590*/  LDL.LU.64 R50, [R1+0x33c0] ;  /* 0x0033c00001327983 */ /* 0x000f280000300a00 */
[----:B------:R1:W-:Y:S04]  /*5d5a0*/  STL [R1+0x503c], R0 ;  /* 0x00503c0001007387 */ /* 0x0003e80000100800 */
[----:B------:R1:W-:Y:S02]  /*5d5b0*/  STL [R1+0x5048], R118 ;  /* 0x0050487601007387 */ /* 0x0003e40000100800 */
[----:B-1----:R-:W-:-:S02]  /*5d5c0*/  IMAD.MOV.U32 R0, RZ, RZ, R119 ;  /* 0x000000ffff007224 */ /* 0x002fc400078e0077 */
        /* <DEDUP_REMOVED lines=15> */
[----:B------:R-:W-:Y:S01]  /*5d6c0*/  STL [R1+0x5068], R62 ;  /* 0x0050683e01007387 */ /* 0x000fe20000100800 */
[----:B-1----:R-:W-:-:S03]  /*5d6d0*/  IMAD.MOV.U32 R0, RZ, RZ, R63 ;  /* 0x000000ffff007224 */ /* 0x002fc600078e003f */
[----:B------:R-:W2:Y:S04]  /*5d6e0*/  LDL.LU.64 R106, [R1+0x1950] ;  /* 0x00195000016a7983 */ /* 0x000ea80000300a00 */
[----:B------:R-:W-:Y:S04]  /*5d6f0*/  STL [R1+0x5070], R58 ;  /* 0x0050703a01007387 */ /* 0x000fe80000100800 */
[----:B------:R1:W-:Y:S04]  /*5d700*/  STL [R1+0x5064], R0 ;  /* 0x0050640001007387 */ /* 0x0003e80000100800 */
[----:B------:R-:W2:Y:S01]  /*5d710*/  LDL.LU.64 R20, [R1+0x1958] ;  /* 0x0019580001147983 */ /* 0x000ea20000300a00 */
[----:B-1----:R-:W-:-:S03]  /*5d720*/  IMAD.MOV.U32 R0, RZ, RZ, R59 ;  /* 0x000000ffff007224 */ /* 0x002fc600078e003b */
[----:B---3--:R-:W-:Y:S04]  /*5d730*/  STL [R1+0x5078], R54 ;  /* 0x0050783601007387 */ /* 0x008fe80000100800 */
[----:B------:R1:W-:Y:S04]  /*5d740*/  STL [R1+0x506c], R0 ;  /* 0x00506c0001007387 */ /* 0x0003e80000100800 */
[----:B------:R-:W3:Y:S01]  /*5d750*/  LDL.LU.64 R62, [R1+0x1780] ;  /* 0x00178000013e7983 */ /* 0x000ee20000300a00 */
[----:B-1----:R-:W-:-:S03]  /*5d760*/  MOV R0, R55 ;  /* 0x0000003700007202 */ /* 0x002fc60000000f00 */
[----:B----4-:R-:W-:Y:S04]  /*5d770*/  STL [R1+0x5080], R100 ;  /* 0x0050806401007387 */ /* 0x010fe80000100800 */
[----:B------:R1:W-:Y:S02]  /*5d780*/  STL [R1+0x5074], R0 ;  /* 0x0050740001007387 */ /* 0x0003e40000100800 */
[----:B-1----:R-:W-:Y:S02]  /*5d790*/  IMAD.MOV.U32 R0, RZ, RZ, R101 ;  /* 0x000000ffff007224 */ /* 0x002fe400078e0065 */
[----:B------:R-:W4:Y:S04]  /*5d7a0*/  LDL.LU.64 R100, [R1+0x17a0] ;  /* 0x0017a00001647983 */ /* 0x000f280000300a00 */
[----:B------:R1:W-:Y:S04]  /*5d7b0*/  STL [R1+0x507c], R0 ;  /* 0x00507c0001007387 */ /* 0x0003e80000100800 */
[----:B------:R-:W-:Y:S04]  /*5d7c0*/  STL [R1+0x5088], R172 ;  /* 0x005088ac01007387 */ /* 0x000fe80000100800 */
[----:B------:R-:W-:Y:S04]  /*5d7d0*/  STL [R1+0x5084], R173 ;  /* 0x005084ad01007387 */ /* 0x000fe80000100800 */
[----:B------:R-:W-:Y:S04]  /*5d7e0*/  STL [R1+0x5090], R174 ;  /* 0x005090ae01007387 */ /* 0x000fe80000100800 */
[----:B------:R-:W4:Y:S04]  /*5d7f0*/  LDL.LU.64 R58, [R1+0x15c0] ;  /* 0x0015c000013a7983 */ /* 0x000f280000300a00 */
[----:B------:R-:W-:Y:S04]  /*5d800*/  STL [R1+0x508c], R175 ;  /* 0x00508caf01007387 */ /* 0x000fe80000100800 */
[----:B------:R1:W-:Y:S02]  /*5d810*/  STL [R1+0x5098], R50 ;  /* 0x0050983201007387 */ /* 0x0003e40000100800 */
[----:B-1----:R-:W-:-:S02]  /*5d820*/  IMAD.MOV.U32 R0, RZ, RZ, R51 ;  /* 0x000000ffff007224 */ /* 0x002fc400078e0033 */
[----:B------:R-:W4:Y:S04]  /*5d830*/  LDL.LU.64 R54, [R1+0x15c8] ;  /* 0x0015c80001367983 */ /* 0x000f280000300a00 */
        /* <DEDUP_REMOVED lines=11> */
[----:B--2---:R-:W-:Y:S04]  /*5d8f0*/  STL [R1+0x50b8], R22 ;  /* 0x0050b81601007387 */ /* 0x004fe80000100800 */
[----:B------:R1:W-:Y:S04]  /*5d900*/  STL [R1+0x50ac], R0 ;  /* 0x0050ac0001007387 */ /* 0x0003e80000100800 */
[----:B------:R-:W-:Y:S01]  /*5d910*/  STL [R1+0x50c0], R112 ;  /* 0x0050c07001007387 */ /* 0x000fe20000100800 */
[----:B-1----:R-:W-:-:S05]  /*5d920*/  IMAD.MOV.U32 R0, RZ, RZ, R23 ;  /* 0x000000ffff007224 */ /* 0x002fca00078e0017 */
[----:B------:R1:W-:Y:S04]  /*5d930*/  STL [R1+0x50b4], R0 ;  /* 0x0050b40001007387 */ /* 0x0003e80000100800 */
[----:B------:R-:W-:Y:S01]  /*5d940*/  STL [R1+0x50c8], R106 ;  /* 0x0050c86a01007387 */ /* 0x000fe20000100800 */
[----:B-1----:R-:W-:-:S05]  /*5d950*/  MOV R0, R113 ;  /* 0x0000007100007202 */ /* 0x002fca0000000f00 */
[----:B------:R1:W-:Y:S04]  /*5d960*/  STL [R1+0x50bc], R0 ;  /* 0x0050bc0001007387 */ /* 0x0003e80000100800 */
[----:B------:R-:W2:Y:S01]  /*5d970*/  LDL.LU.64 R112, [R1+0x3400] ;  /* 0x0034000001707983 */ /* 0x000ea20000300a00 */
[----:B-1----:R-:W-:-:S03]  /*5d980*/  IMAD.MOV.U32 R0, RZ, RZ, R107 ;  /* 0x000000ffff007224 */ /* 0x002fc600078e006b */
[----:B------:R-:W-:Y:S04]  /*5d990*/  STL [R1+0x50d0], R20 ;  /* 0x0050d01401007387 */ /* 0x000fe80000100800 */
[----:B------:R1:W-:Y:S04]  /*5d9a0*/  STL [R1+0x50c4], R0 ;  /* 0x0050c40001007387 */ /* 0x0003e80000100800 */
[----:B------:R-:W2:Y:S01]  /*5d9b0*/  LDL.LU.64 R106, [R1+0x3410] ;  /* 0x00341000016a7983 */ /* 0x000ea20000300a00 */
[----:B-1----:R-:W-:-:S03]  /*5d9c0*/  IMAD.MOV.U32 R0, RZ, RZ, R21 ;  /* 0x000000ffff007224 */ /* 0x002fc600078e0015 */
[----:B---3--:R-:W-:Y:S04]  /*5d9d0*/  STL [R1+0x50d8], R62 ;  /* 0x0050d83e01007387 */ /* 0x008fe80000100800 */
[----:B------:R1:W-:Y:S04]  /*5d9e0*/  STL [R1+0x50cc], R0 ;  /* 0x0050cc0001007387 */ /* 0x0003e80000100800 */
[----:B------:R-:W3:Y:S04]  /*5d9f0*/  LDL.LU.64 R26, [R1+0x32f0] ;  /* 0x0032f000011a7983 */ /* 0x000ee80000300a00 */
[----:B------:R-:W3:Y:S01]  /*5da00*/  LDL.LU.64 R24, [R1+0x32f8] ;  /* 0x0032f80001187983 */ /* 0x000ee20000300a00 */
[----:B-1----:R-:W-:-:S05]  /*5da10*/  IMAD.MOV.U32 R0, RZ, RZ, R63 ;  /* 0x000000ffff007224 */ /* 0x002fca00078e003f */
[----:B------:R1:W-:Y:S04]  /*5da20*/  STL [R1+0x50d4], R0 ;  /* 0x0050d40001007387 */ /* 0x0003e80000100800 */
[----:B----4-:R4:W-:Y:S04]  /*5da30*/  STL [R1+0x50e0], R100 ;  /* 0x0050e06401007387 */ /* 0x0109e80000100800 */
[----:B------:R-:W3:Y:S01]  /*5da40*/  LDL.LU.64 R22, [R1+0x31f0] ;  /* 0x0031f00001167983 */ /* 0x000ee20000300a00 */
[----:B-1----:R-:W-:-:S03]  /*5da50*/  IMAD.MOV.U32 R0, RZ, RZ, R101 ;  /* 0x000000ffff007224 */ /* 0x002fc600078e0065 */
[----:B----4-:R-:W4:Y:S04]  /*5da60*/  LDL.LU.64 R100, [R1+0x3200] ;  /* 0x0032000001647983 */ /* 0x010f280000300a00 */
[----:B------:R1:W-:Y:S04]  /*5da70*/  STL [R1+0x50dc], R0 ;  /* 0x0050dc0001007387 */ /* 0x0003e80000100800 */
[----:B------:R-:W-:Y:S04]  /*5da80*/  STL [R1+0x50e8], R58 ;  /* 0x0050e83a01007387 */ /* 0x000fe80000100800 */
[----:B------:R-:W4:Y:S01]  /*5da90*/  LDL.LU.64 R20, [R1+0x19c0] ;  /* 0x0019c00001147983 */ /* 0x000f220000300a00 */
[----:B-1----:R-:W-:-:S05]  /*5daa0*/  IMAD.MOV.U32 R0, RZ, RZ, R59 ;  /* 0x000000ffff007224 */ /* 0x002fca00078e003b */
[----:B------:R1:W-:Y:S04]  /*5dab0*/  STL [R1+0x50e4], R0 ;  /* 0x0050e40001007387 */ /* 0x0003e80000100800 */
[----:B------:R-:W-:Y:S01]  /*5dac0*/  STL [R1+0x50f0], R54 ;  /* 0x0050f03601007387 */ /* 0x000fe20000100800 */
[----:B-1----:R-:W-:-:S03]  /*5dad0*/  IMAD.MOV.U32 R0, RZ, RZ, R55 ;  /* 0x000000ffff007224 */ /* 0x002fc600078e0037 */
[----:B------:R-:W4:Y:S04]  /*5dae0*/  LDL.LU.64 R62, [R1+0x19c8] ;  /* 0x0019c800013e7983 */ /* 0x000f280000300a00 */
[----:B------:R1:W-:Y:S04]  /*5daf0*/  STL [R1+0x50ec], R0 ;  /* 0x0050ec0001007387 */ /* 0x0003e80000100800 */
[----:B------:R-:W-:Y:S01]  /*5db00*/  STL [R1+0x50f8], R50 ;  /* 0x0050f83201007387 */ /* 0x000fe20000100800 */
[----:B-1----:R-:W-:-:S03]  /*5db10*/  MOV R0, R51 ;  /* 0x0000003300007202 */ /* 0x002fc60000000f00 */
        /* <DEDUP_REMOVED lines=11> */
[----:B------:R-:W4:Y:S01]  /*5dbd0*/  LDL.LU.64 R118, [R1+0x1660] ;  /* 0x0016600001767983 */ /* 0x000f220000300a00 */
[----:B--2---:R-:W-:-:S03]  /*5dbe0*/  IMAD.MOV.U32 R0, RZ, RZ, R113 ;  /* 0x000000ffff007224 */ /* 0x004fc600078e0071 */
[----:B------:R1:W-:Y:S04]  /*5dbf0*/  STL [R1+0x5118], R112 ;  /* 0x0051187001007387 */ /* 0x0003e80000100800 */
[----:B-1----:R-:W2:Y:S04]  /*5dc00*/  LDL.LU.64 R112, [R1+0x10e0] ;  /* 0x0010e00001707983 */ /* 0x002ea80000300a00 */
[----:B------:R1:W-:Y:S04]  /*5dc10*/  STL [R1+0x5114], R0 ;  /* 0x0051140001007387 */ /* 0x0003e80000100800 */
[----:B------:R1:W-:Y:S02]  /*5dc20*/  STL [R1+0x5120], R106 ;  /* 0x0051206a01007387 */ /* 0x0003e40000100800 */
[----:B-1----:R-:W-:-:S02]  /*5dc30*/  IMAD.MOV.U32 R0, RZ, RZ, R107 ;  /* 0x000000ffff007224 */ /* 0x002fc400078e006b */
[----:B------:R-:W2:Y:S04]  /*5dc40*/  LDL.LU.64 R106, [R1+0x10e8] ;  /* 0x0010e800016a7983 */ /* 0x000ea80000300a00 */
[----:B------:R1:W-:Y:S04]  /*5dc50*/  STL [R1+0x511c], R0 ;  /* 0x00511c0001007387 */ /* 0x0003e80000100800 */
[----:B---3--:R-:W-:Y:S01]  /*5dc60*/  STL [R1+0x5128], R26 ;  /* 0x0051281a01007387 */ /* 0x008fe20000100800 */
[----:B-1----:R-:W-:-:S03]  /*5dc70*/  IMAD.MOV.U32 R0, RZ, RZ, R27 ;  /* 0x000000ffff007224 */ /* 0x002fc600078e001b */
[----:B------:R-:W-:Y:S04]  /*5dc80*/  STL [R1+0x5130], R24 ;  /* 0x0051301801007387 */ /* 0x000fe80000100800 */
[----:B------:R1:W-:Y:S02]  /*5dc90*/  STL [R1+0x5124], R0 ;  /* 0x0051240001007387 */ /* 0x0003e40000100800 */
[----:B-1----:R-:W-:Y:S02]  /*5dca0*/  IMAD.MOV.U32 R0, RZ, RZ, R25 ;  /* 0x000000ffff007224 */ /* 0x002fe400078e0019 */
[----:B------:R-:W-:Y:S04]  /*5dcb0*/  STL [R1+0x5138], R22 ;  /* 0x0051381601007387 */ /* 0x000fe80000100800 */
[----:B------:R1:W-:Y:S04]  /*5dcc0*/  STL [R1+0x512c], R0 ;  /* 0x00512c0001007387 */ /* 0x0003e80000100800 */
[----:B----4-:R-:W-:Y:S01]  /*5dcd0*/  STL [R1+0x5140], R100 ;  /* 0x0051406401007387 */ /* 0x010fe20000100800 */
[----:B-1----:R-:W-:-:S05]  /*5dce0*/  IMAD.MOV.U32 R0, RZ, RZ, R23 ;  /* 0x000000ffff007224 */ /* 0x002fca00078e0017 */
[----:B------:R1:W-:Y:S02]  /*5dcf0*/  STL [R1+0x5134], R0 ;  /* 0x0051340001007387 */ /* 0x0003e40000100800 */
[----:B-1----:R-:W-:Y:S02]  /*5dd00*/  MOV R0, R101 ;  /* 0x0000006500007202 */ /* 0x002fe40000000f00 */
        /* <DEDUP_REMOVED lines=26> */
[----:B--2---:R-:W-:Y:S01]  /*5deb0*/  STL [R1+0x5178], R112 ;  /* 0x0051787001007387 */ /* 0x004fe20000100800 */
[----:B-1----:R-:W-:-:S03]  /*5dec0*/  MOV R0, R113 ;  /* 0x0000007100007202 */ /* 0x002fc60000000f00 */
[----:B------:R-:W2:Y:S04]  /*5ded0*/  LDL.LU.64 R50, [R1+0x1a28] ;  /* 0x001a280001327983 */ /* 0x000ea80000300a00 */
[----:B------:R1:W-:Y:S02]  /*5dee0*/  STL [R1+0x5174], R0 ;  /* 0x0051740001007387 */ /* 0x0003e40000100800 */
[----:B-1----:R-:W-:Y:S02]  /*5def0*/  IMAD.MOV.U32 R0, RZ, RZ, R107 ;  /* 0x000000ffff007224 */ /* 0x002fe400078e006b */
[----:B------:R1:W-:Y:S04]  /*5df00*/  STL [R1+0x5180], R106 ;  /* 0x0051806a01007387 */ /* 0x0003e80000100800 */
[----:B------:R-:W2:Y:S04]  /*5df10*/  LDL.LU.64 R118, [R1+0x1848] ;  /* 0x0018480001767983 */ /* 0x000ea80000300a00 */
[----:B------:R3:W-:Y:S04]  /*5df20*/  STL [R1+0x517c], R0 ;  /* 0x00517c0001007387 */ /* 0x0007e80000100800 */
[----:B------:R-:W-:Y:S04]  /*5df30*/  STL [R1+0x5188], R212 ;  /* 0x005188d401007387 */ /* 0x000fe80000100800 */
[----:B------:R-:W-:Y:S04]  /*5df40*/  STL [R1+0x5184], R213 ;  /* 0x005184d501007387 */ /* 0x000fe80000100800 */
[----:B------:R-:W2:Y:S04]  /*5df50*/  LDL.LU.64 R112, [R1+0x1858] ;  /* 0x0018580001707983 */ /* 0x000ea80000300a00 */
[----:B------:R-:W-:Y:S04]  /*5df60*/  STL [R1+0x5190], R214 ;  /* 0x005190d601007387 */ /* 0x000fe80000100800 */
[----:B------:R-:W-:Y:S04]  /*5df70*/  STL [R1+0x518c], R215 ;  /* 0x00518cd701007387 */ /* 0x000fe80000100800 */
[----:B-1----:R-:W2:Y:S04]  /*5df80*/  LDL.LU.64 R106, [R1+0x1698] ;  /* 0x00169800016a7983 */ /* 0x002ea80000300a00 */
[----:B---3--:R1:W-:Y:S01]  /*5df90*/  STL [R1+0x5198], R100 ;  /* 0x0051986401007387 */ /* 0x0083e20000100800 */
[----:B------:R-:W-:-:S03]  /*5dfa0*/  IMAD.MOV.U32 R0, RZ, RZ, R101 ;  /* 0x000000ffff007224 */ /* 0x000fc600078e0065 */
[----:B-1----:R-:W3:Y:S04]  /*5dfb0*/  LDL.LU.64 R100, [R1+0x16a8] ;  /* 0x0016a80001647983 */ /* 0x002ee80000300a00 */
[----:B------:R1:W-:Y:S04]  /*5dfc0*/  STL [R1+0x5194], R0 ;  /* 0x0051940001007387 */ /* 0x0003e80000100800 */
[----:B----4-:R4:W-:Y:S01]  /*5dfd0*/  STL [R1+0x51a0], R20 ;  /* 0x0051a01401007387 */ /* 0x0109e20000100800 */
        /* <DEDUP_REMOVED lines=13> */
[----:B-1----:R-:W-:-:S05]  /*5e0b0*/  IMAD.MOV.U32 R0, RZ, RZ, R25 ;  /* 0x000000ffff007224 */ /* 0x002fca00078e0019 */
[----:B------:R1:W-:Y:S04]  /*5e0c0*/  STL [R1+0x51b4], R0 ;  /* 0x0051b40001007387 */ /* 0x0003e80000100800 */
[----:B------:R1:W-:Y:S04]  /*5e0d0*/  STL [R1+0x51c0], R22 ;  /* 0x0051c01601007387 */ /* 0x0003e80000100800 */
[----:B------:R-:W4:Y:S01]  /*5e0e0*/  LDL.LU.64 R24, [R1+0x3348] ;  /* 0x0033480001187983 */ /* 0x000f220000300a00 */
[----:B-1----:R-:W-:-:S05]  /*5e0f0*/  MOV R0, R23 ;  /* 0x0000001700007202 */ /* 0x002fca0000000f00 */
[----:B------:R1:W-:Y:S04]  /*5e100*/  STL [R1+0x51bc], R0 ;  /* 0x0051bc0001007387 */ /* 0x0003e80000100800 */
[----:B------:R2:W-:Y:S04]  /*5e110*/  STL [R1+0x51c8], R54 ;  /* 0x0051c83601007387 */ /* 0x0005e80000100800 */
[----:B------:R-:W4:Y:S01]  /*5e120*/  LDL.LU.64 R22, [R1+0x3270] ;  /* 0x0032700001167983 */ /* 0x000f220000300a00 */
[----:B-1----:R-:W-:-:S03]  /*5e130*/  IMAD.MOV.U32 R0, RZ, RZ, R55 ;  /* 0x000000ffff007224 */ /* 0x002fc600078e0037 */
[----:B--2---:R-:W-:Y:S04]  /*5e140*/  STL [R1+0x51d0], R50 ;  /* 0x0051d03201007387 */ /* 0x004fe80000100800 */
[----:B------:R1:W-:Y:S04]  /*5e150*/  STL [R1+0x51c4], R0 ;  /* 0x0051c40001007387 */ /* 0x0003e80000100800 */
[----:B------:R-:W2:Y:S01]  /*5e160*/  LDL.LU.64 R54, [R1+0x3278] ;  /* 0x0032780001367983 */ /* 0x000ea20000300a00 */
[----:B-1----:R-:W-:-:S03]  /*5e170*/  IMAD.MOV.U32 R0, RZ, RZ, R51 ;  /* 0x000000ffff007224 */ /* 0x002fc600078e0033 */
[----:B------:R-:W-:Y:S04]  /*5e180*/  STL [R1+0x51d8], R118 ;  /* 0x0051d87601007387 */ /* 0x000fe80000100800 */
        /* <DEDUP_REMOVED lines=13> */
[----:B------:R-:W3:Y:S01]  /*5e260*/  LDL.LU.64 R106, [R1+0x18d8] ;  /* 0x0018d800016a7983 */ /* 0x000ee20000300a00 */
[----:B-1----:R-:W-:-:S03]  /*5e270*/  IMAD.MOV.U32 R0, RZ, RZ, R101 ;  /* 0x000000ffff007224 */ /* 0x002fc600078e0065 */
[----:B----4-:R-:W-:Y:S04]  /*5e280*/  STL [R1+0x51f8], R20 ;  /* 0x0051f81401007387 */ /* 0x010fe80000100800 */
        /* <DEDUP_REMOVED lines=19> */
[----:B------:R1:W-:Y:S02]  /*5e3c0*/  STL [R1+0x5214], R0 ;  /* 0x0052140001007387 */ /* 0x0003e40000100800 */
[----:B-1----:R-:W-:-:S02]  /*5e3d0*/  IMAD.MOV.U32 R0, RZ, RZ, R23 ;  /* 0x000000ffff007224 */ /* 0x002fc400078e0017 */
[----:B------:R-:W4:Y:S04]  /*5e3e0*/  LDL.LU.64 R22, [R1+0x14d8] ;  /* 0x0014d80001167983 */ /* 0x000f280000300a00 */
[----:B------:R1:W-:Y:S04]  /*5e3f0*/  STL [R1+0x521c], R0 ;  /* 0x00521c0001007387 */ /* 0x0003e80000100800 */
[----:B--2---:R2:W-:Y:S01]  /*5e400*/  STL [R1+0x5228], R54 ;  /* 0x0052283601007387 */ /* 0x0045e20000100800 */
[----:B-1----:R-:W-:-:S03]  /*5e410*/  IMAD.MOV.U32 R0, RZ, RZ, R55 ;  /* 0x000000ffff007224 */ /* 0x002fc600078e0037 */
[----:B--2---:R-:W2:Y:S04]  /*5e420*/  LDL.LU.64 R54, [R1+0xfd0] ;  /* 0x000fd00001367983 */ /* 0x004ea80000300a00 */
[----:B------:R1:W-:Y:S04]  /*5e430*/  STL [R1+0x5224], R0 ;  /* 0x0052240001007387 */ /* 0x0003e80000100800 */
[----:B------:R1:W-:Y:S02]  /*5e440*/  STL [R1+0x5230], R50 ;  /* 0x0052303201007387 */ /* 0x0003e40000100800 */
[----:B-1----:R-:W-:-:S02]  /*5e450*/  MOV R0, R51 ;  /* 0x0000003300007202 */ /* 0x002fc40000000f00 */
[----:B------:R-:W2:Y:S04]  /*5e460*/  LDL.LU.64 R50, [R1+0x34a0] ;  /* 0x0034a00001327983 */ /* 0x000ea80000300a00 */
[----:B------:R1:W-:Y:S04]  /*5e470*/  STL [R1+0x522c], R0 ;  /* 0x00522c0001007387 */ /* 0x0003e80000100800 */
[----:B------:R1:W-:Y:S02]  /*5e480*/  STL [R1+0x5238], R118 ;  /* 0x0052387601007387 */ /* 0x0003e40000100800 */
[----:B-1----:R-:W-:-:S02]  /*5e490*/  IMAD.MOV.U32 R0, RZ, RZ, R119 ;  /* 0x000000ffff007224 */ /* 0x002fc400078e0077 */
[----:B------:R-:W2:Y:S04]  /*5e4a0*/  LDL.LU.64 R118, [R1+0x34b0] ;  /* 0x0034b00001767983 */ /* 0x000ea80000300a00 */
[----:B------:R1:W-:Y:S04]  /*5e4b0*/  STL [R1+0x5234], R0 ;  /* 0x0052340001007387 */ /* 0x0003e80000100800 */
[----:B------:R1:W-:Y:S02]  /*5e4c0*/  STL [R1+0x5240], R112 ;  /* 0x0052407001007387 */ /* 0x0003e40000100800 */
[----:B-1----:R-:W-:-:S02]  /*5e4d0*/  IMAD.MOV.U32 R0, RZ, RZ, R113 ;  /* 0x000000ffff007224 */ /* 0x002fc400078e0071 */
[----:B------:R-:W2:Y:S04]  /*5e4e0*/  LDL.LU.64 R112, [R1+0x3388] ;  /* 0x0033880001707983 */ /* 0x000ea80000300a00 */
[----:B------:R1:W-:Y:S04]  /*5e4f0*/  STL [R1+0x523c], R0 ;  /* 0x00523c0001007387 */ /* 0x0003e80000100800 */
[----:B---3--:R3:W-:Y:S01]  /*5e500*/  STL [R1+0x5248], R106 ;  /* 0x0052486a01007387 */ /* 0x0087e20000100800 */
[----:B-1----:R-:W-:-:S03]  /*5e510*/  IMAD.MOV.U32 R0, RZ, RZ, R107 ;  /* 0x000000ffff007224 */ /* 0x002fc600078e006b */
[----:B---3--:R-:W3:Y:S04]  /*5e520*/  LDL.LU.64 R106, [R1+0x3398] ;  /* 0x00339800016a7983 */ /* 0x008ee80000300a00 */
        /* <DEDUP_REMOVED lines=13> */
[----:B------:R1:W-:Y:S02]  /*5e600*/  STL [R1+0x5268], R58 ;  /* 0x0052683a01007387 */ /* 0x0003e40000100800 */
[----:B-1----:R-:W-:-:S02]  /*5e610*/  MOV R0, R59 ;  /* 0x0000003b00007202 */ /* 0x002fc40000000f00 */
[----:B------:R-:W4:Y:S04]  /*5e620*/  LDL.LU.64 R58, [R1+0x1ac8] ;  /* 0x001ac800013a7983 */ /* 0x000f280000300a00 */
[----:B------:R1:W-:Y:S04]  /*5e630*/  STL [R1+0x5264], R0 ;  /* 0x0052640001007387 */ /* 0x0003e80000100800 */
[----:B------:R-:W-:Y:S04]  /*5e640*/  STL [R1+0x5270], R240 ;  /* 0x005270f001007387 */ /* 0x000fe80000100800 */
[----:B------:R-:W-:Y:S04]  /*5e650*/  STL [R1+0x526c], R241 ;  /* 0x00526cf101007387 */ /* 0x000fe80000100800 */
[----:B------:R-:W4:Y:S04]  /*5e660*/  LDL.LU.64 R24, [R1+0x1940] ;  /* 0x0019400001187983 */ /* 0x000f280000300a00 */
        /* <DEDUP_REMOVED lines=25> */
[----:B-1----:R-:W-:-:S03]  /*5e800*/  MOV R0, R101 ;  /* 0x0000006500007202 */ /* 0x002fc60000000f00 */
        /* <DEDUP_REMOVED lines=83> */
[----:B-1----:R-:W-:-:S03]  /*5ed40*/  MOV R0, R107 ;  /* 0x0000006b00007202 */ /* 0x002fc60000000f00 */
        /* <DEDUP_REMOVED lines=27> */
[----:B-1----:R-:W-:-:S03]  /*5ef00*/  MOV R0, R55 ;  /* 0x0000003700007202 */ /* 0x002fc60000000f00 */
        /* <DEDUP_REMOVED lines=55> */
[----:B-1----:R-:W-:-:S02]  /*5f280*/  MOV R0, R113 ;  /* 0x0000007100007202 */ /* 0x002fc40000000f00 */
        /* <DEDUP_REMOVED lines=441> */
[----:B------:R3:W-:Y:S02]  /*60e20*/  STL [R1+0x5764], R0 ;  /* 0x0057640001007387 */ /* 0x0007e40000100800 */
[----:B---3--:R-:W-:Y:S02]  /*60e30*/  IMAD.MOV.U32 R0, RZ, RZ, R107 ;  /* 0x000000ffff007224 */ /* 0x008fe400078e006b */
[----:B------:R1:W-:Y:S04]  /*60e40*/  STL [R1+0x5770], R106 ;  /* 0x0057706a01007387 */ /* 0x0003e80000100800 */
[----:B-1----:R-:W3:Y:S04]  /*60e50*/  LDL.LU.64 R106, [R1+0x33e8] ;  /* 0x0033e800016a7983 */ /* 0x002ee80000300a00 */
        /* <DEDUP_REMOVED lines=21> */
[----:B------:R-:W-:Y:S04]  /*60fb0*/  STL [R1+0x57a0], R22 ;  /* 0x0057a01601007387 */ /* 0x000fe80000100800 */
[----:B------:R-:W4:Y:S01]  /*60fc0*/  LDL.LU.64 R24, [R1+0x19f8] ;  /* 0x0019f80001187983 */ /* 0x000f220000300a00 */
[----:B-1----:R-:W-:-:S05]  /*60fd0*/  IMAD.MOV.U32 R0, RZ, RZ, R23 ;  /* 0x000000ffff007224 */ /* 0x002fca00078e0017 */
        /* <DEDUP_REMOVED lines=21> */
[----:B----4-:R-:W-:Y:S04]  /*61130*/  STL [R1+0x57d0], R100 ;  /* 0x0057d06401007387 */ /* 0x010fe80000100800 */
[----:B------:R-:W4:Y:S01]  /*61140*/  LDL.LU.64 R22, [R1+0x3660] ;  /* 0x0036600001167983 */ /* 0x000f220000300a00 */
[----:B-1----:R-:W-:-:S05]  /*61150*/  IMAD.MOV.U32 R0, RZ, RZ, R101 ;  /* 0x000000ffff007224 */ /* 0x002fca00078e0065 */
[----:B------:R1:W-:Y:S04]  /*61160*/  STL [R1+0x57cc], R0 ;  /* 0x0057cc0001007387 */ /* 0x0003e80000100800 */
[----:B------:R1:W-:Y:S02]  /*61170*/  STL [R1+0x57d8], R20 ;  /* 0x0057d81401007387 */ /* 0x0003e40000100800 */
[----:B-1----:R-:W-:Y:S02]  /*61180*/  IMAD.MOV.U32 R0, RZ, RZ, R21 ;  /* 0x000000ffff007224 */ /* 0x002fe400078e0015 */
        /* <DEDUP_REMOVED lines=40> */
[----:B------:R-:W-:Y:S04]  /*61410*/  STL [R1+0x5830], R100 ;  /* 0x0058306401007387 */ /* 0x000fe80000100800 */
[----:B------:R1:W-:Y:S04]  /*61420*/  STL [R1+0x5824], R0 ;  /* 0x0058240001007387 */ /* 0x0003e80000100800 */
[----:B----4-:R-:W4:Y:S01]  /*61430*/  LDL.LU.64 R22, [R1+0x1c10] ;  /* 0x001c100001167983 */ /* 0x010f220000300a00 */
        /* <DEDUP_REMOVED lines=38> */
[----:B------:R-:W3:Y:S04]  /*616a0*/  LDL.LU.64 R106, [R1+0x3568] ;  /* 0x00356800016a7983 */ /* 0x000ee80000300a00 */
        /* <DEDUP_REMOVED lines=23> */
[----:B--2---:R-:W-:Y:S04]  /*61820*/  STL [R1+0x58b0], R54 ;  /* 0x0058b03601007387 */ /* 0x004fe80000100800 */
[----:B------:R1:W-:Y:S02]  /*61830*/  STL [R1+0x58a4], R0 ;  /* 0x0058a40001007387 */ /* 0x0003e40000100800 */
[----:B-1----:R-:W-:Y:S02]  /*61840*/  IMAD.MOV.U32 R0, RZ, RZ, R55 ;  /* 0x000000ffff007224 */ /* 0x002fe400078e0037 */
[----:B------:R-:W2:Y:S04]  /*61850*/  LDL.LU.64 R54, [R1+0x1ba0] ;  /* 0x001ba00001367983 */ /* 0x000ea80000300a00 */
[----:B------:R1:W-:Y:S04]  /*61860*/  STL [R1+0x58ac], R0 ;  /* 0x0058ac0001007387 */ /* 0x0003e80000100800 */
[----:B------:R1:W-:Y:S02]  /*61870*/  STL [R1+0x58b8], R50 ;  /* 0x0058b83201007387 */ /* 0x0003e40000100800 */
[----:B-1----:R-:W-:-:S02]  /*61880*/  IMAD.MOV.U32 R0, RZ, RZ, R51 ;  /* 0x000000ffff007224 */ /* 0x002fc400078e0033 */
[----:B------:R-:W-:Y:S04]  /*61890*/  STL [R1+0x58c0], R24 ;  /* 0x0058c01801007387 */ /* 0x000fe80000100800 */
[----:B------:R1:W-:Y:S04]  /*618a0*/  STL [R1+0x58b4], R0 ;  /* 0x0058b40001007387 */ /* 0x0003e80000100800 */
[----:B------:R-:W2:Y:S01]  /*618b0*/  LDL.LU.64 R50, [R1+0x1aa0] ;  /* 0x001aa00001327983 */ /* 0x000ea20000300a00 */
[----:B-1----:R-:W-:-:S03]  /*618c0*/  IMAD.MOV.U32 R0, RZ, RZ, R25 ;  /* 0x000000ffff007224 */ /* 0x002fc600078e0019 */
[----:B------:R-:W-:Y:S04]  /*618d0*/  STL [R1+0x58c8], R118 ;  /* 0x0058c87601007387 */ /* 0x000fe80000100800 */
[----:B------:R1:W-:Y:S02]  /*618e0*/  STL [R1+0x58bc], R0 ;  /* 0x0058bc0001007387 */ /* 0x0003e40000100800 */
[----:B-1----:R-:W-:Y:S02]  /*618f0*/  MOV R0, R119 ;  /* 0x0000007700007202 */ /* 0x002fe40000000f00 */
[----:B------:R-:W2:Y:S04]  /*61900*/  LDL.LU.64 R118, [R1+0x1ab0] ;  /* 0x001ab00001767983 */ /* 0x000ea80000300a00 */
[----:B------:R3:W-:Y:S02]  /*61910*/  STL [R1+0x58c4], R0 ;  /* 0x0058c40001007387 */ /* 0x0007e40000100800 */
[----:B---3--:R-:W-:-:S02]  /*61920*/  IMAD.MOV.U32 R0, RZ, RZ, R113 ;  /* 0x000000ffff007224 */ /* 0x008fc400078e0071 */
[----:B------:R1:W-:Y:S04]  /*61930*/  STL [R1+0x58d0], R112 ;  /* 0x0058d07001007387 */ /* 0x0003e80000100800 */
[----:B------:R-:W-:Y:S04]  /*61940*/  STL [R1+0x58d8], R106 ;  /* 0x0058d86a01007387 */ /* 0x000fe80000100800 */
[----:B------:R3:W-:Y:S04]  /*61950*/  STL [R1+0x58cc], R0 ;  /* 0x0058cc0001007387 */ /* 0x0007e80000100800 */
[----:B-1----:R-:W2:Y:S01]  /*61960*/  LDL.LU.64 R112, [R1+0x1928] ;  /* 0x0019280001707983 */ /* 0x002ea20000300a00 */
[----:B---3--:R-:W-:-:S03]  /*61970*/  IMAD.MOV.U32 R0, RZ, RZ, R107 ;  /* 0x000000ffff007224 */ /* 0x008fc600078e006b */
        /* <DEDUP_REMOVED lines=20> */
[----:B-1----:R-:W-:-:S03]  /*61ac0*/  MOV R0, R59 ;  /* 0x0000003b00007202 */ /* 0x002fc60000000f00 */
[----:B------:R-:W4:Y:S04]  /*61ad0*/  LDL.LU.64 R24, [R1+0x34b8] ;  /* 0x0034b80001187983 */ /* 0x000f280000300a00 */
[----:B------:R1:W-:Y:S04]  /*61ae0*/  STL [R1+0x58fc], R0 ;  /* 0x0058fc0001007387 */ /* 0x0003e80000100800 */
[----:B--2---:R-:W-:Y:S04]  /*61af0*/  STL [R1+0x5908], R54 ;  /* 0x0059083601007387 */ /* 0x004fe80000100800 */
[----:B------:R-:W2:Y:S01]  /*61b00*/  LDL.LU.64 R22, [R1+0x1c30] ;  /* 0x001c300001167983 */ /* 0x000ea20000300a00 */
[----:B-1----:R-:W-:-:S03]  /*61b10*/  IMAD.MOV.U32 R0, RZ, RZ, R55 ;  /* 0x000000ffff007224 */ /* 0x002fc600078e0037 */
[----:B------:R-:W2:Y:S04]  /*61b20*/  LDL.LU.64 R20, [R1+0x1c38] ;  /* 0x001c380001147983 */ /* 0x000ea80000300a00 */
[----:B------:R1:W-:Y:S04]  /*61b30*/  STL [R1+0x5904], R0 ;  /* 0x0059040001007387 */ /* 0x0003e80000100800 */
[----:B------:R-:W-:Y:S04]  /*61b40*/  STL [R1+0x5910], R50 ;  /* 0x0059103201007387 */ /* 0x000fe80000100800 */
[----:B------:R-:W2:Y:S01]  /*61b50*/  LDL.LU.64 R62, [R1+0x1bb0] ;  /* 0x001bb000013e7983 */ /* 0x000ea20000300a00 */
[----:B-1----:R-:W-:-:S03]  /*61b60*/  IMAD.MOV.U32 R0, RZ, RZ, R51 ;  /* 0x000000ffff007224 */ /* 0x002fc600078e0033 */
[----:B------:R-:W2:Y:S04]  /*61b70*/  LDL.LU.64 R58, [R1+0x1bb8] ;  /* 0x001bb800013a7983 */ /* 0x000ea80000300a00 */
[----:B------:R1:W-:Y:S04]  /*61b80*/  STL [R1+0x590c], R0 ;  /* 0x00590c0001007387 */ /* 0x0003e80000100800 */
[----:B------:R-:W-:Y:S01]  /*61b90*/  STL [R1+0x5918], R118 ;  /* 0x0059187601007387 */ /* 0x000fe20000100800 */
[----:B-1----:R-:W-:-:S03]  /*61ba0*/  IMAD.MOV.U32 R0, RZ, RZ, R119 ;  /* 0x000000ffff007224 */ /* 0x002fc600078e0077 */
[----:B------:R-:W2:Y:S04]  /*61bb0*/  LDL.LU.64 R54, [R1+0x1ae0] ;  /* 0x001ae00001367983 */ /* 0x000ea80000300a00 */
[----:B------:R-:W2:Y:S04]  /*61bc0*/  LDL.LU.64 R50, [R1+0x1ae8] ;  /* 0x001ae80001327983 */ /* 0x000ea80000300a00 */
[----:B------:R1:W-:Y:S02]  /*61bd0*/  STL [R1+0x5914], R0 ;  /* 0x0059140001007387 */ /* 0x0003e40000100800 */
[----:B-1----:R-:W-:-:S02]  /*61be0*/  IMAD.MOV.U32 R0, RZ, RZ, R113 ;  /* 0x000000ffff007224 */ /* 0x002fc400078e0071 */
[----:B------:R1:W-:Y:S04]  /*61bf0*/  STL [R1+0x5920], R112 ;  /* 0x0059207001007387 */ /* 0x0003e80000100800 */
[----:B------:R-:W2:Y:S04]  /*61c00*/  LDL.LU.64 R118, [R1+0x1980] ;  /* 0x0019800001767983 */ /* 0x000ea80000300a00 */
[----:B---3--:R-:W-:Y:S04]  /*61c10*/  STL [R1+0x5928], R106 ;  /* 0x0059286a01007387 */ /* 0x008fe80000100800 */
        /* <DEDUP_REMOVED lines=9> */
[----:B------:R-:W-:Y:S01]  /*61cb0*/  STL [R1+0x5940], R142 ;  /* 0x0059408e01007387 */ /* 0x000fe20000100800 */
[----:B-1----:R-:W-:-:S05]  /*61cc0*/  MOV R0, R101 ;  /* 0x0000006500007202 */ /* 0x002fca0000000f00 */
[----:B------:R1:W-:Y:S04]  /*61cd0*/  STL [R1+0x5934], R0 ;  /* 0x0059340001007387 */ /* 0x0003e80000100800 */
[----:B------:R-:W4:Y:S01]  /*61ce0*/  LDL.LU.64 R100, [R1+0x1890] ;  /* 0x0018900001647983 */ /* 0x000f220000300a00 */
        /* <DEDUP_REMOVED lines=8> */
[----:B------:R1:W-:Y:S02]  /*61d70*/  STL [R1+0x594c], R0 ;  /* 0x00594c0001007387 */ /* 0x0003e40000100800 */
[----:B-1----:R-:W-:Y:S01]  /*61d80*/  IMAD.MOV.U32 R0, RZ, RZ, R25 ;  /* 0x000000ffff007224 */ /* 0x002fe200078e0019 */
[----:B------:R-:W1:Y:S01]  /*61d90*/  S2R R5, SR_TID.X ;  /* 0x0000000000057919 */ /* 0x000e620000002100 */
[----:B--2---:R-:W-:Y:S04]  /*61da0*/  STL [R1+0x5960], R22 ;  /* 0x0059601601007387 */ /* 0x004fe80000100800 */
[----:B------:R2:W-:Y:S04]  /*61db0*/  STL [R1+0x5954], R0 ;  /* 0x0059540001007387 */ /* 0x0005e80000100800 */
[----:B------:R-:W-:Y:S01]  /*61dc0*/  STL [R1+0x5968], R20 ;  /* 0x0059681401007387 */ /* 0x000fe20000100800 */
[----:B--2---:R-:W-:-:S05]  /*61dd0*/  IMAD.MOV.U32 R0, RZ, RZ, R23 ;  /* 0x000000ffff007224 */ /* 0x004fca00078e0017 */
[----:B------:R2:W-:Y:S04]  /*61de0*/  STL [R1+0x595c], R0 ;  /* 0x00595c0001007387 */ /* 0x0005e80000100800 */
[----:B------:R-:W-:Y:S01]  /*61df0*/  STL [R1+0x5970], R62 ;  /* 0x0059703e01007387 */ /* 0x000fe20000100800 */
[----:B--2---:R-:W-:-:S05]  /*61e00*/  IMAD.MOV.U32 R0, RZ, RZ, R21 ;  /* 0x000000ffff007224 */ /* 0x004fca00078e0015 */
[----:B------:R2:W-:Y:S04]  /*61e10*/  STL [R1+0x5964], R0 ;  /* 0x0059640001007387 */ /* 0x0005e80000100800 */
[----:B------:R-:W-:Y:S01]  /*61e20*/  STL [R1+0x5978], R58 ;  /* 0x0059783a01007387 */ /* 0x000fe20000100800 */
[----:B--2---:R-:W-:-:S05]  /*61e30*/  MOV R0, R63 ;  /* 0x0000003f00007202 */ /* 0x004fca0000000f00 */
[----:B------:R2:W-:Y:S02]  /*61e40*/  STL [R1+0x596c], R0 ;  /* 0x00596c0001007387 */ /* 0x0005e40000100800 */
[----:B--2---:R-:W-:Y:S02]  /*61e50*/  IMAD.MOV.U32 R0, RZ, RZ, R59 ;  /* 0x000000ffff007224 */ /* 0x004fe400078e003b */
[----:B------:R-:W-:Y:S04]  /*61e60*/  STL [R1+0x5980], R54 ;  /* 0x0059803601007387 */ /* 0x000fe80000100800 */
[----:B------:R2:W-:Y:S04]  /*61e70*/  STL [R1+0x5974], R0 ;  /* 0x0059740001007387 */ /* 0x0005e80000100800 */
[----:B------:R-:W-:Y:S01]  /*61e80*/  STL [R1+0x5988], R50 ;  /* 0x0059883201007387 */ /* 0x000fe20000100800 */
[----:B--2---:R-:W-:-:S05]  /*61e90*/  IMAD.MOV.U32 R0, RZ, RZ, R55 ;  /* 0x000000ffff007224 */ /* 0x004fca00078e0037 */
[----:B------:R2:W-:Y:S02]  /*61ea0*/  STL [R1+0x597c], R0 ;  /* 0x00597c0001007387 */ /* 0x0005e40000100800 */
[----:B--2---:R-:W-:Y:S02]  /*61eb0*/  IMAD.MOV.U32 R0, RZ, RZ, R51 ;  /* 0x000000ffff007224 */ /* 0x004fe400078e0033 */
[----:B------:R-:W-:Y:S04]  /*61ec0*/  STL [R1+0x5990], R118 ;  /* 0x0059907601007387 */ /* 0x000fe80000100800 */
[----:B------:R2:W-:Y:S02]  /*61ed0*/  STL [R1+0x5984], R0 ;  /* 0x0059840001007387 */ /* 0x0005e40000100800 */
[----:B--2---:R-:W-:-:S02]  /*61ee0*/  IMAD.MOV.U32 R0, RZ, RZ, R119 ;  /* 0x000000ffff007224 */ /* 0x004fc400078e0077 */
[----:B------:R-:W-:Y:S04]  /*61ef0*/  STL [R1+0x5998], R112 ;  /* 0x0059987001007387 */ /* 0x000fe80000100800 */
[----:B------:R2:W-:Y:S02]  /*61f00*/  STL [R1+0x598c], R0 ;  /* 0x00598c0001007387 */ /* 0x0005e40000100800 */
[----:B--2---:R-:W-:-:S05]  /*61f10*/  IMAD.MOV.U32 R0, RZ, RZ, R113 ;  /* 0x000000ffff007224 */ /* 0x004fca00078e0071 */
[----:B------:R2:W-:Y:S01]  /*61f20*/  STL [R1+0x5994], R0 ;  /* 0x0059940001007387 */ /* 0x0005e20000100800 */
[C---:B-1----:R-:W-:Y:S02]  /*61f30*/  LOP3.LUT R3, R5.reuse, 0x7, RZ, 0xc0, !PT ;  /* 0x0000000705037812 */ /* 0x042fe400078ec0ff */
[C---:B------:R-:W-:Y:S01]  /*61f40*/  LOP3.LUT R2, R5.reuse, 0x3, RZ, 0xc0, !PT ;  /* 0x0000000305027812 */ /* 0x040fe200078ec0ff */
[----:B---3--:R-:W-:Y:S01]  /*61f50*/  STL [R1+0x59a0], R106 ;  /* 0x0059a06a01007387 */ /* 0x008fe20000100800 */
[----:B--2---:R-:W-:Y:S01]  /*61f60*/  IMAD.MOV.U32 R0, RZ, RZ, R107 ;  /* 0x000000ffff007224 */ /* 0x004fe200078e006b */
[----:B------:R-:W-:-:S04]  /*61f70*/  LOP3.LUT R252, R5, 0x1c, RZ, 0xc0, !PT ;  /* 0x0000001c05fc7812 */ /* 0x000fc800078ec0ff */
[----:B------:R1:W-:Y:S02]  /*61f80*/  STL [R1+0x599c], R0 ;  /* 0x00599c0001007387 */ /* 0x0003e40000100800 */
[----:B-1----:R-:W-:Y:S01]  /*61f90*/  SHF.L.U32 R0, R5, 0x1, RZ ;  /* 0x0000000105007819 */ /* 0x002fe200000006ff */
[----:B----4-:R-:W-:Y:S01]  /*61fa0*/  IMAD.MOV.U32 R5, RZ, RZ, R101 ;  /* 0x000000ffff057224 */ /* 0x010fe200078e0065 */
[----:B------:R-:W-:Y:S04]  /*61fb0*/  STL [R1+0x59a8], R100 ;  /* 0x0059a86401007387 */ /* 0x000fe80000100800 */
[----:B------:R-:W-:Y:S04]  /*61fc0*/  STL [R1+0x59a4], R5 ;  /* 0x0059a40501007387 */ /* 0x000fe80000100800 */
[----:B------:R-:W2:Y:S04]  /*61fd0*/  LDL.LU.64 R6, [R1+0x42d8] ;  /* 0x0042d80001067983 */ /* 0x000ea80000300a00 */
[----:B------:R-:W3:Y:S04]  /*61fe0*/  LDL.LU.64 R8, [R1+0x42d0] ;  /* 0x0042d00001087983 */ /* 0x000ee80000300a00 */
[----:B--2---:R1:W-:Y:S04]  /*61ff0*/  STL.64 [R1+0x4380], R6 ;  /* 0x0043800601007387 */ /* 0x0043e80000100a00 */
[----:B-1----:R-:W2:Y:S04]  /*62000*/  LDL.LU.64 R6, [R1+0x42c8] ;  /* 0x0042c80001067983 */ /* 0x002ea80000300a00 */
[----:B---3--:R1:W-:Y:S04]  /*62010*/  STL.64 [R1+0x4378], R8 ;  /* 0x0043780801007387 */ /* 0x0083e80000100a00 */
[----:B-1----:R-:W3:Y:S04]  /*62020*/  LDL.LU.64 R8, [R1+0x42c0] ;  /* 0x0042c00001087983 */ /* 0x002ee80000300a00 */
        /* <DEDUP_REMOVED lines=1139> */
[----:B--2---:R1:W-:Y:S04]  /*66760*/  STL.64 [R1+0x3600], R6 ;  /* 0x0036000601007387 */ /* 0x0043e80000100a00 */
        /* <DEDUP_REMOVED lines=2048> */
[----:B------:R-:W-:-:S02]  /*6e770*/  IMAD R3, R3, 0x110, RZ ;  /* 0x0000011003037824 */ /* 0x000fc400078e02ff */
[----:B------:R-:W-:Y:S01]  /*6e780*/  IMAD R252, R2, 0x220, R252 ;  /* 0x0000022002fc7824 */ /* 0x000fe200078e02fc */
[----:B------:R-:W-:Y:S01]  /*6e790*/  USHF.R.S32.HI UR9, URZ, 0x1f, UR8 ;  /* 0x0000001f3f097899 */ /* 0x000fe20008011408 */
[----:B------:R-:W-:Y:S02]  /*6e7a0*/  SHF.R.S32.HI R2, RZ, 0x1f, R4 ;  /* 0x0000001fff027819 */ /* 0x000fe40000011404 */
[----:B------:R-:W-:Y:S02]  /*6e7b0*/  LOP3.LUT R3, R3, 0x30, R0, 0x78, !PT ;  /* 0x0000003003037812 */ /* 0x000fe400078e7800 */
[----:B------:R-:W-:Y:S01]  /*6e7c0*/  SHF.R.S32.HI R0, RZ, 0x1f, R245 ;  /* 0x0000001fff007819 */ /* 0x000fe200000114f5 */
[----:B------:R-:W-:Y:S01]  /*6e7d0*/  ULEA.HI UR8, UR9, UR8, URZ, 0x6 ;  /* 0x0000000809087291 */ /* 0x000fe2000f8f303f */
[----:B------:R-:W-:Y:S02]  /*6e7e0*/  SHF.L.U64.HI R2, R4, 0x2, R2 ;  /* 0x0000000204027819 */ /* 0x000fe40000010202 */
[----:B------:R-:W-:Y:S01]  /*6e7f0*/  SHF.L.U64.HI R0, R245, 0x2, R0 ;  /* 0x00000002f5007819 */ /* 0x000fe20000010200 */
[----:B------:R-:W-:Y:S01]  /*6e800*/  UMOV UR5, URZ ;  /* 0x0000003f00057c82 */ /* 0x000fe20008000000 */
[----:B------:R-:W-:Y:S01]  /*6e810*/  UMOV UR7, 0x1 ;  /* 0x0000000100077882 */ /* 0x000fe20000000000 */
[----:B------:R-:W-:Y:S01]  /*6e820*/  USHF.R.S32.HI UR8, URZ, 0x6, UR8 ;  /* 0x000000063f087899 */ /* 0x000fe20008011408 */
[----:B-1----:R-:W-:-:S11]  /*6e830*/  UMOV UR9, 0xffffffff ;  /* 0xffffffff00097882 */ /* 0x002fd60000000000 */
.L_x_1:
[----:B------:R-:W2:Y:S01]  /*6e840*/  LDL.LU.64 R24, [R1+0x100] ;  /* 0x0001000001187983 */ /* 0x000ea20000300a00 */
[----:B------:R-:W-:-:S04]  /*6e850*/  DEPBAR.LE SB0, 0x2 ;  /* 0x000080800000791a */ /* 0x000fc80000000000 */
[----:B------:R-:W2:Y:S04]  /*6e860*/  LDL.LU.64 R26, [R1+0x108] ;  /* 0x00010800011a7983 */ /* 0x000ea80000300a00 */
[----:B------:R-:W3:Y:S04]  /*6e870*/  LDL.LU.64 R40, [R1+0xf0] ;  /* 0x0000f00001287983 */ /* 0x000ee80000300a00 */
[----:B------:R-:W3:Y:S04]  /*6e880*/  LDL.LU.64 R42, [R1+0xf8] ;  /* 0x0000f800012a7983 */ /* 0x000ee80000300a00 */
[----:B------:R-:W4:Y:S04]  /*6e890*/  LDL.LU.64 R12, [R1+0xe0] ;  /* 0x0000e000010c7983 */ /* 0x000f280000300a00 */
[----:B------:R-:W4:Y:S04]  /*6e8a0*/  LDL.LU.64 R14, [R1+0xe8] ;  /* 0x0000e800010e7983 */ /* 0x000f280000300a00 */
[----:B------:R-:W5:Y:S04]  /*6e8b0*/  LDL.LU.64 R36, [R1+0xd0] ;  /* 0x0000d00001247983 */ /* 0x000f680000300a00 */
[----:B------:R-:W5:Y:S04]  /*6e8c0*/  LDL.LU.64 R38, [R1+0xd8] ;  /* 0x0000d80001267983 */ /* 0x000f680000300a00 */
[----:B------:R-:W5:Y:S04]  /*6e8d0*/  LDL.LU.64 R28, [R1+0xc0] ;  /* 0x0000c000011c7983 */ /* 0x000f680000300a00 */
[----:B------:R-:W5:Y:S04]  /*6e8e0*/  LDL.LU.64 R30, [R1+0xc8] ;  /* 0x0000c800011e7983 */ /* 0x000f680000300a00 */
[----:B-1----:R-:W5:Y:S04]  /*6e8f0*/  LDL.LU.64 R4, [R1+0xb0] ;  /* 0x0000b00001047983 */ /* 0x002f680000300a00 */
[----:B------:R-:W5:Y:S01]  /*6e900*/  LDL.LU.64 R6, [R1+0xb8] ;  /* 0x0000b80001067983 */ /* 0x000f620000300a00 */
[----:B------:R-:W-:-:S03]  /*6e910*/  UIADD3 UR9, UR9, 0x1, URZ ;  /* 0x0000000109097890 */ /* 0x000fc6000fffe03f */
[----:B------:R1:W-:Y:S01]  /*6e920*/  STL [R1+0x5d9c], R2 ;  /* 0x005d9c0201007387 */ /* 0x0003e20000100800 */
[----:B------:R-:W-:-:S03]  /*6e930*/  UISETP.GT.AND UP0, UPT, UR9, 0x1, UPT ;  /* 0x000000010900788c */ /* 0x000fc6000bf04270 */
[----:B------:R-:W-:Y:S01]  /*6e940*/  STL [R1+0x5d98], R0 ;  /* 0x005d980001007387 */ /* 0x000fe20000100800 */
[----:B------:R-:W-:-:S04]  /*6e950*/  USEL UR9, UR9, URZ, !UP0 ;  /* 0x0000003f09097287 */ /* 0x000fc8000c000000 */
[----:B------:R-:W-:Y:S01]  /*6e960*/  ULEA UR11, UR9, UR4, 0x11 ;  /* 0x00000004090b7291 */ /* 0x000fe2000f8e883f */
[----:B------:R-:W-:Y:S01]  /*6e970*/  BAR.SYNC.DEFER_BLOCKING 0x0 ;  /* 0x0000000000007b1d */ /* 0x000fe20000010000 */
[----:B------:R-:W-:Y:S01]  /*6e980*/  ULEA UR10, UR9, UR4, 0xf ;  /* 0x00000004090a7291 */ /* 0x000fe2000f8e783f */
[----:B-1----:R-:W-:-:S05]  /*6e990*/  LOP3.LUT R2, R252, 0x20, RZ, 0x3c, !PT ;  /* 0x00000020fc027812 */ /* 0x002fca00078e3cff */
[----:B------:R-:W-:Y:S04]  /*6e9a0*/  STL [R1+0x9af8], R2 ;  /* 0x009af80201007387 */ /* 0x000fe80000100800 */
[----:B------:R-:W1:Y:S04]  /*6e9b0*/  LDSM.16.M88.4 R20, [R3+UR11] ;  /* 0x0000000b0314783b */ /* 0x000e680008000200 */
[----:B------:R-:W1:Y:S04]  /*6e9c0*/  LDSM.16.M88.4 R16, [R3+UR11+0x800] ;  /* 0x0008000b0310783b */ /* 0x000e680008000200 */
[----:B------:R-:W-:Y:S04]  /*6e9d0*/  LDS R236, [R252+UR10+0x40000] ;  /* 0x0400000afcec7984 */ /* 0x000fe80008000800 */
[----:B------:R-:W-:Y:S04]  /*6e9e0*/  LDS R238, [R252+UR10+0x40800] ;  /* 0x0408000afcee7984 */ /* 0x000fe80008000800 */
[----:B------:R-:W-:Y:S04]  /*6e9f0*/  LDS R237, [R2+UR10+0x40000] ;  /* 0x0400000a02ed7984 */ /* 0x000fe80008000800 */
[----:B------:R-:W-:Y:S04]  /*6ea00*/  LDS R239, [R2+UR10+0x40800] ;  /* 0x0408000a02ef7984 */ /* 0x000fe80008000800 */
[----:B------:R-:W1:Y:S04]  /*6ea10*/  LDSM.16.M88.4 R248, [R3+UR11+0x2000] ;  /* 0x0020000b03f8783b */ /* 0x000e680008000200 */
        /* <DEDUP_REMOVED lines=9> */
[----:B-1----:R-:W-:Y:S04]  /*6eab0*/  STL.64 [R1+0x30], R20 ;  /* 0x0000301401007387 */ /* 0x002fe80000100a00 */
[----:B------:R-:W-:Y:S04]  /*6eac0*/  STL.64 [R1+0x38], R22 ;  /* 0x0000381601007387 */ /* 0x000fe80000100a00 */
[----:B------:R-:W-:Y:S04]  /*6ead0*/  STL.64 [R1+0x20], R16 ;  /* 0x0000201001007387 */ /* 0x000fe80000100a00 */
[----:B------:R-:W-:Y:S04]  /*6eae0*/  STL.64 [R1+0x28], R18 ;  /* 0x0000281201007387 */ /* 0x000fe80000100a00 */
[----:B------:R1:W-:Y:S04]  /*6eaf0*/  STL [R1+0x9b00], R250 ;  /* 0x009b00fa01007387 */ /* 0x0003e80000100800 */
[----:B------:R-:W-:Y:S04]  /*6eb00*/  STL.64 [R1+0x10], R8 ;  /* 0x0000100801007387 */ /* 0x000fe80000100a00 */
[----:B------:R-:W-:Y:S04]  /*6eb10*/  STL.64 [R1+0x18], R10 ;  /* 0x0000180a01007387 */ /* 0x000fe80000100a00 */
[----:B------:R1:W-:Y:S04]  /*6eb20*/  STL [R1+0x9afc], R251 ;  /* 0x009afcfb01007387 */ /* 0x0003e80000100800 */
[----:B------:R-:W-:Y:S04]  /*6eb30*/  STL.64 [R1], R32 ;  /* 0x0000002001007387 */ /* 0x000fe80000100a00 */
[----:B------:R-:W-:Y:S04]  /*6eb40*/  STL.64 [R1+0x8], R34 ;  /* 0x0000082201007387 */ /* 0x000fe80000100a00 */
        /* <DEDUP_REMOVED lines=14> */
[----:B-1----:R-:W-:-:S02]  /*6ec30*/  IMAD.MOV.U32 R250, RZ, RZ, R8 ;  /* 0x000000fffffa7224 */ /* 0x002fc400078e0008 */
[----:B------:R-:W-:Y:S01]  /*6ec40*/  IMAD.MOV.U32 R251, RZ, RZ, R9 ;  /* 0x000000fffffb7224 */ /* 0x000fe200078e0009 */
        /* <DEDUP_REMOVED lines=15> */
[----:B------:R-:W1:Y:S01]  /*6ed40*/  LDSM.16.M88.4 R124, [R3+UR11+0x10800] ;  /* 0x0108000b037c783b */ /* 0x000e620008000200 */
[C---:B--2---:R-:W-:Y:S03]  /*6ed50*/  HMMA.1688.F32.TF32 R20, R236.reuse, R20, R24 ;  /* 0x00000014ec14723c */ /* 0x044fe60000081018 */
[----:B------:R-:W2:Y:S04]  /*6ed60*/  LDL.LU.64 R24, [R1+0x90] ;  /* 0x0000900001187983 */ /* 0x000ea80000300a00 */
[----:B------:R-:W2:Y:S01]  /*6ed70*/  LDL.LU.64 R26, [R1+0x98] ;  /* 0x00009800011a7983 */ /* 0x000ea20000300a00 */
[C---:B---3--:R-:W-:Y:S03]  /*6ed80*/  HMMA.1688.F32.TF32 R40, R236.reuse, R16, R40 ;  /* 0x00000010ec28723c */ /* 0x048fe60000081028 */
[----:B------:R-:W3:Y:S04]  /*6ed90*/  LDSM.16.M88.4 R120, [R3+UR11+0x11000] ;  /* 0x0110000b0378783b */ /* 0x000ee80008000200 */
[----:B------:R-:W3:Y:S01]  /*6eda0*/  LDSM.16.M88.4 R116, [R3+UR11+0x11800] ;  /* 0x0118000b0374783b */ /* 0x000ee20008000200 */
[C---:B----4-:R-:W-:Y:S03]  /*6edb0*/  HMMA.1688.F32.TF32 R12, R236.reuse, R8, R12 ;  /* 0x00000008ec0c723c */ /* 0x050fe6000008100c */
[----:B------:R-:W4:Y:S04]  /*6edc0*/  LDSM.16.M88.4 R200, [R3+UR11+0x7000] ;  /* 0x0070000b03c8783b */ /* 0x000f280008000200 */
[----:B------:R-:W4:Y:S01]  /*6edd0*/  LDSM.16.M88.4 R196, [R3+UR11+0x7800] ;  /* 0x0078000b03c4783b */ /* 0x000f220008000200 */
[C---:B-----5:R-:W-:Y:S03]  /*6ede0*/  HMMA.1688.F32.TF32 R36, R236.reuse, R32, R36 ;  /* 0x00000020ec24723c */ /* 0x060fe60000081024 */
[----:B------:R5:W-:Y:S04]  /*6edf0*/  STL.64 [R1+0x2060], R20 ;  /* 0x0020601401007387 */ /* 0x000be80000100a00 */
[----:B------:R1:W-:Y:S01]  /*6ee00*/  STL.64 [R1+0x2068], R22 ;  /* 0x0020681601007387 */ /* 0x0003e20000100a00 */
[----:B------:R-:W-:Y:S03]  /*6ee10*/  HMMA.1688.F32.TF32 R28, R236, R248, R28 ;  /* 0x000000f8ec1c723c */ /* 0x000fe6000008101c */
[----:B------:R-:W4:Y:S04]  /*6ee20*/  LDSM.16.M88.4 R192, [R3+UR11+0x8000] ;  /* 0x0080000b03c0783b */ /* 0x000f280008000200 */
[----:B-----5:R-:W5:Y:S04]  /*6ee30*/  LDL.LU.64 R20, [R1+0x80] ;  /* 0x0000800001147983 */ /* 0x020f680000300a00 */
[----:B-1----:R-:W5:Y:S04]  /*6ee40*/  LDL.LU.64 R22, [R1+0x88] ;  /* 0x0000880001167983 */ /* 0x002f680000300a00 */
[----:B------:R-:W3:Y:S04]  /*6ee50*/  LDL.LU.64 R16, [R1+0x70] ;  /* 0x0000700001107983 */ /* 0x000ee80000300a00 */
[----:B------:R-:W3:Y:S04]  /*6ee60*/  LDL.LU.64 R18, [R1+0x78] ;  /* 0x0000780001127983 */ /* 0x000ee80000300a00 */
[----:B------:R-:W-:Y:S04]  /*6ee70*/  STL.64 [R1+0x2050], R40 ;  /* 0x0020502801007387 */ /* 0x000fe80000100a00 */
[----:B------:R-:W-:Y:S04]  /*6ee80*/  STL.64 [R1+0x2058], R42 ;  /* 0x0020582a01007387 */ /* 0x000fe80000100a00 */
[----:B------:R1:W-:Y:S04]  /*6ee90*/  STL.64 [R1+0x17f0], R12 ;  /* 0x0017f00c01007387 */ /* 0x0003e80000100a00 */
[----:B------:R4:W-:Y:S04]  /*6eea0*/  STL.64 [R1+0x17f8], R14 ;  /* 0x0017f80e01007387 */ /* 0x0009e80000100a00 */
[----:B------:R-:W3:Y:S04]  /*6eeb0*/  LDSM.16.M88.4 R180, [R3+UR11+0x9800] ;  /* 0x0098000b03b4783b */ /* 0x000ee80008000200 */
[----:B-1----:R-:W3:Y:S04]  /*6eec0*/  LDL.LU.64 R12, [R1+0x60] ;  /* 0x00006000010c7983 */ /* 0x002ee80000300a00 */
[----:B----4-:R-:W4:Y:S04]  /*6eed0*/  LDL.LU.64 R14, [R1+0x68] ;  /* 0x00006800010e7983 */ /* 0x010f280000300a00 */
[----:B------:R-:W4:Y:S04]  /*6eee0*/  LDL.LU.64 R8, [R1+0x50] ;  /* 0x0000500001087983 */ /* 0x000f280000300a00 */
[----:B------:R-:W4:Y:S01]  /*6eef0*/  LDL.LU.64 R10, [R1+0x58] ;  /* 0x00005800010a7983 */ /* 0x000f220000300a00 */
[----:B------:R-:W-:-:S02]  /*6ef00*/  IMAD.MOV.U32 R2, RZ, RZ, R32 ;  /* 0x000000ffff027224 */ /* 0x000fc400078e0020 */
[----:B------:R-:W-:Y:S01]  /*6ef10*/  IMAD.MOV.U32 R0, RZ, RZ, R33 ;  /* 0x000000ffff007224 */ /* 0x000fe200078e0021 */
[----:B------:R-:W-:Y:S04]  /*6ef20*/  STL.64 [R1+0x1840], R36 ;  /* 0x0018402401007387 */ /* 0x000fe80000100a00 */
[----:B------:R-:W-:Y:S04]  /*6ef30*/  STL.64 [R1+0x1848], R38 ;  /* 0x0018482601007387 */ /* 0x000fe80000100a00 */
[----:B------:R-:W-:Y:S04]  /*6ef40*/  STL.64 [R1+0x9b10], R250 ;  /* 0x009b10fa01007387 */ /* 0x000fe80000100a00 */
[----:B------:R-:W-:Y:S04]  /*6ef50*/  STL.64 [R1+0x9b08], R248 ;  /* 0x009b08f801007387 */ /* 0x000fe80000100a00 */
[----:B------:R-:W-:Y:S04]  /*6ef60*/  STL.64 [R1+0x18f0], R28 ;  /* 0x0018f01c01007387 */ /* 0x000fe80000100a00 */
[----:B------:R1:W-:Y:S04]  /*6ef70*/  STL.64 [R1+0x18f8], R30 ;  /* 0x0018f81e01007387 */ /* 0x0003e80000100a00 */
[----:B------:R-:W4:Y:S04]  /*6ef80*/  LDSM.16.M88.4 R172, [R3+UR11+0xa800] ;  /* 0x00a8000b03ac783b */ /* 0x000f280008000200 */
[----:B------:R-:W4:Y:S01]  /*6ef90*/  LDSM.16.M88.4 R164, [R3+UR11+0xb800] ;  /* 0x00b8000b03a4783b */ /* 0x000f220008000200 */
[C---:B-1----:R-:W-:Y:S03]  /*6efa0*/  HMMA.1688.F32.TF32 R28, R236.reuse, R244, R4 ;  /* 0x000000f4ec1c723c */ /* 0x042fe60000081004 */
[----:B------:R-:W4:Y:S04]  /*6efb0*/  LDL.LU.64 R4, [R1+0x40] ;  /* 0x0000400001047983 */ /* 0x000f280000300a00 */
[----:B------:R-:W4:Y:S04]  /*6efc0*/  LDL.LU.64 R6, [R1+0x48] ;  /* 0x0000480001067983 */ /* 0x000f280000300a00 */
[----:B------:R-:W1:Y:S04]  /*6efd0*/  LDSM.16.M88.4 R112, [R3+UR11+0x12000] ;  /* 0x0120000b0370783b */ /* 0x000e680008000200 */
[----:B------:R-:W1:Y:S04]  /*6efe0*/  LDSM.16.M88.4 R104, [R3+UR11+0x13000] ;  /* 0x0130000b0368783b */ /* 0x000e680008000200 */
[----:B------:R-:W1:Y:S04]  /*6eff0*/  LDSM.16.M88.4 R100, [R3+UR11+0x13800] ;  /* 0x0138000b0364783b */ /* 0x000e680008000200 */
[----:B------:R-:W1:Y:S04]  /*6f000*/  LDSM.16.M88.4 R96, [R3+UR11+0x14000] ;  /* 0x0140000b0360783b */ /* 0x000e680008000200 */
[----:B------:R-:W-:Y:S04]  /*6f010*/  STL.64 [R1+0x1cb0], R28 ;  /* 0x001cb01c01007387 */ /* 0x000fe80000100a00 */
[----:B------:R-:W-:Y:S04]  /*6f020*/  STL.64 [R1+0x1cb8], R30 ;  /* 0x001cb81e01007387 */ /* 0x000fe80000100a00 */
        /* <DEDUP_REMOVED lines=9> */
[----:B------:R-:W-:Y:S04]  /*6f0c0*/  LDSM.16.M88.4 R108, [R3+UR11+0x12800] ;  /* 0x0128000b036c783b */ /* 0x000fe80008000200 */
[----:B------:R-:W-:Y:S04]  /*6f0d0*/  LDSM.16.M88.4 R60, [R3+UR11+0x18800] ;  /* 0x0188000b033c783b */ /* 0x000fe80008000200 */
[----:B------:R-:W-:Y:S04]  /*6f0e0*/  LDSM.16.M88.4 R56, [R3+UR11+0x19000] ;  /* 0x0190000b0338783b */ /* 0x000fe80008000200 */
[----:B------:R-:W-:Y:S04]  /*6f0f0*/  LDSM.16.M88.4 R52, [R3+UR11+0x19800] ;  /* 0x0198000b0334783b */ /* 0x000fe80008000200 */
[----:B------:R-:W-:Y:S01]  /*6f100*/  LDSM.16.M88.4 R48, [R3+UR11+0x1a000] ;  /* 0x01a0000b0330783b */ /* 0x000fe20008000200 */
[----:B--2---:R-:W-:-:S15]  /*6f110*/  HMMA.1688.F32.TF32 R24, R236, R232, R24 ;  /* 0x000000e8ec18723c */ /* 0x004fde0000081018 */
[----:B------:R-:W-:-:S09]  /*6f120*/  NOP ;  /* 0x0000000000007918 */ /* 0x000fd20000000000 */
[----:B------:R-:W-:Y:S01]  /*6f130*/  IMAD.MOV.U32 R223, RZ, RZ, R27 ;  /* 0x000000ffffdf7224 */ /* 0x000fe200078e001b */
[----:B------:R-:W-:Y:S01]  /*6f140*/  MOV R219, R25 ;  /* 0x0000001900db7202 */ /* 0x000fe20000000f00 */
[----:B------:R-:W-:Y:S02]  /*6f150*/  IMAD.MOV.U32 R222, RZ, RZ, R26 ;  /* 0x000000ffffde7224 */ /* 0x000fe400078e001a */
[----:B------:R-:W-:Y:S01]  /*6f160*/  IMAD.MOV.U32 R218, RZ, RZ, R24 ;  /* 0x000000ffffda7224 */ /* 0x000fe200078e0018 */
[----:B------:R-:W-:Y:S04]  /*6f170*/  STL [R1+0x95ec], R223 ;  /* 0x0095ecdf01007387 */ /* 0x000fe80000100800 */
[----:B------:R-:W-:Y:S01]  /*6f180*/  STL [R1+0x95e8], R222 ;  /* 0x0095e8de01007387 */ /* 0x000fe20000100800 */
[C---:B-----5:R-:W-:Y:S03]  /*6f190*/  HMMA.1688.F32.TF32 R20, R236.reuse, R228, R20 ;  /* 0x000000e4ec14723c */ /* 0x060fe60000081014 */
[----:B------:R-:W-:Y:S04]  /*6f1a0*/  STL [R1+0x95e4], R219 ;  /* 0x0095e4db01007387 */ /* 0x000fe80000100800 */
[----:B------:R2:W-:Y:S01]  /*6f1b0*/  STL [R1+0x95e0], R218 ;  /* 0x0095e0da01007387 */ /* 0x0005e20000100800 */
[----:B---3--:R-:W-:-:S15]  /*6f1c0*/  HMMA.1688.F32.TF32 R16, R236, R224, R16 ;  /* 0x000000e0ec10723c */ /* 0x008fde0000081010 */
[----:B------:R3:W-:Y:S04]  /*6f1d0*/  STL.64 [R1+0x1cf0], R20 ;  /* 0x001cf01401007387 */ /* 0x0007e80000100a00 */
[----:B------:R5:W-:Y:S05]  /*6f1e0*/  STL.64 [R1+0x1cf8], R22 ;  /* 0x001cf81601007387 */ /* 0x000bea0000100a00 */
[----:B--2---:R-:W-:Y:S02]  /*6f1f0*/  IMAD.MOV.U32 R218, RZ, RZ, R19 ;  /* 0x000000ffffda7224 */ /* 0x004fe400078e0013 */
[----:B------:R-:W-:Y:S01]  /*6f200*/  IMAD.MOV.U32 R219, RZ, RZ, R18 ;  /* 0x000000ffffdb7224 */ /* 0x000fe200078e0012 */
[----:B----4-:R-:W-:Y:S01]  /*6f210*/  HMMA.1688.F32.TF32 R12, R236, R220, R12 ;  /* 0x000000dcec0c723c */ /* 0x010fe2000008100c */
[----:B------:R-:W-:Y:S01]  /*6f220*/  IMAD.MOV.U32 R223, RZ, RZ, R16 ;  /* 0x000000ffffdf7224 */ /* 0x000fe200078e0010 */
[----:B------:R-:W-:Y:S01]  /*6f230*/  STL [R1+0x96fc], R218 ;  /* 0x0096fcda01007387 */ /* 0x000fe20000100800 */
[----:B------:R-:W-:-:S03]  /*6f240*/  IMAD.MOV.U32 R222, RZ, RZ, R17 ;  /* 0x000000ffffde7224 */ /* 0x000fc600078e0011 */
[----:B------:R-:W-:Y:S01]  /*6f250*/  STL [R1+0x96f8], R219 ;  /* 0x0096f8db01007387 */ /* 0x000fe20000100800 */
[----:B------:R-:W-:Y:S03]  /*6f260*/  HMMA.1688.F32.TF32 R8, R236, R216, R8 ;  /* 0x000000d8ec08723c */ /* 0x000fe60000081008 */
[----:B------:R-:W-:Y:S04]  /*6f270*/  STL.64 [R1+0x9af0], R222 ;  /* 0x009af0de01007387 */ /* 0x000fe80000100a00 */
[----:B------:R-:W-:Y:S09]  /*6f280*/  STL.64 [R1+0x9ae8], R220 ;  /* 0x009ae8dc01007387 */ /* 0x000ff20000100a00 */
[----:B------:R2:W-:Y:S04]  /*6f290*/  STL.64 [R1+0x1dd0], R12 ;  /* 0x001dd00c01007387 */ /* 0x0005e80000100a00 */
[----:B------:R4:W-:Y:S04]  /*6f2a0*/  STL.64 [R1+0x1dd8], R14 ;  /* 0x001dd80e01007387 */ /* 0x0009e80000100a00 */
[----:B------:R-:W-:Y:S01]  /*6f2b0*/  IMAD.MOV.U32 R246, RZ, RZ, R10 ;  /* 0x000000fffff67224 */ /* 0x000fe200078e000a */
[----:B------:R-:W-:Y:S01]  /*6f2c0*/  MOV R234, R8 ;  /* 0x0000000800ea7202 */ /* 0x000fe20000000f00 */
[----:B------:R-:W-:-:S02]  /*6f2d0*/  IMAD.MOV.U32 R247, RZ, RZ, R11 ;  /* 0x000000fffff77224 */ /* 0x000fc400078e000b */
[----:B------:R-:W-:-:S03]  /*6f2e0*/  IMAD.MOV.U32 R235, RZ, RZ, R9 ;  /* 0x000000ffffeb7224 */ /* 0x000fc600078e0009 */
[----:B------:R-:W-:Y:S04]  /*6f2f0*/  STL.64 [R1+0x9b38], R246 ;  /* 0x009b38f601007387 */ /* 0x000fe80000100a00 */
[----:B------:R-:W-:Y:S04]  /*6f300*/  STL.64 [R1+0x9b30], R244 ;  /* 0x009b30f401007387 */ /* 0x000fe80000100a00 */
[----:B------:R-:W-:Y:S01]  /*6f310*/  STL.64 [R1+0x9b28], R234 ;  /* 0x009b28ea01007387 */ /* 0x000fe20000100a00 */
[----:B------:R-:W-:Y:S03]  /*6f320*/  HMMA.1688.F32.TF32 R4, R236, R212, R4 ;  /* 0x000000d4ec04723c */ /* 0x000fe60000081004 */
[----:B------:R-:W-:Y:S04]  /*6f330*/  STL.64 [R1+0x9b20], R232 ;  /* 0x009b20e801007387 */ /* 0x000fe80000100a00 */
[----:B------:R-:W-:Y:S04]  /*6f340*/  STL.64 [R1+0x9b18], R216 ;  /* 0x009b18d801007387 */ /* 0x000fe80000100a00 */
[----:B---3--:R-:W3:Y:S04]  /*6f350*/  LDL.LU.64 R20, [R1+0x280] ;  /* 0x0002800001147983 */ /* 0x008ee80000300a00 */
[----:B-----5:R-:W3:Y:S09]  /*6f360*/  LDL.LU.64 R22, [R1+0x288] ;  /* 0x0002880001167983 */ /* 0x020ef20000300a00 */
[----:B------:R-:W-:Y:S01]  /*6f370*/  IMAD.MOV.U32 R226, RZ, RZ, R4 ;  /* 0x000000ffffe27224 */ /* 0x000fe200078e0004 */
[----:B------:R-:W-:Y:S01]  /*6f380*/  MOV R231, R7 ;  /* 0x0000000700e77202 */ /* 0x000fe20000000f00 */
[----:B------:R-:W-:-:S02]  /*6f390*/  IMAD.MOV.U32 R227, RZ, RZ, R5 ;  /* 0x000000ffffe37224 */ /* 0x000fc400078e0005 */
[----:B------:R-:W-:Y:S01]  /*6f3a0*/  IMAD.MOV.U32 R230, RZ, RZ, R6 ;  /* 0x000000ffffe67224 */ /* 0x000fe200078e0006 */
[----:B------:R-:W5:Y:S04]  /*6f3b0*/  LDL.LU.64 R4, [R1+0x270] ;  /* 0x0002700001047983 */ /* 0x000f680000300a00 */
[----:B------:R-:W5:Y:S04]  /*6f3c0*/  LDL.LU.64 R6, [R1+0x278] ;  /* 0x0002780001067983 */ /* 0x000f680000300a00 */
[----:B------:R-:W5:Y:S04]  /*6f3d0*/  LDL.LU.64 R36, [R1+0x260] ;  /* 0x0002600001247983 */ /* 0x000f680000300a00 */
[----:B------:R-:W5:Y:S04]  /*6f3e0*/  LDL.LU.64 R38, [R1+0x268] ;  /* 0x0002680001267983 */ /* 0x000f680000300a00 */
[----:B------:R-:W5:Y:S04]  /*6f3f0*/  LDL.LU.64 R16, [R1+0x250] ;  /* 0x0002500001107983 */ /* 0x000f680000300a00 */
[----:B------:R-:W5:Y:S04]  /*6f400*/  LDL.LU.64 R18, [R1+0x258] ;  /* 0x0002580001127983 */ /* 0x000f680000300a00 */
[----:B--2---:R-:W2:Y:S04]  /*6f410*/  LDL.LU.64 R12, [R1+0x240] ;  /* 0x00024000010c7983 */ /* 0x004ea80000300a00 */
[----:B----4-:R-:W2:Y:S04]  /*6f420*/  LDL.LU.64 R14, [R1+0x248] ;  /* 0x00024800010e7983 */ /* 0x010ea80000300a00 */
[----:B------:R-:W4:Y:S04]  /*6f430*/  LDL.LU.64 R8, [R1+0x230] ;  /* 0x0002300001087983 */ /* 0x000f280000300a00 */
[----:B------:R-:W4:Y:S04]  /*6f440*/  LDL.LU.64 R10, [R1+0x238] ;  /* 0x00023800010a7983 */ /* 0x000f280000300a00 */
[----:B------:R-:W2:Y:S04]  /*6f450*/  LDL.LU.64 R32, [R1+0x220] ;  /* 0x0002200001207983 */ /* 0x000ea80000300a00 */
[----:B------:R-:W2:Y:S04]  /*6f460*/  LDL.LU.64 R34, [R1+0x228] ;  /* 0x0002280001227983 */ /* 0x000ea80000300a00 */
        /* <DEDUP_REMOVED lines=36> */
[----:B------:R-:W4:Y:S04]  /*6f6b0*/  LDL.LU.64 R28, [R1+0x210] ;  /* 0x00021000011c7983 */ /* 0x000f280000300a00 */
[----:B------:R-:W4:Y:S01]  /*6f6c0*/  LDL.LU.64 R30, [R1+0x218] ;  /* 0x00021800011e7983 */ /* 0x000f220000300a00 */
[C---:B---3--:R-:W-:Y:S06]  /*6f6d0*/  HMMA.1688.F32.TF32 R20, R236.reuse, R208, R20 ;  /* 0x000000d0ec14723c */ /* 0x048fec0000081014 */
[----:B-----5:R-:W-:-:S15]  /*6f6e0*/  HMMA.1688.F32.TF32 R4, R236, R204, R4 ;  /* 0x000000ccec04723c */ /* 0x020fde0000081004 */
[----:B------:R-:W-:-:S02]  /*6f6f0*/  NOP ;  /* 0x0000000000007918 */ /* 0x000fc40000000000 */
[----:B------:R3:W-:Y:S04]  /*6f700*/  STL.64 [R1+0x2030], R20 ;  /* 0x0020301401007387 */ /* 0x0007e80000100a00 */
[----:B------:R5:W-:Y:S04]  /*6f710*/  STL.64 [R1+0x2038], R22 ;  /* 0x0020381601007387 */ /* 0x000be80000100a00 */
[----:B------:R-:W4:Y:S04]  /*6f720*/  LDL.LU.64 R24, [R1+0x200] ;  /* 0x0002000001187983 */ /* 0x000f280000300a00 */
[----:B------:R-:W4:Y:S04]  /*6f730*/  LDL.LU.64 R26, [R1+0x208] ;  /* 0x00020800011a7983 */ /* 0x000f280000300a00 */
[----:B---3--:R-:W3:Y:S04]  /*6f740*/  LDL.LU.64 R20, [R1+0x1f0] ;  /* 0x0001f00001147983 */ /* 0x008ee80000300a00 */
[----:B-----5:R-:W3:Y:S04]  /*6f750*/  LDL.LU.64 R22, [R1+0x1f8] ;  /* 0x0001f80001167983 */ /* 0x020ee80000300a00 */
[----:B------:R5:W-:Y:S04]  /*6f760*/  STL.64 [R1+0x2020], R4 ;  /* 0x0020200401007387 */ /* 0x000be80000100a00 */
[----:B------:R1:W-:Y:S04]  /*6f770*/  STL.64 [R1+0x2028], R6 ;  /* 0x0020280601007387 */ /* 0x0003e80000100a00 */
[----:B-----5:R-:W5:Y:S04]  /*6f780*/  LDL.LU.64 R4, [R1+0x1e0] ;  /* 0x0001e00001047983 */ /* 0x020f680000300a00 */
[----:B-1----:R-:W5:Y:S01]  /*6f790*/  LDL.LU.64 R6, [R1+0x1e8] ;  /* 0x0001e80001067983 */ /* 0x002f620000300a00 */
[C---:B------:R-:W-:Y:S06]  /*6f7a0*/  HMMA.1688.F32.TF32 R40, R236.reuse, R200, R36 ;  /* 0x000000c8ec28723c */ /* 0x040fec0000081024 */
[----:B------:R-:W-:Y:S01]  /*6f7b0*/  HMMA.1688.F32.TF32 R36, R236, R196, R16 ;  /* 0x000000c4ec24723c */ /* 0x000fe20000081010 */
[----:B------:R-:W5:-:S15]  /*6f7c0*/  LDL.LU.64 R16, [R1+0x1d0] ;  /* 0x0001d00001107983 */ /* 0x000f5e0000300a00 */
[----:B------:R-:W-:-:S01]  /*6f7d0*/  NOP ;  /* 0x0000000000007918 */ /* 0x000fc20000000000 */
[----:B------:R-:W-:Y:S04]  /*6f7e0*/  STL.64 [R1+0x2010], R40 ;  /* 0x0020102801007387 */ /* 0x000fe80000100a00 */
[----:B------:R-:W-:Y:S04]  /*6f7f0*/  STL.64 [R1+0x2018], R42 ;  /* 0x0020182a01007387 */ /* 0x000fe80000100a00 */
[----:B------:R-:W5:Y:S04]  /*6f800*/  LDL.LU.64 R18, [R1+0x1d8] ;  /* 0x0001d80001127983 */ /* 0x000f680000300a00 */
[----:B------:R-:W-:Y:S04]  /*6f810*/  STL.64 [R1+0x2000], R36 ;  /* 0x0020002401007387 */ /* 0x000fe80000100a00 */
[----:B------:R1:W-:Y:S01]  /*6f820*/  STL.64 [R1+0x2008], R38 ;  /* 0x0020082601007387 */ /* 0x0003e20000100a00 */
[C---:B--2---:R-:W-:Y:S03]  /*6f830*/  HMMA.1688.F32.TF32 R32, R236.reuse, R184, R32 ;  /* 0x000000b8ec20723c */ /* 0x044fe60000081020 */
[----:B------:R-:W2:Y:S03]  /*6f840*/  LDSM.16.M88.4 R40, [R3+UR11+0x1b000] ;  /* 0x01b0000b0328783b */ /* 0x000ea60008000200 */
[----:B-1----:R-:W-:Y:S01]  /*6f850*/  HMMA.1688.F32.TF32 R36, R236, R192, R12 ;  /* 0x000000c0ec24723c */ /* 0x002fe2000008100c */
[----:B------:R-:W2:Y:S04]  /*6f860*/  LDL.LU.64 R12, [R1+0x1c0] ;  /* 0x0001c000010c7983 */ /* 0x000ea80000300a00 */
[----:B------:R-:W2:-:S15]  /*6f870*/  LDL.LU.64 R14, [R1+0x1c8] ;  /* 0x0001c800010e7983 */ /* 0x000e9e0000300a00 */
[----:B------:R-:W-:-:S03]  /*6f880*/  NOP ;  /* 0x0000000000007918 */ /* 0x000fc60000000000 */
[----:B------:R-:W-:Y:S04]  /*6f890*/  STL.64 [R1+0x1ff0], R36 ;  /* 0x001ff02401007387 */ /* 0x000fe80000100a00 */
[----:B------:R4:W-:Y:S02]  /*6f8a0*/  STL.64 [R1+0x1ff8], R38 ;  /* 0x001ff82601007387 */ /* 0x0009e40000100a00 */
[----:B----4-:R-:W-:Y:S02]  /*6f8b0*/  HMMA.1688.F32.TF32 R36, R236, R188, R8 ;  /* 0x000000bcec24723c */ /* 0x010fe40000081008 */
[----:B------:R-:W4:Y:S04]  /*6f8c0*/  LDL.LU.64 R8, [R1+0x1b0] ;  /* 0x0001b00001087983 */ /* 0x000f280000300a00 */
[----:B------:R-:W4:-:S15]  /*6f8d0*/  LDL.LU.64 R10, [R1+0x1b8] ;  /* 0x0001b800010a7983 */ /* 0x000f1e0000300a00 */
[----:B------:R-:W-:-:S02]  /*6f8e0*/  NOP ;  /* 0x0000000000007918 */ /* 0x000fc40000000000 */
[----:B------:R1:W-:Y:S04]  /*6f8f0*/  STL.64 [R1+0x1fe0], R36 ;  /* 0x001fe02401007387 */ /* 0x0003e80000100a00 */
[----:B------:R1:W-:Y:S04]  /*6f900*/  STL.64 [R1+0x1fe8], R38 ;  /* 0x001fe82601007387 */ /* 0x0003e80000100a00 */
[----:B------:R-:W-:Y:S04]  /*6f910*/  STL.64 [R1+0x9ae0], R182 ;  /* 0x009ae0b601007387 */ /* 0x000fe80000100a00 */
[----:B------:R-:W-:Y:S01]  /*6f920*/  STL.64 [R1+0x1fd0], R32 ;  /* 0x001fd02001007387 */ /* 0x000fe20000100a00 */
[----:B------:R-:W-:Y:S03]  /*6f930*/  HMMA.1688.F32.TF32 R28, R236, R180, R28 ;  /* 0x000000b4ec1c723c */ /* 0x000fe6000008101c */
[----:B------:R-:W-:Y:S04]  /*6f940*/  STL.64 [R1+0x1fd8], R34 ;  /* 0x001fd82201007387 */ /* 0x000fe80000100a00 */
[----:B------:R-:W-:-:S15]  /*6f950*/  STL.64 [R1+0x9ad8], R180 ;  /* 0x009ad8b401007387 */ /* 0x000fde0000100a00 */
[----:B------:R-:W-:-:S01]  /*6f960*/  NOP ;  /* 0x0000000000007918 */ /* 0x000fc20000000000 */
[----:B------:R-:W-:Y:S04]  /*6f970*/  STL.64 [R1+0x1fc0], R28 ;  /* 0x001fc01c01007387 */ /* 0x000fe80000100a00 */
[----:B------:R-:W-:Y:S01]  /*6f980*/  STL.64 [R1+0x1fc8], R30 ;  /* 0x001fc81e01007387 */ /* 0x000fe20000100a00 */
[C---:B------:R-:W-:Y:S06]  /*6f990*/  HMMA.1688.F32.TF32 R24, R236.reuse, R176, R24 ;  /* 0x000000b0ec18723c */ /* 0x040fec0000081018 */
[C---:B---3--:R-:W-:Y:S06]  /*6f9a0*/  HMMA.1688.F32.TF32 R20, R236.reuse, R172, R20 ;  /* 0x000000acec14723c */ /* 0x048fec0000081014 */
[----:B-----5:R-:W-:Y:S11]  /*6f9b0*/  HMMA.1688.F32.TF32 R4, R236, R168, R4 ;  /* 0x000000a8ec04723c */ /* 0x020ff60000081004 */
[----:B------:R-:W-:Y:S04]  /*6f9c0*/  STL.64 [R1+0x1fb0], R24 ;  /* 0x001fb01801007387 */ /* 0x000fe80000100a00 */
[----:B------:R-:W-:Y:S04]  /*6f9d0*/  STL.64 [R1+0x1fb8], R26 ;  /* 0x001fb81a01007387 */ /* 0x000fe80000100a00 */
[----:B------:R-:W-:Y:S04]  /*6f9e0*/  STL.64 [R1+0x1fa0], R20 ;  /* 0x001fa01401007387 */ /* 0x000fe80000100a00 */
[----:B------:R-:W-:Y:S04]  /*6f9f0*/  STL.64 [R1+0x1fa8], R22 ;  /* 0x001fa81601007387 */ /* 0x000fe80000100a00 */
[----:B------:R3:W-:Y:S01]  /*6fa00*/  STL [R1+0x1f94], R5 ;  /* 0x001f940501007387 */ /* 0x0007e20000100800 */
[----:B------:R-:W-:-:S03]  /*6fa10*/  IMAD.MOV.U32 R211, RZ, RZ, R4 ;  /* 0x000000ffffd37224 */ /* 0x000fc600078e0004 */
[----:B-1----:R-:W5:Y:S01]  /*6fa20*/  LDL.LU.64 R36, [R1+0x1a0] ;  /* 0x0001a00001247983 */ /* 0x002f620000300a00 */
[----:B------:R-:W-:Y:S02]  /*6fa30*/  IMAD.MOV.U32 R190, RZ, RZ, R6 ;  /* 0x000000ffffbe7224 */ /* 0x000fe400078e0006 */
[----:B------:R-:W-:Y:S01]  /*6fa40*/  IMAD.MOV.U32 R191, RZ, RZ, R7 ;  /* 0x000000ffffbf7224 */ /* 0x000fe200078e0007 */
[----:B------:R-:W5:Y:S04]  /*6fa50*/  LDL.LU.64 R38, [R1+0x1a8] ;  /* 0x0001a80001267983 */ /* 0x000f680000300a00 */
[----:B---3--:R-:W3:Y:S04]  /*6fa60*/  LDL.LU.64 R4, [R1+0x190] ;  /* 0x0001900001047983 */ /* 0x008ee80000300a00 */
[----:B------:R-:W3:Y:S01]  /*6fa70*/  LDL.LU.64 R6, [R1+0x198] ;  /* 0x0001980001067983 */ /* 0x000ee20000300a00 */
[C---:B------:R-:W-:Y:S06]  /*6fa80*/  HMMA.1688.F32.TF32 R16, R236.reuse, R164, R16 ;  /* 0x000000a4ec10723c */ /* 0x040fec0000081010 */
[----:B--2---:R-:W-:Y:S01]  /*6fa90*/  HMMA.1688.F32.TF32 R12, R236, R160, R12 ;  /* 0x000000a0ec0c723c */ /* 0x004fe2000008100c */
[----:B------:R1:W-:Y:S04]  /*6faa0*/  STL [R1+0x9598], R191 ;  /* 0x009598bf01007387 */ /* 0x0003e80000100800 */
[----:B------:R-:W-:-:S13]  /*6fab0*/  STL [R1+0x9594], R190 ;  /* 0x009594be01007387 */ /* 0x000fda0000100800 */
[----:B------:R-:W-:Y:S01]  /*6fac0*/  IMAD.MOV.U32 R210, RZ, RZ, R19 ;  /* 0x000000ffffd27224 */ /* 0x000fe200078e0013 */
[----:B------:R2:W-:Y:S04]  /*6fad0*/  STL [R1+0x9590], R211 ;  /* 0x009590d301007387 */ /* 0x0005e80000100800 */
[----:B------:R2:W-:Y:S04]  /*6fae0*/  STL.64 [R1+0x1f80], R16 ;  /* 0x001f801001007387 */ /* 0x0005e80000100a00 */
[----:B------:R-:W-:Y:S04]  /*6faf0*/  STL [R1+0x1f88], R18 ;  /* 0x001f881201007387 */ /* 0x000fe80000100800 */
[----:B------:R-:W3:Y:S04]  /*6fb00*/  LDL.LU.64 R32, [R1+0x180] ;  /* 0x0001800001207983 */ /* 0x000ee80000300a00 */
[----:B------:R-:W3:Y:S01]  /*6fb10*/  LDL.LU.64 R34, [R1+0x188] ;  /* 0x0001880001227983 */ /* 0x000ee20000300a00 */
[----:B----4-:R-:W-:Y:S03]  /*6fb20*/  HMMA.1688.F32.TF32 R8, R236, R156, R8 ;  /* 0x0000009cec08723c */ /* 0x010fe60000081008 */
[----:B------:R4:W-:Y:S04]  /*6fb30*/  STL [R1+0x959c], R210 ;  /* 0x00959cd201007387 */ /* 0x0009e80000100800 */
[----:B------:R4:W-:Y:S04]  /*6fb40*/  STL [R1+0x1f70], R12 ;  /* 0x001f700c01007387 */ /* 0x0009e80000100800 */
[----:B------:R-:W3:Y:S04]  /*6fb50*/  LDL.LU.64 R28, [R1+0x170] ;  /* 0x00017000011c7983 */ /* 0x000ee80000300a00 */
[----:B------:R-:W3:Y:S01]  /*6fb60*/  LDL.LU.64 R30, [R1+0x178] ;  /* 0x00017800011e7983 */ /* 0x000ee20000300a00 */
[----:B-1----:R-:W-:Y:S01]  /*6fb70*/  IMAD.MOV.U32 R191, RZ, RZ, R13 ;  /* 0x000000ffffbf7224 */ /* 0x002fe200078e000d */
[----:B--2---:R-:W-:-:S06]  /*6fb80*/  MOV R211, R15 ;  /* 0x0000000f00d37202 */ /* 0x004fcc0000000f00 */
[----:B------:R1:W-:Y:S04]  /*6fb90*/  STL.64 [R1+0x1f60], R8 ;  /* 0x001f600801007387 */ /* 0x0003e80000100a00 */
[----:B------:R2:W-:Y:S04]  /*6fba0*/  STL [R1+0x1f68], R10 ;  /* 0x001f680a01007387 */ /* 0x0005e80000100800 */
[----:B------:R-:W3:Y:S04]  /*6fbb0*/  LDL.LU.64 R24, [R1+0x160] ;  /* 0x0001600001187983 */ /* 0x000ee80000300a00 */
[----:B------:R-:W3:Y:S04]  /*6fbc0*/  LDL.LU.64 R26, [R1+0x168] ;  /* 0x00016800011a7983 */ /* 0x000ee80000300a00 */
[----:B------:R-:W3:Y:S01]  /*6fbd0*/  LDL.LU.64 R20, [R1+0x150] ;  /* 0x0001500001147983 */ /* 0x000ee20000300a00 */
[----:B------:R-:W-:-:S03]  /*6fbe0*/  IMAD.MOV.U32 R190, RZ, RZ, R14 ;  /* 0x000000ffffbe7224 */ /* 0x000fc600078e000e */
[----:B------:R-:W3:Y:S04]  /*6fbf0*/  LDL.LU.64 R22, [R1+0x158] ;  /* 0x0001580001167983 */ /* 0x000ee80000300a00 */
[----:B------:R-:W3:Y:S01]  /*6fc00*/  LDL.LU.64 R16, [R1+0x140] ;  /* 0x0001400001107983 */ /* 0x000ee20000300a00 */
[----:B----4-:R-:W-:-:S03]  /*6fc10*/  IMAD.MOV.U32 R210, RZ, RZ, R11 ;  /* 0x000000ffffd27224 */ /* 0x010fc600078e000b */
[----:B------:R-:W4:Y:S04]  /*6fc20*/  LDL.LU.64 R18, [R1+0x148] ;  /* 0x0001480001127983 */ /* 0x000f280000300a00 */
[----:B------:R-:W4:Y:S04]  /*6fc30*/  LDL.LU.64 R12, [R1+0x130] ;  /* 0x00013000010c7983 */ /* 0x000f280000300a00 */
[----:B------:R-:W4:Y:S04]  /*6fc40*/  LDL.LU.64 R14, [R1+0x138] ;  /* 0x00013800010e7983 */ /* 0x000f280000300a00 */
[----:B-1----:R-:W4:Y:S04]  /*6fc50*/  LDL.LU.64 R8, [R1+0x120] ;  /* 0x0001200001087983 */ /* 0x002f280000300a00 */
[----:B--2---:R-:W2:Y:S01]  /*6fc60*/  LDL.LU.64 R10, [R1+0x128] ;  /* 0x00012800010a7983 */ /* 0x004ea20000300a00 */
[C---:B-----5:R-:W-:Y:S06]  /*6fc70*/  HMMA.1688.F32.TF32 R36, R236.reuse, R152, R36 ;  /* 0x00000098ec24723c */ /* 0x060fec0000081024 */
[----:B---3--:R-:W-:-:S15]  /*6fc80*/  HMMA.1688.F32.TF32 R4, R236, R148, R4 ;  /* 0x00000094ec04723c */ /* 0x008fde0000081004 */
[----:B------:R-:W-:-:S02]  /*6fc90*/  NOP ;  /* 0x0000000000007918 */ /* 0x000fc40000000000 */
[----:B------:R-:W-:Y:S07]  /*6fca0*/  STL [R1+0x1f50], R36 ;  /* 0x001f502401007387 */ /* 0x000fee0000100800 */
[----:B------:R-:W-:Y:S01]  /*6fcb0*/  IMAD.MOV.U32 R142, RZ, RZ, R4 ;  /* 0x000000ffff8e7224 */ /* 0x000fe200078e0004 */
[----:B------:R-:W-:Y:S01]  /*6fcc0*/  MOV R178, R6 ;  /* 0x0000000600b27202 */ /* 0x000fe20000000f00 */
[----:B------:R-:W-:Y:S02]  /*6fcd0*/  IMAD.MOV.U32 R143, RZ, RZ, R5 ;  /* 0x000000ffff8f7224 */ /* 0x000fe400078e0005 */
[----:B------:R-:W-:Y:S01]  /*6fce0*/  IMAD.MOV.U32 R179, RZ, RZ, R7 ;  /* 0x000000ffffb37224 */ /* 0x000fe200078e0007 */
[----:B------:R-:W3:Y:S04]  /*6fcf0*/  LDL.LU.64 R4, [R1+0x110] ;  /* 0x0001100001047983 */ /* 0x000ee80000300a00 */
[----:B------:R-:W3:Y:S01]  /*6fd00*/  LDL.LU.64 R6, [R1+0x118] ;  /* 0x0001180001067983 */ /* 0x000ee20000300a00 */
[----:B------:R-:W-:-:S15]  /*6fd10*/  HMMA.1688.F32.TF32 R32, R236, R144, R32 ;  /* 0x00000090ec20723c */ /* 0x000fde0000081020 */
[----:B------:R-:W-:-:S09]  /*6fd20*/  NOP ;  /* 0x0000000000007918 */ /* 0x000fd20000000000 */
[----:B------:R-:W-:Y:S02]  /*6fd30*/  IMAD.MOV.U32 R154, RZ, RZ, R32 ;  /* 0x000000ffff9a7224 */ /* 0x000fe400078e0020 */
[----:B------:R-:W-:Y:S01]  /*6fd40*/  IMAD.MOV.U32 R158, RZ, RZ, R33 ;  /* 0x000000ffff9e7224 */ /* 0x000fe200078e0021 */
[C---:B------:R-:W-:Y:S06]  /*6fd50*/  HMMA.1688.F32.TF32 R24, R236.reuse, R136, R24 ;  /* 0x00000088ec18723c */ /* 0x040fec0000081018 */
[C---:B------:R-:W-:Y:S06]  /*6fd60*/  HMMA.1688.F32.TF32 R20, R236.reuse, R132, R20 ;  /* 0x00000084ec14723c */ /* 0x040fec0000081014 */
[C---:B----4-:R-:W-:Y:S06]  /*6fd70*/  HMMA.1688.F32.TF32 R16, R236.reuse, R128, R16 ;  /* 0x00000080ec10723c */ /* 0x050fec0000081010 */
[C---:B------:R-:W-:Y:S06]  /*6fd80*/  HMMA.1688.F32.TF32 R12, R236.reuse, R124, R12 ;  /* 0x0000007cec0c723c */ /* 0x040fec000008100c */
[----:B--2---:R-:W-:Y:S05]  /*6fd90*/  HMMA.1688.F32.TF32 R8, R236, R120, R8 ;  /* 0x00000078ec08723c */ /* 0x004fea0000081008 */
[----:B------:R-:W-:Y:S01]  /*6fda0*/  STL [R1+0x1f04], R21 ;  /* 0x001f041501007387 */ /* 0x000fe20000100800 */
[----:B------:R-:W-:-:S02]  /*6fdb0*/  IMAD.MOV.U32 R170, RZ, RZ, R34 ;  /* 0x000000ffffaa7224 */ /* 0x000fc400078e0022 */
[----:B------:R-:W-:Y:S01]  /*6fdc0*/  IMAD.MOV.U32 R171, RZ, RZ, R35 ;  /* 0x000000ffffab7224 */ /* 0x000fe200078e0023 */
[----:B------:R-:W-:Y:S01]  /*6fdd0*/  STL.64 [R1+0x1f08], R22 ;  /* 0x001f081601007387 */ /* 0x000fe20000100a00 */
[----:B------:R-:W-:-:S03]  /*6fde0*/  IMAD.MOV.U32 R146, RZ, RZ, R24 ;  /* 0x000000ffff927224 */ /* 0x000fc600078e0018 */
[----:B------:R-:W-:Y:S01]  /*6fdf0*/  STL.64 [R1+0x1ef0], R16 ;  /* 0x001ef01001007387 */ /* 0x000fe20000100a00 */
[----:B------:R-:W-:Y:S02]  /*6fe00*/  IMAD.MOV.U32 R150, RZ, RZ, R25 ;  /* 0x000000ffff967224 */ /* 0x000fe400078e0019 */
[----:B------:R-:W-:Y:S01]  /*6fe10*/  IMAD.MOV.U32 R151, RZ, RZ, R26 ;  /* 0x000000ffff977224 */ /* 0x000fe200078e001a */
[----:B------:R-:W-:Y:S01]  /*6fe20*/  STL.64 [R1+0x1ef8], R18 ;  /* 0x001ef81201007387 */ /* 0x000fe20000100a00 */
[----:B------:R-:W-:-:S03]  /*6fe30*/  IMAD.MOV.U32 R147, RZ, RZ, R27 ;  /* 0x000000ffff937224 */ /* 0x000fc600078e001b */
[----:B------:R-:W1:Y:S01]  /*6fe40*/  LDSM.16.M88.4 R32, [R3+UR11+0x1c000] ;  /* 0x01c0000b0320783b */ /* 0x000e620008000200 */
[----:B------:R-:W-:-:S03]  /*6fe50*/  MOV R139, R20 ;  /* 0x00000014008b7202 */ /* 0x000fc60000000f00 */
[----:B------:R-:W-:Y:S01]  /*6fe60*/  STL.64 [R1+0x1ee0], R12 ;  /* 0x001ee00c01007387 */ /* 0x000fe20000100a00 */
[----:B------:R-:W-:Y:S02]  /*6fe70*/  IMAD.MOV.U32 R135, RZ, RZ, R10 ;  /* 0x000000ffff877224 */ /* 0x000fe400078e000a */
[----:B------:R-:W-:Y:S01]  /*6fe80*/  IMAD.MOV.U32 R131, RZ, RZ, R11 ;  /* 0x000000ffff837224 */ /* 0x000fe200078e000b */
[----:B------:R-:W-:Y:S01]  /*6fe90*/  STL.64 [R1+0x1ee8], R14 ;  /* 0x001ee80e01007387 */ /* 0x000fe20000100a00 */
[----:B------:R-:W-:-:S03]  /*6fea0*/  IMAD.MOV.U32 R130, RZ, RZ, R8 ;  /* 0x000000ffff827224 */ /* 0x000fc600078e0008 */
[----:B------:R-:W2:Y:S04]  /*6feb0*/  LDSM.16.M88.4 R24, [R3+UR11+0x1d000] ;  /* 0x01d0000b0318783b */ /* 0x000ea80008000200 */
[----:B------:R-:W-:Y:S04]  /*6fec0*/  STL [R1+0x94ec], R135 ;  /* 0x0094ec8701007387 */ /* 0x000fe80000100800 */
[----:B------:R4:W-:Y:S04]  /*6fed0*/  STL [R1+0x94e8], R131 ;  /* 0x0094e88301007387 */ /* 0x0009e80000100800 */
[----:B------:R-:W5:Y:S01]  /*6fee0*/  LDSM.16.M88.4 R20, [R3+UR11+0x1d800] ;  /* 0x01d8000b0314783b */ /* 0x000f620008000200 */
[----:B------:R-:W-:-:S03]  /*6fef0*/  IMAD.MOV.U32 R134, RZ, RZ, R9 ;  /* 0x000000ffff867224 */ /* 0x000fc600078e0009 */
[----:B------:R-:W5:Y:S04]  /*6ff00*/  LDSM.16.M88.4 R16, [R3+UR11+0x1e000] ;  /* 0x01e0000b0310783b */ /* 0x000f680008000200 */
[----:B------:R-:W5:Y:S04]  /*6ff10*/  LDSM.16.M88.4 R12, [R3+UR11+0x1e800] ;  /* 0x01e8000b030c783b */ /* 0x000f680008000200 */
[----:B------:R-:W5:Y:S01]  /*6ff20*/  LDSM.16.M88.4 R8, [R3+UR11+0x1f000] ;  /* 0x01f0000b0308783b */ /* 0x000f620008000200 */
[----:B---3--:R-:W-:-:S15]  /*6ff30*/  HMMA.1688.F32.TF32 R4, R236, R116, R4 ;  /* 0x00000074ec04723c */ /* 0x008fde0000081004 */
[----:B------:R-:W-:-:S08]  /*6ff40*/  NOP ;  /* 0x0000000000007918 */ /* 0x000fd00000000000 */
[----:B------:R-:W-:Y:S01]  /*6ff50*/  STL.64 [R1+0x1ec8], R6 ;  /* 0x001ec80601007387 */ /* 0x000fe20000100a00 */
[----:B----4-:R-:W-:-:S03]  /*6ff60*/  IMAD.MOV.U32 R131, RZ, RZ, R5 ;  /* 0x000000ffff837224 */ /* 0x010fc600078e0005 */
[----:B------:R-:W3:Y:S04]  /*6ff70*/  LDL.LU.64 R180, [R1+0x630] ;  /* 0x0006300001b47983 */ /* 0x000ee80000300a00 */
[----:B------:R-:W3:Y:S01]  /*6ff80*/  LDL.LU.64 R182, [R1+0x638] ;  /* 0x0006380001b67983 */ /* 0x000ee20000300a00 */
[----:B------:R-:W-:-:S03]  /*6ff90*/  IMAD.MOV.U32 R135, RZ, RZ, R4 ;  /* 0x000000ffff877224 */ /* 0x000fc600078e0004 */
[----:B------:R-:W4:Y:S04]  /*6ffa0*/  LDL.LU.64 R232, [R1+0x620] ;  /* 0x0006200001e87983 */ /* 0x000f280000300a00 */
[----:B------:R-:W4:Y:S04]  /*6ffb0*/  LDL.LU.64 R234, [R1+0x628] ;  /* 0x0006280001ea7983 */ /* 0x000f280000300a00 */
[----:B------:R-:W-:Y:S04]  /*6ffc0*/  STL.64 [R1+0x9ad0], R130 ;  /* 0x009ad08201007387 */ /* 0x000fe80000100a00 */
[----:B------:R-:W-:Y:S04]  /*6ffd0*/  STL.64 [R1+0x9ac8], R128 ;  /* 0x009ac88001007387 */ /* 0x000fe80000100a00 */
[----:B------:R-:W-:Y:S04]  /*6ffe0*/  STL [R1+0x94c4], R114 ;  /* 0x0094c47201007387 */ /* 0x000fe80000100800 */
[----:B------:R-:W5:Y:S04]  /*6fff0*/  LDSM.16.M88.4 R4, [R3+UR11+0x1f800] ;  /* 0x01f8000b0304783b */ /* 0x000f680008000200 */
[----:B------:R4:W-:Y:S04]  /*70000*/  STL [R1+0x94c0], R115 ;  /* 0x0094c07301007387 */ /* 0x0009e80000100800 */
        /* <DEDUP_REMOVED lines=26> */
[----:B-1----:R-:W-:Y:S04]  /*701b0*/  STL [R1+0x93c4], R34 ;  /* 0x0093c42201007387 */ /* 0x002fe80000100800 */
[----:B------:R-:W-:Y:S04]  /*701c0*/  STL [R1+0x93b8], R35 ;  /* 0x0093b82301007387 */ /* 0x000fe80000100800 */
[----:B--2---:R-:W-:Y:S04]  /*701d0*/  STL [R1+0x93cc], R26 ;  /* 0x0093cc1a01007387 */ /* 0x004fe80000100800 */
[----:B------:R-:W-:Y:S04]  /*701e0*/  STL [R1+0x93c8], R27 ;  /* 0x0093c81b01007387 */ /* 0x000fe80000100800 */
[----:B-----5:R-:W-:Y:S04]  /*701f0*/  STL [R1+0x93d4], R22 ;  /* 0x0093d41601007387 */ /* 0x020fe80000100800 */
        /* <DEDUP_REMOVED lines=10> */
[----:B------:R-:W2:Y:S04]  /*702a0*/  LDL.LU.64 R220, [R1+0x610] ;  /* 0x0006100001dc7983 */ /* 0x000ea80000300a00 */
[----:B------:R-:W2:Y:S04]  /*702b0*/  LDL.LU.64 R222, [R1+0x618] ;  /* 0x0006180001de7983 */ /* 0x000ea80000300a00 */
[----:B------:R-:W5:Y:S04]  /*702c0*/  LDL.LU.64 R216, [R1+0x600] ;  /* 0x0006000001d87983 */ /* 0x000f680000300a00 */
[----:B------:R-:W5:Y:S01]  /*702d0*/  LDL.LU.64 R218, [R1+0x608] ;  /* 0x0006080001da7983 */ /* 0x000f620000300a00 */
[C---:B---3--:R-:W-:Y:S06]  /*702e0*/  HMMA.1688.F32.TF32 R180, R236.reuse, R112, R180 ;  /* 0x00000070ecb4723c */ /* 0x048fec00000810b4 */
[----:B----4-:R-:W-:-:S15]  /*702f0*/  HMMA.1688.F32.TF32 R128, R236, R108, R232 ;  /* 0x0000006cec80723c */ /* 0x010fde00000810e8 */
[----:B------:R-:W-:-:S03]  /*70300*/  NOP ;  /* 0x0000000000007918 */ /* 0x000fc60000000000 */
[----:B------:R-:W-:Y:S01]  /*70310*/  MOV R122, R180 ;  /* 0x000000b4007a7202 */ /* 0x000fe20000000f00 */
[----:B------:R-:W-:Y:S02]  /*70320*/  IMAD.MOV.U32 R123, RZ, RZ, R181 ;  /* 0x000000ffff7b7224 */ /* 0x000fe400078e00b5 */
[----:B------:R-:W-:Y:S01]  /*70330*/  IMAD.MOV.U32 R126, RZ, RZ, R182 ;  /* 0x000000ffff7e7224 */ /* 0x000fe200078e00b6 */
[----:B------:R-:W3:Y:S01]  /*70340*/  LDL.LU.64 R180, [R1+0x5f0] ;  /* 0x0005f00001b47983 */ /* 0x000ee20000300a00 */
[----:B------:R-:W-:-:S03]  /*70350*/  IMAD.MOV.U32 R127, RZ, RZ, R183 ;  /* 0x000000ffff7f7224 */ /* 0x000fc600078e00b7 */
[----:B------:R-:W3:Y:S01]  /*70360*/  LDL.LU.64 R182, [R1+0x5f8] ;  /* 0x0005f80001b67983 */ /* 0x000ee20000300a00 */
[----:B------:R-:W-:Y:S01]  /*70370*/  IMAD.MOV.U32 R114, RZ, RZ, R128 ;  /* 0x000000ffff727224 */ /* 0x000fe200078e0080 */
[----:B------:R-:W-:Y:S01]  /*70380*/  MOV R119, R131 ;  /* 0x0000008300777202 */ /* 0x000fe20000000f00 */
[----:B------:R-:W-:Y:S01]  /*70390*/  IMAD.MOV.U32 R115, RZ, RZ, R129 ;  /* 0x000000ffff737224 */ /* 0x000fe200078e0081 */
[----:B------:R-:W-:Y:S01]  /*703a0*/  STL.64 [R1+0x9ac0], R122 ;  /* 0x009ac07a01007387 */ /* 0x000fe20000100a00 */
[----:B------:R-:W-:-:S03]  /*703b0*/  IMAD.MOV.U32 R118, RZ, RZ, R130 ;  /* 0x000000ffff767224 */ /* 0x000fc600078e0082 */
[----:B------:R1:W-:Y:S04]  /*703c0*/  STL.64 [R1+0x9ab8], R120 ;  /* 0x009ab87801007387 */ /* 0x0003e80000100a00 */
[----:B------:R-:W4:Y:S04]  /*703d0*/  LDL.LU.64 R128, [R1+0x5e0] ;  /* 0x0005e00001807983 */ /* 0x000f280000300a00 */
[----:B------:R-:W4:Y:S04]  /*703e0*/  LDL.LU.64 R130, [R1+0x5e8] ;  /* 0x0005e80001827983 */ /* 0x000f280000300a00 */
[----:B-1----:R-:W4:Y:S01]  /*703f0*/  LDL.LU.64 R120, [R1+0x5d0] ;  /* 0x0005d00001787983 */ /* 0x002f220000300a00 */
[----:B--2---:R-:W-:-:S15]  /*70400*/  HMMA.1688.F32.TF32 R220, R236, R104, R220 ;  /* 0x00000068ecdc723c */ /* 0x004fde00000810dc */
[----:B------:R-:W-:-:S08]  /*70410*/  NOP ;  /* 0x0000000000007918 */ /* 0x000fd00000000000 */
[----:B------:R-:W-:Y:S04]  /*70420*/  STL.64 [R1+0x1e90], R220 ;  /* 0x001e90dc01007387 */ /* 0x000fe80000100a00 */
[----:B------:R-:W-:Y:S04]  /*70430*/  STL.64 [R1+0x1e98], R222 ;  /* 0x001e98de01007387 */ /* 0x000fe80000100a00 */
[----:B------:R-:W2:Y:S01]  /*70440*/  LDL.LU.64 R122, [R1+0x5d8] ;  /* 0x0005d800017a7983 */ /* 0x000ea20000300a00 */
[----:B-----5:R-:W-:-:S15]  /*70450*/  HMMA.1688.F32.TF32 R216, R236, R100, R216 ;  /* 0x00000064ecd8723c */ /* 0x020fde00000810d8 */
[----:B------:R-:W-:-:S08]  /*70460*/  NOP ;  /* 0x0000000000007918 */ /* 0x000fd00000000000 */
[----:B------:R1:W-:Y:S04]  /*70470*/  STL.64 [R1+0x1e80], R216 ;  /* 0x001e80d801007387 */ /* 0x0003e80000100a00 */
[----:B------:R5:W-:Y:S04]  /*70480*/  STL.64 [R1+0x1e88], R218 ;  /* 0x001e88da01007387 */ /* 0x000be80000100a00 */
[----:B-1----:R-:W2:Y:S04]  /*70490*/  LDL.LU.64 R216, [R1+0x5c0] ;  /* 0x0005c00001d87983 */ /* 0x002ea80000300a00 */
[----:B-----5:R-:W5:Y:S01]  /*704a0*/  LDL.LU.64 R218, [R1+0x5c8] ;  /* 0x0005c80001da7983 */ /* 0x020f620000300a00 */
[C---:B---3--:R-:W-:Y:S06]  /*704b0*/  HMMA.1688.F32.TF32 R180, R236.reuse, R96, R180 ;  /* 0x00000060ecb4723c */ /* 0x048fec00000810b4 */
[----:B----4-:R-:W-:-:S15]  /*704c0*/  HMMA.1688.F32.TF32 R128, R236, R92, R128 ;  /* 0x0000005cec80723c */ /* 0x010fde0000081080 */
[----:B------:R-:W-:-:S03]  /*704d0*/  NOP ;  /* 0x0000000000007918 */ /* 0x000fc60000000000 */
[----:B------:R-:W-:Y:S02]  /*704e0*/  IMAD.MOV.U32 R91, RZ, RZ, R183 ;  /* 0x000000ffff5b7224 */ /* 0x000fe400078e00b7 */
[----:B------:R-:W-:Y:S02]  /*704f0*/  IMAD.MOV.U32 R90, RZ, RZ, R182 ;  /* 0x000000ffff5a7224 */ /* 0x000fe400078e00b6 */
[----:B------:R-:W-:Y:S02]  /*70500*/  IMAD.MOV.U32 R87, RZ, RZ, R181 ;  /* 0x000000ffff577224 */ /* 0x000fe400078e00b5 */
[----:B------:R-:W-:Y:S01]  /*70510*/  IMAD.MOV.U32 R86, RZ, RZ, R180 ;  /* 0x000000ffff567224 */ /* 0x000fe200078e00b4 */
[----:B------:R-:W-:Y:S04]  /*70520*/  STL [R1+0x9494], R91 ;  /* 0x0094945b01007387 */ /* 0x000fe80000100800 */
[----:B------:R-:W-:Y:S04]  /*70530*/  STL [R1+0x9490], R90 ;  /* 0x0094905a01007387 */ /* 0x000fe80000100800 */
[----:B------:R-:W-:Y:S01]  /*70540*/  STL [R1+0x948c], R87 ;  /* 0x00948c5701007387 */ /* 0x000fe20000100800 */
[----:B------:R-:W-:Y:S01]  /*70550*/  IMAD.MOV.U32 R83, RZ, RZ, R131 ;  /* 0x000000ffff537224 */ /* 0x000fe200078e0083 */
[----:B------:R-:W-:-:S02]  /*70560*/  MOV R82, R130 ;  /* 0x0000008200527202 */ /* 0x000fc40000000f00 */
[----:B------:R-:W-:Y:S01]  /*70570*/  STL [R1+0x9488], R86 ;  /* 0x0094885601007387 */ /* 0x000fe20000100800 */
[----:B------:R-:W-:Y:S02]  /*70580*/  IMAD.MOV.U32 R78, RZ, RZ, R128 ;  /* 0x000000ffff4e7224 */ /* 0x000fe400078e0080 */
[----:B------:R-:W-:Y:S01]  /*70590*/  IMAD.MOV.U32 R79, RZ, RZ, R129 ;  /* 0x000000ffff4f7224 */ /* 0x000fe200078e0081 */
[----:B------:R-:W3:Y:S04]  /*705a0*/  LDL.LU.64 R180, [R1+0x5b0] ;  /* 0x0005b00001b47983 */ /* 0x000ee80000300a00 */
[----:B------:R-:W3:Y:S04]  /*705b0*/  LDL.LU.64 R182, [R1+0x5b8] ;  /* 0x0005b80001b67983 */ /* 0x000ee80000300a00 */
[----:B------:R-:W4:Y:S04]  /*705c0*/  LDL.LU.64 R128, [R1+0x5a0] ;  /* 0x0005a00001807983 */ /* 0x000f280000300a00 */
[----:B------:R-:W4:Y:S04]  /*705d0*/  LDL.LU.64 R130, [R1+0x5a8] ;  /* 0x0005a80001827983 */ /* 0x000f280000300a00 */
[----:B------:R1:W-:Y:S04]  /*705e0*/  STL [R1+0x94a4], R83 ;  /* 0x0094a45301007387 */ /* 0x0003e80000100800 */
[----:B------:R-:W-:Y:S04]  /*705f0*/  STL [R1+0x94a0], R82 ;  /* 0x0094a05201007387 */ /* 0x000fe80000100800 */
[----:B------:R-:W-:Y:S04]  /*70600*/  STL [R1+0x949c], R79 ;  /* 0x00949c4f01007387 */ /* 0x000fe80000100800 */
[----:B------:R1:W-:Y:S01]  /*70610*/  STL [R1+0x9498], R78 ;  /* 0x0094984e01007387 */ /* 0x0003e20000100800 */
[----:B--2---:R-:W-:-:S15]  /*70620*/  HMMA.1688.F32.TF32 R120, R236, R88, R120 ;  /* 0x00000058ec78723c */ /* 0x004fde0000081078 */
[----:B------:R-:W-:-:S09]  /*70630*/  NOP ;  /* 0x0000000000007918 */ /* 0x000fd20000000000 */
[----:B------:R-:W-:Y:S02]  /*70640*/  IMAD.MOV.U32 R70, RZ, RZ, R120 ;  /* 0x000000ffff467224 */ /* 0x000fe400078e0078 */
[----:B------:R-:W-:Y:S02]  /*70650*/  IMAD.MOV.U32 R71, RZ, RZ, R121 ;  /* 0x000000ffff477224 */ /* 0x000fe400078e0079 */
[----:B------:R-:W-:Y:S01]  /*70660*/  IMAD.MOV.U32 R74, RZ, RZ, R122 ;  /* 0x000000ffff4a7224 */ /* 0x000fe200078e007a */
[----:B------:R-:W2:Y:S01]  /*70670*/  LDL.LU.64 R120, [R1+0x590] ;  /* 0x0005900001787983 */ /* 0x000ea20000300a00 */
[----:B------:R-:W-:-:S03]  /*70680*/  IMAD.MOV.U32 R75, RZ, RZ, R123 ;  /* 0x000000ffff4b7224 */ /* 0x000fc600078e007b */
[----:B------:R-:W2:Y:S01]  /*70690*/  LDL.LU.64 R122, [R1+0x598] ;  /* 0x00059800017a7983 */ /* 0x000ea20000300a00 */
[----:B-----5:R-:W-:Y:S03]  /*706a0*/  HMMA.1688.F32.TF32 R216, R236, R84, R216 ;  /* 0x00000054ecd8723c */ /* 0x020fe600000810d8 */
[----:B------:R-:W-:Y:S04]  /*706b0*/  STL [R1+0x94b4], R75 ;  /* 0x0094b44b01007387 */ /* 0x000fe80000100800 */
[----:B------:R-:W-:Y:S04]  /*706c0*/  STL [R1+0x94b0], R74 ;  /* 0x0094b04a01007387 */ /* 0x000fe80000100800 */
[----:B------:R5:W-:Y:S04]  /*706d0*/  STL [R1+0x94ac], R71 ;  /* 0x0094ac4701007387 */ /* 0x000be80000100800 */
[----:B------:R5:W-:Y:S04]  /*706e0*/  STL [R1+0x94a8], R70 ;  /* 0x0094a84601007387 */ /* 0x000be80000100800 */
[----:B------:R-:W5:Y:S04]  /*706f0*/  LDL.LU.64 R244, [R1+0x580] ;  /* 0x0005800001f47983 */ /* 0x000f680000300a00 */
[----:B------:R-:W5:Y:S04]  /*70700*/  LDL.LU.64 R246, [R1+0x588] ;  /* 0x0005880001f67983 */ /* 0x000f680000300a00 */
[----:B------:R-:W5:Y:S01]  /*70710*/  LDL.LU.64 R232, [R1+0x570] ;  /* 0x0005700001e87983 */ /* 0x000f620000300a00 */
[----:B------:R-:W-:Y:S01]  /*70720*/  IMAD.MOV.U32 R94, RZ, RZ, R216 ;  /* 0x000000ffff5e7224 */ /* 0x000fe200078e00d8 */
[----:B------:R-:W-:-:S02]  /*70730*/  MOV R95, R217 ;  /* 0x000000d9005f7202 */ /* 0x000fc40000000f00 */
[----:B------:R-:W5:Y:S01]  /*70740*/  LDL.LU.64 R234, [R1+0x578] ;  /* 0x0005780001ea7983 */ /* 0x000f620000300a00 */
[----:B------:R-:W-:Y:S02]  /*70750*/  IMAD.MOV.U32 R98, RZ, RZ, R218 ;  /* 0x000000ffff627224 */ /* 0x000fe400078e00da */
[----:B------:R-:W-:Y:S01]  /*70760*/  IMAD.MOV.U32 R106, RZ, RZ, R219 ;  /* 0x000000ffff6a7224 */ /* 0x000fe200078e00db */
[----:B------:R-:W5:Y:S04]  /*70770*/  LDL.LU.64 R216, [R1+0x560] ;  /* 0x0005600001d87983 */ /* 0x000f680000300a00 */
[----:B------:R-:W5:Y:S04]  /*70780*/  LDL.LU.64 R218, [R1+0x568] ;  /* 0x0005680001da7983 */ /* 0x000f680000300a00 */
[----:B------:R-:W5:Y:S04]  /*70790*/  LDL.LU.64 R248, [R1+0x550] ;  /* 0x0005500001f87983 */ /* 0x000f680000300a00 */
[----:B------:R-:W5:Y:S04]  /*707a0*/  LDL.LU.64 R250, [R1+0x558] ;  /* 0x0005580001fa7983 */ /* 0x000f680000300a00 */
[----:B------:R-:W5:Y:S04]  /*707b0*/  LDL.LU.64 R220, [R1+0x540] ;  /* 0x0005400001dc7983 */ /* 0x000f680000300a00 */
[----:B------:R-:W5:Y:S01]  /*707c0*/  LDL.LU.64 R222, [R1+0x548] ;  /* 0x0005480001de7983 */ /* 0x000f620000300a00 */
[----:B----4-:R-:W-:-:S15]  /*707d0*/  HMMA.1688.F32.TF32 R128, R236, R76, R128 ;  /* 0x0000004cec80723c */ /* 0x010fde0000081080 */
[----:B------:R-:W-:-:S09]  /*707e0*/  NOP ;  /* 0x0000000000007918 */ /* 0x000fd20000000000 */
[----:B------:R-:W-:Y:S01]  /*707f0*/  MOV R107, R128 ;  /* 0x00000080006b7202 */ /* 0x000fe20000000f00 */
[----:B------:R-:W-:Y:S02]  /*70800*/  IMAD.MOV.U32 R99, RZ, RZ, R129 ;  /* 0x000000ffff637224 */ /* 0x000fe400078e0081 */
[----:B------:R-:W-:Y:S01]  /*70810*/  IMAD.MOV.U32 R102, RZ, RZ, R130 ;  /* 0x000000ffff667224 */ /* 0x000fe200078e0082 */
[----:B------:R-:W4:Y:S01]  /*70820*/  LDL.LU.64 R128, [R1+0x530] ;  /* 0x0005300001807983 */ /* 0x000f220000300a00 */
[----:B------:R-:W-:-:S03]  /*70830*/  IMAD.MOV.U32 R103, RZ, RZ, R131 ;  /* 0x000000ffff677224 */ /* 0x000fc600078e0083 */
[----:B------:R-:W4:Y:S01]  /*70840*/  LDL.LU.64 R130, [R1+0x538] ;  /* 0x0005380001827983 */ /* 0x000f220000300a00 */
[----:B--2---:R-:W-:-:S15]  /*70850*/  HMMA.1688.F32.TF32 R120, R236, R72, R120 ;  /* 0x00000048ec78723c */ /* 0x004fde0000081078 */
[----:B------:R-:W-:-:S09]  /*70860*/  NOP ;  /* 0x0000000000007918 */ /* 0x000fd20000000000 */
[----:B-1----:R-:W-:Y:S01]  /*70870*/  IMAD.MOV.U32 R83, RZ, RZ, R120 ;  /* 0x000000ffff537224 */ /* 0x002fe200078e0078 */
[----:B------:R-:W-:Y:S01]  /*70880*/  MOV R78, R123 ;  /* 0x0000007b004e7202 */ /* 0x000fe20000000f00 */
[----:B------:R-:W-:Y:S02]  /*70890*/  IMAD.MOV.U32 R82, RZ, RZ, R121 ;  /* 0x000000ffff527224 */ /* 0x000fe400078e0079 */
[----:B------:R-:W-:Y:S01]  /*708a0*/  IMAD.MOV.U32 R79, RZ, RZ, R122 ;  /* 0x000000ffff4f7224 */ /* 0x000fe200078e007a */
[----:B------:R-:W2:Y:S04]  /*708b0*/  LDL.LU.64 R120, [R1+0x520] ;  /* 0x0005200001787983 */ /* 0x000ea80000300a00 */
[----:B------:R-:W2:Y:S01]  /*708c0*/  LDL.LU.64 R122, [R1+0x528] ;  /* 0x00052800017a7983 */ /* 0x000ea20000300a00 */
[C---:B---3--:R-:W-:Y:S06]  /*708d0*/  HMMA.1688.F32.TF32 R180, R236.reuse, R80, R180 ;  /* 0x00000050ecb4723c */ /* 0x048fec00000810b4 */
[C---:B-----5:R-:W-:Y:S06]  /*708e0*/  HMMA.1688.F32.TF32 R244, R236.reuse, R68, R244 ;  /* 0x00000044ecf4723c */ /* 0x060fec00000810f4 */
[C---:B------:R-:W-:Y:S06]  /*708f0*/  HMMA.1688.F32.TF32 R232, R236.reuse, R64, R232 ;  /* 0x00000040ece8723c */ /* 0x040fec00000810e8 */
[C---:B------:R-:W-:Y:S06]  /*70900*/  HMMA.1688.F32.TF32 R216, R236.reuse, R60, R216 ;  /* 0x0000003cecd8723c */ /* 0x040fec00000810d8 */
[----:B------:R-:W-:Y:S01]  /*70910*/  HMMA.1688.F32.TF32 R248, R236, R56, R248 ;  /* 0x00000038ecf8723c */ /* 0x000fe200000810f8 */
[----:B------:R-:W-:-:S02]  /*70920*/  IMAD.MOV.U32 R91, RZ, RZ, R180 ;  /* 0x000000ffff5b7224 */ /* 0x000fc400078e00b4 */
[----:B------:R-:W-:Y:S02]  /*70930*/  IMAD.MOV.U32 R90, RZ, RZ, R181 ;  /* 0x000000ffff5a7224 */ /* 0x000fe400078e00b5 */
[----:B------:R-:W-:Y:S01]  /*70940*/  IMAD.MOV.U32 R87, RZ, RZ, R182 ;  /* 0x000000ffff577224 */ /* 0x000fe200078e00b6 */
[----:B------:R-:W3:Y:S01]  /*70950*/  LDL.LU.64 R180, [R1+0x510] ;  /* 0x0005100001b47983 */ /* 0x000ee20000300a00 */
[----:B------:R-:W-:Y:S02]  /*70960*/  IMAD.MOV.U32 R86, RZ, RZ, R183 ;  /* 0x000000ffff567224 */ /* 0x000fe400078e00b7 */
[----:B------:R-:W-:Y:S01]  /*70970*/  IMAD.MOV.U32 R71, RZ, RZ, R246 ;  /* 0x000000ffff477224 */ /* 0x000fe200078e00f6 */
[----:B------:R-:W3:Y:S01]  /*70980*/  LDL.LU.64 R182, [R1+0x518] ;  /* 0x0005180001b67983 */ /* 0x000ee20000300a00 */
[----:B------:R-:W-:Y:S02]  /*70990*/  IMAD.MOV.U32 R70, RZ, RZ, R247 ;  /* 0x000000ffff467224 */ /* 0x000fe400078e00f7 */
[----:B------:R-:W-:Y:S01]  /*709a0*/  IMAD.MOV.U32 R75, RZ, RZ, R244 ;  /* 0x000000ffff4b7224 */ /* 0x000fe200078e00f4 */
[----:B------:R-:W5:Y:S01]  /*709b0*/  LDL.LU.64 R246, [R1+0x9b38] ;  /* 0x009b380001f67983 */ /* 0x000f620000300a00 */
[----:B------:R-:W-:-:S03]  /*709c0*/  IMAD.MOV.U32 R74, RZ, RZ, R245 ;  /* 0x000000ffff4a7224 */ /* 0x000fc600078e00f5 */
[----:B------:R-:W5:Y:S04]  /*709d0*/  LDL.LU.64 R244, [R1+0x9b30] ;  /* 0x009b300001f47983 */ /* 0x000f680000300a00 */
[----:B------:R-:W-:Y:S04]  /*709e0*/  STL.64 [R1+0x1de0], R232 ;  /* 0x001de0e801007387 */ /* 0x000fe80000100a00 */
[----:B------:R1:W-:Y:S04]  /*709f0*/  STL.64 [R1+0x1de8], R234 ;  /* 0x001de8ea01007387 */ /* 0x0003e80000100a00 */
[----:B-1----:R-:W5:Y:S04]  /*70a00*/  LDL.LU.64 R234, [R1+0x9b28] ;  /* 0x009b280001ea7983 */ /* 0x002f680000300a00 */
[----:B------:R-:W5:Y:S04]  /*70a10*/  LDL.LU.64 R232, [R1+0x9b20] ;  /* 0x009b200001e87983 */ /* 0x000f680000300a00 */
[----:B------:R1:W-:Y:S04]  /*70a20*/  STL.64 [R1+0x1dc0], R216 ;  /* 0x001dc0d801007387 */ /* 0x0003e80000100a00 */
[----:B------:R-:W-:Y:S04]  /*70a30*/  STL.64 [R1+0x1dc8], R218 ;  /* 0x001dc8da01007387 */ /* 0x000fe80000100a00 */
[----:B-1----:R-:W5:Y:S04]  /*70a40*/  LDL.LU.64 R216, [R1+0x9b18] ;  /* 0x009b180001d87983 */ /* 0x002f680000300a00 */
[----:B------:R-:W-:Y:S04]  /*70a50*/  STL.64 [R1+0x1db0], R248 ;  /* 0x001db0f801007387 */ /* 0x000fe80000100a00 */
[----:B------:R1:W-:Y:S02]  /*70a60*/  STL.64 [R1+0x1db8], R250 ;  /* 0x001db8fa01007387 */ /* 0x0003e40000100a00 */
[C---:B-1----:R-:W-:Y:S06]  /*70a70*/  HMMA.1688.F32.TF32 R248, R236.reuse, R52, R220 ;  /* 0x00000034ecf8723c */ /* 0x042fec00000810dc */
[----:B----4-:R-:W-:-:S15]  /*70a80*/  HMMA.1688.F32.TF32 R220, R236, R48, R128 ;  /* 0x00000030ecdc723c */ /* 0x010fde0000081080 */
[----:B------:R-:W-:-:S02]  /*70a90*/  NOP ;  /* 0x0000000000007918 */ /* 0x000fc40000000000 */
[----:B------:R-:W-:Y:S04]  /*70aa0*/  STL.64 [R1+0x1da0], R248 ;  /* 0x001da0f801007387 */ /* 0x000fe80000100a00 */
[----:B------:R-:W-:Y:S04]  /*70ab0*/  STL.64 [R1+0x1da8], R250 ;  /* 0x001da8fa01007387 */ /* 0x000fe80000100a00 */
[----:B------:R-:W4:Y:S04]  /*70ac0*/  LDL.LU.64 R128, [R1+0x500] ;  /* 0x0005000001807983 */ /* 0x000f280000300a00 */
[----:B------:R-:W-:Y:S04]  /*70ad0*/  STL.64 [R1+0x1d90], R220 ;  /* 0x001d90dc01007387 */ /* 0x000fe80000100a00 */
[----:B------:R-:W-:Y:S04]  /*70ae0*/  STL.64 [R1+0x1d98], R222 ;  /* 0x001d98de01007387 */ /* 0x000fe80000100a00 */
[----:B------:R-:W4:Y:S01]  /*70af0*/  LDL.LU.64 R130, [R1+0x508] ;  /* 0x0005080001827983 */ /* 0x000f220000300a00 */
[----:B--2---:R-:W-:-:S15]  /*70b00*/  HMMA.1688.F32.TF32 R120, R236, R44, R120 ;  /* 0x0000002cec78723c */ /* 0x004fde0000081078 */
[----:B------:R-:W-:-:S08]  /*70b10*/  NOP ;  /* 0x0000000000007918 */ /* 0x000fd00000000000 */
[----:B------:R1:W-:Y:S04]  /*70b20*/  STL.64 [R1+0x1d70], R120 ;  /* 0x001d707801007387 */ /* 0x0003e80000100a00 */
[----:B------:R2:W-:Y:S04]  /*70b30*/  STL.64 [R1+0x1d78], R122 ;  /* 0x001d787a01007387 */ /* 0x0005e80000100a00 */
[----:B-1----:R-:W5:Y:S04]  /*70b40*/  LDL.LU.64 R120, [R1+0x4f0] ;  /* 0x0004f00001787983 */ /* 0x002f680000300a00 */
[----:B--2---:R-:W5:Y:S01]  /*70b50*/  LDL.LU.64 R122, [R1+0x4f8] ;  /* 0x0004f800017a7983 */ /* 0x004f620000300a00 */
[----:B------:R-:W-:-:S02]  /*70b60*/  IMAD.MOV.U32 R138, RZ, RZ, R37 ;  /* 0x000000ffff8a7224 */ /* 0x000fc400078e0025 */
[----:B------:R-:W-:Y:S01]  /*70b70*/  IMAD.MOV.U32 R186, RZ, RZ, R38 ;  /* 0x000000ffffba7224 */ /* 0x000fe200078e0026 */
[----:B------:R-:W2:Y:S01]  /*70b80*/  LDL.LU.64 R248, [R1+0x4e0] ;  /* 0x0004e00001f87983 */ /* 0x000ea20000300a00 */
[----:B------:R-:W-:-:S03]  /*70b90*/  IMAD.MOV.U32 R187, RZ, RZ, R39 ;  /* 0x000000ffffbb7224 */ /* 0x000fc600078e0027 */
[----:B------:R-:W4:Y:S01]  /*70ba0*/  LDSM.16.M88.4 R36, [R3+UR11+0x1b800] ;  /* 0x01b8000b0324783b */ /* 0x000f220008000200 */
[----:B---3--:R-:W-:Y:S03]  /*70bb0*/  HMMA.1688.F32.TF32 R180, R236, R40, R180 ;  /* 0x00000028ecb4723c */ /* 0x008fe600000810b4 */
[----:B------:R-:W2:Y:S04]  /*70bc0*/  LDL.LU.64 R250, [R1+0x4e8] ;  /* 0x0004e80001fa7983 */ /* 0x000ea80000300a00 */
[----:B------:R-:W3:Y:S04]  /*70bd0*/  LDL.LU.64 R220, [R1+0x4d0] ;  /* 0x0004d00001dc7983 */ /* 0x000ee80000300a00 */
[----:B------:R-:W3:-:S13]  /*70be0*/  LDL.LU.64 R222, [R1+0x4d8] ;  /* 0x0004d80001de7983 */ /* 0x000eda0000300a00 */
[----:B------:R-:W-:Y:S01]  /*70bf0*/  IMAD.MOV.U32 R42, RZ, RZ, R180 ;  /* 0x000000ffff2a7224 */ /* 0x000fe200078e00b4 */
[----:B------:R-:W-:Y:S01]  /*70c00*/  MOV R46, R182 ;  /* 0x000000b6002e7202 */ /* 0x000fe20000000f00 */
[----:B------:R-:W-:Y:S02]  /*70c10*/  IMAD.MOV.U32 R43, RZ, RZ, R181 ;  /* 0x000000ffff2b7224 */ /* 0x000fe400078e00b5 */
[----:B------:R-:W-:Y:S01]  /*70c20*/  IMAD.MOV.U32 R47, RZ, RZ, R183 ;  /* 0x000000ffff2f7224 */ /* 0x000fe200078e00b7 */
[----:B------:R-:W3:Y:S04]  /*70c30*/  LDL.LU.64 R180, [R1+0x4c0] ;  /* 0x0004c00001b47983 */ /* 0x000ee80000300a00 */
[----:B------:R-:W3:Y:S04]  /*70c40*/  LDL.LU.64 R182, [R1+0x4c8] ;  /* 0x0004c80001b67983 */ /* 0x000ee80000300a00 */
[----:B------:R-:W-:Y:S04]  /*70c50*/  STL [R1+0x9404], R47 ;  /* 0x0094042f01007387 */ /* 0x000fe80000100800 */
[----:B------:R-:W-:Y:S04]  /*70c60*/  STL [R1+0x9400], R46 ;  /* 0x0094002e01007387 */ /* 0x000fe80000100800 */
[----:B------:R-:W-:Y:S04]  /*70c70*/  STL [R1+0x93fc], R43 ;  /* 0x0093fc2b01007387 */ /* 0x000fe80000100800 */
[----:B------:R-:W-:Y:S01]  /*70c80*/  STL [R1+0x93f8], R42 ;  /* 0x0093f82a01007387 */ /* 0x000fe20000100800 */
[----:B----4-:R-:W-:-:S15]  /*70c90*/  HMMA.1688.F32.TF32 R128, R236, R36, R128 ;  /* 0x00000024ec80723c */ /* 0x010fde0000081080 */
[----:B------:R-:W-:-:S08]  /*70ca0*/  NOP ;  /* 0x0000000000007918 */ /* 0x000fd00000000000 */
[----:B------:R1:W-:Y:S04]  /*70cb0*/  STL.64 [R1+0x1d50], R128 ;  /* 0x001d508001007387 */ /* 0x0003e80000100a00 */
[----:B------:R4:W-:Y:S04]  /*70cc0*/  STL.64 [R1+0x1d58], R130 ;  /* 0x001d588201007387 */ /* 0x0009e80000100a00 */
[----:B-1----:R-:W3:Y:S04]  /*70cd0*/  LDL.LU.64 R128, [R1+0x4b0] ;  /* 0x0004b00001807983 */ /* 0x002ee80000300a00 */
[----:B----4-:R-:W4:Y:S01]  /*70ce0*/  LDL.LU.64 R130, [R1+0x4b8] ;  /* 0x0004b80001827983 */ /* 0x010f220000300a00 */
[----:B-----5:R-:W-:-:S15]  /*70cf0*/  HMMA.1688.F32.TF32 R120, R236, R32, R120 ;  /* 0x00000020ec78723c */ /* 0x020fde0000081078 */
[----:B------:R-:W-:-:S08]  /*70d00*/  NOP ;  /* 0x0000000000007918 */ /* 0x000fd00000000000 */
[----:B------:R1:W-:Y:S04]  /*70d10*/  STL.64 [R1+0x1d40], R120 ;  /* 0x001d407801007387 */ /* 0x0003e80000100a00 */
[----:B------:R5:W-:Y:S04]  /*70d20*/  STL.64 [R1+0x1d48], R122 ;  /* 0x001d487a01007387 */ /* 0x000be80000100a00 */
[----:B-1----:R-:W4:Y:S04]  /*70d30*/  LDL.LU.64 R120, [R1+0x4a0] ;  /* 0x0004a00001787983 */ /* 0x002f280000300a00 */
[----:B-----5:R-:W5:Y:S01]  /*70d40*/  LDL.LU.64 R122, [R1+0x4a8] ;  /* 0x0004a800017a7983 */ /* 0x020f620000300a00 */
[----:B------:R-:W-:-:S15]  /*70d50*/  HMMA.1688.F32.TF32 R28, R236, R140, R28 ;  /* 0x0000008cec1c723c */ /* 0x000fde000008101c */
[----:B------:R-:W-:-:S09]  /*70d60*/  NOP ;  /* 0x0000000000007918 */ /* 0x000fd20000000000 */
[----:B------:R-:W-:Y:S01]  /*70d70*/  IMAD.MOV.U32 R162, RZ, RZ, R28 ;  /* 0x000000ffffa27224 */ /* 0x000fe200078e001c */
[----:B------:R-:W-:Y:S01]  /*70d80*/  MOV R163, R29 ;  /* 0x0000001d00a37202 */ /* 0x000fe20000000f00 */
[----:B------:R-:W-:Y:S02]  /*70d90*/  IMAD.MOV.U32 R159, RZ, RZ, R30 ;  /* 0x000000ffff9f7224 */ /* 0x000fe400078e001e */
[----:B------:R-:W-:Y:S02]  /*70da0*/  IMAD.MOV.U32 R155, RZ, RZ, R31 ;  /* 0x000000ffff9b7224 */ /* 0x000fe400078e001f */
[----:B------:R-:W2:Y:S02]  /*70db0*/  LDSM.16.M88.4 R28, [R3+UR11+0x1c800] ;  /* 0x01c8000b031c783b */ /* 0x000ea40008000200 */
[----:B--2---:R-:W-:-:S15]  /*70dc0*/  HMMA.1688.F32.TF32 R248, R236, R28, R248 ;  /* 0x0000001cecf8723c */ /* 0x004fde00000810f8 */
[----:B------:R-:W-:-:S08]  /*70dd0*/  NOP ;  /* 0x0000000000007918 */ /* 0x000fd00000000000 */
[----:B------:R-:W-:Y:S04]  /*70de0*/  STL.64 [R1+0x1d30], R248 ;  /* 0x001d30f801007387 */ /* 0x000fe80000100a00 */
[----:B------:R1:W-:Y:S04]  /*70df0*/  STL.64 [R1+0x1d38], R250 ;  /* 0x001d38fa01007387 */ /* 0x0003e80000100a00 */
[----:B-1----:R-:W2:Y:S04]  /*70e00*/  LDL.LU.64 R250, [R1+0x9b10] ;  /* 0x009b100001fa7983 */ /* 0x002ea80000300a00 */
[----:B------:R-:W2:Y:S04]  /*70e10*/  LDL.LU.64 R248, [R1+0x9b08] ;  /* 0x009b080001f87983 */ /* 0x000ea80000300a00 */
[----:B------:R-:W-:Y:S04]  /*70e20*/  STL.64 [R1+0x9ab0], R30 ;  /* 0x009ab01e01007387 */ /* 0x000fe80000100a00 */
[----:B------:R3:W-:Y:S02]  /*70e30*/  STL.64 [R1+0x9aa8], R28 ;  /* 0x009aa81c01007387 */ /* 0x0007e40000100a00 */
[C---:B---3--:R-:W-:Y:S06]  /*70e40*/  HMMA.1688.F32.TF32 R28, R236.reuse, R20, R180 ;  /* 0x00000014ec1c723c */ /* 0x048fec00000810b4 */
[C---:B------:R-:W-:Y:S06]  /*70e50*/  HMMA.1688.F32.TF32 R220, R236.reuse, R24, R220 ;  /* 0x00000018ecdc723c */ /* 0x040fec00000810dc */
[----:B----4-:R-:W-:-:S12]  /*70e60*/  HMMA.1688.F32.TF32 R128, R236, R16, R128 ;  /* 0x00000010ec80723c */ /* 0x010fd80000081080 */
[----:B------:R-:W-:Y:S02]  /*70e70*/  IMAD.MOV.U32 R47, RZ, RZ, R28 ;  /* 0x000000ffff2f7224 */ /* 0x000fe400078e001c */
[----:B------:R-:W-:Y:S02]  /*70e80*/  IMAD.MOV.U32 R46, RZ, RZ, R29 ;  /* 0x000000ffff2e7224 */ /* 0x000fe400078e001d */
[----:B------:R-:W-:Y:S02]  /*70e90*/  IMAD.MOV.U32 R43, RZ, RZ, R30 ;  /* 0x000000ffff2b7224 */ /* 0x000fe400078e001e */
[----:B------:R-:W-:Y:S01]  /*70ea0*/  IMAD.MOV.U32 R42, RZ, RZ, R31 ;  /* 0x000000ffff2a7224 */ /* 0x000fe200078e001f */
[----:B------:R-:W-:Y:S04]  /*70eb0*/  STL.64 [R1+0x1d20], R220 ;  /* 0x001d20dc01007387 */ /* 0x000fe80000100a00 */
[----:B------:R-:W-:Y:S04]  /*70ec0*/  STL.64 [R1+0x1d28], R222 ;  /* 0x001d28de01007387 */ /* 0x000fe80000100a00 */
[----:B------:R-:W3:Y:S04]  /*70ed0*/  LDL.LU.64 R180, [R1+0x490] ;  /* 0x0004900001b47983 */ /* 0x000ee80000300a00 */
[----:B------:R-:W3:Y:S04]  /*70ee0*/  LDL.LU.64 R182, [R1+0x498] ;  /* 0x0004980001b67983 */ /* 0x000ee80000300a00 */
[----:B------:R-:W-:Y:S04]  /*70ef0*/  STL [R1+0x9414], R42 ;  /* 0x0094142a01007387 */ /* 0x000fe80000100800 */
[----:B------:R-:W-:Y:S04]  /*70f00*/  STL [R1+0x9410], R43 ;  /* 0x0094102b01007387 */ /* 0x000fe80000100800 */
[----:B------:R-:W-:Y:S04]  /*70f10*/  STL [R1+0x940c], R46 ;  /* 0x00940c2e01007387 */ /* 0x000fe80000100800 */
[----:B------:R-:W-:Y:S04]  /*70f20*/  STL [R1+0x9408], R47 ;  /* 0x0094082f01007387 */ /* 0x000fe80000100800 */
[----:B------:R1:W-:Y:S04]  /*70f30*/  STL.64 [R1+0x1d00], R128 ;  /* 0x001d008001007387 */ /* 0x0003e80000100a00 */
[----:B------:R-:W-:Y:S04]  /*70f40*/  STL.64 [R1+0x1d08], R130 ;  /* 0x001d088201007387 */ /* 0x000fe80000100a00 */
[----:B-1----:R-:W4:Y:S04]  /*70f50*/  LDL R128, [R1+0x20] ;  /* 0x0000200001807983 */ /* 0x002f280000100800 */
[----:B------:R-:W4:Y:S01]  /*70f60*/  LDL R129, [R1+0x24] ;  /* 0x0000240001817983 */ /* 0x000f220000100800 */
[----:B-----5:R-:W-:-:S15]  /*70f70*/  HMMA.1688.F32.TF32 R28, R236, R12, R120 ;  /* 0x0000000cec1c723c */ /* 0x020fde0000081078 */
[----:B------:R-:W-:-:S09]  /*70f80*/  NOP ;  /* 0x0000000000007918 */ /* 0x000fd20000000000 */
[----:B------:R-:W-:Y:S01]  /*70f90*/  IMAD.MOV.U32 R6, RZ, RZ, R28 ;  /* 0x000000ffff067224 */ /* 0x000fe200078e001c */
[----:B------:R-:W-:Y:S01]  /*70fa0*/  MOV R7, R29 ;  /* 0x0000001d00077202 */ /* 0x000fe20000000f00 */
[----:B------:R-:W5:Y:S04]  /*70fb0*/  LDL R28, [R1+0x30] ;  /* 0x00003000011c7983 */ /* 0x000f680000100800 */
[----:B------:R-:W5:Y:S04]  /*70fc0*/  LDL R29, [R1+0x34] ;  /* 0x00003400011d7983 */ /* 0x000f680000100800 */
[----:B------:R-:W4:Y:S04]  /*70fd0*/  LDL.LU.64 R120, [R1+0x290] ;  /* 0x0002900001787983 */ /* 0x000f280000300a00 */
[----:B------:R-:W4:Y:S01]  /*70fe0*/  LDL.LU.64 R122, [R1+0x298] ;  /* 0x00029800017a7983 */ /* 0x000f220000300a00 */
[----:B------:R-:W-:-:S02]  /*70ff0*/  IMAD.MOV.U32 R11, RZ, RZ, R31 ;  /* 0x000000ffff0b7224 */ /* 0x000fc400078e001f */
[----:B------:R-:W-:-:S03]  /*71000*/  IMAD.MOV.U32 R10, RZ, RZ, R30 ;  /* 0x000000ffff0a7224 */ /* 0x000fc600078e001e */
[----:B------:R1:W-:Y:S04]  /*71010*/  STL [R1+0x9424], R11 ;  /* 0x0094240b01007387 */ /* 0x0003e80000100800 */
[----:B------:R1:W-:Y:S01]  /*71020*/  STL [R1+0x9420], R10 ;  /* 0x0094200a01007387 */ /* 0x0003e20000100800 */
[----:B------:R-:W-:-:S03]  /*71030*/  IMAD.MOV.U32 R220, RZ, RZ, R2 ;  /* 0x000000ffffdc7224 */ /* 0x000fc600078e0002 */
[----:B------:R-:W-:Y:S04]  /*71040*/  STL [R1+0x941c], R7 ;  /* 0x00941c0701007387 */ /* 0x000fe80000100800 */
[----:B------:R1:W-:Y:S01]  /*71050*/  STL [R1+0x9418], R6 ;  /* 0x0094180601007387 */ /* 0x0003e20000100800 */
[----:B---3--:R-:W-:-:S15]  /*71060*/  HMMA.1688.F32.TF32 R180, R236, R8, R180 ;  /* 0x00000008ecb4723c */ /* 0x008fde00000810b4 */
[----:B------:R-:W-:-:S09]  /*71070*/  NOP ;  /* 0x0000000000007918 */ /* 0x000fd20000000000 */
[----:B------:R-:W-:Y:S01]  /*71080*/  IMAD.MOV.U32 R42, RZ, RZ, R180 ;  /* 0x000000ffff2a7224 */ /* 0x000fe200078e00b4 */
[----:B--2---:R-:W-:Y:S01]  /*71090*/  MOV R180, R250 ;  /* 0x000000fa00b47202 */ /* 0x004fe20000000f00 */
[----:B------:R-:W-:Y:S01]  /*710a0*/  IMAD.MOV.U32 R47, RZ, RZ, R183 ;  /* 0x000000ffff2f7224 */ /* 0x000fe200078e00b7 */
[----:B------:R-:W2:Y:S01]  /*710b0*/  LDL.LU R250, [R1+0x9b00] ;  /* 0x009b000001fa7983 */ /* 0x000ea20000300800 */
[----:B------:R-:W-:Y:S02]  /*710c0*/  IMAD.MOV.U32 R43, RZ, RZ, R181 ;  /* 0x000000ffff2b7224 */ /* 0x000fe400078e00b5 */
[----:B------:R-:W-:Y:S02]  /*710d0*/  IMAD.MOV.U32 R46, RZ, RZ, R182 ;  /* 0x000000ffff2e7224 */ /* 0x000fe400078e00b6 */
[----:B------:R-:W-:Y:S02]  /*710e0*/  IMAD.MOV.U32 R181, RZ, RZ, R251 ;  /* 0x000000ffffb57224 */ /* 0x000fe400078e00fb */
[----:B------:R-:W2:Y:S04]  /*710f0*/  LDL.LU R251, [R1+0x9afc] ;  /* 0x009afc0001fb7983 */ /* 0x000ea80000300800 */
[----:B------:R-:W3:Y:S04]  /*71100*/  LDL.LU R2, [R1+0x9af8] ;  /* 0x009af80001027983 */ /* 0x000ee80000300800 */
[----:B------:R-:W-:Y:S04]  /*71110*/  STL [R1+0x9434], R47 ;  /* 0x0094342f01007387 */ /* 0x000fe80000100800 */
[----:B------:R-:W-:Y:S04]  /*71120*/  STL [R1+0x9430], R46 ;  /* 0x0094302e01007387 */ /* 0x000fe80000100800 */
[----:B------:R-:W-:Y:S04]  /*71130*/  STL [R1+0x942c], R42 ;  /* 0x00942c2a01007387 */ /* 0x000fe80000100800 */
[----:B------:R-:W-:Y:S01]  /*71140*/  STL [R1+0x9428], R43 ;  /* 0x0094282b01007387 */ /* 0x000fe20000100800 */
[----:B----4-:R-:W-:Y:S03]  /*71150*/  HMMA.1688.F32.TF32 R120, R236, R4, R120 ;  /* 0x00000004ec78723c */ /* 0x010fe60000081078 */
[----:B------:R-:W4:Y:S04]  /*71160*/  LDL.LU.64 R236, [R1+0xe60] ;  /* 0x000e600001ec7983 */ /* 0x000f280000300a00 */
[----:B------:R-:W4:-:S15]  /*71170*/  LDL.LU.64 R238, [R1+0xe68] ;  /* 0x000e680001ee7983 */ /* 0x000f1e0000300a00 */
[----:B------:R-:W-:-:S02]  /*71180*/  NOP ;  /* 0x0000000000007918 */ /* 0x000fc40000000000 */
[----:B-1----:R-:W-:Y:S02]  /*71190*/  IMAD.MOV.U32 R11, RZ, RZ, R120 ;  /* 0x000000ffff0b7224 */ /* 0x002fe400078e0078 */
[----:B------:R-:W-:Y:S01]  /*711a0*/  IMAD.MOV.U32 R10, RZ, RZ, R121 ;  /* 0x000000ffff0a7224 */ /* 0x000fe200078e0079 */
[----:B------:R-:W-:Y:S01]  /*711b0*/  MOV R6, R123 ;  /* 0x0000007b00067202 */ /* 0x000fe20000000f00 */
[----:B------:R-:W-:Y:S01]  /*711c0*/  IMAD.MOV.U32 R7, RZ, RZ, R122 ;  /* 0x000000ffff077224 */ /* 0x000fe200078e007a */
[----:B------:R-:W2:Y:S04]  /*711d0*/  LDL.LU.64 R120, [R1+0xe50] ;  /* 0x000e500001787983 */ /* 0x000ea80000300a00 */
[----:B------:R-:W2:Y:S04]  /*711e0*/  LDL.LU.64 R122, [R1+0xe58] ;  /* 0x000e5800017a7983 */ /* 0x000ea80000300a00 */
[----:B------:R-:W-:Y:S04]  /*711f0*/  STL.64 [R1+0x9a90], R10 ;  /* 0x009a900a01007387 */ /* 0x000fe80000100a00 */
[----:B------:R1:W-:Y:S04]  /*71200*/  STL.64 [R1+0x9a88], R8 ;  /* 0x009a880801007387 */ /* 0x0003e80000100a00 */
[----:B-1----:R-:W5:Y:S04]  /*71210*/  LDL.LU.64 R8, [R1+0xe70] ;  /* 0x000e700001087983 */ /* 0x002f680000300a00 */
[----:B------:R-:W5:Y:S01]  /*71220*/  LDL.LU.64 R10, [R1+0xe78] ;  /* 0x000e7800010a7983 */ /* 0x000f620000300a00 */
[----:B------:R-:W-:-:S02]  /*71230*/  LOP3.LUT R215, R252, 0x40, RZ, 0x3c, !PT ;  /* 0x00000040fcd77812 */ /* 0x000fc400078e3cff */
[----:B------:R-:W-:-:S03]  /*71240*/  LOP3.LUT R214, R252, 0x60, RZ, 0x3c, !PT ;  /* 0x00000060fcd67812 */ /* 0x000fc600078e3cff */
[----:B------:R-:W-:Y:S04]  /*71250*/  LDS R240, [R215+UR10+0x40000] ;  /* 0x0400000ad7f07984 */ /* 0x000fe80008000800 */
[----:B------:R-:W-:Y:S04]  /*71260*/  LDS R242, [R215+UR10+0x40800] ;  /* 0x0408000ad7f27984 */ /* 0x000fe80008000800 */
[----:B------:R-:W-:Y:S04]  /*71270*/  LDS R241, [R214+UR10+0x40000] ;  /* 0x0400000ad6f17984 */ /* 0x000fe80008000800 */
[----:B------:R-:W5:Y:S04]  /*71280*/  LDS R243, [R214+UR10+0x40800] ;  /* 0x0408000ad6f37984 */ /* 0x000f680008000800 */
[----:B------:R-:W-:Y:S04]  /*71290*/  STL.64 [R1+0x9a80], R6 ;  /* 0x009a800601007387 */ /* 0x000fe80000100a00 */
[----:B------:R4:W-:Y:S01]  /*712a0*/  STL.64 [R1+0x9a78], R4 ;  /* 0x009a780401007387 */ /* 0x0009e20000100a00 */
[----:B-----5:R-:W-:-:S15]  /*712b0*/  HMMA.1688.F32.TF32 R28, R240, R28, R8 ;  /* 0x0000001cf01c723c */ /* 0x020fde0000081008 */
[----:B------:R-:W-:-:S09]  /*712c0*/  NOP ;  /* 0x0000000000007918 */ /* 0x000fd20000000000 */
[----:B------:R-:W-:Y:S02]  /*712d0*/  IMAD.MOV.U32 R47, RZ, RZ, R28 ;  /* 0x000000ffff2f7224 */ /* 0x000fe400078e001c */
[----:B------:R-:W-:Y:S02]  /*712e0*/  IMAD.MOV.U32 R46, RZ, RZ, R29 ;  /* 0x000000ffff2e7224 */ /* 0x000fe400078e001d */
[----:B------:R-:W-:Y:S01]  /*712f0*/  IMAD.MOV.U32 R42, RZ, RZ, R30 ;  /* 0x000000ffff2a7224 */ /* 0x000fe200078e001e */
[----:B------:R-:W5:Y:S01]  /*71300*/  LDL.LU.64 R28, [R1+0xe40] ;  /* 0x000e4000011c7983 */ /* 0x000f620000300a00 */
[----:B------:R-:W-:-:S03]  /*71310*/  IMAD.MOV.U32 R43, RZ, RZ, R31 ;  /* 0x000000ffff2b7224 */ /* 0x000fc600078e001f */
[----:B------:R-:W5:Y:S04]  /*71320*/  LDL.LU.64 R30, [R1+0xe48] ;  /* 0x000e4800011e7983 */ /* 0x000f680000300a00 */
[----:B------:R-:W3:Y:S04]  /*71330*/  LDL.LU.64 R8, [R1+0xe30] ;  /* 0x000e300001087983 */ /* 0x000ee80000300a00 */
[----:B------:R-:W3:Y:S01]  /*71340*/  LDL.LU.64 R10, [R1+0xe38] ;  /* 0x000e3800010a7983 */ /* 0x000ee20000300a00 */
[C---:B----4-:R-:W-:Y:S06]  /*71350*/  HMMA.1688.F32.TF32 R4, R240.reuse, R128, R236 ;  /* 0x00000080f004723c */ /* 0x050fec00000810ec */
[----:B--2---:R-:W-:-:S15]  /*71360*/  HMMA.1688.F32.TF32 R120, R240, R180, R120 ;  /* 0x000000b4f078723c */ /* 0x004fde0000081078 */
[----:B------:R-:W-:-:S03]  /*71370*/  NOP ;  /* 0x0000000000007918 */ /* 0x000fc60000000000 */
[----:B------:R-:W-:Y:S01]  /*71380*/  IMAD.MOV.U32 R22, RZ, RZ, R4 ;  /* 0x000000ffff167224 */ /* 0x000fe200078e0004 */
[----:B------:R-:W-:Y:S01]  /*71390*/  MOV R26, R6 ;  /* 0x00000006001a7202 */ /* 0x000fe20000000f00 */
[----:B------:R-:W-:Y:S02]  /*713a0*/  IMAD.MOV.U32 R23, RZ, RZ, R5 ;  /* 0x000000ffff177224 */ /* 0x000fe400078e0005 */
[----:B------:R-:W-:Y:S01]  /*713b0*/  IMAD.MOV.U32 R27, RZ, RZ, R7 ;  /* 0x000000ffff1b7224 */ /* 0x000fe200078e0007 */
[----:B------:R-:W2:Y:S04]  /*713c0*/  LDL.LU.64 R4, [R1+0xe00] ;  /* 0x000e000001047983 */ /* 0x000ea80000300a00 */
[----:B------:R-:W2:Y:S01]  /*713d0*/  LDL.LU.64 R6, [R1+0xe08] ;  /* 0x000e080001067983 */ /* 0x000ea20000300a00 */
[----:B------:R-:W-:-:S02]  /*713e0*/  IMAD.MOV.U32 R14, RZ, RZ, R120 ;  /* 0x000000ffff0e7224 */ /* 0x000fc400078e0078 */
[----:B------:R-:W-:Y:S02]  /*713f0*/  IMAD.MOV.U32 R15, RZ, RZ, R121 ;  /* 0x000000ffff0f7224 */ /* 0x000fe400078e0079 */
[----:B------:R-:W-:-:S03]  /*71400*/  IMAD.MOV.U32 R221, RZ, RZ, R0 ;  /* 0x000000ffffdd7224 */ /* 0x000fc600078e0000 */
[----:B------:R-:W-:Y:S04]  /*71410*/  STL.64 [R1+0x9aa0], R14 ;  /* 0x009aa00e01007387 */ /* 0x000fe80000100a00 */
[----:B------:R-:W-:Y:S04]  /*71420*/  STL.64 [R1+0x9a98], R12 ;  /* 0x009a980c01007387 */ /* 0x000fe80000100a00 */
[----:B------:R-:W-:Y:S04]  /*71430*/  STL.64 [R1+0x9a50], R250 ;  /* 0x009a50fa01007387 */ /* 0x000fe80000100a00 */
[----:B------:R1:W-:Y:S01]  /*71440*/  STL.64 [R1+0x9a48], R248 ;  /* 0x009a48f801007387 */ /* 0x0003e20000100a00 */
[C---:B---3--:R-:W-:Y:S06]  /*71450*/  HMMA.1688.F32.TF32 R8, R240.reuse, R248, R8 ;  /* 0x000000f8f008723c */ /* 0x048fec0000081008 */
[----:B-----5:R-:W-:-:S15]  /*71460*/  HMMA.1688.F32.TF32 R28, R240, R220, R28 ;  /* 0x000000dcf01c723c */ /* 0x020fde000008101c */
[----:B------:R-:W-:-:S02]  /*71470*/  NOP ;  /* 0x0000000000007918 */ /* 0x000fc40000000000 */
[----:B------:R3:W-:Y:S04]  /*71480*/  STL.64 [R1+0x18e0], R8 ;  /* 0x0018e00801007387 */ /* 0x0007e80000100a00 */
[----:B------:R4:W-:Y:S04]  /*71490*/  STL.64 [R1+0x18e8], R10 ;  /* 0x0018e80a01007387 */ /* 0x0009e80000100a00 */
[----:B------:R-:W5:Y:S04]  /*714a0*/  LDL.LU.64 R220, [R1+0xde0] ;  /* 0x000de00001dc7983 */ /* 0x000f680000300a00 */
[----:B------:R-:W5:Y:S01]  /*714b0*/  LDL.LU.64 R222, [R1+0xde8] ;  /* 0x000de80001de7983 */ /* 0x000f620000300a00 */
[----:B--2---:R-:W-:Y:S01]  /*714c0*/  HMMA.1688.F32.TF32 R4, R240, R244, R4 ;  /* 0x000000f4f004723c */ /* 0x004fe20000081004 */
[----:B------:R-:W-:Y:S01]  /*714d0*/  IMAD.MOV.U32 R18, RZ, RZ, R122 ;  /* 0x000000ffff127224 */ /* 0x000fe200078e007a */
[----:B------:R-:W-:Y:S01]  /*714e0*/  MOV R66, R29 ;  /* 0x0000001d00427202 */ /* 0x000fe20000000f00 */
[----:B------:R-:W-:-:S02]  /*714f0*/  IMAD.MOV.U32 R19, RZ, RZ, R123 ;  /* 0x000000ffff137224 */ /* 0x000fc400078e007b */
[----:B------:R-:W-:Y:S02]  /*71500*/  IMAD.MOV.U32 R34, RZ, RZ, R28 ;  /* 0x000000ffff227224 */ /* 0x000fe400078e001c */
[----:B------:R-:W-:Y:S02]  /*71510*/  IMAD.MOV.U32 R67, RZ, RZ, R30 ;  /* 0x000000ffff437224 */ /* 0x000fe400078e001e */
[----:B------:R-:W-:-:S14]  /*71520*/  IMAD.MOV.U32 R35, RZ, RZ, R31 ;  /* 0x000000ffff237224 */ /* 0x000fdc00078e001f */
[----:B------:R2:W-:Y:S04]  /*71530*/  STL.64 [R1+0x1900], R4 ;  /* 0x0019000401007387 */ /* 0x0005e80000100a00 */
[----:B------:R2:W-:Y:S04]  /*71540*/  STL.64 [R1+0x1908], R6 ;  /* 0x0019080601007387 */ /* 0x0005e80000100a00 */
[----:B-1----:R-:W5:Y:S04]  /*71550*/  LDL.LU.64 R248, [R1+0xda0] ;  /* 0x000da00001f87983 */ /* 0x002f680000300a00 */
[----:B------:R-:W5:Y:S04]  /*71560*/  LDL.LU.64 R250, [R1+0xda8] ;  /* 0x000da80001fa7983 */ /* 0x000f680000300a00 */
        /* <DEDUP_REMOVED lines=12> */
[----:B---3--:R-:W3:Y:S04]  /*71630*/  LDL.LU.64 R8, [R1+0xcc0] ;  /* 0x000cc00001087983 */ /* 0x008ee80000300a00 */
[----:B----4-:R-:W3:Y:S04]  /*71640*/  LDL.LU.64 R10, [R1+0xcc8] ;  /* 0x000cc800010a7983 */ /* 0x010ee80000300a00 */
[----:B--2---:R-:W2:Y:S04]  /*71650*/  LDL.LU.64 R4, [R1+0xca0] ;  /* 0x000ca00001047983 */ /* 0x004ea80000300a00 */
[----:B------:R-:W2:Y:S04]  /*71660*/  LDL.LU.64 R6, [R1+0xca8] ;  /* 0x000ca80001067983 */ /* 0x000ea80000300a00 */
[----:B------:R-:W-:Y:S04]  /*71670*/  STL.64 [R1+0x9a60], R246 ;  /* 0x009a60f601007387 */ /* 0x000fe80000100a00 */
[----:B------:R1:W-:Y:S04]  /*71680*/  STL.64 [R1+0x9a58], R244 ;  /* 0x009a58f401007387 */ /* 0x0003e80000100a00 */
[----:B-1----:R-:W4:Y:S04]  /*71690*/  LDL.LU.64 R244, [R1+0xdc0] ;  /* 0x000dc00001f47983 */ /* 0x002f280000300a00 */
[----:B------:R-:W4:Y:S01]  /*716a0*/  LDL.LU.64 R246, [R1+0xdc8] ;  /* 0x000dc80001f67983 */ /* 0x000f220000300a00 */
[----:B-----5:R-:W-:-:S15]  /*716b0*/  HMMA.1688.F32.TF32 R220, R240, R232, R220 ;  /* 0x000000e8f0dc723c */ /* 0x020fde00000810dc */
[----:B------:R-:W-:-:S08]  /*716c0*/  NOP ;  /* 0x0000000000007918 */ /* 0x000fd00000000000 */
[----:B------:R-:W-:Y:S04]  /*716d0*/  STL.64 [R1+0x1940], R220 ;  /* 0x001940dc01007387 */ /* 0x000fe80000100a00 */
[----:B------:R1:W-:Y:S04]  /*716e0*/  STL.64 [R1+0x1948], R222 ;  /* 0x001948de01007387 */ /* 0x0003e80000100a00 */
[----:B-1----:R-:W5:Y:S04]  /*716f0*/  LDL.LU.64 R222, [R1+0x9af0] ;  /* 0x009af00001de7983 */ /* 0x002f680000300a00 */
[----:B------:R-:W5:Y:S04]  /*71700*/  LDL.LU.64 R220, [R1+0x9ae8] ;  /* 0x009ae80001dc7983 */ /* 0x000f680000300a00 */
[----:B------:R-:W-:Y:S04]  /*71710*/  STL.64 [R1+0x9a40], R234 ;  /* 0x009a40ea01007387 */ /* 0x000fe80000100a00 */
[----:B------:R4:W-:Y:S04]  /*71720*/  STL.64 [R1+0x9a38], R232 ;  /* 0x009a38e801007387 */ /* 0x0009e80000100a00 */
[----:B------:R-:W-:Y:S04]  /*71730*/  STL.64 [R1+0x9a70], R230 ;  /* 0x009a70e601007387 */ /* 0x000fe80000100a00 */
[----:B------:R1:W-:Y:S01]  /*71740*/  STL.64 [R1+0x9a68], R228 ;  /* 0x009a68e401007387 */ /* 0x0003e20000100a00 */
[C---:B----4-:R-:W-:Y:S06]  /*71750*/  HMMA.1688.F32.TF32 R232, R240.reuse, R228, R244 ;  /* 0x000000e4f0e8723c */ /* 0x050fec00000810f4 */
[C---:B------:R-:W-:Y:S06]  /*71760*/  HMMA.1688.F32.TF32 R244, R240.reuse, R224, R248 ;  /* 0x000000e0f0f4723c */ /* 0x040fec00000810f8 */
[C---:B-1----:R-:W-:Y:S11]  /*71770*/  HMMA.1688.F32.TF32 R228, R240.reuse, R216, R180 ;  /* 0x000000d8f0e4723c */ /* 0x042ff600000810b4 */
[----:B------:R-:W-:Y:S04]  /*71780*/  STL.64 [R1+0x1c90], R232 ;  /* 0x001c90e801007387 */ /* 0x000fe80000100a00 */
[----:B------:R5:W-:Y:S01]  /*71790*/  STL.64 [R1+0x1c98], R234 ;  /* 0x001c98ea01007387 */ /* 0x000be20000100a00 */
[C---:B------:R-:W-:Y:S06]  /*717a0*/  HMMA.1688.F32.TF32 R180, R240.reuse, R212, R128 ;  /* 0x000000d4f0b4723c */ /* 0x040fec0000081080 */
[C---:B------:R-:W-:Y:S06]  /*717b0*/  HMMA.1688.F32.TF32 R128, R240.reuse, R208, R120 ;  /* 0x000000d0f080723c */ /* 0x040fec0000081078 */
[C---:B------:R-:W-:Y:S06]  /*717c0*/  HMMA.1688.F32.TF32 R120, R240.reuse, R204, R28 ;  /* 0x000000ccf078723c */ /* 0x040fec000008101c */
[C---:B------:R-:W-:Y:S06]  /*717d0*/  HMMA.1688.F32.TF32 R28, R240.reuse, R200, R12 ;  /* 0x000000c8f01c723c */ /* 0x040fec000008100c */
[C---:B---3--:R-:W-:Y:S01]  /*717e0*/  HMMA.1688.F32.TF32 R12, R240.reuse, R196, R8 ;  /* 0x000000c4f00c723c */ /* 0x048fe20000081008 */
[----:B------:R-:W-:Y:S05]  /*717f0*/  STL.64 [R1+0x1c80], R244 ;  /* 0x001c80f401007387 */ /* 0x000fea0000100a00 */
[C---:B--2---:R-:W-:Y:S01]  /*71800*/  HMMA.1688.F32.TF32 R8, R240.reuse, R192, R4 ;  /* 0x000000c0f008723c */ /* 0x044fe20000081004 */
[----:B------:R-:W-:Y:S05]  /*71810*/  STL.64 [R1+0x1c88], R246 ;  /* 0x001c88f601007387 */ /* 0x000fea0000100a00 */
[----:B-----5:R-:W-:-:S15]  /*71820*/  HMMA.1688.F32.TF32 R232, R240, R220, R236 ;  /* 0x000000dcf0e8723c */ /* 0x020fde00000810ec */
[----:B------:R-:W-:-:S08]  /*71830*/  NOP ;  /* 0x0000000000007918 */ /* 0x000fd00000000000 */
[----:B------:R-:W-:Y:S04]  /*71840*/  STL.64 [R1+0x1c70], R232 ;  /* 0x001c70e801007387 */ /* 0x000fe80000100a00 */
[----:B------:R-:W-:Y:S04]  /*71850*/  STL.64 [R1+0x1c78], R234 ;  /* 0x001c78ea01007387 */ /* 0x000fe80000100a00 */
[----:B------:R-:W-:Y:S04]  /*71860*/  STL.64 [R1+0x1c60], R228 ;  /* 0x001c60e401007387 */ /* 0x000fe80000100a00 */
[----:B------:R-:W-:Y:S04]  /*71870*/  STL.64 [R1+0x1c68], R230 ;  /* 0x001c68e601007387 */ /* 0x000fe80000100a00 */
[----:B------:R1:W-:Y:S04]  /*71880*/  STL.64 [R1+0x1c50], R180 ;  /* 0x001c50b401007387 */ /* 0x0003e80000100a00 */
[----:B------:R2:W-:Y:S04]  /*71890*/  STL.64 [R1+0x1c58], R182 ;  /* 0x001c58b601007387 */ /* 0x0005e80000100a00 */
[----:B------:R3:W-:Y:S04]  /*718a0*/  STL.64 [R1+0x1c40], R128 ;  /* 0x001c408001007387 */ /* 0x0007e80000100a00 */
[----:B------:R4:W-:Y:S04]  /*718b0*/  STL.64 [R1+0x1c48], R130 ;  /* 0x001c488201007387 */ /* 0x0009e80000100a00 */
[----:B------:R5:W-:Y:S04]  /*718c0*/  STL.64 [R1+0x1c30], R120 ;  /* 0x001c307801007387 */ /* 0x000be80000100a00 */
[----:B------:R5:W-:Y:S04]  /*718d0*/  STL.64 [R1+0x1c38], R122 ;  /* 0x001c387a01007387 */ /* 0x000be80000100a00 */
[----:B------:R5:W-:Y:S04]  /*718e0*/  STL.64 [R1+0x1c20], R28 ;  /* 0x001c201c01007387 */ /* 0x000be80000100a00 */
[----:B------:R5:W-:Y:S04]  /*718f0*/  STL.64 [R1+0x1c28], R30 ;  /* 0x001c281e01007387 */ /* 0x000be80000100a00 */
[----:B------:R-:W5:Y:S04]  /*71900*/  LDL.LU.64 R4, [R1+0xc80] ;  /* 0x000c800001047983 */ /* 0x000f680000300a00 */
[----:B------:R-:W-:Y:S04]  /*71910*/  STL.64 [R1+0x1c10], R12 ;  /* 0x001c100c01007387 */ /* 0x000fe80000100a00 */
[----:B------:R-:W-:Y:S04]  /*71920*/  STL.64 [R1+0x1c18], R14 ;  /* 0x001c180e01007387 */ /* 0x000fe80000100a00 */
[----:B------:R-:W5:Y:S04]  /*71930*/  LDL.LU.64 R6, [R1+0xc88] ;  /* 0x000c880001067983 */ /* 0x000f680000300a00 */
[----:B------:R-:W-:Y:S04]  /*71940*/  STL.64 [R1+0x1c00], R8 ;  /* 0x001c000801007387 */ /* 0x000fe80000100a00 */
[----:B------:R-:W-:Y:S04]  /*71950*/  STL.64 [R1+0x1c08], R10 ;  /* 0x001c080a01007387 */ /* 0x000fe80000100a00 */
[----:B-1----:R-:W5:Y:S04]  /*71960*/  LDL.LU.64 R180, [R1+0xbd0] ;  /* 0x000bd00001b47983 */ /* 0x002f680000300a00 */
[----:B--2---:R-:W2:Y:S04]  /*71970*/  LDL.LU.64 R182, [R1+0xbd8] ;  /* 0x000bd80001b67983 */ /* 0x004ea80000300a00 */
[----:B------:R-:W2:Y:S04]  /*71980*/  LDL.LU.64 R248, [R1+0xbb0] ;  /* 0x000bb00001f87983 */ /* 0x000ea80000300a00 */
        /* <DEDUP_REMOVED lines=9> */
[----:B---3--:R-:W3:Y:S04]  /*71a20*/  LDL.LU.64 R128, [R1+0xb60] ;  /* 0x000b600001807983 */ /* 0x008ee80000300a00 */
[----:B----4-:R-:W3:Y:S04]  /*71a30*/  LDL.LU.64 R130, [R1+0xb68] ;  /* 0x000b680001827983 */ /* 0x010ee80000300a00 */
[----:B-----5:R-:W4:Y:S04]  /*71a40*/  LDL.LU.64 R120, [R1+0xb50] ;  /* 0x000b500001787983 */ /* 0x020f280000300a00 */
[----:B------:R-:W4:Y:S04]  /*71a50*/  LDL.LU.64 R122, [R1+0xb58] ;  /* 0x000b5800017a7983 */ /* 0x000f280000300a00 */
[----:B------:R-:W5:Y:S04]  /*71a60*/  LDL.LU.64 R28, [R1+0xb40] ;  /* 0x000b4000011c7983 */ /* 0x000f680000300a00 */
[----:B------:R-:W5:Y:S04]  /*71a70*/  LDL.LU.64 R30, [R1+0xb48] ;  /* 0x000b4800011e7983 */ /* 0x000f680000300a00 */
[----:B------:R-:W-:Y:S04]  /*71a80*/  STL.64 [R1+0x9a30], R194 ;  /* 0x009a30c201007387 */ /* 0x000fe80000100a00 */
[----:B------:R1:W-:Y:S04]  /*71a90*/  STL.64 [R1+0x9a28], R192 ;  /* 0x009a28c001007387 */ /* 0x0003e80000100a00 */
[----:B-1----:R-:W5:Y:S04]  /*71aa0*/  LDL.LU.64 R192, [R1+0xbc0] ;  /* 0x000bc00001c07983 */ /* 0x002f680000300a00 */
[----:B------:R-:W5:Y:S04]  /*71ab0*/  LDL.LU.64 R194, [R1+0xbc8] ;  /* 0x000bc80001c27983 */ /* 0x000f680000300a00 */
[----:B------:R-:W5:Y:S04]  /*71ac0*/  LDL.LU.64 R12, [R1+0xb30] ;  /* 0x000b3000010c7983 */ /* 0x000f680000300a00 */
[----:B------:R-:W5:Y:S01]  /*71ad0*/  LDL.LU.64 R14, [R1+0xb38] ;  /* 0x000b3800010e7983 */ /* 0x000f620000300a00 */
[C---:B------:R-:W-:Y:S06]  /*71ae0*/  HMMA.1688.F32.TF32 R4, R240.reuse, R188, R4 ;  /* 0x000000bcf004723c */ /* 0x040fec0000081004 */
[----:B--2---:R-:W-:-:S15]  /*71af0*/  HMMA.1688.F32.TF32 R180, R240, R184, R180 ;  /* 0x000000b8f0b4723c */ /* 0x004fde00000810b4 */
[----:B------:R-:W-:-:S02]  /*71b00*/  NOP ;  /* 0x0000000000007918 */ /* 0x000fc40000000000 */
[----:B------:R1:W-:Y:S04]  /*71b10*/  STL.64 [R1+0x1bf0], R4 ;  /* 0x001bf00401007387 */ /* 0x0003e80000100a00 */
[----:B------:R2:W-:Y:S04]  /*71b20*/  STL.64 [R1+0x1bf8], R6 ;  /* 0x001bf80601007387 */ /* 0x0005e80000100a00 */
[----:B------:R-:W5:Y:S04]  /*71b30*/  LDL.LU.64 R8, [R1+0xb20] ;  /* 0x000b200001087983 */ /* 0x000f680000300a00 */
[----:B------:R-:W5:Y:S04]  /*71b40*/  LDL.LU.64 R10, [R1+0xb28] ;  /* 0x000b2800010a7983 */ /* 0x000f680000300a00 */
[----:B-1----:R-:W5:Y:S04]  /*71b50*/  LDL.LU.64 R4, [R1+0xe20] ;  /* 0x000e200001047983 */ /* 0x002f680000300a00 */
[----:B--2---:R-:W2:Y:S04]  /*71b60*/  LDL.LU.64 R6, [R1+0xe28] ;  /* 0x000e280001067983 */ /* 0x004ea80000300a00 */
[----:B------:R-:W-:Y:S04]  /*71b70*/  STL.64 [R1+0x1be0], R180 ;  /* 0x001be0b401007387 */ /* 0x000fe80000100a00 */
[----:B------:R1:W-:Y:S04]  /*71b80*/  STL.64 [R1+0x1be8], R182 ;  /* 0x001be8b601007387 */ /* 0x0003e80000100a00 */
[----:B-1----:R-:W2:Y:S04]  /*71b90*/  LDL.LU.64 R182, [R1+0x9ae0] ;  /* 0x009ae00001b67983 */ /* 0x002ea80000300a00 */
[----:B------:R-:W2:Y:S01]  /*71ba0*/  LDL.LU.64 R180, [R1+0x9ad8] ;  /* 0x009ad80001b47983 */ /* 0x000ea20000300a00 */
[C---:B------:R-:W-:Y:S06]  /*71bb0*/  HMMA.1688.F32.TF32 R248, R240.reuse, R176, R248 ;  /* 0x000000b0f0f8723c */ /* 0x040fec00000810f8 */
[C---:B------:R-:W-:Y:S06]  /*71bc0*/  HMMA.1688.F32.TF32 R236, R240.reuse, R168, R236 ;  /* 0x000000a8f0ec723c */ /* 0x040fec00000810ec */
[C---:B------:R-:W-:Y:S06]  /*71bd0*/  HMMA.1688.F32.TF32 R232, R240.reuse, R164, R232 ;  /* 0x000000a4f0e8723c */ /* 0x040fec00000810e8 */
[C---:B---3--:R-:W-:Y:S06]  /*71be0*/  HMMA.1688.F32.TF32 R128, R240.reuse, R156, R128 ;  /* 0x0000009cf080723c */ /* 0x048fec0000081080 */
[C---:B----4-:R-:W-:Y:S06]  /*71bf0*/  HMMA.1688.F32.TF32 R120, R240.reuse, R152, R120 ;  /* 0x00000098f078723c */ /* 0x050fec0000081078 */
[C---:B-----5:R-:W-:Y:S06]  /*71c00*/  HMMA.1688.F32.TF32 R28, R240.reuse, R148, R28 ;  /* 0x00000094f01c723c */ /* 0x060fec000008101c */
[C---:B------:R-:W-:Y:S06]  /*71c10*/  HMMA.1688.F32.TF32 R12, R240.reuse, R144, R12 ;  /* 0x00000090f00c723c */ /* 0x040fec000008100c */
[----:B--2---:R-:W-:-:S15]  /*71c20*/  HMMA.1688.F32.TF32 R192, R240, R180, R192 ;  /* 0x000000b4f0c0723c */ /* 0x004fde00000810c0 */
[----:B------:R-:W-:-:S08]  /*71c30*/  NOP ;  /* 0x0000000000007918 */ /* 0x000fd00000000000 */
[----:B------:R-:W-:Y:S04]  /*71c40*/  STL.64 [R1+0x1bd0], R192 ;  /* 0x001bd0c001007387 */ /* 0x000fe80000100a00 */
[----:B------:R1:W-:Y:S02]  /*71c50*/  STL.64 [R1+0x1bd8], R194 ;  /* 0x001bd8c201007387 */ /* 0x0003e40000100a00 */
[C---:B-1----:R-:W-:Y:S02]  /*71c60*/  HMMA.1688.F32.TF32 R192, R240.reuse, R172, R244 ;  /* 0x000000acf0c0723c */ /* 0x042fe400000810f4 */
[----:B------:R-:W-:Y:S04]  /*71c70*/  STL.64 [R1+0x1bc0], R248 ;  /* 0x001bc0f801007387 */ /* 0x000fe80000100a00 */
[----:B------:R-:W-:Y:S01]  /*71c80*/  STL.64 [R1+0x1bc8], R250 ;  /* 0x001bc8fa01007387 */ /* 0x000fe20000100a00 */
[----:B------:R-:W-:-:S15]  /*71c90*/  HMMA.1688.F32.TF32 R8, R240, R140, R8 ;  /* 0x0000008cf008723c */ /* 0x000fde0000081008 */
[----:B------:R-:W-:-:S01]  /*71ca0*/  NOP ;  /* 0x0000000000007918 */ /* 0x000fc20000000000 */
[----:B------:R-:W-:Y:S04]  /*71cb0*/  STL.64 [R1+0x1bb0], R192 ;  /* 0x001bb0c001007387 */ /* 0x000fe80000100a00 */
[----:B------:R1:W-:Y:S02]  /*71cc0*/  STL.64 [R1+0x1bb8], R194 ;  /* 0x001bb8c201007387 */ /* 0x0003e40000100a00 */
[C---:B-1----:R-:W-:Y:S02]  /*71cd0*/  HMMA.1688.F32.TF32 R192, R240.reuse, R160, R228 ;  /* 0x000000a0f0c0723c */ /* 0x042fe400000810e4 */
[----:B------:R-:W-:Y:S04]  /*71ce0*/  STL.64 [R1+0x1ba0], R236 ;  /* 0x001ba0ec01007387 */ /* 0x000fe80000100a00 */
[----:B------:R-:W-:Y:S04]  /*71cf0*/  STL.64 [R1+0x1ba8], R238 ;  /* 0x001ba8ee01007387 */ /* 0x000fe80000100a00 */
[----:B------:R-:W-:Y:S04]  /*71d00*/  STL.64 [R1+0x1b90], R232 ;  /* 0x001b90e801007387 */ /* 0x000fe80000100a00 */
[----:B------:R-:W-:Y:S01]  /*71d10*/  STL.64 [R1+0x1b98], R234 ;  /* 0x001b98ea01007387 */ /* 0x000fe20000100a00 */
[C---:B------:R-:W-:Y:S03]  /*71d20*/  HMMA.1688.F32.TF32 R4, R240.reuse, R136, R4 ;  /* 0x00000088f004723c */ /* 0x040fe60000081004 */
[----:B------:R-:W-:Y:S04]  /*71d30*/  LDS R236, [R252+UR10+0x40080] ;  /* 0x0400800afcec7984 */ /* 0x000fe80008000800 */
[----:B------:R-:W-:Y:S04]  /*71d40*/  LDS R238, [R252+UR10+0x40880] ;  /* 0x0408800afcee7984 */ /* 0x000fe80008000800 */
[----:B------:R-:W-:Y:S04]  /*71d50*/  STL.64 [R1+0x1b80], R192 ;  /* 0x001b80c001007387 */ /* 0x000fe80000100a00 */
[----:B------:R-:W-:Y:S04]  /*71d60*/  STL.64 [R1+0x1b88], R194 ;  /* 0x001b88c201007387 */ /* 0x000fe80000100a00 */
[----:B------:R1:W-:Y:S04]  /*71d70*/  STL.64 [R1+0x1b70], R128 ;  /* 0x001b708001007387 */ /* 0x0003e80000100a00 */
[----:B------:R2:W-:Y:S04]  /*71d80*/  STL.64 [R1+0x1b78], R130 ;  /* 0x001b788201007387 */ /* 0x0005e80000100a00 */
[----:B------:R-:W-:Y:S04]  /*71d90*/  STL.64 [R1+0x9a20], R150 ;  /* 0x009a209601007387 */ /* 0x000fe80000100a00 */
[----:B------:R3:W-:Y:S04]  /*71da0*/  STL.64 [R1+0x1b60], R120 ;  /* 0x001b607801007387 */ /* 0x0007e80000100a00 */
[----:B------:R4:W-:Y:S04]  /*71db0*/  STL.64 [R1+0x1b68], R122 ;  /* 0x001b687a01007387 */ /* 0x0009e80000100a00 */
[----:B------:R-:W-:Y:S04]  /*71dc0*/  STL.64 [R1+0x9a18], R148 ;  /* 0x009a189401007387 */ /* 0x000fe80000100a00 */
[----:B------:R-:W-:Y:S04]  /*71dd0*/  STL.64 [R1+0x1b50], R28 ;  /* 0x001b501c01007387 */ /* 0x000fe80000100a00 */
[----:B------:R-:W-:Y:S04]  /*71de0*/  STL.64 [R1+0x1b58], R30 ;  /* 0x001b581e01007387 */ /* 0x000fe80000100a00 */
[----:B------:R-:W-:Y:S04]  /*71df0*/  STL.64 [R1+0x9a10], R146 ;  /* 0x009a109201007387 */ /* 0x000fe80000100a00 */
[----:B------:R-:W-:Y:S04]  /*71e00*/  STL.64 [R1+0x9a08], R144 ;  /* 0x009a089001007387 */ /* 0x000fe80000100a00 */
[----:B------:R-:W-:Y:S04]  /*71e10*/  STL.64 [R1+0x1b40], R12 ;  /* 0x001b400c01007387 */ /* 0x000fe80000100a00 */
[----:B------:R-:W-:Y:S04]  /*71e20*/  STL.64 [R1+0x1b48], R14 ;  /* 0x001b480e01007387 */ /* 0x000fe80000100a00 */
[----:B-1----:R-:W5:Y:S04]  /*71e30*/  LDL.LU.64 R128, [R1+0xe10] ;  /* 0x000e100001807983 */ /* 0x002f680000300a00 */
[----:B------:R1:W-:Y:S04]  /*71e40*/  STL.64 [R1+0x1b30], R8 ;  /* 0x001b300801007387 */ /* 0x0003e80000100a00 */
[----:B------:R1:W-:Y:S04]  /*71e50*/  STL.64 [R1+0x1b38], R10 ;  /* 0x001b380a01007387 */ /* 0x0003e80000100a00 */
[----:B--2---:R-:W5:Y:S04]  /*71e60*/  LDL.LU.64 R130, [R1+0xe18] ;  /* 0x000e180001827983 */ /* 0x004f680000300a00 */
[----:B------:R2:W-:Y:S04]  /*71e70*/  STL.64 [R1+0x1b20], R4 ;  /* 0x001b200401007387 */ /* 0x0005e80000100a00 */
[----:B------:R2:W-:Y:S04]  /*71e80*/  STL.64 [R1+0x1b28], R6 ;  /* 0x001b280601007387 */ /* 0x0005e80000100a00 */
[----:B---3--:R-:W3:Y:S04]  /*71e90*/  LDL.LU.64 R120, [R1+0xdf0] ;  /* 0x000df00001787983 */ /* 0x008ee80000300a00 */
[----:B----4-:R-:W3:Y:S04]  /*71ea0*/  LDL.LU.64 R122, [R1+0xdf8] ;  /* 0x000df800017a7983 */ /* 0x010ee80000300a00 */
[----:B------:R-:W4:Y:S04]  /*71eb0*/  LDL.LU.64 R248, [R1+0xdd0] ;  /* 0x000dd00001f87983 */ /* 0x000f280000300a00 */
[----:B------:R-:W4:Y:S04]  /*71ec0*/  LDL.LU.64 R250, [R1+0xdd8] ;  /* 0x000dd80001fa7983 */ /* 0x000f280000300a00 */
[----:B------:R-:W4:Y:S04]  /*71ed0*/  LDL.LU.64 R244, [R1+0xdb0] ;  /* 0x000db00001f47983 */ /* 0x000f280000300a00 */
[----:B------:R-:W4:Y:S04]  /*71ee0*/  LDL.LU.64 R246, [R1+0xdb8] ;  /* 0x000db80001f67983 */ /* 0x000f280000300a00 */
[----:B-1----:R-:W4:Y:S04]  /*71ef0*/  LDL.LU.64 R8, [R1+0xd90] ;  /* 0x000d900001087983 */ /* 0x002f280000300a00 */
        /* <DEDUP_REMOVED lines=17> */
[----:B------:R-:W-:Y:S04]  /*72010*/  LDS R237, [R2+UR10+0x40080] ;  /* 0x0400800a02ed7984 */ /* 0x000fe80008000800 */
[----:B------:R-:W1:Y:S01]  /*72020*/  LDS R239, [R2+UR10+0x40880] ;  /* 0x0408800a02ef7984 */ /* 0x000e620008000800 */
[----:B-----5:R-:W-:-:S15]  /*72030*/  HMMA.1688.F32.TF32 R128, R240, R132, R128 ;  /* 0x00000084f080723c */ /* 0x020fde0000081080 */
[----:B------:R-:W-:-:S08]  /*72040*/  NOP ;  /* 0x0000000000007918 */ /* 0x000fd00000000000 */
[----:B------:R-:W-:Y:S04]  /*72050*/  STL.64 [R1+0x1b10], R128 ;  /* 0x001b108001007387 */ /* 0x000fe80000100a00 */
[----:B------:R5:W-:Y:S04]  /*72060*/  STL.64 [R1+0x1b18], R130 ;  /* 0x001b188201007387 */ /* 0x000be80000100a00 */
[----:B-----5:R-:W5:Y:S04]  /*72070*/  LDL.LU.64 R130, [R1+0x9ad0] ;  /* 0x009ad00001827983 */ /* 0x020f680000300a00 */
[----:B------:R-:W3:Y:S02]  /*72080*/  LDL.LU.64 R128, [R1+0x9ac8] ;  /* 0x009ac80001807983 */ /* 0x000ee40000300a00 */
[----:B---3--:R-:W-:-:S15]  /*72090*/  HMMA.1688.F32.TF32 R120, R240, R128, R120 ;  /* 0x00000080f078723c */ /* 0x008fde0000081078 */
[----:B------:R-:W-:-:S08]  /*720a0*/  NOP ;  /* 0x0000000000007918 */ /* 0x000fd00000000000 */
[----:B------:R-:W-:Y:S04]  /*720b0*/  STL.64 [R1+0x1b00], R120 ;  /* 0x001b007801007387 */ /* 0x000fe80000100a00 */
[----:B------:R3:W-:Y:S04]  /*720c0*/  STL.64 [R1+0x1b08], R122 ;  /* 0x001b087a01007387 */ /* 0x0007e80000100a00 */
[----:B---3--:R-:W3:Y:S04]  /*720d0*/  LDL.LU.64 R122, [R1+0x9ac0] ;  /* 0x009ac000017a7983 */ /* 0x008ee80000300a00 */
[----:B------:R-:W2:Y:S01]  /*720e0*/  LDL.LU.64 R120, [R1+0x9ab8] ;  /* 0x009ab80001787983 */ /* 0x000ea20000300a00 */
[----:B----4-:R-:W-:-:S15]  /*720f0*/  HMMA.1688.F32.TF32 R248, R240, R124, R248 ;  /* 0x0000007cf0f8723c */ /* 0x010fde00000810f8 */
[----:B------:R-:W-:-:S08]  /*72100*/  NOP ;  /* 0x0000000000007918 */ /* 0x000fd00000000000 */
[----:B------:R-:W-:Y:S04]  /*72110*/  STL.64 [R1+0x1af0], R248 ;  /* 0x001af0f801007387 */ /* 0x000fe80000100a00 */
[----:B------:R2:W-:Y:S02]  /*72120*/  STL.64 [R1+0x1af8], R250 ;  /* 0x001af8fa01007387 */ /* 0x0005e40000100a00 */
[C---:B--2---:R-:W-:Y:S06]  /*72130*/  HMMA.1688.F32.TF32 R248, R240.reuse, R120, R244 ;  /* 0x00000078f0f8723c */ /* 0x044fec00000810f4 */
[----:B------:R-:W-:Y:S01]  /*72140*/  HMMA.1688.F32.TF32 R244, R240, R116, R8 ;  /* 0x00000074f0f4723c */ /* 0x000fe20000081008 */
[----:B------:R-:W2:-:S15]  /*72150*/  LDL.LU.64 R8, [R1+0xc70] ;  /* 0x000c700001087983 */ /* 0x000e9e0000300a00 */
[----:B------:R-:W-:-:S01]  /*72160*/  NOP ;  /* 0x0000000000007918 */ /* 0x000fc20000000000 */
[----:B------:R-:W-:Y:S04]  /*72170*/  STL.64 [R1+0x1ae0], R248 ;  /* 0x001ae0f801007387 */ /* 0x000fe80000100a00 */
[----:B------:R-:W-:Y:S04]  /*72180*/  STL.64 [R1+0x1ae8], R250 ;  /* 0x001ae8fa01007387 */ /* 0x000fe80000100a00 */
[----:B------:R-:W2:Y:S04]  /*72190*/  LDL.LU.64 R10, [R1+0xc78] ;  /* 0x000c7800010a7983 */ /* 0x000ea80000300a00 */
[----:B------:R-:W-:Y:S04]  /*721a0*/  STL.64 [R1+0x1ad0], R244 ;  /* 0x001ad0f401007387 */ /* 0x000fe80000100a00 */
[----:B------:R4:W-:Y:S02]  /*721b0*/  STL.64 [R1+0x1ad8], R246 ;  /* 0x001ad8f601007387 */ /* 0x0009e40000100a00 */
[C---:B----4-:R-:W-:Y:S06]  /*721c0*/  HMMA.1688.F32.TF32 R244, R240.reuse, R112, R232 ;  /* 0x00000070f0f4723c */ /* 0x050fec00000810e8 */
[C---:B------:R-:W-:Y:S06]  /*721d0*/  HMMA.1688.F32.TF32 R232, R240.reuse, R108, R228 ;  /* 0x0000006cf0e8723c */ /* 0x040fec00000810e4 */
[C---:B------:R-:W-:Y:S06]  /*721e0*/  HMMA.1688.F32.TF32 R228, R240.reuse, R104, R192 ;  /* 0x00000068f0e4723c */ /* 0x040fec00000810c0 */
[C---:B------:R-:W-:Y:S05]  /*721f0*/  HMMA.1688.F32.TF32 R192, R240.reuse, R100, R148 ;  /* 0x00000064f0c0723c */ /* 0x040fea0000081094 */
[----:B------:R-:W-:Y:S04]  /*72200*/  STL.64 [R1+0x1ac0], R244 ;  /* 0x001ac0f401007387 */ /* 0x000fe80000100a00 */
[----:B------:R-:W-:Y:S01]  /*72210*/  STL.64 [R1+0x1ac8], R246 ;  /* 0x001ac8f601007387 */ /* 0x000fe20000100a00 */
[C---:B------:R-:W-:Y:S03]  /*72220*/  HMMA.1688.F32.TF32 R148, R240.reuse, R96, R4 ;  /* 0x00000060f094723c */ /* 0x040fe60000081004 */
[----:B------:R4:W-:Y:S04]  /*72230*/  STL.64 [R1+0x1ab0], R232 ;  /* 0x001ab0e801007387 */ /* 0x0009e80000100a00 */
[----:B------:R1:W-:Y:S04]  /*72240*/  STL.64 [R1+0x1ab8], R234 ;  /* 0x001ab8ea01007387 */ /* 0x0003e80000100a00 */
[----:B------:R-:W-:Y:S04]  /*72250*/  STL.64 [R1+0x1aa0], R228 ;  /* 0x001aa0e401007387 */ /* 0x000fe80000100a00 */
[----:B------:R-:W-:Y:S04]  /*72260*/  STL.64 [R1+0x1aa8], R230 ;  /* 0x001aa8e601007387 */ /* 0x000fe80000100a00 */
[----:B------:R-:W5:Y:S04]  /*72270*/  LDL.LU.64 R4, [R1+0xc60] ;  /* 0x000c600001047983 */ /* 0x000f680000300a00 */
[----:B------:R3:W-:Y:S04]  /*72280*/  STL.64 [R1+0x1a90], R192 ;  /* 0x001a90c001007387 */ /* 0x0007e80000100a00 */
[----:B------:R3:W-:Y:S04]  /*72290*/  STL.64 [R1+0x1a98], R194 ;  /* 0x001a98c201007387 */ /* 0x0007e80000100a00 */
[----:B------:R-:W5:Y:S01]  /*722a0*/  LDL.LU.64 R6, [R1+0xc68] ;  /* 0x000c680001067983 */ /* 0x000f620000300a00 */
[C---:B------:R-:W-:Y:S06]  /*722b0*/  HMMA.1688.F32.TF32 R144, R240.reuse, R92, R144 ;  /* 0x0000005cf090723c */ /* 0x040fec0000081090 */
[C---:B------:R-:W-:Y:S06]  /*722c0*/  HMMA.1688.F32.TF32 R28, R240.reuse, R88, R28 ;  /* 0x00000058f01c723c */ /* 0x040fec000008101c */
[C---:B------:R-:W-:Y:S01]  /*722d0*/  HMMA.1688.F32.TF32 R12, R240.reuse, R84, R12 ;  /* 0x00000054f00c723c */ /* 0x040fe2000008100c */
[----:B------:R3:W-:Y:S04]  /*722e0*/  STL.64 [R1+0x1a80], R148 ;  /* 0x001a809401007387 */ /* 0x0007e80000100a00 */
[----:B------:R3:W-:Y:S06]  /*722f0*/  STL.64 [R1+0x1a88], R150 ;  /* 0x001a889601007387 */ /* 0x0007ec0000100a00 */
[----:B------:R2:W-:Y:S04]  /*72300*/  STL.64 [R1+0x1a70], R144 ;  /* 0x001a709001007387 */ /* 0x0005e80000100a00 */
[----:B------:R2:W-:Y:S04]  /*72310*/  STL.64 [R1+0x1a78], R146 ;  /* 0x001a789201007387 */ /* 0x0005e80000100a00 */
[----:B----4-:R-:W4:Y:S04]  /*72320*/  LDL.LU.64 R232, [R1+0xc50] ;  /* 0x000c500001e87983 */ /* 0x010f280000300a00 */
[----:B------:R2:W-:Y:S04]  /*72330*/  STL.64 [R1+0x1a60], R28 ;  /* 0x001a601c01007387 */ /* 0x0005e80000100a00 */
[----:B------:R2:W-:Y:S04]  /*72340*/  STL.64 [R1+0x1a68], R30 ;  /* 0x001a681e01007387 */ /* 0x0005e80000100a00 */
[----:B-1----:R-:W4:Y:S04]  /*72350*/  LDL.LU.64 R234, [R1+0xc58] ;  /* 0x000c580001ea7983 */ /* 0x002f280000300a00 */
[----:B------:R1:W-:Y:S04]  /*72360*/  STL.64 [R1+0x1a50], R12 ;  /* 0x001a500c01007387 */ /* 0x0003e80000100a00 */
[----:B------:R1:W-:Y:S04]  /*72370*/  STL.64 [R1+0x1a58], R14 ;  /* 0x001a580e01007387 */ /* 0x0003e80000100a00 */
[----:B---3--:R-:W3:Y:S04]  /*72380*/  LDL.LU.64 R192, [R1+0xc40] ;  /* 0x000c400001c07983 */ /* 0x008ee80000300a00 */
[----:B------:R-:W3:Y:S04]  /*72390*/  LDL.LU.64 R194, [R1+0xc48] ;  /* 0x000c480001c27983 */ /* 0x000ee80000300a00 */
[----:B------:R-:W3:Y:S04]  /*723a0*/  LDL.LU.64 R148, [R1+0xc30] ;  /* 0x000c300001947983 */ /* 0x000ee80000300a00 */
[----:B------:R-:W3:Y:S04]  /*723b0*/  LDL.LU.64 R150, [R1+0xc38] ;  /* 0x000c380001967983 */ /* 0x000ee80000300a00 */
[----:B------:R-:W3:Y:S04]  /*723c0*/  LDL.LU.64 R228, [R1+0xc20] ;  /* 0x000c200001e47983 */ /* 0x000ee80000300a00 */
[----:B------:R-:W3:Y:S01]  /*723d0*/  LDL.LU.64 R230, [R1+0xc28] ;  /* 0x000c280001e67983 */ /* 0x000ee20000300a00 */
[----:B--2---:R-:W-:-:S15]  /*723e0*/  HMMA.1688.F32.TF32 R8, R240, R80, R8 ;  /* 0x00000050f008723c */ /* 0x004fde0000081008 */
[----:B------:R-:W-:-:S08]  /*723f0*/  NOP ;  /* 0x0000000000007918 */ /* 0x000fd00000000000 */
[----:B------:R2:W-:Y:S04]  /*72400*/  STL.64 [R1+0x1a40], R8 ;  /* 0x001a400801007387 */ /* 0x0005e80000100a00 */
[----:B------:R2:W-:Y:S04]  /*72410*/  STL.64 [R1+0x1a48], R10 ;  /* 0x001a480a01007387 */ /* 0x0005e80000100a00 */
[----:B------:R-:W3:Y:S04]  /*72420*/  LDL.LU.64 R144, [R1+0xc10] ;  /* 0x000c100001907983 */ /* 0x000ee80000300a00 */
[----:B------:R-:W3:Y:S04]  /*72430*/  LDL.LU.64 R146, [R1+0xc18] ;  /* 0x000c180001927983 */ /* 0x000ee80000300a00 */
[----:B------:R-:W3:Y:S04]  /*72440*/  LDL.LU.64 R28, [R1+0xc00] ;  /* 0x000c0000011c7983 */ /* 0x000ee80000300a00 */
[----:B------:R-:W3:Y:S04]  /*72450*/  LDL.LU.64 R30, [R1+0xc08] ;  /* 0x000c0800011e7983 */ /* 0x000ee80000300a00 */
[----:B-1----:R-:W3:Y:S04]  /*72460*/  LDL.LU.64 R12, [R1+0xbf0] ;  /* 0x000bf000010c7983 */ /* 0x002ee80000300a00 */
[----:B------:R-:W3:Y:S01]  /*72470*/  LDL.LU.64 R14, [R1+0xbf8] ;  /* 0x000bf800010e7983 */ /* 0x000ee20000300a00 */
[----:B-----5:R-:W-:-:S15]  /*72480*/  HMMA.1688.F32.TF32 R4, R240, R76, R4 ;  /* 0x0000004cf004723c */ /* 0x020fde0000081004 */
[----:B------:R-:W-:-:S08]  /*72490*/  NOP ;  /* 0x0000000000007918 */ /* 0x000fd00000000000 */
[----:B------:R1:W-:Y:S04]  /*724a0*/  STL.64 [R1+0x1a30], R4 ;  /* 0x001a300401007387 */ /* 0x0003e80000100a00 */
[----:B------:R5:W-:Y:S04]  /*724b0*/  STL.64 [R1+0x1a38], R6 ;  /* 0x001a380601007387 */ /* 0x000be80000100a00 */
[----:B--2---:R-:W2:Y:S04]  /*724c0*/  LDL.LU.64 R8, [R1+0xbe0] ;  /* 0x000be00001087983 */ /* 0x004ea80000300a00 */
[----:B------:R-:W2:Y:S04]  /*724d0*/  LDL.LU.64 R10, [R1+0xbe8] ;  /* 0x000be800010a7983 */ /* 0x000ea80000300a00 */
[----:B-1----:R-:W2:Y:S04]  /*724e0*/  LDL.LU.64 R4, [R1+0xb10] ;  /* 0x000b100001047983 */ /* 0x002ea80000300a00 */
[----:B-----5:R-:W5:Y:S01]  /*724f0*/  LDL.LU.64 R6, [R1+0xb18] ;  /* 0x000b180001067983 */ /* 0x020f620000300a00 */
[C---:B----4-:R-:W-:Y:S06]  /*72500*/  HMMA.1688.F32.TF32 R244, R240.reuse, R72, R232 ;  /* 0x00000048f0f4723c */ /* 0x050fec00000810e8 */
[C---:B---3--:R-:W-:Y:S06]  /*72510*/  HMMA.1688.F32.TF32 R232, R240.reuse, R68, R192 ;  /* 0x00000044f0e8723c */ /* 0x048fec00000810c0 */
[C---:B------:R-:W-:Y:S06]  /*72520*/  HMMA.1688.F32.TF32 R192, R240.reuse, R64, R148 ;  /* 0x00000040f0c0723c */ /* 0x040fec0000081094 */
[C---:B------:R-:W-:Y:S05]  /*72530*/  HMMA.1688.F32.TF32 R228, R240.reuse, R60, R228 ;  /* 0x0000003cf0e4723c */ /* 0x040fea00000810e4 */
[----:B------:R-:W-:Y:S04]  /*72540*/  STL.64 [R1+0x1a20], R244 ;  /* 0x001a20f401007387 */ /* 0x000fe80000100a00 */
[----:B------:R-:W-:Y:S04]  /*72550*/  STL.64 [R1+0x1a28], R246 ;  /* 0x001a28f601007387 */ /* 0x000fe80000100a00 */
[----:B------:R-:W3:Y:S04]  /*72560*/  LDL.64 R248, [R1+0x30] ;  /* 0x0000300001f87983 */ /* 0x000ee80000100a00 */
[----:B------:R1:W-:Y:S04]  /*72570*/  STL.64 [R1+0x1a10], R232 ;  /* 0x001a10e801007387 */ /* 0x0003e80000100a00 */
[----:B------:R-:W-:Y:S04]  /*72580*/  STL.64 [R1+0x1a18], R234 ;  /* 0x001a18ea01007387 */ /* 0x000fe80000100a00 */
[----:B------:R-:W4:Y:S04]  /*72590*/  LDL.64 R148, [R1+0x20] ;  /* 0x0000200001947983 */ /* 0x000f280000100a00 */
[----:B------:R1:W-:Y:S04]  /*725a0*/  STL.64 [R1+0x1a00], R192 ;  /* 0x001a00c001007387 */ /* 0x0003e80000100a00 */
[----:B------:R-:W-:Y:S04]  /*725b0*/  STL.64 [R1+0x1a08], R194 ;  /* 0x001a08c201007387 */ /* 0x000fe80000100a00 */
[----:B-1----:R-:W4:Y:S04]  /*725c0*/  LDL.64 R232, [R1] ;  /* 0x0000000001e87983 */ /* 0x002f280000100a00 */
[----:B------:R-:W4:Y:S04]  /*725d0*/  LDL.64 R192, [R1+0x10] ;  /* 0x0000100001c07983 */ /* 0x000f280000100a00 */
[----:B------:R-:W-:Y:S04]  /*725e0*/  STL.64 [R1+0x19f0], R228 ;  /* 0x0019f0e401007387 */ /* 0x000fe80000100a00 */
[----:B------:R-:W-:Y:S04]  /*725f0*/  STL.64 [R1+0x19f8], R230 ;  /* 0x0019f8e601007387 */ /* 0x000fe80000100a00 */
[----:B------:R-:W-:Y:S01]  /*72600*/  STL.64 [R1+0x9a00], R54 ;  /* 0x009a003601007387 */ /* 0x000fe20000100a00 */
[C---:B------:R-:W-:Y:S06]  /*72610*/  HMMA.1688.F32.TF32 R144, R240.reuse, R56, R144 ;  /* 0x00000038f090723c */ /* 0x040fec0000081090 */
[C---:B------:R-:W-:Y:S06]  /*72620*/  HMMA.1688.F32.TF32 R28, R240.reuse, R52, R28 ;  /* 0x00000034f01c723c */ /* 0x040fec000008101c */
[C---:B------:R-:W-:Y:S11]  /*72630*/  HMMA.1688.F32.TF32 R12, R240.reuse, R48, R12 ;  /* 0x00000030f00c723c */ /* 0x040ff6000008100c */
[----:B------:R-:W-:Y:S04]  /*72640*/  STL.64 [R1+0x19e0], R144 ;  /* 0x0019e09001007387 */ /* 0x000fe80000100a00 */
[----:B------:R-:W-:Y:S04]  /*72650*/  STL.64 [R1+0x19e8], R146 ;  /* 0x0019e89201007387 */ /* 0x000fe80000100a00 */
[----:B------:R-:W-:Y:S04]  /*72660*/  STL.64 [R1+0x99f8], R52 ;  /* 0x0099f83401007387 */ /* 0x000fe80000100a00 */
[----:B------:R1:W-:Y:S04]  /*72670*/  STL.64 [R1+0x19d0], R28 ;  /* 0x0019d01c01007387 */ /* 0x0003e80000100a00 */
[----:B------:R1:W-:Y:S04]  /*72680*/  STL.64 [R1+0x19d8], R30 ;  /* 0x0019d81e01007387 */ /* 0x0003e80000100a00 */
[----:B------:R-:W-:Y:S04]  /*72690*/  STL.64 [R1+0x99f0], R50 ;  /* 0x0099f03201007387 */ /* 0x000fe80000100a00 */
[----:B------:R-:W-:Y:S04]  /*726a0*/  STL.64 [R1+0x99e8], R48 ;  /* 0x0099e83001007387 */ /* 0x000fe80000100a00 */
[----:B------:R1:W-:Y:S04]  /*726b0*/  STL.64 [R1+0x19c0], R12 ;  /* 0x0019c00c01007387 */ /* 0x0003e80000100a00 */
[----:B------:R1:W-:Y:S04]  /*726c0*/  STL.64 [R1+0x19c8], R14 ;  /* 0x0019c80e01007387 */ /* 0x0003e80000100a00 */
[----:B------:R-:W3:Y:S01]  /*726d0*/  LDL.LU.64 R244, [R1+0xb00] ;  /* 0x000b000001f47983 */ /* 0x000ee20000300a00 */
[C---:B--2---:R-:W-:Y:S06]  /*726e0*/  HMMA.1688.F32.TF32 R8, R240.reuse, R44, R8 ;  /* 0x0000002cf008723c */ /* 0x044fec0000081008 */
[----:B-----5:R-:W-:-:S15]  /*726f0*/  HMMA.1688.F32.TF32 R4, R240, R40, R4 ;  /* 0x00000028f004723c */ /* 0x020fde0000081004 */
[----:B------:R-:W-:-:S02]  /*72700*/  NOP ;  /* 0x0000000000007918 */ /* 0x000fc40000000000 */
[----:B------:R2:W-:Y:S04]  /*72710*/  STL.64 [R1+0x19b0], R8 ;  /* 0x0019b00801007387 */ /* 0x0005e80000100a00 */
[----:B------:R5:W-:Y:S04]  /*72720*/  STL.64 [R1+0x19b8], R10 ;  /* 0x0019b80a01007387 */ /* 0x000be80000100a00 */
[----:B------:R-:W3:Y:S04]  /*72730*/  LDL.LU.64 R246, [R1+0xb08] ;  /* 0x000b080001f67983 */ /* 0x000ee80000300a00 */
[----:B------:R5:W-:Y:S04]  /*72740*/  STL.64 [R1+0x19a0], R4 ;  /* 0x0019a00401007387 */ /* 0x000be80000100a00 */
[----:B------:R5:W-:Y:S04]  /*72750*/  STL.64 [R1+0x19a8], R6 ;  /* 0x0019a80601007387 */ /* 0x000be80000100a00 */
        /* <DEDUP_REMOVED lines=9> */
[----:B-----5:R-:W2:Y:S04]  /*727f0*/  LDL.LU.64 R10, [R1+0xab8] ;  /* 0x000ab800010a7983 */ /* 0x020ea80000300a00 */
[----:B------:R-:W5:Y:S04]  /*72800*/  LDL.LU.64 R48, [R1+0xaa0] ;  /* 0x000aa00001307983 */ /* 0x000f680000300a00 */
[----:B------:R-:W5:Y:S04]  /*72810*/  LDL.LU.64 R50, [R1+0xaa8] ;  /* 0x000aa80001327983 */ /* 0x000f680000300a00 */
[----:B------:R-:W5:Y:S04]  /*72820*/  LDL.LU.64 R4, [R1+0xa90] ;  /* 0x000a900001047983 */ /* 0x000f680000300a00 */
[----:B------:R-:W5:Y:S04]  /*72830*/  LDL.LU.64 R6, [R1+0xa98] ;  /* 0x000a980001067983 */ /* 0x000f680000300a00 */
[----:B------:R-:W5:Y:S04]  /*72840*/  LDL.LU.64 R228, [R1+0xa80] ;  /* 0x000a800001e47983 */ /* 0x000f680000300a00 */
[----:B------:R-:W5:Y:S01]  /*72850*/  LDL.LU.64 R230, [R1+0xa88] ;  /* 0x000a880001e67983 */ /* 0x000f620000300a00 */
[C---:B---3--:R-:W-:Y:S06]  /*72860*/  HMMA.1688.F32.TF32 R244, R240.reuse, R36, R244 ;  /* 0x00000024f0f4723c */ /* 0x048fec00000810f4 */
[----:B----4-:R-:W-:-:S15]  /*72870*/  HMMA.1688.F32.TF32 R28, R240, R32, R28 ;  /* 0x00000020f01c723c */ /* 0x010fde000008101c */
[----:B------:R-:W-:-:S02]  /*72880*/  NOP ;  /* 0x0000000000007918 */ /* 0x000fc40000000000 */
[----:B------:R1:W-:Y:S04]  /*72890*/  STL.64 [R1+0x1990], R244 ;  /* 0x001990f401007387 */ /* 0x0003e80000100a00 */
[----:B------:R3:W-:Y:S04]  /*728a0*/  STL.64 [R1+0x1998], R246 ;  /* 0x001998f601007387 */ /* 0x0007e80000100a00 */
[----:B-1----:R-:W4:Y:S04]  /*728b0*/  LDL.LU.64 R244, [R1+0x480] ;  /* 0x0004800001f47983 */ /* 0x002f280000300a00 */
[----:B---3--:R-:W4:Y:S04]  /*728c0*/  LDL.LU.64 R246, [R1+0x488] ;  /* 0x0004880001f67983 */ /* 0x008f280000300a00 */
[----:B------:R-:W-:Y:S04]  /*728d0*/  STL.64 [R1+0x1980], R28 ;  /* 0x0019801c01007387 */ /* 0x000fe80000100a00 */
[----:B------:R1:W-:Y:S04]  /*728e0*/  STL.64 [R1+0x1988], R30 ;  /* 0x0019881e01007387 */ /* 0x0003e80000100a00 */
[----:B-1----:R-:W3:Y:S04]  /*728f0*/  LDL.LU.64 R30, [R1+0x9ab0] ;  /* 0x009ab000011e7983 */ /* 0x002ee80000300a00 */
[----:B------:R-:W5:Y:S01]  /*72900*/  LDL.LU.64 R28, [R1+0x9aa8] ;  /* 0x009aa800011c7983 */ /* 0x000f620000300a00 */
[C---:B------:R-:W-:Y:S06]  /*72910*/  HMMA.1688.F32.TF32 R144, R240.reuse, R24, R144 ;  /* 0x00000018f090723c */ /* 0x040fec0000081090 */
[C---:B------:R-:W-:Y:S06]  /*72920*/  HMMA.1688.F32.TF32 R12, R240.reuse, R20, R12 ;  /* 0x00000014f00c723c */ /* 0x040fec000008100c */
[C---:B--2---:R-:W-:Y:S06]  /*72930*/  HMMA.1688.F32.TF32 R8, R240.reuse, R16, R8 ;  /* 0x00000010f008723c */ /* 0x044fec0000081008 */
[----:B-----5:R-:W-:-:S15]  /*72940*/  HMMA.1688.F32.TF32 R52, R240, R28, R52 ;  /* 0x0000001cf034723c */ /* 0x020fde0000081034 */
[----:B------:R-:W-:-:S08]  /*72950*/  NOP ;  /* 0x0000000000007918 */ /* 0x000fd00000000000 */
[----:B------:R1:W-:Y:S04]  /*72960*/  STL.64 [R1+0x1970], R52 ;  /* 0x0019703401007387 */ /* 0x0003e80000100a00 */
[----:B------:R2:W-:Y:S04]  /*72970*/  STL.64 [R1+0x1978], R54 ;  /* 0x0019783601007387 */ /* 0x0005e80000100a00 */
[----:B-1----:R-:W5:Y:S04]  /*72980*/  LDL.LU.64 R52, [R1+0x460] ;  /* 0x0004600001347983 */ /* 0x002f680000300a00 */
[----:B--2---:R-:W5:Y:S04]  /*72990*/  LDL.LU.64 R54, [R1+0x468] ;  /* 0x0004680001367983 */ /* 0x004f680000300a00 */
[----:B------:R1:W-:Y:S04]  /*729a0*/  STL.64 [R1+0x1960], R144 ;  /* 0x0019609001007387 */ /* 0x0003e80000100a00 */
[----:B------:R2:W-:Y:S04]  /*729b0*/  STL.64 [R1+0x1968], R146 ;  /* 0x0019689201007387 */ /* 0x0005e80000100a00 */
[----:B-1----:R-:W3:Y:S04]  /*729c0*/  LDL.LU.64 R144, [R1+0x450] ;  /* 0x0004500001907983 */ /* 0x002ee80000300a00 */
[----:B--2---:R-:W3:Y:S04]  /*729d0*/  LDL.LU.64 R146, [R1+0x458] ;  /* 0x0004580001927983 */ /* 0x004ee80000300a00 */
[----:B------:R-:W-:Y:S04]  /*729e0*/  STL.64 [R1+0x1950], R12 ;  /* 0x0019500c01007387 */ /* 0x000fe80000100a00 */
[----:B------:R1:W-:Y:S04]  /*729f0*/  STL.64 [R1+0x1958], R14 ;  /* 0x0019580e01007387 */ /* 0x0003e80000100a00 */
[----:B-1----:R-:W2:Y:S04]  /*72a00*/  LDL.LU.64 R14, [R1+0x9aa0] ;  /* 0x009aa000010e7983 */ /* 0x002ea80000300a00 */
[----:B------:R-:W4:Y:S04]  /*72a10*/  LDL.LU.64 R12, [R1+0x9a98] ;  /* 0x009a9800010c7983 */ /* 0x000f280000300a00 */
[----:B------:R-:W-:Y:S04]  /*72a20*/  STL.64 [R1+0x1930], R8 ;  /* 0x0019300801007387 */ /* 0x000fe80000100a00 */
[----:B------:R1:W-:Y:S04]  /*72a30*/  STL.64 [R1+0x1938], R10 ;  /* 0x0019380a01007387 */ /* 0x0003e80000100a00 */
[----:B-1----:R-:W2:Y:S04]  /*72a40*/  LDL.LU.64 R10, [R1+0x9a90] ;  /* 0x009a9000010a7983 */ /* 0x002ea80000300a00 */
[----:B------:R-:W5:Y:S01]  /*72a50*/  LDL.LU.64 R8, [R1+0x9a88] ;  /* 0x009a880001087983 */ /* 0x000f620000300a00 */
[C---:B----4-:R-:W-:Y:S06]  /*72a60*/  HMMA.1688.F32.TF32 R48, R240.reuse, R12, R48 ;  /* 0x0000000cf030723c */ /* 0x050fec0000081030 */
[----:B-----5:R-:W-:-:S15]  /*72a70*/  HMMA.1688.F32.TF32 R4, R240, R8, R4 ;  /* 0x00000008f004723c */ /* 0x020fde0000081004 */
[----:B------:R-:W-:-:S02]  /*72a80*/  NOP ;  /* 0x0000000000007918 */ /* 0x000fc40000000000 */
[----:B------:R1:W-:Y:S04]  /*72a90*/  STL.64 [R1+0x1920], R48 ;  /* 0x0019203001007387 */ /* 0x0003e80000100a00 */
[----:B------:R4:W-:Y:S04]  /*72aa0*/  STL.64 [R1+0x1928], R50 ;  /* 0x0019283201007387 */ /* 0x0009e80000100a00 */
[----:B-1----:R-:W5:Y:S04]  /*72ab0*/  LDL.LU.64 R48, [R1+0x440] ;  /* 0x0004400001307983 */ /* 0x002f680000300a00 */
[----:B----4-:R-:W5:Y:S04]  /*72ac0*/  LDL.LU.64 R50, [R1+0x448] ;  /* 0x0004480001327983 */ /* 0x010f680000300a00 */
[----:B------:R-:W-:Y:S04]  /*72ad0*/  STL.64 [R1+0x1910], R4 ;  /* 0x0019100401007387 */ /* 0x000fe80000100a00 */
[----:B------:R1:W-:Y:S04]  /*72ae0*/  STL.64 [R1+0x1918], R6 ;  /* 0x0019180601007387 */ /* 0x0003e80000100a00 */
[----:B-1----:R-:W4:Y:S04]  /*72af0*/  LDL.LU.64 R6, [R1+0x9a80] ;  /* 0x009a800001067983 */ /* 0x002f280000300a00 */
[----:B------:R-:W3:Y:S02]  /*72b00*/  LDL.LU.64 R4, [R1+0x9a78] ;  /* 0x009a780001047983 */ /* 0x000ee40000300a00 */
[----:B---3--:R-:W-:Y:S02]  /*72b10*/  HMMA.1688.F32.TF32 R240, R240, R4, R228 ;  /* 0x00000004f0f0723c */ /* 0x008fe400000810e4 */
[----:B------:R-:W3:Y:S04]  /*72b20*/  LDL.LU.64 R230, [R1+0x9a70] ;  /* 0x009a700001e67983 */ /* 0x000ee80000300a00 */
[----:B------:R-:W2:-:S15]  /*72b30*/  LDL.LU.64 R228, [R1+0x9a68] ;  /* 0x009a680001e47983 */ /* 0x000e9e0000300a00 */
[----:B------:R-:W-:-:S02]  /*72b40*/  NOP ;  /* 0x0000000000007918 */ /* 0x000fc40000000000 */
[----:B------:R1:W-:Y:S04]  /*72b50*/  STL.64 [R1+0x18d0], R240 ;  /* 0x0018d0f001007387 */ /* 0x0003e80000100a00 */
[----:B------:R5:W-:Y:S04]  /*72b60*/  STL.64 [R1+0x18d8], R242 ;  /* 0x0018d8f201007387 */ /* 0x000be80000100a00 */
[----:B-1----:R-:W4:Y:S04]  /*72b70*/  LDL.LU.64 R240, [R1+0x470] ;  /* 0x0004700001f07983 */ /* 0x002f280000300a00 */
[----:B-----5:R-:W4:Y:S01]  /*72b80*/  LDL.LU.64 R242, [R1+0x478] ;  /* 0x0004780001f27983 */ /* 0x020f220000300a00 */
[----:B------:R-:W-:Y:S01]  /*72b90*/  HMMA.1688.F32.TF32 R244, R236, R248, R244 ;  /* 0x000000f8ecf4723c */ /* 0x000fe200000810f4 */
[----:B------:R-:W-:-:S02]  /*72ba0*/  IMAD.MOV.U32 R207, RZ, RZ, R148 ;  /* 0x000000ffffcf7224 */ /* 0x000fc400078e0094 */
[----:B------:R-:W-:-:S03]  /*72bb0*/  IMAD.MOV.U32 R206, RZ, RZ, R149 ;  /* 0x000000ffffce7224 */ /* 0x000fc600078e0095 */
[----:B------:R-:W-:Y:S01]  /*72bc0*/  HMMA.1688.F32.TF32 R144, R236, R232, R144 ;  /* 0x000000e8ec90723c */ /* 0x000fe20000081090 */
[----:B------:R-:W-:Y:S02]  /*72bd0*/  IMAD.MOV.U32 R3, RZ, RZ, R248 ;  /* 0x000000ffff037224 */ /* 0x000fe400078e00f8 */
[----:B------:R-:W-:-:S14]  /*72be0*/  IMAD.MOV.U32 R0, RZ, RZ, R249 ;  /* 0x000000ffff007224 */ /* 0x000fdc00078e00f9 */
[----:B------:R-:W-:Y:S04]  /*72bf0*/  STL.64 [R1+0x1770], R244 ;  /* 0x001770f401007387 */ /* 0x000fe80000100a00 */
[----:B------:R1:W-:Y:S04]  /*72c00*/  STL.64 [R1+0x1778], R246 ;  /* 0x001778f601007387 */ /* 0x0003e80000100a00 */
[----:B-1----:R-:W5:Y:S04]  /*72c10*/  LDL.LU.64 R246, [R1+0x9a60] ;  /* 0x009a600001f67983 */ /* 0x002f680000300a00 */
[----:B------:R-:W3:Y:S04]  /*72c20*/  LDL.LU.64 R244, [R1+0x9a58] ;  /* 0x009a580001f47983 */ /* 0x000ee80000300a00 */
[----:B------:R-:W2:Y:S04]  /*72c30*/  LDL.LU.64 R250, [R1+0x9a50] ;  /* 0x009a500001fa7983 */ /* 0x000ea80000300a00 */
[----:B------:R-:W5:Y:S01]  /*72c40*/  LDL.LU.64 R248, [R1+0x9a48] ;  /* 0x009a480001f87983 */ /* 0x000f620000300a00 */
[C---:B----4-:R-:W-:Y:S06]  /*72c50*/  HMMA.1688.F32.TF32 R240, R236.reuse, R148, R240 ;  /* 0x00000094ecf0723c */ /* 0x050fec00000810f0 */
[----:B------:R-:W-:Y:S07]  /*72c60*/  HMMA.1688.F32.TF32 R148, R236, R192, R52 ;  /* 0x000000c0ec94723c */ /* 0x000fee0000081034 */
[----:B------:R-:W-:-:S02]  /*72c70*/  IMAD.MOV.U32 R55, RZ, RZ, R232 ;  /* 0x000000ffff377224 */ /* 0x000fc400078e00e8 */
[----:B------:R-:W-:-:S08]  /*72c80*/  IMAD.MOV.U32 R54, RZ, RZ, R233 ;  /* 0x000000ffff367224 */ /* 0x000fd000078e00e9 */
[----:B------:R1:W-:Y:S04]  /*72c90*/  STL.64 [R1+0x17a0], R240 ;  /* 0x0017a0f001007387 */ /* 0x0003e80000100a00 */
[----:B------:R4:W-:Y:S04]  /*72ca0*/  STL.64 [R1+0x17a8], R242 ;  /* 0x0017a8f201007387 */ /* 0x0009e80000100a00 */
[----:B------:R3:W-:Y:S04]  /*72cb0*/  STL.64 [R1+0x17d0], R148 ;  /* 0x0017d09401007387 */ /* 0x0007e80000100a00 */
[----:B------:R2:W-:Y:S04]  /*72cc0*/  STL.64 [R1+0x17d8], R150 ;  /* 0x0017d89601007387 */ /* 0x0005e80000100a00 */
[----:B------:R2:W-:Y:S04]  /*72cd0*/  STL.64 [R1+0x1820], R144 ;  /* 0x0018209001007387 */ /* 0x0005e80000100a00 */
[----:B------:R2:W-:Y:S04]  /*72ce0*/  STL.64 [R1+0x1828], R146 ;  /* 0x0018289201007387 */ /* 0x0005e80000100a00 */
[----:B------:R-:W2:Y:S04]  /*72cf0*/  LDL.LU.64 R232, [R1+0x430] ;  /* 0x0004300001e87983 */ /* 0x000ea80000300a00 */
[----:B------:R-:W2:Y:S01]  /*72d00*/  LDL.LU.64 R234, [R1+0x438] ;  /* 0x0004380001ea7983 */ /* 0x000ea20000300a00 */
[----:B-----5:R-:W-:Y:S03]  /*72d10*/  HMMA.1688.F32.TF32 R48, R236, R248, R48 ;  /* 0x000000f8ec30723c */ /* 0x020fe60000081030 */
[----:B-1----:R-:W5:Y:S01]  /*72d20*/  LDL.LU.64 R240, [R1+0x410] ;  /* 0x0004100001f07983 */ /* 0x002f620000300a00 */
[----:B------:R-:W-:Y:S01]  /*72d30*/  MOV R53, R192 ;  /* 0x000000c000357202 */ /* 0x000fe20000000f00 */
[----:B------:R-:W-:-:S02]  /*72d40*/  IMAD.MOV.U32 R52, RZ, RZ, R193 ;  /* 0x000000ffff347224 */ /* 0x000fc400078e00c1 */
[----:B----4-:R-:W5:-:S15]  /*72d50*/  LDL.LU.64 R242, [R1+0x418] ;  /* 0x0004180001f27983 */ /* 0x010f5e0000300a00 */
[----:B------:R-:W-:-:S01]  /*72d60*/  NOP ;  /* 0x0000000000007918 */ /* 0x000fc20000000000 */
[----:B------:R1:W-:Y:S04]  /*72d70*/  STL.64 [R1+0x18a0], R48 ;  /* 0x0018a03001007387 */ /* 0x0003e80000100a00 */
[----:B------:R4:W-:Y:S04]  /*72d80*/  STL.64 [R1+0x18a8], R50 ;  /* 0x0018a83201007387 */ /* 0x0009e80000100a00 */
[----:B------:R-:W5:Y:S04]  /*72d90*/  LDL.LU.64 R192, [R1+0x400] ;  /* 0x0004000001c07983 */ /* 0x000f680000300a00 */
[----:B------:R-:W5:Y:S04]  /*72da0*/  LDL.LU.64 R194, [R1+0x408] ;  /* 0x0004080001c27983 */ /* 0x000f680000300a00 */
[----:B---3--:R-:W3:Y:S04]  /*72db0*/  LDL.LU.64 R148, [R1+0x3f0] ;  /* 0x0003f00001947983 */ /* 0x008ee80000300a00 */
[----:B--2---:R-:W3:Y:S04]  /*72dc0*/  LDL.LU.64 R150, [R1+0x3f8] ;  /* 0x0003f80001967983 */ /* 0x004ee80000300a00 */
[----:B------:R-:W2:Y:S04]  /*72dd0*/  LDL.LU.64 R144, [R1+0x3e0] ;  /* 0x0003e00001907983 */ /* 0x000ea80000300a00 */
[----:B------:R-:W2:Y:S04]  /*72de0*/  LDL.LU.64 R146, [R1+0x3e8] ;  /* 0x0003e80001927983 */ /* 0x000ea80000300a00 */
[----:B-1----:R-:W2:Y:S04]  /*72df0*/  LDL.LU.64 R48, [R1+0x3d0] ;  /* 0x0003d00001307983 */ /* 0x002ea80000300a00 */
[----:B----4-:R-:W4:Y:S04]  /*72e00*/  LDL.LU.64 R50, [R1+0x3d8] ;  /* 0x0003d80001327983 */ /* 0x010f280000300a00 */
[----:B------:R-:W-:Y:S04]  /*72e10*/  STL.64 [R1+0x9990], R250 ;  /* 0x009990fa01007387 */ /* 0x000fe80000100a00 */
[----:B------:R1:W-:Y:S04]  /*72e20*/  STL.64 [R1+0x9988], R248 ;  /* 0x009988f801007387 */ /* 0x0003e80000100a00 */
[----:B-1----:R-:W4:Y:S04]  /*72e30*/  LDL.LU.64 R248, [R1+0x420] ;  /* 0x0004200001f87983 */ /* 0x002f280000300a00 */
[----:B------:R-:W4:Y:S01]  /*72e40*/  LDL.LU.64 R250, [R1+0x428] ;  /* 0x0004280001fa7983 */ /* 0x000f220000300a00 */
[----:B------:R-:W-:-:S15]  /*72e50*/  HMMA.1688.F32.TF32 R232, R236, R244, R232 ;  /* 0x000000f4ece8723c */ /* 0x000fde00000810e8 */
[----:B------:R-:W-:-:S08]  /*72e60*/  NOP ;  /* 0x0000000000007918 */ /* 0x000fd00000000000 */
[----:B------:R-:W-:Y:S04]  /*72e70*/  STL.64 [R1+0x18c0], R232 ;  /* 0x0018c0e801007387 */ /* 0x000fe80000100a00 */
[----:B------:R1:W-:Y:S04]  /*72e80*/  STL.64 [R1+0x18c8], R234 ;  /* 0x0018c8ea01007387 */ /* 0x0003e80000100a00 */
[----:B-1----:R-:W4:Y:S04]  /*72e90*/  LDL.LU.64 R234, [R1+0x9a40] ;  /* 0x009a400001ea7983 */ /* 0x002f280000300a00 */
[----:B------:R-:W4:Y:S04]  /*72ea0*/  LDL.LU.64 R232, [R1+0x9a38] ;  /* 0x009a380001e87983 */ /* 0x000f280000300a00 */
[----:B------:R-:W-:Y:S04]  /*72eb0*/  STL.64 [R1+0x99a0], R246 ;  /* 0x0099a0f601007387 */ /* 0x000fe80000100a00 */
[----:B------:R1:W-:Y:S01]  /*72ec0*/  STL.64 [R1+0x9998], R244 ;  /* 0x009998f401007387 */ /* 0x0003e20000100a00 */
[C---:B-----5:R-:W-:Y:S06]  /*72ed0*/  HMMA.1688.F32.TF32 R192, R236.reuse, R224, R192 ;  /* 0x000000e0ecc0723c */ /* 0x060fec00000810c0 */
[C---:B---3--:R-:W-:Y:S06]  /*72ee0*/  HMMA.1688.F32.TF32 R148, R236.reuse, R220, R148 ;  /* 0x000000dcec94723c */ /* 0x048fec0000081094 */
[C---:B--2---:R-:W-:Y:S06]  /*72ef0*/  HMMA.1688.F32.TF32 R144, R236.reuse, R216, R144 ;  /* 0x000000d8ec90723c */ /* 0x044fec0000081090 */
[C---:B----4-:R-:W-:Y:S01]  /*72f00*/  HMMA.1688.F32.TF32 R48, R236.reuse, R212, R48 ;  /* 0x000000d4ec30723c */ /* 0x050fe20000081030 */
[----:B------:R-:W-:Y:S05]  /*72f10*/  STL.64 [R1+0x99b0], R234 ;  /* 0x0099b0ea01007387 */ /* 0x000fea0000100a00 */
[C---:B-1----:R-:W-:Y:S06]  /*72f20*/  HMMA.1688.F32.TF32 R244, R236.reuse, R232, R248 ;  /* 0x000000e8ecf4723c */ /* 0x042fec00000810f8 */
[----:B------:R1:W-:Y:S02]  /*72f30*/  STL.64 [R1+0x99a8], R232 ;  /* 0x0099a8e801007387 */ /* 0x0003e40000100a00 */
[----:B-1----:R-:W-:-:S15]  /*72f40*/  HMMA.1688.F32.TF32 R232, R236, R228, R240 ;  /* 0x000000e4ece8723c */ /* 0x002fde00000810f0 */
        /* <DEDUP_REMOVED lines=13> */
[----:B------:R2:W-:Y:S04]  /*73020*/  STL.64 [R1+0x1878], R150 ;  /* 0x0018789601007387 */ /* 0x0005e80000100a00 */
[----:B-1----:R-:W3:Y:S04]  /*73030*/  LDL.LU.64 R148, [R1+0x3c0] ;  /* 0x0003c00001947983 */ /* 0x002ee80000300a00 */
[----:B------:R1:W-:Y:S04]  /*73040*/  STL.64 [R1+0x1860], R144 ;  /* 0x0018609001007387 */ /* 0x0003e80000100a00 */
[----:B------:R4:W-:Y:S04]  /*73050*/  STL.64 [R1+0x1868], R146 ;  /* 0x0018689201007387 */ /* 0x0009e80000100a00 */
[----:B--2---:R-:W3:Y:S04]  /*73060*/  LDL.LU.64 R150, [R1+0x3c8] ;  /* 0x0003c80001967983 */ /* 0x004ee80000300a00 */
[----:B------:R2:W-:Y:S04]  /*73070*/  STL.64 [R1+0x1850], R48 ;  /* 0x0018503001007387 */ /* 0x0005e80000100a00 */
[----:B------:R5:W-:Y:S04]  /*73080*/  STL.64 [R1+0x1858], R50 ;  /* 0x0018583201007387 */ /* 0x000be80000100a00 */
[----:B-1----:R-:W3:Y:S04]  /*73090*/  LDL.LU.64 R144, [R1+0x3b0] ;  /* 0x0003b00001907983 */ /* 0x002ee80000300a00 */
[----:B----4-:R-:W4:Y:S04]  /*730a0*/  LDL.LU.64 R146, [R1+0x3b8] ;  /* 0x0003b80001927983 */ /* 0x010f280000300a00 */
[----:B--2---:R-:W2:Y:S04]  /*730b0*/  LDL.LU.64 R48, [R1+0x3a0] ;  /* 0x0003a00001307983 */ /* 0x004ea80000300a00 */
[----:B-----5:R-:W2:Y:S04]  /*730c0*/  LDL.LU.64 R50, [R1+0x3a8] ;  /* 0x0003a80001327983 */ /* 0x020ea80000300a00 */
        /* <DEDUP_REMOVED lines=15> */
[----:B------:R-:W5:Y:S01]  /*731c0*/  LDL.LU.64 R222, [R1+0x328] ;  /* 0x0003280001de7983 */ /* 0x000f620000300a00 */
[C---:B---3--:R-:W-:Y:S06]  /*731d0*/  HMMA.1688.F32.TF32 R148, R236.reuse, R208, R148 ;  /* 0x000000d0ec94723c */ /* 0x048fec0000081094 */
[C---:B----4-:R-:W-:Y:S06]  /*731e0*/  HMMA.1688.F32.TF32 R144, R236.reuse, R204, R144 ;  /* 0x000000ccec90723c */ /* 0x050fec0000081090 */
[C---:B--2---:R-:W-:Y:S06]  /*731f0*/  HMMA.1688.F32.TF32 R48, R236.reuse, R200, R48 ;  /* 0x000000c8ec30723c */ /* 0x044fec0000081030 */
[C---:B-----5:R-:W-:Y:S05]  /*73200*/  HMMA.1688.F32.TF32 R192, R236.reuse, R196, R192 ;  /* 0x000000c4ecc0723c */ /* 0x060fea00000810c0 */
[----:B------:R1:W-:Y:S04]  /*73210*/  STL.64 [R1+0x1810], R148 ;  /* 0x0018109401007387 */ /* 0x0003e80000100a00 */
[----:B------:R2:W-:Y:S04]  /*73220*/  STL.64 [R1+0x1818], R150 ;  /* 0x0018189601007387 */ /* 0x0005e80000100a00 */
[----:B-1----:R-:W3:Y:S04]  /*73230*/  LDL.LU.64 R148, [R1+0x310] ;  /* 0x0003100001947983 */ /* 0x002ee80000300a00 */
[----:B--2---:R-:W3:Y:S04]  /*73240*/  LDL.LU.64 R150, [R1+0x318] ;  /* 0x0003180001967983 */ /* 0x004ee80000300a00 */
[----:B------:R1:W-:Y:S04]  /*73250*/  STL.64 [R1+0x1800], R144 ;  /* 0x0018009001007387 */ /* 0x0003e80000100a00 */
[----:B------:R2:W-:Y:S04]  /*73260*/  STL.64 [R1+0x1808], R146 ;  /* 0x0018089201007387 */ /* 0x0005e80000100a00 */
[----:B-1----:R-:W4:Y:S04]  /*73270*/  LDL.LU.64 R144, [R1+0x300] ;  /* 0x0003000001907983 */ /* 0x002f280000300a00 */
[----:B--2---:R-:W4:Y:S04]  /*73280*/  LDL.LU.64 R146, [R1+0x308] ;  /* 0x0003080001927983 */ /* 0x004f280000300a00 */
[----:B------:R1:W-:Y:S04]  /*73290*/  STL.64 [R1+0x1760], R48 ;  /* 0x0017603001007387 */ /* 0x0003e80000100a00 */
[----:B------:R2:W-:Y:S04]  /*732a0*/  STL.64 [R1+0x1768], R50 ;  /* 0x0017683201007387 */ /* 0x0005e80000100a00 */
[----:B-1----:R-:W5:Y:S04]  /*732b0*/  LDL.LU.64 R48, [R1+0x2f0] ;  /* 0x0002f00001307983 */ /* 0x002f680000300a00 */
[----:B--2---:R-:W5:Y:S04]  /*732c0*/  LDL.LU.64 R50, [R1+0x2f8] ;  /* 0x0002f80001327983 */ /* 0x004f680000300a00 */
[----:B------:R-:W-:Y:S04]  /*732d0*/  STL.64 [R1+0x1750], R192 ;  /* 0x001750c001007387 */ /* 0x000fe80000100a00 */
[----:B------:R1:W-:Y:S04]  /*732e0*/  STL.64 [R1+0x1758], R194 ;  /* 0x001758c201007387 */ /* 0x0003e80000100a00 */
[----:B-1----:R-:W2:Y:S04]  /*732f0*/  LDL.LU.64 R194, [R1+0x9a30] ;  /* 0x009a300001c27983 */ /* 0x002ea80000300a00 */
[----:B------:R-:W5:Y:S01]  /*73300*/  LDL.LU.64 R192, [R1+0x9a28] ;  /* 0x009a280001c07983 */ /* 0x000f620000300a00 */
[C---:B------:R-:W-:Y:S06]  /*73310*/  HMMA.1688.F32.TF32 R244, R236.reuse, R188, R244 ;  /* 0x000000bcecf4723c */ /* 0x040fec00000810f4 */
[C---:B------:R-:W-:Y:S06]  /*73320*/  HMMA.1688.F32.TF32 R240, R236.reuse, R184, R240 ;  /* 0x000000b8ecf0723c */ /* 0x040fec00000810f0 */
[C---:B------:R-:W-:Y:S06]  /*73330*/  HMMA.1688.F32.TF32 R232, R236.reuse, R180, R232 ;  /* 0x000000b4ece8723c */ /* 0x040fec00000810e8 */
[C---:B------:R-:W-:Y:S06]  /*73340*/  HMMA.1688.F32.TF32 R228, R236.reuse, R176, R228 ;  /* 0x000000b0ece4723c */ /* 0x040fec00000810e4 */
[C---:B------:R-:W-:Y:S06]  /*73350*/  HMMA.1688.F32.TF32 R224, R236.reuse, R172, R224 ;  /* 0x000000acece0723c */ /* 0x040fec00000810e0 */
[C---:B------:R-:W-:Y:S06]  /*73360*/  HMMA.1688.F32.TF32 R220, R236.reuse, R168, R220 ;  /* 0x000000a8ecdc723c */ /* 0x040fec00000810dc */
[C---:B---3--:R-:W-:Y:S06]  /*73370*/  HMMA.1688.F32.TF32 R148, R236.reuse, R164, R148 ;  /* 0x000000a4ec94723c */ /* 0x048fec0000081094 */
[C---:B----4-:R-:W-:Y:S06]  /*73380*/  HMMA.1688.F32.TF32 R144, R236.reuse, R160, R144 ;  /* 0x000000a0ec90723c */ /* 0x050fec0000081090 */
[----:B-----5:R-:W-:-:S15]  /*73390*/  HMMA.1688.F32.TF32 R248, R236, R192, R248 ;  /* 0x000000c0ecf8723c */ /* 0x020fde00000810f8 */
[----:B------:R-:W-:-:S08]  /*733a0*/  NOP ;  /* 0x0000000000007918 */ /* 0x000fd00000000000 */
        /* <DEDUP_REMOVED lines=24> */
[----:B-1----:R-:W2:Y:S04]  /*73530*/  LDL.LU.64 R148, [R1+0x2e0] ;  /* 0x0002e00001947983 */ /* 0x002ea80000300a00 */
[----:B---3--:R-:W2:Y:S01]  /*73540*/  LDL.LU.64 R150, [R1+0x2e8] ;  /* 0x0002e80001967983 */ /* 0x008ea20000300a00 */
[----:B------:R-:W-:-:S15]  /*73550*/  HMMA.1688.F32.TF32 R48, R236, R156, R48 ;  /* 0x0000009cec30723c */ /* 0x000fde0000081030 */
[----:B------:R-:W-:-:S08]  /*73560*/  NOP ;  /* 0x0000000000007918 */ /* 0x000fd00000000000 */
[----:B------:R1:W-:Y:S04]  /*73570*/  STL.64 [R1+0x16b0], R48 ;  /* 0x0016b03001007387 */ /* 0x0003e80000100a00 */
[----:B------:R3:W-:Y:S04]  /*73580*/  STL.64 [R1+0x16b8], R50 ;  /* 0x0016b83201007387 */ /* 0x0007e80000100a00 */
[----:B----4-:R-:W4:Y:S04]  /*73590*/  LDL.LU.64 R144, [R1+0x2d0] ;  /* 0x0002d00001907983 */ /* 0x010f280000300a00 */
[----:B-----5:R-:W4:Y:S04]  /*735a0*/  LDL.LU.64 R146, [R1+0x2d8] ;  /* 0x0002d80001927983 */ /* 0x020f280000300a00 */
        /* <DEDUP_REMOVED lines=20> */
[----:B-1----:R-:W5:Y:S04]  /*736f0*/  LDL.LU.64 R48, [R1+0x760] ;  /* 0x0007600001307983 */ /* 0x002f680000300a00 */
[----:B---3--:R-:W3:Y:S01]  /*73700*/  LDL.LU.64 R50, [R1+0x768] ;  /* 0x0007680001327983 */ /* 0x008ee20000300a00 */
[----:B--2---:R-:W-:-:S15]  /*73710*/  HMMA.1688.F32.TF32 R148, R236, R152, R148 ;  /* 0x00000098ec94723c */ /* 0x004fde0000081094 */
[----:B------:R-:W-:-:S08]  /*73720*/  NOP ;  /* 0x0000000000007918 */ /* 0x000fd00000000000 */
[----:B------:R-:W-:Y:S04]  /*73730*/  STL.64 [R1+0x16a0], R148 ;  /* 0x0016a09401007387 */ /* 0x000fe80000100a00 */
[----:B------:R1:W-:Y:S04]  /*73740*/  STL.64 [R1+0x16a8], R150 ;  /* 0x0016a89601007387 */ /* 0x0003e80000100a00 */
[----:B-1----:R-:W2:Y:S04]  /*73750*/  LDL.LU.64 R150, [R1+0x9a20] ;  /* 0x009a200001967983 */ /* 0x002ea80000300a00 */
[----:B------:R-:W4:Y:S02]  /*73760*/  LDL.LU.64 R148, [R1+0x9a18] ;  /* 0x009a180001947983 */ /* 0x000f240000300a00 */
[----:B----4-:R-:W-:-:S15]  /*73770*/  HMMA.1688.F32.TF32 R144, R236, R148, R144 ;  /* 0x00000094ec90723c */ /* 0x010fde0000081090 */
[----:B------:R-:W-:-:S08]  /*73780*/  NOP ;  /* 0x0000000000007918 */ /* 0x000fd00000000000 */
[----:B------:R-:W-:Y:S04]  /*73790*/  STL.64 [R1+0x1690], R144 ;  /* 0x0016909001007387 */ /* 0x000fe80000100a00 */
[----:B------:R1:W-:Y:S04]  /*737a0*/  STL.64 [R1+0x1698], R146 ;  /* 0x0016989201007387 */ /* 0x0003e80000100a00 */
[----:B-1----:R-:W4:Y:S04]  /*737b0*/  LDL.LU.64 R146, [R1+0x9a10] ;  /* 0x009a100001927983 */ /* 0x002f280000300a00 */
[----:B------:R-:W5:Y:S02]  /*737c0*/  LDL.LU.64 R144, [R1+0x9a08] ;  /* 0x009a080001907983 */ /* 0x000f640000300a00 */
[----:B-----5:R-:W-:-:S15]  /*737d0*/  HMMA.1688.F32.TF32 R248, R236, R144, R248 ;  /* 0x00000090ecf8723c */ /* 0x020fde00000810f8 */
[----:B------:R-:W-:-:S08]  /*737e0*/  NOP ;  /* 0x0000000000007918 */ /* 0x000fd00000000000 */
[----:B------:R-:W-:Y:S04]  /*737f0*/  STL.64 [R1+0x1680], R248 ;  /* 0x001680f801007387 */ /* 0x000fe80000100a00 */
[----:B------:R1:W-:Y:S02]  /*73800*/  STL.64 [R1+0x1688], R250 ;  /* 0x001688fa01007387 */ /* 0x0003e40000100a00 */
[C---:B-1----:R-:W-:Y:S06]  /*73810*/  HMMA.1688.F32.TF32 R248, R236.reuse, R140, R244 ;  /* 0x0000008cecf8723c */ /* 0x042fec00000810f4 */
[C---:B------:R-:W-:Y:S01]  /*73820*/  HMMA.1688.F32.TF32 R244, R236.reuse, R136, R240 ;  /* 0x00000088ecf4723c */ /* 0x040fe200000810f0 */
[----:B------:R-:W-:Y:S04]  /*73830*/  LDS R240, [R215+UR10+0x40080] ;  /* 0x0400800ad7f07984 */ /* 0x000fe80008000800 */
[----:B------:R-:W-:Y:S04]  /*73840*/  LDS R242, [R215+UR10+0x40880] ;  /* 0x0408800ad7f27984 */ /* 0x000fe80008000800 */
[----:B------:R-:W-:Y:S04]  /*73850*/  LDS R241, [R214+UR10+0x40080] ;  /* 0x0400800ad6f17984 */ /* 0x000fe80008000800 */
[----:B------:R-:W1:Y:S04]  /*73860*/  LDS R243, [R214+UR10+0x40880] ;  /* 0x0408800ad6f37984 */ /* 0x000e680008000800 */
[----:B------:R-:W-:Y:S04]  /*73870*/  STL.64 [R1+0x1670], R248 ;  /* 0x001670f801007387 */ /* 0x000fe80000100a00 */
[----:B------:R-:W-:Y:S04]  /*73880*/  STL.64 [R1+0x1678], R250 ;  /* 0x001678fa01007387 */ /* 0x000fe80000100a00 */
[----:B------:R-:W-:Y:S04]  /*73890*/  STL.64 [R1+0x1660], R244 ;  /* 0x001660f401007387 */ /* 0x000fe80000100a00 */
[----:B------:R5:W-:Y:S02]  /*738a0*/  STL.64 [R1+0x1668], R246 ;  /* 0x001668f601007387 */ /* 0x000be40000100a00 */
[C---:B-----5:R-:W-:Y:S06]  /*738b0*/  HMMA.1688.F32.TF32 R244, R236.reuse, R132, R232 ;  /* 0x00000084ecf4723c */ /* 0x060fec00000810e8 */
[C---:B------:R-:W-:Y:S06]  /*738c0*/  HMMA.1688.F32.TF32 R232, R236.reuse, R128, R228 ;  /* 0x00000080ece8723c */ /* 0x040fec00000810e4 */
[C---:B------:R-:W-:Y:S06]  /*738d0*/  HMMA.1688.F32.TF32 R228, R236.reuse, R124, R224 ;  /* 0x0000007cece4723c */ /* 0x040fec00000810e0 */
[C---:B------:R-:W-:Y:S06]  /*738e0*/  HMMA.1688.F32.TF32 R224, R236.reuse, R120, R220 ;  /* 0x00000078ece0723c */ /* 0x040fec00000810dc */
[C---:B------:R-:W-:Y:S06]  /*738f0*/  HMMA.1688.F32.TF32 R220, R236.reuse, R116, R168 ;  /* 0x00000074ecdc723c */ /* 0x040fec00000810a8 */
[C---:B------:R-:W-:Y:S06]  /*73900*/  HMMA.1688.F32.TF32 R168, R236.reuse, R112, R164 ;  /* 0x00000070eca8723c */ /* 0x040fec00000810a4 */
[C---:B------:R-:W-:Y:S01]  /*73910*/  HMMA.1688.F32.TF32 R164, R236.reuse, R108, R160 ;  /* 0x0000006ceca4723c */ /* 0x040fe200000810a0 */
[----:B------:R5:W-:Y:S04]  /*73920*/  STL.64 [R1+0x1650], R244 ;  /* 0x001650f401007387 */ /* 0x000be80000100a00 */
[----:B------:R2:W-:Y:S04]  /*73930*/  STL.64 [R1+0x1658], R246 ;  /* 0x001658f601007387 */ /* 0x0005e80000100a00 */
[----:B------:R4:W-:Y:S04]  /*73940*/  STL.64 [R1+0x1640], R232 ;  /* 0x001640e801007387 */ /* 0x0009e80000100a00 */
[----:B------:R1:W-:Y:S04]  /*73950*/  STL.64 [R1+0x1648], R234 ;  /* 0x001648ea01007387 */ /* 0x0003e80000100a00 */
[----:B------:R1:W-:Y:S04]  /*73960*/  STL.64 [R1+0x1630], R228 ;  /* 0x001630e401007387 */ /* 0x0003e80000100a00 */
[----:B------:R1:W-:Y:S04]  /*73970*/  STL.64 [R1+0x1638], R230 ;  /* 0x001638e601007387 */ /* 0x0003e80000100a00 */
[----:B------:R1:W-:Y:S04]  /*73980*/  STL.64 [R1+0x1600], R224 ;  /* 0x001600e001007387 */ /* 0x0003e80000100a00 */
[----:B------:R1:W-:Y:S01]  /*73990*/  STL.64 [R1+0x1608], R226 ;  /* 0x001608e201007387 */ /* 0x0003e20000100a00 */
[C---:B---3--:R-:W-:Y:S03]  /*739a0*/  HMMA.1688.F32.TF32 R160, R236.reuse, R104, R48 ;  /* 0x00000068eca0723c */ /* 0x048fe60000081030 */
[----:B------:R3:W-:Y:S04]  /*739b0*/  STL.64 [R1+0x15e0], R220 ;  /* 0x0015e0dc01007387 */ /* 0x0007e80000100a00 */
[----:B------:R3:W-:Y:S04]  /*739c0*/  STL.64 [R1+0x15e8], R222 ;  /* 0x0015e8de01007387 */ /* 0x0007e80000100a00 */
[----:B------:R3:W-:Y:S04]  /*739d0*/  STL.64 [R1+0x15c0], R168 ;  /* 0x0015c0a801007387 */ /* 0x0007e80000100a00 */
[----:B------:R3:W-:Y:S04]  /*739e0*/  STL.64 [R1+0x15c8], R170 ;  /* 0x0015c8aa01007387 */ /* 0x0007e80000100a00 */
[----:B------:R-:W3:Y:S04]  /*739f0*/  LDL.LU.64 R48, [R1+0x750] ;  /* 0x0007500001307983 */ /* 0x000ee80000300a00 */
[----:B------:R3:W-:Y:S04]  /*73a00*/  STL.64 [R1+0x15b0], R164 ;  /* 0x0015b0a401007387 */ /* 0x0007e80000100a00 */
[----:B------:R3:W-:Y:S04]  /*73a10*/  STL.64 [R1+0x15b8], R166 ;  /* 0x0015b8a601007387 */ /* 0x0007e80000100a00 */
[----:B------:R-:W3:Y:S04]  /*73a20*/  LDL.LU.64 R50, [R1+0x758] ;  /* 0x0007580001327983 */ /* 0x000ee80000300a00 */
[----:B------:R3:W-:Y:S04]  /*73a30*/  STL.64 [R1+0x15a0], R160 ;  /* 0x0015a0a001007387 */ /* 0x0007e80000100a00 */
[----:B------:R3:W-:Y:S04]  /*73a40*/  STL.64 [R1+0x15a8], R162 ;  /* 0x0015a8a201007387 */ /* 0x0007e80000100a00 */
[----:B-----5:R-:W5:Y:S04]  /*73a50*/  LDL.LU.64 R244, [R1+0x740] ;  /* 0x0007400001f47983 */ /* 0x020f680000300a00 */
[----:B--2---:R-:W5:Y:S04]  /*73a60*/  LDL.LU.64 R246, [R1+0x748] ;  /* 0x0007480001f67983 */ /* 0x004f680000300a00 */
[----:B----4-:R-:W2:Y:S04]  /*73a70*/  LDL.LU.64 R232, [R1+0x730] ;  /* 0x0007300001e87983 */ /* 0x010ea80000300a00 */
[----:B-1----:R-:W2:Y:S04]  /*73a80*/  LDL.LU.64 R234, [R1+0x738] ;  /* 0x0007380001ea7983 */ /* 0x002ea80000300a00 */
[----:B------:R-:W4:Y:S04]  /*73a90*/  LDL.LU.64 R228, [R1+0x720] ;  /* 0x0007200001e47983 */ /* 0x000f280000300a00 */
[----:B------:R-:W4:Y:S04]  /*73aa0*/  LDL.LU.64 R230, [R1+0x728] ;  /* 0x0007280001e67983 */ /* 0x000f280000300a00 */
[----:B------:R-:W4:Y:S04]  /*73ab0*/  LDL.LU.64 R224, [R1+0x710] ;  /* 0x0007100001e07983 */ /* 0x000f280000300a00 */
[----:B------:R-:W4:Y:S04]  /*73ac0*/  LDL.LU.64 R226, [R1+0x718] ;  /* 0x0007180001e27983 */ /* 0x000f280000300a00 */
[----:B---3--:R-:W3:Y:S04]  /*73ad0*/  LDL.LU.64 R220, [R1+0x700] ;  /* 0x0007000001dc7983 */ /* 0x008ee80000300a00 */
[----:B------:R-:W3:Y:S04]  /*73ae0*/  LDL.LU.64 R222, [R1+0x708] ;  /* 0x0007080001de7983 */ /* 0x000ee80000300a00 */
[----:B------:R-:W3:Y:S04]  /*73af0*/  LDL.LU.64 R168, [R1+0x6f0] ;  /* 0x0006f00001a87983 */ /* 0x000ee80000300a00 */
[----:B------:R-:W3:Y:S04]  /*73b00*/  LDL.LU.64 R170, [R1+0x6f8] ;  /* 0x0006f80001aa7983 */ /* 0x000ee80000300a00 */
[----:B------:R-:W3:Y:S04]  /*73b10*/  LDL.LU.64 R164, [R1+0x6e0] ;  /* 0x0006e00001a47983 */ /* 0x000ee80000300a00 */
[----:B------:R-:W3:Y:S04]  /*73b20*/  LDL.LU.64 R166, [R1+0x6e8] ;  /* 0x0006e80001a67983 */ /* 0x000ee80000300a00 */
[----:B------:R-:W3:Y:S04]  /*73b30*/  LDL.LU.64 R160, [R1+0x6d0] ;  /* 0x0006d00001a07983 */ /* 0x000ee80000300a00 */
[----:B------:R-:W3:Y:S04]  /*73b40*/  LDL.LU.64 R162, [R1+0x6d8] ;  /* 0x0006d80001a27983 */ /* 0x000ee80000300a00 */
[----:B------:R-:W-:Y:S04]  /*73b50*/  STL.64 [R1+0x9950], R106 ;  /* 0x0099506a01007387 */ /* 0x000fe80000100a00 */
[----:B------:R1:W-:Y:S02]  /*73b60*/  STL.64 [R1+0x9948], R104 ;  /* 0x0099486801007387 */ /* 0x0003e40000100a00 */
[----:B-1----:R-:W-:Y:S02]  /*73b70*/  HMMA.1688.F32.TF32 R104, R236, R100, R48 ;  /* 0x00000064ec68723c */ /* 0x002fe40000081030 */
[----:B------:R-:W3:Y:S04]  /*73b80*/  LDL.LU.64 R48, [R1+0x6c0] ;  /* 0x0006c00001307983 */ /* 0x000ee80000300a00 */
[----:B------:R-:W3:-:S15]  /*73b90*/  LDL.LU.64 R50, [R1+0x6c8] ;  /* 0x0006c80001327983 */ /* 0x000ede0000300a00 */
[----:B------:R-:W-:-:S02]  /*73ba0*/  NOP ;  /* 0x0000000000007918 */ /* 0x000fc40000000000 */
[----:B------:R-:W-:Y:S04]  /*73bb0*/  STL.64 [R1+0x1590], R104 ;  /* 0x0015906801007387 */ /* 0x000fe80000100a00 */
[----:B------:R5:W-:Y:S04]  /*73bc0*/  STL.64 [R1+0x1598], R106 ;  /* 0x0015986a01007387 */ /* 0x000be80000100a00 */
[----:B------:R-:W-:Y:S04]  /*73bd0*/  STL.64 [R1+0x9940], R102 ;  /* 0x0099406601007387 */ /* 0x000fe80000100a00 */
[----:B------:R2:W-:Y:S01]  /*73be0*/  STL.64 [R1+0x9938], R100 ;  /* 0x0099386401007387 */ /* 0x0005e20000100a00 */
[C---:B-----5:R-:W-:Y:S06]  /*73bf0*/  HMMA.1688.F32.TF32 R104, R236.reuse, R96, R244 ;  /* 0x00000060ec68723c */ /* 0x060fec00000810f4 */
[----:B--2---:R-:W-:Y:S01]  /*73c00*/  HMMA.1688.F32.TF32 R100, R236, R92, R232 ;  /* 0x0000005cec64723c */ /* 0x004fe200000810e8 */
[----:B------:R-:W-:-:S15]  /*73c10*/  STL.64 [R1+0x9930], R94 ;  /* 0x0099305e01007387 */ /* 0x000fde0000100a00 */
[----:B------:R-:W-:-:S01]  /*73c20*/  NOP ;  /* 0x0000000000007918 */ /* 0x000fc20000000000 */
[----:B------:R-:W-:Y:S04]  /*73c30*/  STL.64 [R1+0x1570], R104 ;  /* 0x0015706801007387 */ /* 0x000fe80000100a00 */
[----:B------:R-:W-:Y:S04]  /*73c40*/  STL.64 [R1+0x1578], R106 ;  /* 0x0015786a01007387 */ /* 0x000fe80000100a00 */
[----:B------:R4:W-:Y:S04]  /*73c50*/  STL.64 [R1+0x9928], R92 ;  /* 0x0099285c01007387 */ /* 0x0009e80000100a00 */
[----:B------:R-:W-:Y:S04]  /*73c60*/  STL.64 [R1+0x1560], R100 ;  /* 0x0015606401007387 */ /* 0x000fe80000100a00 */
[----:B------:R1:W-:Y:S01]  /*73c70*/  STL.64 [R1+0x1568], R102 ;  /* 0x0015686601007387 */ /* 0x0003e20000100a00 */
[C---:B----4-:R-:W-:Y:S06]  /*73c80*/  HMMA.1688.F32.TF32 R92, R236.reuse, R84, R224 ;  /* 0x00000054ec5c723c */ /* 0x050fec00000810e0 */
[C---:B-1----:R-:W-:Y:S06]  /*73c90*/  HMMA.1688.F32.TF32 R100, R236.reuse, R88, R228 ;  /* 0x00000058ec64723c */ /* 0x042fec00000810e4 */
[----:B---3--:R-:W-:-:S15]  /*73ca0*/  HMMA.1688.F32.TF32 R104, R236, R80, R220 ;  /* 0x00000050ec68723c */ /* 0x008fde00000810dc */
[----:B------:R-:W-:-:S02]  /*73cb0*/  NOP ;  /* 0x0000000000007918 */ /* 0x000fc40000000000 */
[----:B------:R-:W-:Y:S04]  /*73cc0*/  STL.64 [R1+0x1550], R100 ;  /* 0x0015506401007387 */ /* 0x000fe80000100a00 */
[----:B------:R1:W-:Y:S04]  /*73cd0*/  STL.64 [R1+0x1558], R102 ;  /* 0x0015586601007387 */ /* 0x0003e80000100a00 */
[----:B------:R-:W-:Y:S04]  /*73ce0*/  STL.64 [R1+0x1540], R92 ;  /* 0x0015405c01007387 */ /* 0x000fe80000100a00 */
[----:B------:R2:W-:Y:S01]  /*73cf0*/  STL.64 [R1+0x1548], R94 ;  /* 0x0015485e01007387 */ /* 0x0005e20000100a00 */
[C---:B-1----:R-:W-:Y:S06]  /*73d00*/  HMMA.1688.F32.TF32 R100, R236.reuse, R76, R168 ;  /* 0x0000004cec64723c */ /* 0x042fec00000810a8 */
[----:B--2---:R-:W-:Y:S01]  /*73d10*/  HMMA.1688.F32.TF32 R92, R236, R72, R164 ;  /* 0x00000048ec5c723c */ /* 0x004fe200000810a4 */
[----:B------:R-:W-:Y:S04]  /*73d20*/  STL.64 [R1+0x1530], R104 ;  /* 0x0015306801007387 */ /* 0x000fe80000100a00 */
[----:B------:R-:W-:-:S12]  /*73d30*/  STL.64 [R1+0x1538], R106 ;  /* 0x0015386a01007387 */ /* 0x000fd80000100a00 */
[----:B------:R-:W-:Y:S04]  /*73d40*/  STL.64 [R1+0x1510], R100 ;  /* 0x0015106401007387 */ /* 0x000fe80000100a00 */
[----:B------:R-:W-:Y:S04]  /*73d50*/  STL.64 [R1+0x1518], R102 ;  /* 0x0015186601007387 */ /* 0x000fe80000100a00 */
[----:B------:R-:W-:Y:S04]  /*73d60*/  STL.64 [R1+0x1500], R92 ;  /* 0x0015005c01007387 */ /* 0x000fe80000100a00 */
[----:B------:R1:W-:Y:S02]  /*73d70*/  STL.64 [R1+0x1508], R94 ;  /* 0x0015085e01007387 */ /* 0x0003e40000100a00 */
[----:B-1----:R-:W-:Y:S01]  /*73d80*/  HMMA.1688.F32.TF32 R92, R236, R68, R160 ;  /* 0x00000044ec5c723c */ /* 0x002fe200000810a0 */
[----:B------:R-:W-:Y:S01]  /*73d90*/  IMAD.MOV.U32 R248, RZ, RZ, R53 ;  /* 0x000000fffff87224 */ /* 0x000fe200078e0035 */
[----:B------:R-:W-:Y:S01]  /*73da0*/  MOV R249, R52 ;  /* 0x0000003400f97202 */ /* 0x000fe20000000f00 */
[----:B------:R-:W-:-:S02]  /*73db0*/  IMAD.MOV.U32 R168, RZ, RZ, R55 ;  /* 0x000000ffffa87224 */ /* 0x000fc400078e0037 */
[----:B------:R-:W-:-:S15]  /*73dc0*/  IMAD.MOV.U32 R169, RZ, RZ, R54 ;  /* 0x000000ffffa97224 */ /* 0x000fde00078e0036 */
[----:B------:R-:W-:-:S03]  /*73dd0*/  NOP ;  /* 0x0000000000007918 */ /* 0x000fc60000000000 */
[----:B------:R-:W-:Y:S04]  /*73de0*/  STL.64 [R1+0x14f0], R92 ;  /* 0x0014f05c01007387 */ /* 0x000fe80000100a00 */
[----:B------:R-:W-:Y:S04]  /*73df0*/  STL.64 [R1+0x14f8], R94 ;  /* 0x0014f85e01007387 */ /* 0x000fe80000100a00 */
[----:B------:R-:W2:Y:S04]  /*73e00*/  LDL.LU.64 R224, [R1+0x6b0] ;  /* 0x0006b00001e07983 */ /* 0x000ea80000300a00 */
[----:B------:R-:W2:Y:S01]  /*73e10*/  LDL.LU.64 R226, [R1+0x6b8] ;  /* 0x0006b80001e27983 */ /* 0x000ea20000300a00 */
[----:B------:R-:W-:-:S15]  /*73e20*/  HMMA.1688.F32.TF32 R48, R236, R64, R48 ;  /* 0x00000040ec30723c */ /* 0x000fde0000081030 */
[----:B------:R-:W-:-:S08]  /*73e30*/  NOP ;  /* 0x0000000000007918 */ /* 0x000fd00000000000 */
[----:B------:R1:W-:Y:S04]  /*73e40*/  STL.64 [R1+0x14d0], R48 ;  /* 0x0014d03001007387 */ /* 0x0003e80000100a00 */
[----:B------:R3:W-:Y:S04]  /*73e50*/  STL.64 [R1+0x14d8], R50 ;  /* 0x0014d83201007387 */ /* 0x0007e80000100a00 */
[----:B------:R-:W4:Y:S04]  /*73e60*/  LDL.LU.64 R52, [R1+0x6a0] ;  /* 0x0006a00001347983 */ /* 0x000f280000300a00 */
[----:B------:R-:W4:Y:S04]  /*73e70*/  LDL.LU.64 R54, [R1+0x6a8] ;  /* 0x0006a80001367983 */ /* 0x000f280000300a00 */
[----:B-1----:R-:W5:Y:S04]  /*73e80*/  LDL.LU.64 R48, [R1+0x690] ;  /* 0x0006900001307983 */ /* 0x002f680000300a00 */
[----:B---3--:R-:W5:Y:S04]  /*73e90*/  LDL.LU.64 R50, [R1+0x698] ;  /* 0x0006980001327983 */ /* 0x008f680000300a00 */
        /* <DEDUP_REMOVED lines=15> */
[----:B------:R-:W3:Y:S01]  /*73f90*/  LDL.LU.64 R94, [R1+0x808] ;  /* 0x00080800015e7983 */ /* 0x000ee20000300a00 */
[----:B--2---:R-:W-:-:S15]  /*73fa0*/  HMMA.1688.F32.TF32 R224, R236, R60, R224 ;  /* 0x0000003cece0723c */ /* 0x004fde00000810e0 */
[----:B------:R-:W-:-:S08]  /*73fb0*/  NOP ;  /* 0x0000000000007918 */ /* 0x000fd00000000000 */
[----:B------:R-:W-:Y:S04]  /*73fc0*/  STL.64 [R1+0x14c0], R224 ;  /* 0x0014c0e001007387 */ /* 0x000fe80000100a00 */
[----:B------:R-:W-:Y:S01]  /*73fd0*/  STL.64 [R1+0x14c8], R226 ;  /* 0x0014c8e201007387 */ /* 0x000fe20000100a00 */
[----:B----4-:R-:W-:-:S15]  /*73fe0*/  HMMA.1688.F32.TF32 R52, R236, R56, R52 ;  /* 0x00000038ec34723c */ /* 0x010fde0000081034 */
[----:B------:R-:W-:-:S08]  /*73ff0*/  NOP ;  /* 0x0000000000007918 */ /* 0x000fd00000000000 */
[----:B------:R-:W-:Y:S04]  /*74000*/  STL.64 [R1+0x14b0], R52 ;  /* 0x0014b03401007387 */ /* 0x000fe80000100a00 */
[----:B------:R1:W-:Y:S04]  /*74010*/  STL.64 [R1+0x14b8], R54 ;  /* 0x0014b83601007387 */ /* 0x0003e80000100a00 */
[----:B-1----:R-:W2:Y:S04]  /*74020*/  LDL.LU.64 R54, [R1+0x9a00] ;  /* 0x009a000001367983 */ /* 0x002ea80000300a00 */
[----:B------:R-:W5:Y:S02]  /*74030*/  LDL.LU.64 R52, [R1+0x99f8] ;  /* 0x0099f80001347983 */ /* 0x000f640000300a00 */
[----:B-----5:R-:W-:-:S15]  /*74040*/  HMMA.1688.F32.TF32 R48, R236, R52, R48 ;  /* 0x00000034ec30723c */ /* 0x020fde0000081030 */
[----:B------:R-:W-:-:S08]  /*74050*/  NOP ;  /* 0x0000000000007918 */ /* 0x000fd00000000000 */
[----:B------:R-:W-:Y:S04]  /*74060*/  STL.64 [R1+0x14a0], R48 ;  /* 0x0014a03001007387 */ /* 0x000fe80000100a00 */
[----:B------:R1:W-:Y:S04]  /*74070*/  STL.64 [R1+0x14a8], R50 ;  /* 0x0014a83201007387 */ /* 0x0003e80000100a00 */
[----:B-1----:R-:W4:Y:S04]  /*74080*/  LDL.LU.64 R50, [R1+0x99f0] ;  /* 0x0099f00001327983 */ /* 0x002f280000300a00 */
[----:B------:R-:W5:Y:S01]  /*74090*/  LDL.LU.64 R48, [R1+0x99e8] ;  /* 0x0099e80001307983 */ /* 0x000f620000300a00 */
[C---:B---3--:R-:W-:Y:S06]  /*740a0*/  HMMA.1688.F32.TF32 R104, R236.reuse, R28, R104 ;  /* 0x0000001cec68723c */ /* 0x048fec0000081068 */
[C---:B------:R-:W-:Y:S06]  /*740b0*/  HMMA.1688.F32.TF32 R100, R236.reuse, R24, R100 ;  /* 0x00000018ec64723c */ /* 0x040fec0000081064 */
[C---:B------:R-:W-:Y:S06]  /*740c0*/  HMMA.1688.F32.TF32 R92, R236.reuse, R20, R92 ;  /* 0x00000014ec5c723c */ /* 0x040fec000008105c */
[----:B-----5:R-:W-:-:S15]  /*740d0*/  HMMA.1688.F32.TF32 R244, R236, R48, R244 ;  /* 0x00000030ecf4723c */ /* 0x020fde00000810f4 */
[----:B------:R-:W-:-:S08]  /*740e0*/  NOP ;  /* 0x0000000000007918 */ /* 0x000fd00000000000 */
[----:B------:R-:W-:Y:S04]  /*740f0*/  STL.64 [R1+0x1480], R244 ;  /* 0x001480f401007387 */ /* 0x000fe80000100a00 */
[----:B------:R1:W-:Y:S02]  /*74100*/  STL.64 [R1+0x1488], R246 ;  /* 0x001488f601007387 */ /* 0x0003e40000100a00 */
[C---:B-1----:R-:W-:Y:S06]  /*74110*/  HMMA.1688.F32.TF32 R244, R236.reuse, R44, R228 ;  /* 0x0000002cecf4723c */ /* 0x042fec00000810e4 */
[C---:B------:R-:W-:Y:S06]  /*74120*/  HMMA.1688.F32.TF32 R228, R236.reuse, R40, R220 ;  /* 0x00000028ece4723c */ /* 0x040fec00000810dc */
[C---:B------:R-:W-:Y:S06]  /*74130*/  HMMA.1688.F32.TF32 R220, R236.reuse, R36, R164 ;  /* 0x00000024ecdc723c */ /* 0x040fec00000810a4 */
[----:B------:R-:W-:Y:S05]  /*74140*/  HMMA.1688.F32.TF32 R164, R236, R32, R160 ;  /* 0x00000020eca4723c */ /* 0x000fea00000810a0 */
[----:B------:R-:W-:Y:S04]  /*74150*/  STL.64 [R1+0x1460], R244 ;  /* 0x001460f401007387 */ /* 0x000fe80000100a00 */
[----:B------:R-:W-:Y:S04]  /*74160*/  STL.64 [R1+0x1468], R246 ;  /* 0x001468f601007387 */ /* 0x000fe80000100a00 */
[----:B------:R-:W-:Y:S04]  /*74170*/  STL.64 [R1+0x1440], R228 ;  /* 0x001440e401007387 */ /* 0x000fe80000100a00 */
[----:B------:R-:W-:Y:S04]  /*74180*/  STL.64 [R1+0x1448], R230 ;  /* 0x001448e601007387 */ /* 0x000fe80000100a00 */
[----:B------:R-:W-:Y:S04]  /*74190*/  STL.64 [R1+0x1430], R220 ;  /* 0x001430dc01007387 */ /* 0x000fe80000100a00 */
[----:B------:R-:W-:Y:S04]  /*741a0*/  STL.64 [R1+0x1438], R222 ;  /* 0x001438de01007387 */ /* 0x000fe80000100a00 */
[----:B------:R-:W3:Y:S04]  /*741b0*/  LDL.LU.64 R160, [R1+0x810] ;  /* 0x0008100001a07983 */ /* 0x000ee80000300a00 */
[----:B------:R-:W-:Y:S04]  /*741c0*/  STL.64 [R1+0x4e0], R164 ;  /* 0x0004e0a401007387 */ /* 0x000fe80000100a00 */
[----:B------:R-:W-:Y:S04]  /*741d0*/  STL.64 [R1+0x4e8], R166 ;  /* 0x0004e8a601007387 */ /* 0x000fe80000100a00 */
[----:B------:R-:W3:Y:S04]  /*741e0*/  LDL.LU.64 R162, [R1+0x818] ;  /* 0x0008180001a27983 */ /* 0x000ee80000300a00 */
[----:B------:R1:W-:Y:S04]  /*741f0*/  STL.64 [R1+0x4d0], R104 ;  /* 0x0004d06801007387 */ /* 0x0003e80000100a00 */
[----:B------:R5:W-:Y:S04]  /*74200*/  STL.64 [R1+0x4d8], R106 ;  /* 0x0004d86a01007387 */ /* 0x000be80000100a00 */
[----:B-1----:R-:W2:Y:S04]  /*74210*/  LDL.LU.64 R104, [R1+0x820] ;  /* 0x0008200001687983 */ /* 0x002ea80000300a00 */
[----:B-----5:R-:W2:Y:S04]  /*74220*/  LDL.LU.64 R106, [R1+0x828] ;  /* 0x00082800016a7983 */ /* 0x020ea80000300a00 */
[----:B------:R1:W-:Y:S04]  /*74230*/  STL.64 [R1+0x4c0], R100 ;  /* 0x0004c06401007387 */ /* 0x0003e80000100a00 */
[----:B------:R5:W-:Y:S04]  /*74240*/  STL.64 [R1+0x4c8], R102 ;  /* 0x0004c86601007387 */ /* 0x000be80000100a00 */
[----:B-1----:R-:W4:Y:S04]  /*74250*/  LDL.LU.64 R100, [R1+0x840] ;  /* 0x0008400001647983 */ /* 0x002f280000300a00 */
[----:B-----5:R-:W4:Y:S04]  /*74260*/  LDL.LU.64 R102, [R1+0x848] ;  /* 0x0008480001667983 */ /* 0x020f280000300a00 */
[----:B------:R1:W-:Y:S04]  /*74270*/  STL.64 [R1+0x4b0], R92 ;  /* 0x0004b05c01007387 */ /* 0x0003e80000100a00 */
[----:B------:R5:W-:Y:S04]  /*74280*/  STL.64 [R1+0x4b8], R94 ;  /* 0x0004b85e01007387 */ /* 0x000be80000100a00 */
[----:B-1----:R-:W4:Y:S04]  /*74290*/  LDL.LU.64 R92, [R1+0x830] ;  /* 0x00083000015c7983 */ /* 0x002f280000300a00 */
[----:B-----5:R-:W5:Y:S04]  /*742a0*/  LDL.LU.64 R94, [R1+0x838] ;  /* 0x00083800015e7983 */ /* 0x020f680000300a00 */
[----:B------:R-:W5:Y:S04]  /*742b0*/  LDL.LU.64 R220, [R1+0x2240] ;  /* 0x0022400001dc7983 */ /* 0x000f680000300a00 */
[----:B------:R-:W5:Y:S04]  /*742c0*/  LDL.LU.64 R222, [R1+0x2248] ;  /* 0x0022480001de7983 */ /* 0x000f680000300a00 */
[----:B------:R-:W5:Y:S04]  /*742d0*/  LDL.LU.64 R228, [R1+0x2230] ;  /* 0x0022300001e47983 */ /* 0x000f680000300a00 */
[----:B------:R-:W5:Y:S04]  /*742e0*/  LDL.LU.64 R230, [R1+0x2238] ;  /* 0x0022380001e67983 */ /* 0x000f680000300a00 */
[----:B------:R-:W5:Y:S04]  /*742f0*/  LDL.LU.64 R244, [R1+0x2220] ;  /* 0x0022200001f47983 */ /* 0x000f680000300a00 */
[----:B------:R-:W5:Y:S01]  /*74300*/  LDL.LU.64 R246, [R1+0x2228] ;  /* 0x0022280001f67983 */ /* 0x000f620000300a00 */
[----:B------:R-:W-:-:S02]  /*74310*/  IMAD.MOV.U32 R224, RZ, RZ, R3 ;  /* 0x000000ffffe07224 */ /* 0x000fc400078e0003 */
[----:B------:R-:W-:Y:S01]  /*74320*/  IMAD.MOV.U32 R225, RZ, RZ, R0 ;  /* 0x000000ffffe17224 */ /* 0x000fe200078e0000 */
[----:B------:R-:W5:Y:S01]  /*74330*/  LDL.LU.64 R164, [R1+0x2200] ;  /* 0x0022000001a47983 */ /* 0x000f620000300a00 */
[----:B------:R-:W-:Y:S02]  /*74340*/  IMAD.MOV.U32 R232, RZ, RZ, R207 ;  /* 0x000000ffffe87224 */ /* 0x000fe400078e00cf */
[----:B------:R-:W-:Y:S01]  /*74350*/  IMAD.MOV.U32 R233, RZ, RZ, R206 ;  /* 0x000000ffffe97224 */ /* 0x000fe200078e00ce */
[----:B------:R-:W5:Y:S01]  /*74360*/  LDL.LU.64 R166, [R1+0x2208] ;  /* 0x0022080001a67983 */ /* 0x000f620000300a00 */
[C---:B---3--:R-:W-:Y:S06]  /*74370*/  HMMA.1688.F32.TF32 R160, R236.reuse, R16, R160 ;  /* 0x00000010eca0723c */ /* 0x048fec00000810a0 */
[----:B--2---:R-:W-:-:S15]  /*74380*/  HMMA.1688.F32.TF32 R104, R236, R12, R104 ;  /* 0x0000000cec68723c */ /* 0x004fde0000081068 */
[----:B------:R-:W-:-:S02]  /*74390*/  NOP ;  /* 0x0000000000007918 */ /* 0x000fc40000000000 */
[----:B------:R1:W-:Y:S01]  /*743a0*/  STL.64 [R1+0x4a0], R160 ;  /* 0x0004a0a001007387 */ /* 0x0003e20000100a00 */
[C---:B----4-:R-:W-:Y:S03]  /*743b0*/  HMMA.1688.F32.TF32 R100, R236.reuse, R8, R100 ;  /* 0x00000008ec64723c */ /* 0x050fe60000081064 */
[----:B------:R2:W-:Y:S04]  /*743c0*/  STL.64 [R1+0x4a8], R162 ;  /* 0x0004a8a201007387 */ /* 0x0005e80000100a00 */
[----:B-1----:R-:W3:Y:S04]  /*743d0*/  LDL.LU.64 R160, [R1+0x21f0] ;  /* 0x0021f00001a07983 */ /* 0x002ee80000300a00 */
[----:B--2---:R-:W3:Y:S01]  /*743e0*/  LDL.LU.64 R162, [R1+0x21f8] ;  /* 0x0021f80001a27983 */ /* 0x004ee20000300a00 */
[----:B-----5:R-:W-:Y:S03]  /*743f0*/  HMMA.1688.F32.TF32 R92, R236, R4, R92 ;  /* 0x00000004ec5c723c */ /* 0x020fe6000008105c */
[----:B------:R1:W-:Y:S03]  /*74400*/  STL.64 [R1+0x490], R104 ;  /* 0x0004906801007387 */ /* 0x0003e60000100a00 */
[C---:B------:R-:W-:Y:S01]  /*74410*/  HMMA.1688.F32.TF32 R224, R240.reuse, R224, R220 ;  /* 0x000000e0f0e0723c */ /* 0x040fe200000810dc */
[----:B------:R2:W-:Y:S04]  /*74420*/  STL.64 [R1+0x498], R106 ;  /* 0x0004986a01007387 */ /* 0x0005e80000100a00 */
[----:B-1----:R-:W4:Y:S01]  /*74430*/  LDL.LU.64 R104, [R1+0x21e0] ;  /* 0x0021e00001687983 */ /* 0x002f220000300a00 */
[C---:B------:R-:W-:Y:S03]  /*74440*/  HMMA.1688.F32.TF32 R232, R240.reuse, R232, R228 ;  /* 0x000000e8f0e8723c */ /* 0x040fe600000810e4 */
[----:B--2---:R-:W4:Y:S03]  /*74450*/  LDL.LU.64 R106, [R1+0x21e8] ;  /* 0x0021e800016a7983 */ /* 0x004f260000300a00 */
[C---:B------:R-:W-:Y:S01]  /*74460*/  HMMA.1688.F32.TF32 R248, R240.reuse, R248, R244 ;  /* 0x000000f8f0f8723c */ /* 0x040fe200000810f4 */
[----:B------:R1:W-:Y:S04]  /*74470*/  STL.64 [R1+0x480], R100 ;  /* 0x0004806401007387 */ /* 0x0003e80000100a00 */
[----:B------:R2:W-:Y:S04]  /*74480*/  STL.64 [R1+0x488], R102 ;  /* 0x0004886601007387 */ /* 0x0005e80000100a00 */
[----:B-1----:R-:W5:Y:S04]  /*74490*/  LDL.LU.64 R100, [R1+0x21d0] ;  /* 0x0021d00001647983 */ /* 0x002f680000300a00 */
[----:B--2---:R-:W5:Y:S04]  /*744a0*/  LDL.LU.64 R102, [R1+0x21d8] ;  /* 0x0021d80001667983 */ /* 0x004f680000300a00 */
[----:B------:R-:W2:Y:S04]  /*744b0*/  LDL.LU.64 R236, [R1+0x2210] ;  /* 0x0022100001ec7983 */ /* 0x000ea80000300a00 */
[----:B------:R-:W2:Y:S04]  /*744c0*/  LDL.LU.64 R238, [R1+0x2218] ;  /* 0x0022180001ee7983 */ /* 0x000ea80000300a00 */
[----:B------:R1:W-:Y:S04]  /*744d0*/  STL.64 [R1+0x260], R92 ;  /* 0x0002605c01007387 */ /* 0x0003e80000100a00 */
[----:B------:R1:W-:Y:S04]  /*744e0*/  STL.64 [R1+0x268], R94 ;  /* 0x0002685e01007387 */ /* 0x0003e80000100a00 */
[----:B-1----:R-:W5:Y:S04]  /*744f0*/  LDL.LU.64 R92, [R1+0x21c0] ;  /* 0x0021c000015c7983 */ /* 0x002f680000300a00 */
[----:B------:R-:W5:Y:S04]  /*74500*/  LDL.LU.64 R94, [R1+0x21c8] ;  /* 0x0021c800015e7983 */ /* 0x000f680000300a00 */
[----:B------:R-:W5:Y:S04]  /*74510*/  LDL.LU.64 R222, [R1+0x99e0] ;  /* 0x0099e00001de7983 */ /* 0x000f680000300a00 */
[----:B------:R-:W5:Y:S04]  /*74520*/  LDL.LU.64 R220, [R1+0x99d8] ;  /* 0x0099d80001dc7983 */ /* 0x000f680000300a00 */
[----:B------:R-:W-:Y:S04]  /*74530*/  STL.64 [R1+0x250], R224 ;  /* 0x000250e001007387 */ /* 0x000fe80000100a00 */
        /* <DEDUP_REMOVED lines=8> */
[----:B------:R-:W4:Y:S04]  /*745c0*/  LDL.LU.64 R232, [R1+0x99a8] ;  /* 0x0099a80001e87983 */ /* 0x000f280000300a00 */
[----:B------:R-:W5:Y:S04]  /*745d0*/  LDL.LU.64 R246, [R1+0x99a0] ;  /* 0x0099a00001f67983 */ /* 0x000f680000300a00 */
[----:B------:R-:W3:Y:S04]  /*745e0*/  LDL.LU.64 R244, [R1+0x9998] ;  /* 0x0099980001f47983 */ /* 0x000ee80000300a00 */
[----:B------:R-:W-:Y:S04]  /*745f0*/  STL.64 [R1+0x230], R248 ;  /* 0x000230f801007387 */ /* 0x000fe80000100a00 */
[----:B------:R1:W-:Y:S04]  /*74600*/  STL.64 [R1+0x238], R250 ;  /* 0x000238fa01007387 */ /* 0x0003e80000100a00 */
[----:B-1----:R-:W5:Y:S04]  /*74610*/  LDL.LU.64 R250, [R1+0x9990] ;  /* 0x0099900001fa7983 */ /* 0x002f680000300a00 */
[----:B------:R-:W4:Y:S01]  /*74620*/  LDL.LU.64 R248, [R1+0x9988] ;  /* 0x0099880001f87983 */ /* 0x000f220000300a00 */
[C---:B--2---:R-:W-:Y:S06]  /*74630*/  HMMA.1688.F32.TF32 R236, R240.reuse, R168, R236 ;  /* 0x000000a8f0ec723c */ /* 0x044fec00000810ec */
[----:B----4-:R-:W-:Y:S01]  /*74640*/  HMMA.1688.F32.TF32 R168, R240, R248, R164 ;  /* 0x000000f8f0a8723c */ /* 0x010fe200000810a4 */
[----:B------:R-:W2:-:S15]  /*74650*/  LDL.LU.64 R164, [R1+0x21b0] ;  /* 0x0021b00001a47983 */ /* 0x000e9e0000300a00 */
[----:B------:R-:W-:-:S01]  /*74660*/  NOP ;  /* 0x0000000000007918 */ /* 0x000fc20000000000 */
[----:B------:R-:W-:Y:S04]  /*74670*/  STL.64 [R1+0x220], R236 ;  /* 0x000220ec01007387 */ /* 0x000fe80000100a00 */
[----:B------:R-:W-:Y:S04]  /*74680*/  STL.64 [R1+0x228], R238 ;  /* 0x000228ee01007387 */ /* 0x000fe80000100a00 */
[----:B------:R-:W2:Y:S04]  /*74690*/  LDL.LU.64 R166, [R1+0x21b8] ;  /* 0x0021b80001a67983 */ /* 0x000ea80000300a00 */
[----:B------:R-:W-:Y:S04]  /*746a0*/  STL.64 [R1+0x210], R168 ;  /* 0x000210a801007387 */ /* 0x000fe80000100a00 */
[----:B------:R3:W-:Y:S02]  /*746b0*/  STL.64 [R1+0x218], R170 ;  /* 0x000218aa01007387 */ /* 0x0007e40000100a00 */
[----:B---3--:R-:W-:Y:S02]  /*746c0*/  HMMA.1688.F32.TF32 R168, R240, R244, R160 ;  /* 0x000000f4f0a8723c */ /* 0x008fe400000810a0 */
[----:B------:R-:W3:Y:S04]  /*746d0*/  LDL.LU.64 R160, [R1+0x21a0] ;  /* 0x0021a00001a07983 */ /* 0x000ee80000300a00 */
[----:B------:R-:W3:-:S15]  /*746e0*/  LDL.LU.64 R162, [R1+0x21a8] ;  /* 0x0021a80001a27983 */ /* 0x000ede0000300a00 */
[----:B------:R-:W-:-:S02]  /*746f0*/  NOP ;  /* 0x0000000000007918 */ /* 0x000fc40000000000 */
[----:B------:R-:W-:Y:S04]  /*74700*/  STL.64 [R1+0x200], R168 ;  /* 0x000200a801007387 */ /* 0x000fe80000100a00 */
[----:B------:R1:W-:Y:S02]  /*74710*/  STL.64 [R1+0x208], R170 ;  /* 0x000208aa01007387 */ /* 0x0003e40000100a00 */
[----:B-1----:R-:W-:Y:S02]  /*74720*/  HMMA.1688.F32.TF32 R168, R240, R232, R104 ;  /* 0x000000e8f0a8723c */ /* 0x002fe40000081068 */
[----:B------:R-:W4:Y:S04]  /*74730*/  LDL.LU.64 R104, [R1+0x2190] ;  /* 0x0021900001687983 */ /* 0x000f280000300a00 */
[----:B------:R-:W4:-:S15]  /*74740*/  LDL.LU.64 R106, [R1+0x2198] ;  /* 0x00219800016a7983 */ /* 0x000f1e0000300a00 */
[----:B------:R-:W-:-:S02]  /*74750*/  NOP ;  /* 0x0000000000007918 */ /* 0x000fc40000000000 */
[----:B------:R-:W-:Y:S04]  /*74760*/  STL.64 [R1+0x1f0], R168 ;  /* 0x0001f0a801007387 */ /* 0x000fe80000100a00 */
[----:B------:R5:W-:Y:S02]  /*74770*/  STL.64 [R1+0x1f8], R170 ;  /* 0x0001f8aa01007387 */ /* 0x000be40000100a00 */
[----:B-----5:R-:W-:Y:S02]  /*74780*/  HMMA.1688.F32.TF32 R168, R240, R228, R100 ;  /* 0x000000e4f0a8723c */ /* 0x020fe40000081064 */
[----:B------:R-:W5:Y:S04]  /*74790*/  LDL.LU.64 R100, [R1+0x2180] ;  /* 0x0021800001647983 */ /* 0x000f680000300a00 */
[----:B------:R-:W5:-:S15]  /*747a0*/  LDL.LU.64 R102, [R1+0x2188] ;  /* 0x0021880001667983 */ /* 0x000f5e0000300a00 */
[----:B------:R-:W-:-:S02]  /*747b0*/  NOP ;  /* 0x0000000000007918 */ /* 0x000fc40000000000 */
[----:B------:R-:W-:Y:S04]  /*747c0*/  STL.64 [R1+0x1e0], R168 ;  /* 0x0001e0a801007387 */ /* 0x000fe80000100a00 */
[----:B------:R1:W-:Y:S02]  /*747d0*/  STL.64 [R1+0x1e8], R170 ;  /* 0x0001e8aa01007387 */ /* 0x0003e40000100a00 */
[----:B-1----:R-:W-:Y:S02]  /*747e0*/  HMMA.1688.F32.TF32 R168, R240, R224, R92 ;  /* 0x000000e0f0a8723c */ /* 0x002fe4000008105c */
[----:B------:R-:W5:Y:S04]  /*747f0*/  LDL.LU.64 R92, [R1+0x2170] ;  /* 0x00217000015c7983 */ /* 0x000f680000300a00 */
[----:B------:R-:W5:-:S15]  /*74800*/  LDL.LU.64 R94, [R1+0x2178] ;  /* 0x00217800015e7983 */ /* 0x000f5e0000300a00 */
[----:B------:R-:W-:-:S02]  /*74810*/  NOP ;  /* 0x0000000000007918 */ /* 0x000fc40000000000 */
[----:B------:R1:W-:Y:S04]  /*74820*/  STL.64 [R1+0x1d0], R168 ;  /* 0x0001d0a801007387 */ /* 0x0003e80000100a00 */
[----:B------:R1:W-:Y:S04]  /*74830*/  STL.64 [R1+0x1d8], R170 ;  /* 0x0001d8aa01007387 */ /* 0x0003e80000100a00 */
[----:B------:R-:W5:Y:S04]  /*74840*/  LDL.LU.64 R236, [R1+0x2160] ;  /* 0x0021600001ec7983 */ /* 0x000f680000300a00 */
[----:B------:R-:W5:Y:S04]  /*74850*/  LDL.LU.64 R238, [R1+0x2168] ;  /* 0x0021680001ee7983 */ /* 0x000f680000300a00 */
[----:B-1----:R-:W5:Y:S04]  /*74860*/  LDL.LU.64 R168, [R1+0x2150] ;  /* 0x0021500001a87983 */ /* 0x002f680000300a00 */
[----:B------:R-:W5:Y:S01]  /*74870*/  LDL.LU.64 R170, [R1+0x2158] ;  /* 0x0021580001aa7983 */ /* 0x000f620000300a00 */
[C---:B--2---:R-:W-:Y:S06]  /*74880*/  HMMA.1688.F32.TF32 R164, R240.reuse, R220, R164 ;  /* 0x000000dcf0a4723c */ /* 0x044fec00000810a4 */
[----:B---3--:R-:W-:-:S15]  /*74890*/  HMMA.1688.F32.TF32 R160, R240, R216, R160 ;  /* 0x000000d8f0a0723c */ /* 0x008fde00000810a0 */
[----:B------:R-:W-:-:S02]  /*748a0*/  NOP ;  /* 0x0000000000007918 */ /* 0x000fc40000000000 */
[----:B------:R1:W-:Y:S04]  /*748b0*/  STL.64 [R1+0x1c0], R164 ;  /* 0x0001c0a401007387 */ /* 0x0003e80000100a00 */
[----:B------:R2:W-:Y:S04]  /*748c0*/  STL.64 [R1+0x1c8], R166 ;  /* 0x0001c8a601007387 */ /* 0x0005e80000100a00 */
[----:B-1----:R-:W3:Y:S04]  /*748d0*/  LDL.LU.64 R164, [R1+0x2140] ;  /* 0x0021400001a47983 */ /* 0x002ee80000300a00 */
[----:B--2---:R-:W3:Y:S01]  /*748e0*/  LDL.LU.64 R166, [R1+0x2148] ;  /* 0x0021480001a67983 */ /* 0x004ee20000300a00 */
[C---:B----4-:R-:W-:Y:S03]  /*748f0*/  HMMA.1688.F32.TF32 R104, R240.reuse, R212, R104 ;  /* 0x000000d4f068723c */ /* 0x050fe60000081068 */
[----:B------:R1:W-:Y:S04]  /*74900*/  STL.64 [R1+0x1b0], R160 ;  /* 0x0001b0a001007387 */ /* 0x0003e80000100a00 */
[----:B------:R2:W-:Y:S04]  /*74910*/  STL.64 [R1+0x1b8], R162 ;  /* 0x0001b8a201007387 */ /* 0x0005e80000100a00 */
[----:B-1----:R-:W4:Y:S04]  /*74920*/  LDL.LU.64 R160, [R1+0x2130] ;  /* 0x0021300001a07983 */ /* 0x002f280000300a00 */
[----:B--2---:R-:W4:Y:S01]  /*74930*/  LDL.LU.64 R162, [R1+0x2138] ;  /* 0x0021380001a27983 */ /* 0x004f220000300a00 */
[C---:B-----5:R-:W-:Y:S07]  /*74940*/  HMMA.1688.F32.TF32 R100, R240.reuse, R208, R100 ;  /* 0x000000d0f064723c */ /* 0x060fee0000081064 */
[----:B------:R1:W-:Y:S04]  /*74950*/  STL.64 [R1+0x1a0], R104 ;  /* 0x0001a06801007387 */ /* 0x0003e80000100a00 */
[----:B------:R2:W-:Y:S04]  /*74960*/  STL.64 [R1+0x1a8], R106 ;  /* 0x0001a86a01007387 */ /* 0x0005e80000100a00 */
[----:B-1----:R-:W5:Y:S04]  /*74970*/  LDL.LU.64 R104, [R1+0x2120] ;  /* 0x0021200001687983 */ /* 0x002f680000300a00 */
[----:B--2---:R-:W5:Y:S04]  /*74980*/  LDL.LU.64 R106, [R1+0x2128] ;  /* 0x00212800016a7983 */ /* 0x004f680000300a00 */
[----:B------:R1:W-:Y:S04]  /*74990*/  STL.64 [R1+0x190], R100 ;  /* 0x0001906401007387 */ /* 0x0003e80000100a00 */
[----:B------:R2:W-:Y:S04]  /*749a0*/  STL.64 [R1+0x198], R102 ;  /* 0x0001986601007387 */ /* 0x0005e80000100a00 */
[----:B-1----:R-:W5:Y:S04]  /*749b0*/  LDL.LU.64 R100, [R1+0x2110] ;  /* 0x0021100001647983 */ /* 0x002f680000300a00 */
[----:B--2---:R-:W2:Y:S01]  /*749c0*/  LDL.LU.64 R102, [R1+0x2118] ;  /* 0x0021180001667983 */ /* 0x004ea20000300a00 */
[C---:B------:R-:W-:Y:S06]  /*749d0*/  HMMA.1688.F32.TF32 R92, R240.reuse, R204, R92 ;  /* 0x000000ccf05c723c */ /* 0x040fec000008105c */
[C---:B------:R-:W-:Y:S06]  /*749e0*/  HMMA.1688.F32.TF32 R236, R240.reuse, R200, R236 ;  /* 0x000000c8f0ec723c */ /* 0x040fec00000810ec */
[C---:B------:R-:W-:Y:S11]  /*749f0*/  HMMA.1688.F32.TF32 R168, R240.reuse, R196, R168 ;  /* 0x000000c4f0a8723c */ /* 0x040ff600000810a8 */
[----:B------:R1:W-:Y:S04]  /*74a00*/  STL.64 [R1+0x180], R92 ;  /* 0x0001805c01007387 */ /* 0x0003e80000100a00 */
[----:B------:R1:W-:Y:S04]  /*74a10*/  STL.64 [R1+0x188], R94 ;  /* 0x0001885e01007387 */ /* 0x0003e80000100a00 */
[----:B-1----:R-:W2:Y:S04]  /*74a20*/  LDL.LU.64 R92, [R1+0x2100] ;  /* 0x00210000015c7983 */ /* 0x002ea80000300a00 */
[----:B------:R-:W2:Y:S04]  /*74a30*/  LDL.LU.64 R94, [R1+0x2108] ;  /* 0x00210800015e7983 */ /* 0x000ea80000300a00 */
[----:B------:R-:W-:Y:S04]  /*74a40*/  STL.64 [R1+0x9920], R198 ;  /* 0x009920c601007387 */ /* 0x000fe80000100a00 */
[----:B------:R-:W-:Y:S04]  /*74a50*/  STL.64 [R1+0x170], R236 ;  /* 0x000170ec01007387 */ /* 0x000fe80000100a00 */
[----:B------:R-:W-:Y:S04]  /*74a60*/  STL.64 [R1+0x178], R238 ;  /* 0x000178ee01007387 */ /* 0x000fe80000100a00 */
[----:B------:R-:W-:Y:S04]  /*74a70*/  STL.64 [R1+0x9918], R196 ;  /* 0x009918c401007387 */ /* 0x000fe80000100a00 */
[----:B------:R1:W-:Y:S04]  /*74a80*/  STL.64 [R1+0x160], R168 ;  /* 0x000160a801007387 */ /* 0x0003e80000100a00 */
[----:B------:R1:W-:Y:S04]  /*74a90*/  STL.64 [R1+0x168], R170 ;  /* 0x000168aa01007387 */ /* 0x0003e80000100a00 */
[----:B------:R-:W-:Y:S04]  /*74aa0*/  STL.64 [R1+0x9910], R194 ;  /* 0x009910c201007387 */ /* 0x000fe80000100a00 */
[----:B------:R-:W-:Y:S01]  /*74ab0*/  STL.64 [R1+0x9908], R192 ;  /* 0x009908c001007387 */ /* 0x000fe20000100a00 */
[C---:B---3--:R-:W-:Y:S06]  /*74ac0*/  HMMA.1688.F32.TF32 R164, R240.reuse, R192, R164 ;  /* 0x000000c0f0a4723c */ /* 0x048fec00000810a4 */
[----:B----4-:R-:W-:-:S15]  /*74ad0*/  HMMA.1688.F32.TF32 R160, R240, R188, R160 ;  /* 0x000000bcf0a0723c */ /* 0x010fde00000810a0 */
[----:B------:R-:W-:-:S02]  /*74ae0*/  NOP ;  /* 0x0000000000007918 */ /* 0x000fc40000000000 */
[----:B------:R3:W-:Y:S04]  /*74af0*/  STL.64 [R1+0x150], R164 ;  /* 0x000150a401007387 */ /* 0x0007e80000100a00 */
[----:B------:R4:W-:Y:S04]  /*74b00*/  STL.64 [R1+0x158], R166 ;  /* 0x000158a601007387 */ /* 0x0009e80000100a00 */
[----:B------:R-:W-:Y:S04]  /*74b10*/  STL.64 [R1+0x9900], R190 ;  /* 0x009900be01007387 */ /* 0x000fe80000100a00 */
[----:B------:R-:W-:Y:S01]  /*74b20*/  STL.64 [R1+0x98f8], R188 ;  /* 0x0098f8bc01007387 */ /* 0x000fe20000100a00 */
[C---:B-----5:R-:W-:Y:S03]  /*74b30*/  HMMA.1688.F32.TF32 R104, R240.reuse, R184, R104 ;  /* 0x000000b8f068723c */ /* 0x060fe60000081068 */
[----:B------:R5:W-:Y:S04]  /*74b40*/  STL.64 [R1+0x140], R160 ;  /* 0x000140a001007387 */ /* 0x000be80000100a00 */
[----:B------:R5:W-:Y:S01]  /*74b50*/  STL.64 [R1+0x148], R162 ;  /* 0x000148a201007387 */ /* 0x000be20000100a00 */
[C---:B--2---:R-:W-:Y:S03]  /*74b60*/  HMMA.1688.F32.TF32 R100, R240.reuse, R180, R100 ;  /* 0x000000b4f064723c */ /* 0x044fe60000081064 */
[----:B------:R-:W-:Y:S04]  /*74b70*/  STL.64 [R1+0x98f0], R186 ;  /* 0x0098f0ba01007387 */ /* 0x000fe80000100a00 */
[----:B------:R2:W-:Y:S08]  /*74b80*/  STL.64 [R1+0x98e8], R184 ;  /* 0x0098e8b801007387 */ /* 0x0005f00000100a00 */
[----:B------:R-:W-:Y:S04]  /*74b90*/  STL.64 [R1+0x130], R104 ;  /* 0x0001306801007387 */ /* 0x000fe80000100a00 */
[----:B------:R-:W-:Y:S04]  /*74ba0*/  STL.64 [R1+0x138], R106 ;  /* 0x0001386a01007387 */ /* 0x000fe80000100a00 */
[----:B------:R-:W-:Y:S04]  /*74bb0*/  STL.64 [R1+0x98e0], R182 ;  /* 0x0098e0b601007387 */ /* 0x000fe80000100a00 */
[----:B------:R2:W-:Y:S04]  /*74bc0*/  STL.64 [R1+0x98d8], R180 ;  /* 0x0098d8b401007387 */ /* 0x0005e80000100a00 */
[----:B------:R2:W-:Y:S04]  /*74bd0*/  STL.64 [R1+0x120], R100 ;  /* 0x0001206401007387 */ /* 0x0005e80000100a00 */
[----:B------:R2:W-:Y:S04]  /*74be0*/  STL.64 [R1+0x128], R102 ;  /* 0x0001286601007387 */ /* 0x0005e80000100a00 */
[----:B-1----:R-:W2:Y:S04]  /*74bf0*/  LDL.LU.64 R168, [R1+0x20f0] ;  /* 0x0020f00001a87983 */ /* 0x002ea80000300a00 */
[----:B------:R-:W2:Y:S01]  /*74c00*/  LDL.LU.64 R170, [R1+0x20f8] ;  /* 0x0020f80001aa7983 */ /* 0x000ea20000300a00 */
[----:B------:R-:W-:-:S15]  /*74c10*/  HMMA.1688.F32.TF32 R92, R240, R176, R92 ;  /* 0x000000b0f05c723c */ /* 0x000fde000008105c */
[----:B------:R-:W-:-:S08]  /*74c20*/  NOP ;  /* 0x0000000000007918 */ /* 0x000fd00000000000 */
[----:B------:R1:W-:Y:S04]  /*74c30*/  STL.64 [R1+0x110], R92 ;  /* 0x0001105c01007387 */ /* 0x0003e80000100a00 */
[----:B------:R1:W-:Y:S04]  /*74c40*/  STL.64 [R1+0x118], R94 ;  /* 0x0001185e01007387 */ /* 0x0003e80000100a00 */
[----:B---3--:R-:W3:Y:S04]  /*74c50*/  LDL.LU.64 R164, [R1+0x20e0] ;  /* 0x0020e00001a47983 */ /* 0x008ee80000300a00 */
[----:B----4-:R-:W3:Y:S04]  /*74c60*/  LDL.LU.64 R166, [R1+0x20e8] ;  /* 0x0020e80001a67983 */ /* 0x010ee80000300a00 */
[----:B-----5:R-:W4:Y:S04]  /*74c70*/  LDL.LU.64 R160, [R1+0x20d0] ;  /* 0x0020d00001a07983 */ /* 0x020f280000300a00 */
[----:B------:R-:W4:Y:S04]  /*74c80*/  LDL.LU.64 R162, [R1+0x20d8] ;  /* 0x0020d80001a27983 */ /* 0x000f280000300a00 */
        /* <DEDUP_REMOVED lines=16> */
[----:B-1----:R-:W2:Y:S04]  /*74d90*/  LDL.LU.64 R92, [R1+0x2430] ;  /* 0x00243000015c7983 */ /* 0x002ea80000300a00 */
[----:B------:R-:W2:Y:S04]  /*74da0*/  LDL.LU.64 R94, [R1+0x2438] ;  /* 0x00243800015e7983 */ /* 0x000ea80000300a00 */
[----:B------:R-:W-:Y:S04]  /*74db0*/  STL.64 [R1+0x98d0], R178 ;  /* 0x0098d0b201007387 */ /* 0x000fe80000100a00 */
[----:B------:R1:W-:Y:S04]  /*74dc0*/  STL.64 [R1+0x98c8], R176 ;  /* 0x0098c8b001007387 */ /* 0x0003e80000100a00 */
[----:B-1----:R-:W2:Y:S04]  /*74dd0*/  LDL.LU.64 R176, [R1+0x20c0] ;  /* 0x0020c00001b07983 */ /* 0x002ea80000300a00 */
[----:B------:R-:W2:Y:S01]  /*74de0*/  LDL.LU.64 R178, [R1+0x20c8] ;  /* 0x0020c80001b27983 */ /* 0x000ea20000300a00 */
[----:B------:R-:W-:-:S15]  /*74df0*/  HMMA.1688.F32.TF32 R168, R240, R172, R168 ;  /* 0x000000acf0a8723c */ /* 0x000fde00000810a8 */
[----:B------:R-:W-:-:S08]  /*74e00*/  NOP ;  /* 0x0000000000007918 */ /* 0x000fd00000000000 */
[----:B------:R-:W-:Y:S04]  /*74e10*/  STL.64 [R1+0x100], R168 ;  /* 0x000100a801007387 */ /* 0x000fe80000100a00 */
[----:B------:R1:W-:Y:S04]  /*74e20*/  STL.64 [R1+0x108], R170 ;  /* 0x000108aa01007387 */ /* 0x0003e80000100a00 */
[----:B-1----:R-:W2:Y:S04]  /*74e30*/  LDL.LU.64 R170, [R1+0x9980] ;  /* 0x0099800001aa7983 */ /* 0x002ea80000300a00 */
[----:B------:R-:W3:Y:S02]  /*74e40*/  LDL.LU.64 R168, [R1+0x9978] ;  /* 0x0099780001a87983 */ /* 0x000ee40000300a00 */
[----:B---3--:R-:W-:-:S15]  /*74e50*/  HMMA.1688.F32.TF32 R164, R240, R168, R164 ;  /* 0x000000a8f0a4723c */ /* 0x008fde00000810a4 */
[----:B------:R-:W-:-:S08]  /*74e60*/  NOP ;  /* 0x0000000000007918 */ /* 0x000fd00000000000 */
[----:B------:R-:W-:Y:S04]  /*74e70*/  STL.64 [R1+0xf0], R164 ;  /* 0x0000f0a401007387 */ /* 0x000fe80000100a00 */
[----:B------:R1:W-:Y:S04]  /*74e80*/  STL.64 [R1+0xf8], R166 ;  /* 0x0000f8a601007387 */ /* 0x0003e80000100a00 */
[----:B-1----:R-:W3:Y:S04]  /*74e90*/  LDL.LU.64 R166, [R1+0x9970] ;  /* 0x0099700001a67983 */ /* 0x002ee80000300a00 */
[----:B------:R-:W4:Y:S02]  /*74ea0*/  LDL.LU.64 R164, [R1+0x9968] ;  /* 0x0099680001a47983 */ /* 0x000f240000300a00 */
[----:B----4-:R-:W-:-:S15]  /*74eb0*/  HMMA.1688.F32.TF32 R160, R240, R164, R160 ;  /* 0x000000a4f0a0723c */ /* 0x010fde00000810a0 */
[----:B------:R-:W-:-:S08]  /*74ec0*/  NOP ;  /* 0x0000000000007918 */ /* 0x000fd00000000000 */
[----:B------:R-:W-:Y:S04]  /*74ed0*/  STL.64 [R1+0xe0], R160 ;  /* 0x0000e0a001007387 */ /* 0x000fe80000100a00 */
[----:B------:R1:W-:Y:S04]  /*74ee0*/  STL.64 [R1+0xe8], R162 ;  /* 0x0000e8a201007387 */ /* 0x0003e80000100a00 */
[----:B-1----:R-:W4:Y:S04]  /*74ef0*/  LDL.LU.64 R162, [R1+0x9960] ;  /* 0x0099600001a27983 */ /* 0x002f280000300a00 */
[----:B------:R-:W3:Y:S01]  /*74f00*/  LDL.LU.64 R160, [R1+0x9958] ;  /* 0x0099580001a07983 */ /* 0x000ee20000300a00 */
[C---:B-----5:R-:W-:Y:S06]  /*74f10*/  HMMA.1688.F32.TF32 R236, R240.reuse, R156, R236 ;  /* 0x0000009cf0ec723c */ /* 0x060fec00000810ec */
[C---:B------:R-:W-:Y:S06]  /*74f20*/  HMMA.1688.F32.TF32 R196, R240.reuse, R152, R196 ;  /* 0x00000098f0c4723c */ /* 0x040fec00000810c4 */
[C---:B------:R-:W-:Y:S06]  /*74f30*/  HMMA.1688.F32.TF32 R188, R240.reuse, R144, R188 ;  /* 0x00000090f0bc723c */ /* 0x040fec00000810bc */
[C---:B--2---:R-:W-:Y:S06]  /*74f40*/  HMMA.1688.F32.TF32 R184, R240.reuse, R140, R184 ;  /* 0x0000008cf0b8723c */ /* 0x044fec00000810b8 */
[C---:B------:R-:W-:Y:S06]  /*74f50*/  HMMA.1688.F32.TF32 R104, R240.reuse, R132, R104 ;  /* 0x00000084f068723c */ /* 0x040fec0000081068 */
[C---:B------:R-:W-:Y:S06]  /*74f60*/  HMMA.1688.F32.TF32 R100, R240.reuse, R128, R100 ;  /* 0x00000080f064723c */ /* 0x040fec0000081064 */
[C---:B------:R-:W-:Y:S06]  /*74f70*/  HMMA.1688.F32.TF32 R92, R240.reuse, R124, R92 ;  /* 0x0000007cf05c723c */ /* 0x040fec000008105c */
[----:B---3--:R-:W-:-:S15]  /*74f80*/  HMMA.1688.F32.TF32 R176, R240, R160, R176 ;  /* 0x000000a0f0b0723c */ /* 0x008fde00000810b0 */
[----:B------:R-:W-:-:S08]  /*74f90*/  NOP ;  /* 0x0000000000007918 */ /* 0x000fd00000000000 */
[----:B------:R-:W-:Y:S04]  /*74fa0*/  STL.64 [R1+0xd0], R176 ;  /* 0x0000d0b001007387 */ /* 0x000fe80000100a00 */
[----:B------:R1:W-:Y:S02]  /*74fb0*/  STL.64 [R1+0xd8], R178 ;  /* 0x0000d8b201007387 */ /* 0x0003e40000100a00 */
[C---:B-1----:R-:W-:Y:S02]  /*74fc0*/  HMMA.1688.F32.TF32 R176, R240.reuse, R148, R192 ;  /* 0x00000094f0b0723c */ /* 0x042fe400000810c0 */
[----:B------:R-:W-:Y:S04]  /*74fd0*/  STL.64 [R1+0xc0], R236 ;  /* 0x0000c0ec01007387 */ /* 0x000fe80000100a00 */
[----:B------:R-:W-:Y:S04]  /*74fe0*/  STL.64 [R1+0xc8], R238 ;  /* 0x0000c8ee01007387 */ /* 0x000fe80000100a00 */
[----:B------:R-:W-:Y:S04]  /*74ff0*/  STL.64 [R1+0xb0], R196 ;  /* 0x0000b0c401007387 */ /* 0x000fe80000100a00 */
[----:B------:R-:W-:Y:S04]  /*75000*/  STL.64 [R1+0xb8], R198 ;  /* 0x0000b8c601007387 */ /* 0x000fe80000100a00 */
[----:B------:R-:W-:Y:S04]  /*75010*/  LDS R236, [R252+UR10+0x40100] ;  /* 0x0401000afcec7984 */ /* 0x000fe80008000800 */
[----:B------:R-:W-:Y:S04]  /*75020*/  LDS R238, [R252+UR10+0x40900] ;  /* 0x0409000afcee7984 */ /* 0x000fe80008000800 */
[----:B------:R-:W-:Y:S04]  /*75030*/  STL.64 [R1+0x90], R176 ;  /* 0x000090b001007387 */ /* 0x000fe80000100a00 */
[----:B------:R1:W-:Y:S04]  /*75040*/  STL.64 [R1+0x98], R178 ;  /* 0x000098b201007387 */ /* 0x0003e80000100a00 */
[----:B------:R-:W-:Y:S04]  /*75050*/  LDS R237, [R2+UR10+0x40100] ;  /* 0x0401000a02ed7984 */ /* 0x000fe80008000800 */
[----:B------:R-:W2:Y:S01]  /*75060*/  LDS R239, [R2+UR10+0x40900] ;  /* 0x0409000a02ef7984 */ /* 0x000ea20008000800 */
[C---:B-1----:R-:W-:Y:S03]  /*75070*/  HMMA.1688.F32.TF32 R176, R240.reuse, R136, R180 ;  /* 0x00000088f0b0723c */ /* 0x042fe600000810b4 */
[----:B------:R1:W-:Y:S04]  /*75080*/  STL.64 [R1+0x80], R188 ;  /* 0x000080bc01007387 */ /* 0x0003e80000100a00 */
[----:B------:R3:W-:Y:S04]  /*75090*/  STL.64 [R1+0x88], R190 ;  /* 0x000088be01007387 */ /* 0x0007e80000100a00 */
[----:B------:R-:W-:Y:S04]  /*750a0*/  STL.64 [R1+0x70], R184 ;  /* 0x000070b801007387 */ /* 0x000fe80000100a00 */
[----:B------:R-:W-:Y:S08]  /*750b0*/  STL.64 [R1+0x78], R186 ;  /* 0x000078ba01007387 */ /* 0x000ff00000100a00 */
[----:B------:R5:W-:Y:S04]  /*750c0*/  STL.64 [R1+0x60], R176 ;  /* 0x000060b001007387 */ /* 0x000be80000100a00 */
[----:B------:R4:W-:Y:S04]  /*750d0*/  STL.64 [R1+0x68], R178 ;  /* 0x000068b201007387 */ /* 0x0009e80000100a00 */
[----:B------:R2:W-:Y:S04]  /*750e0*/  STL.64 [R1+0x470], R104 ;  /* 0x0004706801007387 */ /* 0x0005e80000100a00 */
[----:B------:R2:W-:Y:S04]  /*750f0*/  STL.64 [R1+0x478], R106 ;  /* 0x0004786a01007387 */ /* 0x0005e80000100a00 */
[----:B------:R-:W2:Y:S04]  /*75100*/  LDL.LU.64 R180, [R1+0x2420] ;  /* 0x0024200001b47983 */ /* 0x000ea80000300a00 */
[----:B------:R2:W-:Y:S04]  /*75110*/  STL.64 [R1+0x460], R100 ;  /* 0x0004606401007387 */ /* 0x0005e80000100a00 */
[----:B------:R2:W-:Y:S04]  /*75120*/  STL.64 [R1+0x468], R102 ;  /* 0x0004686601007387 */ /* 0x0005e80000100a00 */
[----:B------:R-:W2:Y:S04]  /*75130*/  LDL.LU.64 R182, [R1+0x2428] ;  /* 0x0024280001b67983 */ /* 0x000ea80000300a00 */
[----:B------:R2:W-:Y:S04]  /*75140*/  STL.64 [R1+0x450], R92 ;  /* 0x0004505c01007387 */ /* 0x0005e80000100a00 */
[----:B------:R2:W-:Y:S04]  /*75150*/  STL.64 [R1+0x458], R94 ;  /* 0x0004585e01007387 */ /* 0x0005e80000100a00 */
[----:B-1----:R-:W2:Y:S04]  /*75160*/  LDL.LU.64 R188, [R1+0x2410] ;  /* 0x0024100001bc7983 */ /* 0x002ea80000300a00 */
[----:B---3--:R-:W3:Y:S04]  /*75170*/  LDL.LU.64 R190, [R1+0x2418] ;  /* 0x0024180001be7983 */ /* 0x008ee80000300a00 */
[----:B-----5:R-:W5:Y:S04]  /*75180*/  LDL.LU.64 R176, [R1+0x2400] ;  /* 0x0024000001b07983 */ /* 0x020f680000300a00 */
[----:B----4-:R-:W5:Y:S04]  /*75190*/  LDL.LU.64 R178, [R1+0x2408] ;  /* 0x0024080001b27983 */ /* 0x010f680000300a00 */
[----:B--2---:R-:W2:Y:S04]  /*751a0*/  LDL.LU.64 R104, [R1+0x23f0] ;  /* 0x0023f00001687983 */ /* 0x004ea80000300a00 */
[----:B------:R-:W2:Y:S04]  /*751b0*/  LDL.LU.64 R106, [R1+0x23f8] ;  /* 0x0023f800016a7983 */ /* 0x000ea80000300a00 */
        /* <DEDUP_REMOVED lines=10> */
[C---:B------:R-:W-:Y:S06]  /*75260*/  HMMA.1688.F32.TF32 R180, R240.reuse, R120, R180 ;  /* 0x00000078f0b4723c */ /* 0x040fec00000810b4 */
[C---:B---3--:R-:W-:Y:S06]  /*75270*/  HMMA.1688.F32.TF32 R188, R240.reuse, R116, R188 ;  /* 0x00000074f0bc723c */ /* 0x048fec00000810bc */
[C---:B-----5:R-:W-:Y:S06]  /*75280*/  HMMA.1688.F32.TF32 R176, R240.reuse, R112, R176 ;  /* 0x00000070f0b0723c */ /* 0x060fec00000810b0 */
[C---:B--2---:R-:W-:Y:S05]  /*75290*/  HMMA.1688.F32.TF32 R104, R240.reuse, R108, R104 ;  /* 0x0000006cf068723c */ /* 0x044fea0000081068 */
[----:B------:R1:W-:Y:S04]  /*752a0*/  STL.64 [R1+0x440], R180 ;  /* 0x000440b401007387 */ /* 0x0003e80000100a00 */
[----:B------:R2:W-:Y:S04]  /*752b0*/  STL.64 [R1+0x448], R182 ;  /* 0x000448b601007387 */ /* 0x0005e80000100a00 */
[----:B-1----:R-:W3:Y:S04]  /*752c0*/  LDL.LU.64 R180, [R1+0x2390] ;  /* 0x0023900001b47983 */ /* 0x002ee80000300a00 */
[----:B--2---:R-:W3:Y:S04]  /*752d0*/  LDL.LU.64 R182, [R1+0x2398] ;  /* 0x0023980001b67983 */ /* 0x004ee80000300a00 */
[----:B------:R1:W-:Y:S04]  /*752e0*/  STL.64 [R1+0x430], R188 ;  /* 0x000430bc01007387 */ /* 0x0003e80000100a00 */
[----:B------:R2:W-:Y:S04]  /*752f0*/  STL.64 [R1+0x438], R190 ;  /* 0x000438be01007387 */ /* 0x0005e80000100a00 */
[----:B-1----:R-:W5:Y:S04]  /*75300*/  LDL.LU.64 R188, [R1+0x2380] ;  /* 0x0023800001bc7983 */ /* 0x002f680000300a00 */
[----:B--2---:R-:W5:Y:S04]  /*75310*/  LDL.LU.64 R190, [R1+0x2388] ;  /* 0x0023880001be7983 */ /* 0x004f680000300a00 */
[----:B------:R1:W-:Y:S04]  /*75320*/  STL.64 [R1+0x420], R176 ;  /* 0x000420b001007387 */ /* 0x0003e80000100a00 */
[----:B------:R2:W-:Y:S04]  /*75330*/  STL.64 [R1+0x428], R178 ;  /* 0x000428b201007387 */ /* 0x0005e80000100a00 */
[----:B-1----:R-:W5:Y:S04]  /*75340*/  LDL.LU.64 R176, [R1+0x2370] ;  /* 0x0023700001b07983 */ /* 0x002f680000300a00 */
[----:B--2---:R-:W2:Y:S04]  /*75350*/  LDL.LU.64 R178, [R1+0x2378] ;  /* 0x0023780001b27983 */ /* 0x004ea80000300a00 */
        /* <DEDUP_REMOVED lines=9> */
[----:B------:R-:W3:Y:S01]  /*753f0*/  LDL.LU.64 R100, [R1+0x9938] ;  /* 0x0099380001647983 */ /* 0x000ee20000300a00 */
[C---:B------:R-:W-:Y:S06]  /*75400*/  HMMA.1688.F32.TF32 R92, R240.reuse, R96, R92 ;  /* 0x00000060f05c723c */ /* 0x040fec000008105c */
[----:B---3--:R-:W-:-:S15]  /*75410*/  HMMA.1688.F32.TF32 R184, R240, R100, R184 ;  /* 0x00000064f0b8723c */ /* 0x008fde00000810b8 */
[----:B------:R-:W-:-:S08]  /*75420*/  NOP ;  /* 0x0000000000007918 */ /* 0x000fd00000000000 */
        /* <DEDUP_REMOVED lines=8> */
[C---:B------:R-:W-:Y:S03]  /*754b0*/  HMMA.1688.F32.TF32 R192, R240.reuse, R88, R192 ;  /* 0x00000058f0c0723c */ /* 0x040fe600000810c0 */
[----:B------:R-:W-:Y:S03]  /*754c0*/  STL.64 [R1+0x98c0], R90 ;  /* 0x0098c05a01007387 */ /* 0x000fe60000100a00 */
[----:B-----5:R-:W-:-:S15]  /*754d0*/  HMMA.1688.F32.TF32 R196, R240, R92, R196 ;  /* 0x0000005cf0c4723c */ /* 0x020fde00000810c4 */
[----:B------:R-:W-:-:S08]  /*754e0*/  NOP ;  /* 0x0000000000007918 */ /* 0x000fd00000000000 */
[----:B------:R-:W-:Y:S04]  /*754f0*/  STL.64 [R1+0x3d0], R196 ;  /* 0x0003d0c401007387 */ /* 0x000fe80000100a00 */
[----:B------:R-:W-:Y:S04]  /*75500*/  STL.64 [R1+0x3d8], R198 ;  /* 0x0003d8c601007387 */ /* 0x000fe80000100a00 */
[----:B------:R1:W-:Y:S02]  /*75510*/  STL.64 [R1+0x98b8], R88 ;  /* 0x0098b85801007387 */ /* 0x0003e40000100a00 */
[C---:B-1----:R-:W-:Y:S02]  /*75520*/  HMMA.1688.F32.TF32 R88, R240.reuse, R84, R180 ;  /* 0x00000054f058723c */ /* 0x042fe400000810b4 */
[----:B------:R-:W-:Y:S04]  /*75530*/  STL.64 [R1+0x3c0], R192 ;  /* 0x0003c0c001007387 */ /* 0x000fe80000100a00 */
[----:B------:R-:W-:Y:S04]  /*75540*/  STL.64 [R1+0x3c8], R194 ;  /* 0x0003c8c201007387 */ /* 0x000fe80000100a00 */
[----:B------:R-:W5:Y:S04]  /*75550*/  LDL.LU.64 R180, [R1+0x2350] ;  /* 0x0023500001b47983 */ /* 0x000f680000300a00 */
[----:B------:R-:W5:Y:S09]  /*75560*/  LDL.LU.64 R182, [R1+0x2358] ;  /* 0x0023580001b67983 */ /* 0x000f720000300a00 */
[----:B------:R-:W-:Y:S04]  /*75570*/  STL.64 [R1+0x3b0], R88 ;  /* 0x0003b05801007387 */ /* 0x000fe80000100a00 */
[----:B------:R1:W-:Y:S04]  /*75580*/  STL.64 [R1+0x3b8], R90 ;  /* 0x0003b85a01007387 */ /* 0x0003e80000100a00 */
[----:B------:R-:W-:Y:S04]  /*75590*/  STL.64 [R1+0x98b0], R86 ;  /* 0x0098b05601007387 */ /* 0x000fe80000100a00 */
[----:B------:R2:W-:Y:S01]  /*755a0*/  STL.64 [R1+0x98a8], R84 ;  /* 0x0098a85401007387 */ /* 0x0005e20000100a00 */
[C---:B-1----:R-:W-:Y:S06]  /*755b0*/  HMMA.1688.F32.TF32 R88, R240.reuse, R80, R188 ;  /* 0x00000050f058723c */ /* 0x042fec00000810bc */
[----:B--2---:R-:W-:Y:S01]  /*755c0*/  HMMA.1688.F32.TF32 R84, R240, R76, R176 ;  /* 0x0000004cf054723c */ /* 0x004fe200000810b0 */
[----:B------:R-:W2:-:S15]  /*755d0*/  LDL.LU.64 R176, [R1+0x2340] ;  /* 0x0023400001b07983 */ /* 0x000e9e0000300a00 */
[----:B------:R-:W-:-:S01]  /*755e0*/  NOP ;  /* 0x0000000000007918 */ /* 0x000fc20000000000 */
[----:B------:R1:W-:Y:S04]  /*755f0*/  STL.64 [R1+0x3a0], R88 ;  /* 0x0003a05801007387 */ /* 0x0003e80000100a00 */
[----:B------:R4:W-:Y:S04]  /*75600*/  STL.64 [R1+0x3a8], R90 ;  /* 0x0003a85a01007387 */ /* 0x0009e80000100a00 */
[----:B------:R-:W2:Y:S04]  /*75610*/  LDL.LU.64 R178, [R1+0x2348] ;  /* 0x0023480001b27983 */ /* 0x000ea80000300a00 */
[----:B------:R-:W-:Y:S04]  /*75620*/  STL.64 [R1+0x390], R84 ;  /* 0x0003905401007387 */ /* 0x000fe80000100a00 */
[----:B------:R-:W-:Y:S04]  /*75630*/  STL.64 [R1+0x398], R86 ;  /* 0x0003985601007387 */ /* 0x000fe80000100a00 */
[----:B------:R-:W-:Y:S04]  /*75640*/  STL.64 [R1+0x98a0], R78 ;  /* 0x0098a04e01007387 */ /* 0x000fe80000100a00 */
[----:B------:R3:W-:Y:S04]  /*75650*/  STL.64 [R1+0x9898], R76 ;  /* 0x0098984c01007387 */ /* 0x0007e80000100a00 */
[----:B-1----:R-:W2:Y:S04]  /*75660*/  LDL.LU.64 R88, [R1+0x2330] ;  /* 0x0023300001587983 */ /* 0x002ea80000300a00 */
[----:B----4-:R-:W4:Y:S01]  /*75670*/  LDL.LU.64 R90, [R1+0x2338] ;  /* 0x00233800015a7983 */ /* 0x010f220000300a00 */
[----:B---3--:R-:W-:-:S15]  /*75680*/  HMMA.1688.F32.TF32 R76, R240, R72, R184 ;  /* 0x00000048f04c723c */ /* 0x008fde00000810b8 */
[----:B------:R-:W-:-:S08]  /*75690*/  NOP ;  /* 0x0000000000007918 */ /* 0x000fd00000000000 */
[----:B------:R1:W-:Y:S04]  /*756a0*/  STL.64 [R1+0x380], R76 ;  /* 0x0003804c01007387 */ /* 0x0003e80000100a00 */
[----:B------:R3:W-:Y:S04]  /*756b0*/  STL.64 [R1+0x388], R78 ;  /* 0x0003884e01007387 */ /* 0x0007e80000100a00 */
[----:B------:R-:W4:Y:S04]  /*756c0*/  LDL.LU.64 R84, [R1+0x2320] ;  /* 0x0023200001547983 */ /* 0x000f280000300a00 */
[----:B------:R-:W4:Y:S04]  /*756d0*/  LDL.LU.64 R86, [R1+0x2328] ;  /* 0x0023280001567983 */ /* 0x000f280000300a00 */
[----:B-1----:R-:W4:Y:S04]  /*756e0*/  LDL.LU.64 R76, [R1+0x2310] ;  /* 0x00231000014c7983 */ /* 0x002f280000300a00 */
[----:B---3--:R-:W3:Y:S04]  /*756f0*/  LDL.LU.64 R78, [R1+0x2318] ;  /* 0x00231800014e7983 */ /* 0x008ee80000300a00 */
[----:B------:R-:W-:Y:S04]  /*75700*/  STL.64 [R1+0x9890], R74 ;  /* 0x0098904a01007387 */ /* 0x000fe80000100a00 */
[----:B------:R1:W-:Y:S04]  /*75710*/  STL.64 [R1+0x9888], R72 ;  /* 0x0098884801007387 */ /* 0x0003e80000100a00 */
[----:B-1----:R-:W3:Y:S04]  /*75720*/  LDL.LU.64 R72, [R1+0x2300] ;  /* 0x0023000001487983 */ /* 0x002ee80000300a00 */
[----:B------:R-:W3:Y:S01]  /*75730*/  LDL.LU.64 R74, [R1+0x2308] ;  /* 0x00230800014a7983 */ /* 0x000ee20000300a00 */
[----:B-----5:R-:W-:-:S15]  /*75740*/  HMMA.1688.F32.TF32 R180, R240, R68, R180 ;  /* 0x00000044f0b4723c */ /* 0x020fde00000810b4 */
[----:B------:R-:W-:-:S08]  /*75750*/  NOP ;  /* 0x0000000000007918 */ /* 0x000fd00000000000 */
[----:B------:R-:W-:Y:S04]  /*75760*/  STL.64 [R1+0x370], R180 ;  /* 0x000370b401007387 */ /* 0x000fe80000100a00 */
[----:B------:R-:W-:Y:S04]  /*75770*/  STL.64 [R1+0x378], R182 ;  /* 0x000378b601007387 */ /* 0x000fe80000100a00 */
[----:B------:R-:W-:Y:S04]  /*75780*/  STL.64 [R1+0x9880], R70 ;  /* 0x0098804601007387 */ /* 0x000fe80000100a00 */
[----:B------:R2:W-:Y:S04]  /*75790*/  STL.64 [R1+0x9878], R68 ;  /* 0x0098784401007387 */ /* 0x0005e80000100a00 */
[----:B------:R-:W5:Y:S04]  /*757a0*/  LDL.64 R184, [R1+0x30] ;  /* 0x0000300001b87983 */ /* 0x000f680000100a00 */
[----:B------:R-:W5:Y:S01]  /*757b0*/  LDL.64 R188, [R1+0x20] ;  /* 0x0000200001bc7983 */ /* 0x000f620000100a00 */
[----:B--2---:R-:W-:-:S15]  /*757c0*/  HMMA.1688.F32.TF32 R68, R240, R64, R176 ;  /* 0x00000040f044723c */ /* 0x004fde00000810b0 */
[----:B------:R-:W-:-:S08]  /*757d0*/  NOP ;  /* 0x0000000000007918 */ /* 0x000fd00000000000 */
[----:B------:R-:W-:Y:S04]  /*757e0*/  STL.64 [R1+0x360], R68 ;  /* 0x0003604401007387 */ /* 0x000fe80000100a00 */
[----:B------:R-:W-:Y:S04]  /*757f0*/  STL.64 [R1+0x368], R70 ;  /* 0x0003684601007387 */ /* 0x000fe80000100a00 */
[----:B------:R-:W-:Y:S04]  /*75800*/  STL.64 [R1+0x9870], R66 ;  /* 0x0098704201007387 */ /* 0x000fe80000100a00 */
[----:B------:R4:W-:Y:S04]  /*75810*/  STL.64 [R1+0x9868], R64 ;  /* 0x0098684001007387 */ /* 0x0009e80000100a00 */
[----:B------:R-:W-:Y:S04]  /*75820*/  STL.64 [R1+0x9860], R62 ;  /* 0x0098603e01007387 */ /* 0x000fe80000100a00 */
[----:B------:R1:W-:Y:S01]  /*75830*/  STL.64 [R1+0x9858], R60 ;  /* 0x0098583c01007387 */ /* 0x0003e20000100a00 */
[C---:B----4-:R-:W-:Y:S06]  /*75840*/  HMMA.1688.F32.TF32 R64, R240.reuse, R60, R88 ;  /* 0x0000003cf040723c */ /* 0x050fec0000081058 */
[----:B-1----:R-:W-:-:S15]  /*75850*/  HMMA.1688.F32.TF32 R60, R240, R56, R84 ;  /* 0x00000038f03c723c */ /* 0x002fde0000081054 */
[----:B------:R-:W-:-:S02]  /*75860*/  NOP ;  /* 0x0000000000007918 */ /* 0x000fc40000000000 */
[----:B------:R-:W-:Y:S04]  /*75870*/  STL.64 [R1+0x350], R64 ;  /* 0x0003504001007387 */ /* 0x000fe80000100a00 */
[----:B------:R-:W-:Y:S04]  /*75880*/  STL.64 [R1+0x358], R66 ;  /* 0x0003584201007387 */ /* 0x000fe80000100a00 */
[----:B------:R-:W-:Y:S04]  /*75890*/  STL.64 [R1+0x9850], R58 ;  /* 0x0098503a01007387 */ /* 0x000fe80000100a00 */
[----:B------:R1:W-:Y:S04]  /*758a0*/  STL.64 [R1+0x9848], R56 ;  /* 0x0098483801007387 */ /* 0x0003e80000100a00 */
[----:B------:R-:W-:Y:S04]  /*758b0*/  STL.64 [R1+0x340], R60 ;  /* 0x0003403c01007387 */ /* 0x000fe80000100a00 */
[----:B------:R3:W-:Y:S04]  /*758c0*/  STL.64 [R1+0x348], R62 ;  /* 0x0003483e01007387 */ /* 0x0007e80000100a00 */
[----:B-1----:R-:W2:Y:S04]  /*758d0*/  LDL.LU.64 R56, [R1+0x22f0] ;  /* 0x0022f00001387983 */ /* 0x002ea80000300a00 */
[----:B------:R-:W2:Y:S01]  /*758e0*/  LDL.LU.64 R58, [R1+0x22f8] ;  /* 0x0022f800013a7983 */ /* 0x000ea20000300a00 */
[----:B---3--:R-:W-:-:S15]  /*758f0*/  HMMA.1688.F32.TF32 R60, R240, R52, R76 ;  /* 0x00000034f03c723c */ /* 0x008fde000008104c */
[----:B------:R-:W-:-:S08]  /*75900*/  NOP ;  /* 0x0000000000007918 */ /* 0x000fd00000000000 */
[----:B------:R-:W-:Y:S04]  /*75910*/  STL.64 [R1+0x330], R60 ;  /* 0x0003303c01007387 */ /* 0x000fe80000100a00 */
[----:B------:R-:W-:Y:S04]  /*75920*/  STL.64 [R1+0x338], R62 ;  /* 0x0003383e01007387 */ /* 0x000fe80000100a00 */
[----:B------:R-:W-:Y:S04]  /*75930*/  STL.64 [R1+0x9840], R54 ;  /* 0x0098403601007387 */ /* 0x000fe80000100a00 */
[----:B------:R1:W-:Y:S04]  /*75940*/  STL.64 [R1+0x9838], R52 ;  /* 0x0098383401007387 */ /* 0x0003e80000100a00 */
[----:B------:R-:W3:Y:S04]  /*75950*/  LDL.LU.64 R180, [R1+0x22e0] ;  /* 0x0022e00001b47983 */ /* 0x000ee80000300a00 */
[----:B------:R-:W3:Y:S01]  /*75960*/  LDL.LU.64 R182, [R1+0x22e8] ;  /* 0x0022e80001b67983 */ /* 0x000ee20000300a00 */
[----:B-1----:R-:W-:-:S15]  /*75970*/  HMMA.1688.F32.TF32 R52, R240, R48, R72 ;  /* 0x00000030f034723c */ /* 0x002fde0000081048 */
[----:B------:R-:W-:-:S08]  /*75980*/  NOP ;  /* 0x0000000000007918 */ /* 0x000fd00000000000 */
[----:B------:R-:W-:Y:S04]  /*75990*/  STL.64 [R1+0x320], R52 ;  /* 0x0003203401007387 */ /* 0x000fe80000100a00 */
[----:B------:R-:W-:Y:S04]  /*759a0*/  STL.64 [R1+0x328], R54 ;  /* 0x0003283601007387 */ /* 0x000fe80000100a00 */
[----:B------:R-:W4:Y:S04]  /*759b0*/  LDL.LU.64 R176, [R1+0x22d0] ;  /* 0x0022d00001b07983 */ /* 0x000f280000300a00 */
        /* <DEDUP_REMOVED lines=13> */
[----:B------:R-:W-:Y:S04]  /*75a90*/  STL.64 [R1+0x9830], R50 ;  /* 0x0098303201007387 */ /* 0x000fe80000100a00 */
[----:B------:R2:W-:Y:S04]  /*75aa0*/  STL.64 [R1+0x9828], R48 ;  /* 0x0098283001007387 */ /* 0x0005e80000100a00 */
[----:B------:R-:W5:Y:S04]  /*75ab0*/  LDL.LU.64 R60, [R1+0x2260] ;  /* 0x00226000013c7983 */ /* 0x000f680000300a00 */
[----:B------:R-:W5:Y:S01]  /*75ac0*/  LDL.LU.64 R62, [R1+0x2268] ;  /* 0x00226800013e7983 */ /* 0x000f620000300a00 */
[----:B--2---:R-:W-:-:S15]  /*75ad0*/  HMMA.1688.F32.TF32 R48, R240, R44, R56 ;  /* 0x0000002cf030723c */ /* 0x004fde0000081038 */
[----:B------:R-:W-:-:S08]  /*75ae0*/  NOP ;  /* 0x0000000000007918 */ /* 0x000fd00000000000 */
[----:B------:R1:W-:Y:S04]  /*75af0*/  STL.64 [R1+0x310], R48 ;  /* 0x0003103001007387 */ /* 0x0003e80000100a00 */
[----:B------:R2:W-:Y:S04]  /*75b00*/  STL.64 [R1+0x318], R50 ;  /* 0x0003183201007387 */ /* 0x0005e80000100a00 */
[----:B------:R-:W5:Y:S04]  /*75b10*/  LDL.LU.64 R56, [R1+0x2460] ;  /* 0x0024600001387983 */ /* 0x000f680000300a00 */
[----:B------:R-:W5:Y:S04]  /*75b20*/  LDL.LU.64 R58, [R1+0x2468] ;  /* 0x00246800013a7983 */ /* 0x000f680000300a00 */
[----:B------:R-:W5:Y:S04]  /*75b30*/  LDL.LU.64 R52, [R1+0x850] ;  /* 0x0008500001347983 */ /* 0x000f680000300a00 */
[----:B------:R-:W5:Y:S04]  /*75b40*/  LDL.LU.64 R54, [R1+0x858] ;  /* 0x0008580001367983 */ /* 0x000f680000300a00 */
[----:B-1----:R-:W5:Y:S04]  /*75b50*/  LDL.LU.64 R48, [R1+0x860] ;  /* 0x0008600001307983 */ /* 0x002f680000300a00 */
[----:B--2---:R-:W2:Y:S01]  /*75b60*/  LDL.LU.64 R50, [R1+0x868] ;  /* 0x0008680001327983 */ /* 0x004ea20000300a00 */
[C---:B---3--:R-:W-:Y:S06]  /*75b70*/  HMMA.1688.F32.TF32 R180, R240.reuse, R40, R180 ;  /* 0x00000028f0b4723c */ /* 0x048fec00000810b4 */
[C---:B----4-:R-:W-:Y:S06]  /*75b80*/  HMMA.1688.F32.TF32 R176, R240.reuse, R36, R176 ;  /* 0x00000024f0b0723c */ /* 0x050fec00000810b0 */
[C---:B-----5:R-:W-:Y:S06]  /*75b90*/  HMMA.1688.F32.TF32 R88, R240.reuse, R32, R88 ;  /* 0x00000020f058723c */ /* 0x060fec0000081058 */
[C---:B------:R-:W-:Y:S06]  /*75ba0*/  HMMA.1688.F32.TF32 R84, R240.reuse, R28, R84 ;  /* 0x0000001cf054723c */ /* 0x040fec0000081054 */
[C---:B------:R-:W-:Y:S06]  /*75bb0*/  HMMA.1688.F32.TF32 R76, R240.reuse, R24, R76 ;  /* 0x00000018f04c723c */ /* 0x040fec000008104c */
[C---:B------:R-:W-:Y:S06]  /*75bc0*/  HMMA.1688.F32.TF32 R72, R240.reuse, R20, R72 ;  /* 0x00000014f048723c */ /* 0x040fec0000081048 */
[C---:B------:R-:W-:Y:S01]  /*75bd0*/  HMMA.1688.F32.TF32 R68, R240.reuse, R16, R68 ;  /* 0x00000010f044723c */ /* 0x040fe20000081044 */
        /* <DEDUP_REMOVED lines=9> */
[----:B------:R-:W-:Y:S01]  /*75c70*/  STL.64 [R1+0x2c8], R78 ;  /* 0x0002c84e01007387 */ /* 0x000fe20000100a00 */
[C---:B------:R-:W-:Y:S03]  /*75c80*/  HMMA.1688.F32.TF32 R64, R240.reuse, R12, R64 ;  /* 0x0000000cf040723c */ /* 0x040fe60000081040 */
[----:B------:R-:W-:Y:S04]  /*75c90*/  STL.64 [R1+0x2b0], R72 ;  /* 0x0002b04801007387 */ /* 0x000fe80000100a00 */
[----:B------:R-:W-:Y:S04]  /*75ca0*/  STL.64 [R1+0x2b8], R74 ;  /* 0x0002b84a01007387 */ /* 0x000fe80000100a00 */
[----:B------:R-:W-:Y:S04]  /*75cb0*/  STL.64 [R1+0x9820], R14 ;  /* 0x0098200e01007387 */ /* 0x000fe80000100a00 */
[----:B------:R-:W-:Y:S04]  /*75cc0*/  STL.64 [R1+0x2a0], R68 ;  /* 0x0002a04401007387 */ /* 0x000fe80000100a00 */
[----:B------:R-:W-:Y:S04]  /*75cd0*/  STL.64 [R1+0x2a8], R70 ;  /* 0x0002a84601007387 */ /* 0x000fe80000100a00 */
[----:B------:R1:W-:Y:S02]  /*75ce0*/  STL.64 [R1+0x9818], R12 ;  /* 0x0098180c01007387 */ /* 0x0003e40000100a00 */
[C---:B-1----:R-:W-:Y:S02]  /*75cf0*/  HMMA.1688.F32.TF32 R12, R240.reuse, R8, R60 ;  /* 0x00000008f00c723c */ /* 0x042fe4000008103c */
[----:B------:R-:W-:Y:S04]  /*75d00*/  STL.64 [R1+0x290], R64 ;  /* 0x0002904001007387 */ /* 0x000fe80000100a00 */
[----:B------:R-:W-:Y:S04]  /*75d10*/  STL.64 [R1+0x298], R66 ;  /* 0x0002984201007387 */ /* 0x000fe80000100a00 */
[----:B------:R-:W3:Y:S04]  /*75d20*/  LDL.64 R192, [R1+0x10] ;  /* 0x0000100001c07983 */ /* 0x000ee80000100a00 */
[----:B------:R-:W4:Y:S09]  /*75d30*/  LDL.64 R196, [R1] ;  /* 0x0000000001c47983 */ /* 0x000f320000100a00 */
[----:B------:R-:W-:Y:S04]  /*75d40*/  STL.64 [R1+0x280], R12 ;  /* 0x0002800c01007387 */ /* 0x000fe80000100a00 */
[----:B------:R1:W-:Y:S01]  /*75d50*/  STL.64 [R1+0x288], R14 ;  /* 0x0002880e01007387 */ /* 0x0003e20000100a00 */
[----:B------:R-:W-:Y:S06]  /*75d60*/  HMMA.1688.F32.TF32 R56, R240, R4, R56 ;  /* 0x00000004f038723c */ /* 0x000fec0000081038 */
[----:B-1----:R-:W-:-:S15]  /*75d70*/  HMMA.1688.F32.TF32 R12, R236, R184, R52 ;  /* 0x000000b8ec0c723c */ /* 0x002fde0000081034 */
[----:B------:R-:W-:-:S02]  /*75d80*/  NOP ;  /* 0x0000000000007918 */ /* 0x000fc40000000000 */
[----:B------:R-:W-:Y:S04]  /*75d90*/  STL.64 [R1+0x50], R56 ;  /* 0x0000503801007387 */ /* 0x000fe80000100a00 */
[----:B------:R-:W-:Y:S04]  /*75da0*/  STL.64 [R1+0x58], R58 ;  /* 0x0000583a01007387 */ /* 0x000fe80000100a00 */
[----:B------:R-:W-:Y:S04]  /*75db0*/  STL.64 [R1+0x40], R12 ;  /* 0x0000400c01007387 */ /* 0x000fe80000100a00 */
[----:B------:R2:W-:Y:S02]  /*75dc0*/  STL.64 [R1+0x48], R14 ;  /* 0x0000480e01007387 */ /* 0x0005e40000100a00 */
[----:B--2---:R-:W-:-:S15]  /*75dd0*/  HMMA.1688.F32.TF32 R12, R236, R188, R48 ;  /* 0x000000bcec0c723c */ /* 0x004fde0000081030 */
[----:B------:R-:W-:-:S08]  /*75de0*/  NOP ;  /* 0x0000000000007918 */ /* 0x000fd00000000000 */
[----:B------:R1:W-:Y:S04]  /*75df0*/  STL.64 [R1+0x270], R12 ;  /* 0x0002700c01007387 */ /* 0x0003e80000100a00 */
[----:B------:R2:W-:Y:S04]  /*75e00*/  STL.64 [R1+0x278], R14 ;  /* 0x0002780e01007387 */ /* 0x0005e80000100a00 */
[----:B-1----:R-:W3:Y:S04]  /*75e10*/  LDL.LU.64 R12, [R1+0x870] ;  /* 0x00087000010c7983 */ /* 0x002ee80000300a00 */
[----:B--2---:R-:W3:Y:S04]  /*75e20*/  LDL.LU.64 R14, [R1+0x878] ;  /* 0x00087800010e7983 */ /* 0x004ee80000300a00 */
[----:B------:R-:W4:Y:S04]  /*75e30*/  LDL.LU.64 R176, [R1+0x880] ;  /* 0x0008800001b07983 */ /* 0x000f280000300a00 */
[----:B------:R-:W4:Y:S04]  /*75e40*/  LDL.LU.64 R178, [R1+0x888] ;  /* 0x0008880001b27983 */ /* 0x000f280000300a00 */
[----:B------:R-:W2:Y:S04]  /*75e50*/  LDL.LU.64 R88, [R1+0x890] ;  /* 0x0008900001587983 */ /* 0x000ea80000300a00 */
[----:B------:R-:W2:Y:S04]  /*75e60*/  LDL.LU.64 R90, [R1+0x898] ;  /* 0x00089800015a7983 */ /* 0x000ea80000300a00 */
        /* <DEDUP_REMOVED lines=21> */
[C---:B-----5:R-:W-:Y:S06]  /*75fc0*/  HMMA.1688.F32.TF32 R84, R236.reuse, R244, R84 ;  /* 0x000000f4ec54723c */ /* 0x060fec0000081054 */
[C---:B------:R-:W-:Y:S06]  /*75fd0*/  HMMA.1688.F32.TF32 R76, R236.reuse, R232, R76 ;  /* 0x000000e8ec4c723c */ /* 0x040fec000008104c */
[C---:B------:R-:W-:Y:S06]  /*75fe0*/  HMMA.1688.F32.TF32 R72, R236.reuse, R228, R72 ;  /* 0x000000e4ec48723c */ /* 0x040fec0000081048 */
[C---:B------:R-:W-:Y:S06]  /*75ff0*/  HMMA.1688.F32.TF32 R68, R236.reuse, R224, R68 ;  /* 0x000000e0ec44723c */ /* 0x040fec0000081044 */
[C---:B------:R-:W-:Y:S01]  /*76000*/  HMMA.1688.F32.TF32 R64, R236.reuse, R220, R64 ;  /* 0x000000dcec40723c */ /* 0x040fe20000081040 */
[----:B------:R1:W-:Y:S05]  /*76010*/  STL.64 [R1+0x4f0], R180 ;  /* 0x0004f0b401007387 */ /* 0x0003ea0000100a00 */
[C---:B------:R-:W-:Y:S01]  /*76020*/  HMMA.1688.F32.TF32 R60, R236.reuse, R216, R60 ;  /* 0x000000d8ec3c723c */ /* 0x040fe2000008103c */
[----:B------:R2:W-:Y:S05]  /*76030*/  STL.64 [R1+0x4f8], R182 ;  /* 0x0004f8b601007387 */ /* 0x0005ea0000100a00 */
[C---:B------:R-:W-:Y:S01]  /*76040*/  HMMA.1688.F32.TF32 R56, R236.reuse, R212, R56 ;  /* 0x000000d4ec38723c */ /* 0x040fe20000081038 */
[----:B------:R3:W-:Y:S05]  /*76050*/  STL.64 [R1+0x500], R176 ;  /* 0x000500b001007387 */ /* 0x0007ea0000100a00 */
[----:B------:R-:W-:Y:S01]  /*76060*/  HMMA.1688.F32.TF32 R52, R236, R208, R52 ;  /* 0x000000d0ec34723c */ /* 0x000fe20000081034 */
        /* <DEDUP_REMOVED lines=13> */
[----:B------:R-:W-:-:S03]  /*76140*/  IMAD.MOV.U32 R15, RZ, RZ, R196 ;  /* 0x000000ffff0f7224 */ /* 0x000fc600078e00c4 */
[----:B------:R5:W-:Y:S01]  /*76150*/  STL.64 [R1+0x570], R60 ;  /* 0x0005703c01007387 */ /* 0x000be20000100a00 */
[----:B------:R-:W-:-:S03]  /*76160*/  IMAD.MOV.U32 R14, RZ, RZ, R197 ;  /* 0x000000ffff0e7224 */ /* 0x000fc600078e00c5 */
[----:B------:R5:W-:Y:S04]  /*76170*/  STL.64 [R1+0x578], R62 ;  /* 0x0005783e01007387 */ /* 0x000be80000100a00 */
[----:B------:R5:W-:Y:S04]  /*76180*/  STL.64 [R1+0x6d0], R56 ;  /* 0x0006d03801007387 */ /* 0x000be80000100a00 */
[----:B------:R5:W-:Y:S04]  /*76190*/  STL.64 [R1+0x6d8], R58 ;  /* 0x0006d83a01007387 */ /* 0x000be80000100a00 */
[----:B------:R-:W5:Y:S04]  /*761a0*/  LDL.LU.64 R196, [R1+0x930] ;  /* 0x0009300001c47983 */ /* 0x000f680000300a00 */
[----:B------:R5:W-:Y:S04]  /*761b0*/  STL.64 [R1+0x6c0], R52 ;  /* 0x0006c03401007387 */ /* 0x000be80000100a00 */
[----:B------:R5:W-:Y:S04]  /*761c0*/  STL.64 [R1+0x6c8], R54 ;  /* 0x0006c83601007387 */ /* 0x000be80000100a00 */
[----:B------:R-:W5:Y:S01]  /*761d0*/  LDL.LU.64 R198, [R1+0x938] ;  /* 0x0009380001c67983 */ /* 0x000f620000300a00 */
[----:B------:R-:W-:Y:S01]  /*761e0*/  HMMA.1688.F32.TF32 R48, R236, R204, R48 ;  /* 0x000000ccec30723c */ /* 0x000fe20000081030 */
[----:B------:R-:W-:-:S02]  /*761f0*/  IMAD.MOV.U32 R13, RZ, RZ, R192 ;  /* 0x000000ffff0d7224 */ /* 0x000fc400078e00c0 */
[----:B------:R-:W-:Y:S01]  /*76200*/  IMAD.MOV.U32 R12, RZ, RZ, R193 ;  /* 0x000000ffff0c7224 */ /* 0x000fe200078e00c1 */
[----:B------:R-:W-:Y:S01]  /*76210*/  MOV R207, R188 ;  /* 0x000000bc00cf7202 */ /* 0x000fe20000000f00 */
[----:B------:R-:W-:Y:S02]  /*76220*/  IMAD.MOV.U32 R206, RZ, RZ, R189 ;  /* 0x000000ffffce7224 */ /* 0x000fe400078e00bd */
[----:B------:R-:W-:Y:S02]  /*76230*/  IMAD.MOV.U32 R3, RZ, RZ, R184 ;  /* 0x000000ffff037224 */ /* 0x000fe400078e00b8 */
[----:B------:R-:W-:-:S14]  /*76240*/  IMAD.MOV.U32 R0, RZ, RZ, R185 ;  /* 0x000000ffff007224 */ /* 0x000fdc00078e00b9 */
[----:B------:R5:W-:Y:S04]  /*76250*/  STL.64 [R1+0x6b0], R48 ;  /* 0x0006b03001007387 */ /* 0x000be80000100a00 */
[----:B------:R5:W-:Y:S04]  /*76260*/  STL.64 [R1+0x6b8], R50 ;  /* 0x0006b83201007387 */ /* 0x000be80000100a00 */
[----:B------:R-:W5:Y:S04]  /*76270*/  LDL.LU.64 R192, [R1+0x940] ;  /* 0x0009400001c07983 */ /* 0x000f680000300a00 */
[----:B------:R-:W5:Y:S04]  /*76280*/  LDL.LU.64 R194, [R1+0x948] ;  /* 0x0009480001c27983 */ /* 0x000f680000300a00 */
[----:B------:R-:W5:Y:S04]  /*76290*/  LDL.LU.64 R188, [R1+0x950] ;  /* 0x0009500001bc7983 */ /* 0x000f680000300a00 */
[----:B------:R-:W5:Y:S04]  /*762a0*/  LDL.LU.64 R190, [R1+0x958] ;  /* 0x0009580001be7983 */ /* 0x000f680000300a00 */
[----:B------:R-:W5:Y:S04]  /*762b0*/  LDL.LU.64 R184, [R1+0x960] ;  /* 0x0009600001b87983 */ /* 0x000f680000300a00 */
[----:B------:R-:W5:Y:S04]  /*762c0*/  LDL.LU.64 R186, [R1+0x968] ;  /* 0x0009680001ba7983 */ /* 0x000f680000300a00 */
[----:B-1----:R-:W5:Y:S04]  /*762d0*/  LDL.LU.64 R180, [R1+0x970] ;  /* 0x0009700001b47983 */ /* 0x002f680000300a00 */
[----:B--2---:R-:W2:Y:S04]  /*762e0*/  LDL.LU.64 R182, [R1+0x978] ;  /* 0x0009780001b67983 */ /* 0x004ea80000300a00 */
[----:B---3--:R-:W3:Y:S04]  /*762f0*/  LDL.LU.64 R176, [R1+0x980] ;  /* 0x0009800001b07983 */ /* 0x008ee80000300a00 */
[----:B----4-:R-:W3:Y:S04]  /*76300*/  LDL.LU.64 R178, [R1+0x988] ;  /* 0x0009880001b27983 */ /* 0x010ee80000300a00 */
[----:B------:R-:W4:Y:S04]  /*76310*/  LDL.LU.64 R240, [R1+0x990] ;  /* 0x0009900001f07983 */ /* 0x000f280000300a00 */
[----:B------:R-:W4:Y:S04]  /*76320*/  LDL.LU.64 R242, [R1+0x998] ;  /* 0x0009980001f27983 */ /* 0x000f280000300a00 */
[----:B-----5:R-:W5:Y:S04]  /*76330*/  LDL.LU.64 R88, [R1+0x9a0] ;  /* 0x0009a00001587983 */ /* 0x020f680000300a00 */
[----:B------:R-:W5:Y:S04]  /*76340*/  LDL.LU.64 R90, [R1+0x9a8] ;  /* 0x0009a800015a7983 */ /* 0x000f680000300a00 */
        /* <DEDUP_REMOVED lines=18> */
[----:B------:R-:W-:-:S15]  /*76470*/  HMMA.1688.F32.TF32 R196, R236, R200, R196 ;  /* 0x000000c8ecc4723c */ /* 0x000fde00000810c4 */
[----:B------:R-:W-:-:S08]  /*76480*/  NOP ;  /* 0x0000000000007918 */ /* 0x000fd00000000000 */
[----:B------:R-:W-:Y:S04]  /*76490*/  STL.64 [R1+0x6a0], R196 ;  /* 0x0006a0c401007387 */ /* 0x000fe80000100a00 */
[----:B------:R1:W-:Y:S04]  /*764a0*/  STL.64 [R1+0x6a8], R198 ;  /* 0x0006a8c601007387 */ /* 0x0003e80000100a00 */
[----:B-1----:R-:W4:Y:S04]  /*764b0*/  LDL.LU.64 R198, [R1+0x9920] ;  /* 0x0099200001c67983 */ /* 0x002f280000300a00 */
[----:B------:R-:W2:Y:S02]  /*764c0*/  LDL.LU.64 R196, [R1+0x9918] ;  /* 0x0099180001c47983 */ /* 0x000ea40000300a00 */
[----:B--2---:R-:W-:-:S15]  /*764d0*/  HMMA.1688.F32.TF32 R192, R236, R196, R192 ;  /* 0x000000c4ecc0723c */ /* 0x004fde00000810c0 */
        /* <DEDUP_REMOVED lines=10> */
[----:B------:R-:W5:Y:S02]  /*76580*/  LDL.LU.64 R188, [R1+0x98f8] ;  /* 0x0098f80001bc7983 */ /* 0x000f640000300a00 */
[----:B-----5:R-:W-:-:S15]  /*76590*/  HMMA.1688.F32.TF32 R184, R236, R188, R184 ;  /* 0x000000bcecb8723c */ /* 0x020fde00000810b8 */
[----:B------:R-:W-:-:S08]  /*765a0*/  NOP ;  /* 0x0000000000007918 */ /* 0x000fd00000000000 */
[----:B------:R-:W-:Y:S04]  /*765b0*/  STL.64 [R1+0x670], R184 ;  /* 0x000670b801007387 */ /* 0x000fe80000100a00 */
[----:B------:R1:W-:Y:S04]  /*765c0*/  STL.64 [R1+0x678], R186 ;  /* 0x000678ba01007387 */ /* 0x0003e80000100a00 */
[----:B-1----:R-:W5:Y:S04]  /*765d0*/  LDL.LU.64 R186, [R1+0x98f0] ;  /* 0x0098f00001ba7983 */ /* 0x002f680000300a00 */
[----:B------:R-:W4:Y:S02]  /*765e0*/  LDL.LU.64 R184, [R1+0x98e8] ;  /* 0x0098e80001b87983 */ /* 0x000f240000300a00 */
[----:B----4-:R-:W-:-:S15]  /*765f0*/  HMMA.1688.F32.TF32 R180, R236, R184, R180 ;  /* 0x000000b8ecb4723c */ /* 0x010fde00000810b4 */
        /* <DEDUP_REMOVED lines=10> */
[----:B------:R-:W3:Y:S01]  /*766a0*/  LDL.LU.64 R176, [R1+0x98c8] ;  /* 0x0098c80001b07983 */ /* 0x000ee20000300a00 */
[C---:B------:R-:W-:Y:S06]  /*766b0*/  HMMA.1688.F32.TF32 R88, R236.reuse, R172, R88 ;  /* 0x000000acec58723c */ /* 0x040fec0000081058 */
        /* <DEDUP_REMOVED lines=9> */
[----:B---3--:R-:W-:-:S15]  /*76750*/  HMMA.1688.F32.TF32 R240, R236, R176, R240 ;  /* 0x000000b0ecf0723c */ /* 0x008fde00000810f0 */
        /* <DEDUP_REMOVED lines=19> */
[----:B-1----:R-:W2:Y:S04]  /*76890*/  LDL.LU.64 R84, [R1+0xa40] ;  /* 0x000a400001547983 */ /* 0x002ea80000300a00 */
[----:B------:R1:W-:Y:S04]  /*768a0*/  STL.64 [R1+0x5b0], R52 ;  /* 0x0005b03401007387 */ /* 0x0003e80000100a00 */
[----:B------:R1:W-:Y:S04]  /*768b0*/  STL.64 [R1+0x5b8], R54 ;  /* 0x0005b83601007387 */ /* 0x0003e80000100a00 */
[----:B---3--:R-:W3:Y:S04]  /*768c0*/  LDL.LU.64 R86, [R1+0xa48] ;  /* 0x000a480001567983 */ /* 0x008ee80000300a00 */
[----:B------:R1:W-:Y:S04]  /*768d0*/  STL.64 [R1+0x5a0], R48 ;  /* 0x0005a03001007387 */ /* 0x0003e80000100a00 */
[----:B------:R1:W-:Y:S04]  /*768e0*/  STL.64 [R1+0x5a8], R50 ;  /* 0x0005a83201007387 */ /* 0x0003e80000100a00 */
        /* <DEDUP_REMOVED lines=16> */
[----:B------:R-:W-:Y:S04]  /*769f0*/  LDS R240, [R215+UR10+0x40100] ;  /* 0x0401000ad7f07984 */ /* 0x000fe80008000800 */
[----:B------:R-:W-:Y:S04]  /*76a00*/  LDS R242, [R215+UR10+0x40900] ;  /* 0x0409000ad7f27984 */ /* 0x000fe80008000800 */
[----:B------:R-:W-:Y:S04]  /*76a10*/  LDS R241, [R214+UR10+0x40100] ;  /* 0x0401000ad6f17984 */ /* 0x000fe80008000800 */
[----:B------:R-:W1:Y:S01]  /*76a20*/  LDS R243, [R214+UR10+0x40900] ;  /* 0x0409000ad6f37984 */ /* 0x000e620008000800 */
[C---:B---3--:R-:W-:Y:S06]  /*76a30*/  HMMA.1688.F32.TF32 R84, R236.reuse, R132, R84 ;  /* 0x00000084ec54723c */ /* 0x048fec0000081054 */
[C---:B-----5:R-:W-:Y:S06]  /*76a40*/  HMMA.1688.F32.TF32 R76, R236.reuse, R128, R76 ;  /* 0x00000080ec4c723c */ /* 0x060fec000008104c */
[C---:B--2---:R-:W-:Y:S06]  /*76a50*/  HMMA.1688.F32.TF32 R72, R236.reuse, R124, R72 ;  /* 0x0000007cec48723c */ /* 0x044fec0000081048 */
[C---:B----4-:R-:W-:Y:S06]  /*76a60*/  HMMA.1688.F32.TF32 R68, R236.reuse, R120, R68 ;  /* 0x00000078ec44723c */ /* 0x050fec0000081044 */
[C---:B------:R-:W-:Y:S06]  /*76a70*/  HMMA.1688.F32.TF32 R64, R236.reuse, R116, R64 ;  /* 0x00000074ec40723c */ /* 0x040fec0000081040 */
[C---:B------:R-:W-:Y:S01]  /*76a80*/  HMMA.1688.F32.TF32 R60, R236.reuse, R112, R60 ;  /* 0x00000070ec3c723c */ /* 0x040fe2000008103c */
[----:B------:R-:W-:Y:S05]  /*76a90*/  STL.64 [R1+0x8e0], R84 ;  /* 0x0008e05401007387 */ /* 0x000fea0000100a00 */
[C---:B------:R-:W-:Y:S01]  /*76aa0*/  HMMA.1688.F32.TF32 R56, R236.reuse, R108, R56 ;  /* 0x0000006cec38723c */ /* 0x040fe20000081038 */
[----:B------:R-:W-:Y:S05]  /*76ab0*/  STL.64 [R1+0x8e8], R86 ;  /* 0x0008e85601007387 */ /* 0x000fea0000100a00 */
[C---:B------:R-:W-:Y:S01]  /*76ac0*/  HMMA.1688.F32.TF32 R52, R236.reuse, R104, R52 ;  /* 0x00000068ec34723c */ /* 0x040fe20000081034 */
        /* <DEDUP_REMOVED lines=13> */
[----:B------:R-:W-:Y:S04]  /*76ba0*/  STL.64 [R1+0x890], R60 ;  /* 0x0008903c01007387 */ /* 0x000fe80000100a00 */
[----:B------:R-:W-:Y:S04]  /*76bb0*/  STL.64 [R1+0x898], R62 ;  /* 0x0008983e01007387 */ /* 0x000fe80000100a00 */
[----:B------:R-:W-:Y:S04]  /*76bc0*/  STL.64 [R1+0x97f0], R110 ;  /* 0x0097f06e01007387 */ /* 0x000fe80000100a00 */
[----:B------:R3:W-:Y:S04]  /*76bd0*/  STL.64 [R1+0x97e8], R108 ;  /* 0x0097e86c01007387 */ /* 0x0007e80000100a00 */
[----:B------:R4:W-:Y:S04]  /*76be0*/  STL.64 [R1+0x880], R56 ;  /* 0x0008803801007387 */ /* 0x0009e80000100a00 */
[----:B------:R5:W-:Y:S04]  /*76bf0*/  STL.64 [R1+0x888], R58 ;  /* 0x0008883a01007387 */ /* 0x000be80000100a00 */
[----:B--2---:R-:W2:Y:S04]  /*76c00*/  LDL.LU.64 R112, [R1+0xed0] ;  /* 0x000ed00001707983 */ /* 0x004ea80000300a00 */
[----:B------:R1:W-:Y:S04]  /*76c10*/  STL.64 [R1+0x870], R52 ;  /* 0x0008703401007387 */ /* 0x0003e80000100a00 */
[----:B------:R1:W-:Y:S04]  /*76c20*/  STL.64 [R1+0x878], R54 ;  /* 0x0008783601007387 */ /* 0x0003e80000100a00 */
[----:B------:R-:W2:Y:S04]  /*76c30*/  LDL.LU.64 R114, [R1+0xed8] ;  /* 0x000ed80001727983 */ /* 0x000ea80000300a00 */
[----:B------:R1:W-:Y:S04]  /*76c40*/  STL.64 [R1+0x860], R48 ;  /* 0x0008603001007387 */ /* 0x0003e80000100a00 */
[----:B------:R1:W-:Y:S04]  /*76c50*/  STL.64 [R1+0x868], R50 ;  /* 0x0008683201007387 */ /* 0x0003e80000100a00 */
[----:B------:R-:W2:Y:S04]  /*76c60*/  LDL.LU.64 R88, [R1+0xee0] ;  /* 0x000ee00001587983 */ /* 0x000ea80000300a00 */
[----:B------:R-:W2:Y:S04]  /*76c70*/  LDL.LU.64 R90, [R1+0xee8] ;  /* 0x000ee800015a7983 */ /* 0x000ea80000300a00 */
[----:B------:R-:W2:Y:S04]  /*76c80*/  LDL.LU.64 R84, [R1+0xef0] ;  /* 0x000ef00001547983 */ /* 0x000ea80000300a00 */
[----:B------:R-:W2:Y:S04]  /*76c90*/  LDL.LU.64 R86, [R1+0xef8] ;  /* 0x000ef80001567983 */ /* 0x000ea80000300a00 */
        /* <DEDUP_REMOVED lines=12> */
[----:B----4-:R-:W4:Y:S04]  /*76d60*/  LDL.LU.64 R56, [R1+0xf60] ;  /* 0x000f600001387983 */ /* 0x010f280000300a00 */
[----:B-----5:R-:W4:Y:S04]  /*76d70*/  LDL.LU.64 R58, [R1+0xf68] ;  /* 0x000f6800013a7983 */ /* 0x020f280000300a00 */
[----:B-1----:R-:W5:Y:S04]  /*76d80*/  LDL.LU.64 R52, [R1+0xf70] ;  /* 0x000f700001347983 */ /* 0x002f680000300a00 */
[----:B------:R-:W5:Y:S04]  /*76d90*/  LDL.LU.64 R54, [R1+0xf78] ;  /* 0x000f780001367983 */ /* 0x000f680000300a00 */
[----:B------:R-:W5:Y:S04]  /*76da0*/  LDL.LU.64 R48, [R1+0xf80] ;  /* 0x000f800001307983 */ /* 0x000f680000300a00 */
[----:B------:R-:W5:Y:S04]  /*76db0*/  LDL.LU.64 R50, [R1+0xf88] ;  /* 0x000f880001327983 */ /* 0x000f680000300a00 */
[----:B------:R-:W5:Y:S04]  /*76dc0*/  LDL.LU.64 R116, [R1+0xf90] ;  /* 0x000f900001747983 */ /* 0x000f680000300a00 */
[----:B------:R-:W5:Y:S01]  /*76dd0*/  LDL.LU.64 R118, [R1+0xf98] ;  /* 0x000f980001767983 */ /* 0x000f620000300a00 */
[C---:B--2---:R-:W-:Y:S06]  /*76de0*/  HMMA.1688.F32.TF32 R112, R236.reuse, R96, R112 ;  /* 0x00000060ec70723c */ /* 0x044fec0000081070 */
[----:B------:R-:W-:-:S15]  /*76df0*/  HMMA.1688.F32.TF32 R88, R236, R92, R88 ;  /* 0x0000005cec58723c */ /* 0x000fde0000081058 */
[----:B------:R-:W-:-:S02]  /*76e00*/  NOP ;  /* 0x0000000000007918 */ /* 0x000fc40000000000 */
[----:B------:R1:W-:Y:S04]  /*76e10*/  STL.64 [R1+0x850], R112 ;  /* 0x0008507001007387 */ /* 0x0003e80000100a00 */
[----:B------:R2:W-:Y:S04]  /*76e20*/  STL.64 [R1+0x858], R114 ;  /* 0x0008587201007387 */ /* 0x0005e80000100a00 */
[----:B-1----:R-:W5:Y:S04]  /*76e30*/  LDL.LU.64 R112, [R1+0x1020] ;  /* 0x0010200001707983 */ /* 0x002f680000300a00 */
[----:B--2---:R-:W2:Y:S04]  /*76e40*/  LDL.LU.64 R114, [R1+0x1028] ;  /* 0x0010280001727983 */ /* 0x004ea80000300a00 */
        /* <DEDUP_REMOVED lines=9> */
[----:B------:R-:W4:Y:S01]  /*76ee0*/  LDL.LU.64 R84, [R1+0x98a8] ;  /* 0x0098a80001547983 */ /* 0x000f220000300a00 */
[C---:B------:R-:W-:Y:S06]  /*76ef0*/  HMMA.1688.F32.TF32 R76, R236.reuse, R80, R76 ;  /* 0x00000050ec4c723c */ /* 0x040fec000008104c */
[----:B----4-:R-:W-:-:S15]  /*76f00*/  HMMA.1688.F32.TF32 R108, R236, R84, R108 ;  /* 0x00000054ec6c723c */ /* 0x010fde000008106c */
[----:B------:R-:W-:-:S08]  /*76f10*/  NOP ;  /* 0x0000000000007918 */ /* 0x000fd00000000000 */
[----:B------:R1:W-:Y:S04]  /*76f20*/  STL.64 [R1+0x820], R108 ;  /* 0x0008206c01007387 */ /* 0x0003e80000100a00 */
[----:B------:R4:W-:Y:S04]  /*76f30*/  STL.64 [R1+0x828], R110 ;  /* 0x0008286e01007387 */ /* 0x0009e80000100a00 */
[----:B-1----:R-:W3:Y:S04]  /*76f40*/  LDL.LU.64 R108, [R1+0x1030] ;  /* 0x00103000016c7983 */ /* 0x002ee80000300a00 */
[----:B----4-:R-:W3:Y:S04]  /*76f50*/  LDL.LU.64 R110, [R1+0x1038] ;  /* 0x00103800016e7983 */ /* 0x010ee80000300a00 */
[----:B------:R-:W-:Y:S04]  /*76f60*/  STL.64 [R1+0x810], R76 ;  /* 0x0008104c01007387 */ /* 0x000fe80000100a00 */
[----:B------:R1:W-:Y:S04]  /*76f70*/  STL.64 [R1+0x818], R78 ;  /* 0x0008184e01007387 */ /* 0x0003e80000100a00 */
[----:B-1----:R-:W4:Y:S04]  /*76f80*/  LDL.LU.64 R78, [R1+0x98a0] ;  /* 0x0098a000014e7983 */ /* 0x002f280000300a00 */
[----:B------:R-:W5:Y:S02]  /*76f90*/  LDL.LU.64 R76, [R1+0x9898] ;  /* 0x00989800014c7983 */ /* 0x000f640000300a00 */
[----:B-----5:R-:W-:-:S15]  /*76fa0*/  HMMA.1688.F32.TF32 R72, R236, R76, R72 ;  /* 0x0000004cec48723c */ /* 0x020fde0000081048 */
[----:B------:R-:W-:-:S08]  /*76fb0*/  NOP ;  /* 0x0000000000007918 */ /* 0x000fd00000000000 */
[----:B------:R-:W-:Y:S04]  /*76fc0*/  STL.64 [R1+0x800], R72 ;  /* 0x0008004801007387 */ /* 0x000fe80000100a00 */
[----:B------:R1:W-:Y:S04]  /*76fd0*/  STL.64 [R1+0x808], R74 ;  /* 0x0008084a01007387 */ /* 0x0003e80000100a00 */
[----:B-1----:R-:W5:Y:S04]  /*76fe0*/  LDL.LU.64 R74, [R1+0x9890] ;  /* 0x00989000014a7983 */ /* 0x002f680000300a00 */
        /* <DEDUP_REMOVED lines=38> */
[----:B----4-:R-:W-:Y:S01]  /*77250*/  HMMA.1688.F32.TF32 R116, R236, R48, R116 ;  /* 0x00000030ec74723c */ /* 0x010fe20000081074 */
[----:B---3--:R-:W-:Y:S05]  /*77260*/  STL.64 [R1+0x97e0], R50 ;  /* 0x0097e03201007387 */ /* 0x008fea0000100a00 */
[----:B------:R1:W-:-:S15]  /*77270*/  STL.64 [R1+0x97d8], R48 ;  /* 0x0097d83001007387 */ /* 0x0003de0000100a00 */
[----:B------:R-:W-:-:S02]  /*77280*/  NOP ;  /* 0x0000000000007918 */ /* 0x000fc40000000000 */
[----:B------:R-:W-:Y:S04]  /*77290*/  STL.64 [R1+0x790], R116 ;  /* 0x0007907401007387 */ /* 0x000fe80000100a00 */
[----:B------:R-:W-:Y:S04]  /*772a0*/  STL.64 [R1+0x798], R118 ;  /* 0x0007987601007387 */ /* 0x000fe80000100a00 */
[----:B-1----:R-:W3:Y:S04]  /*772b0*/  LDL.LU.64 R48, [R1+0x1040] ;  /* 0x0010400001307983 */ /* 0x002ee80000300a00 */
[----:B------:R-:W3:Y:S04]  /*772c0*/  LDL.LU.64 R50, [R1+0x1048] ;  /* 0x0010480001327983 */ /* 0x000ee80000300a00 */
        /* <DEDUP_REMOVED lines=10> */
[----:B------:R1:W-:Y:S04]  /*77370*/  STL.64 [R1+0x770], R44 ;  /* 0x0007702c01007387 */ /* 0x0003e80000100a00 */
[----:B------:R4:W-:Y:S04]  /*77380*/  STL.64 [R1+0x778], R46 ;  /* 0x0007782e01007387 */ /* 0x0009e80000100a00 */
[----:B------:R-:W5:Y:S04]  /*77390*/  LDL.LU.64 R12, [R1+0x1060] ;  /* 0x00106000010c7983 */ /* 0x000f680000300a00 */
[----:B------:R-:W5:Y:S04]  /*773a0*/  LDL.LU.64 R14, [R1+0x1068] ;  /* 0x00106800010e7983 */ /* 0x000f680000300a00 */
[----:B-1----:R-:W2:Y:S04]  /*773b0*/  LDL.LU.64 R44, [R1+0x1080] ;  /* 0x00108000012c7983 */ /* 0x002ea80000300a00 */
[----:B----4-:R-:W2:Y:S04]  /*773c0*/  LDL.LU.64 R46, [R1+0x1088] ;  /* 0x00108800012e7983 */ /* 0x010ea80000300a00 */
[----:B------:R-:W-:Y:S04]  /*773d0*/  STL.64 [R1+0x97c0], R42 ;  /* 0x0097c02a01007387 */ /* 0x000fe80000100a00 */
[----:B------:R1:W-:Y:S04]  /*773e0*/  STL.64 [R1+0x97b8], R40 ;  /* 0x0097b82801007387 */ /* 0x0003e80000100a00 */
[----:B-1----:R-:W4:Y:S04]  /*773f0*/  LDL.LU.64 R40, [R1+0x1070] ;  /* 0x0010700001287983 */ /* 0x002f280000300a00 */
[----:B------:R-:W4:Y:S01]  /*77400*/  LDL.LU.64 R42, [R1+0x1078] ;  /* 0x00107800012a7983 */ /* 0x000f220000300a00 */
[----:B---3--:R-:W-:-:S15]  /*77410*/  HMMA.1688.F32.TF32 R48, R236, R36, R48 ;  /* 0x00000024ec30723c */ /* 0x008fde0000081030 */
[----:B------:R-:W-:-:S08]  /*77420*/  NOP ;  /* 0x0000000000007918 */ /* 0x000fd00000000000 */
[----:B------:R-:W-:Y:S04]  /*77430*/  STL.64 [R1+0x760], R48 ;  /* 0x0007603001007387 */ /* 0x000fe80000100a00 */
[----:B------:R-:W-:Y:S04]  /*77440*/  STL.64 [R1+0x768], R50 ;  /* 0x0007683201007387 */ /* 0x000fe80000100a00 */
[----:B------:R-:W-:Y:S04]  /*77450*/  STL.64 [R1+0x97b0], R38 ;  /* 0x0097b02601007387 */ /* 0x000fe80000100a00 */
[----:B------:R1:W-:Y:S04]  /*77460*/  STL.64 [R1+0x97a8], R36 ;  /* 0x0097a82401007387 */ /* 0x0003e80000100a00 */
[----:B-1----:R-:W3:Y:S04]  /*77470*/  LDL.LU.64 R36, [R1+0x1050] ;  /* 0x0010500001247983 */ /* 0x002ee80000300a00 */
[----:B------:R-:W3:Y:S04]  /*77480*/  LDL.LU.64 R38, [R1+0x1058] ;  /* 0x0010580001267983 */ /* 0x000ee80000300a00 */
[----:B------:R-:W-:Y:S04]  /*77490*/  STL.64 [R1+0x97a0], R34 ;  /* 0x0097a02201007387 */ /* 0x000fe80000100a00 */
[----:B------:R5:W-:Y:S01]  /*774a0*/  STL.64 [R1+0x9798], R32 ;  /* 0x0097982001007387 */ /* 0x000be20000100a00 */
[C---:B---3--:R-:W-:Y:S06]  /*774b0*/  HMMA.1688.F32.TF32 R36, R236.reuse, R32, R36 ;  /* 0x00000020ec24723c */ /* 0x048fec0000081024 */
[----:B-----5:R-:W-:-:S15]  /*774c0*/  HMMA.1688.F32.TF32 R32, R236, R28, R12 ;  /* 0x0000001cec20723c */ /* 0x020fde000008100c */
[----:B------:R-:W-:-:S02]  /*774d0*/  NOP ;  /* 0x0000000000007918 */ /* 0x000fc40000000000 */
[----:B------:R-:W-:Y:S04]  /*774e0*/  STL.64 [R1+0x750], R36 ;  /* 0x0007502401007387 */ /* 0x000fe80000100a00 */
[----:B------:R-:W-:Y:S04]  /*774f0*/  STL.64 [R1+0x758], R38 ;  /* 0x0007582601007387 */ /* 0x000fe80000100a00 */
[----:B------:R-:W3:Y:S04]  /*77500*/  LDL.LU.64 R12, [R1+0x1090] ;  /* 0x00109000010c7983 */ /* 0x000ee80000300a00 */
[----:B------:R-:W3:Y:S04]  /*77510*/  LDL.LU.64 R14, [R1+0x1098] ;  /* 0x00109800010e7983 */ /* 0x000ee80000300a00 */
[----:B------:R-:W-:Y:S04]  /*77520*/  STL.64 [R1+0x740], R32 ;  /* 0x0007402001007387 */ /* 0x000fe80000100a00 */
[----:B------:R4:W-:Y:S04]  /*77530*/  STL.64 [R1+0x748], R34 ;  /* 0x0007482201007387 */ /* 0x0009e80000100a00 */
[----:B------:R-:W-:Y:S04]  /*77540*/  STL.64 [R1+0x9790], R30 ;  /* 0x0097901e01007387 */ /* 0x000fe80000100a00 */
[----:B------:R2:W-:Y:S01]  /*77550*/  STL.64 [R1+0x9788], R28 ;  /* 0x0097881c01007387 */ /* 0x0005e20000100a00 */
[C---:B----4-:R-:W-:Y:S06]  /*77560*/  HMMA.1688.F32.TF32 R32, R236.reuse, R24, R40 ;  /* 0x00000018ec20723c */ /* 0x050fec0000081028 */
[----:B--2---:R-:W-:Y:S01]  /*77570*/  HMMA.1688.F32.TF32 R28, R236, R20, R44 ;  /* 0x00000014ec1c723c */ /* 0x004fe2000008102c */
[----:B------:R-:W2:-:S15]  /*77580*/  LDL.LU.64 R44, [R1+0x10c0] ;  /* 0x0010c000012c7983 */ /* 0x000e9e0000300a00 */
[----:B------:R-:W-:-:S01]  /*77590*/  NOP ;  /* 0x0000000000007918 */ /* 0x000fc20000000000 */
        /* <DEDUP_REMOVED lines=9> */
[----:B-1----:R-:W2:Y:S04]  /*77630*/  LDL.LU.64 R32, [R1+0x26d0] ;  /* 0x0026d00001207983 */ /* 0x002ea80000300a00 */
[----:B----4-:R-:W4:Y:S04]  /*77640*/  LDL.LU.64 R34, [R1+0x26d8] ;  /* 0x0026d80001227983 */ /* 0x010f280000300a00 */
[----:B-----5:R-:W5:Y:S04]  /*77650*/  LDL.LU.64 R28, [R1+0x26c0] ;  /* 0x0026c000011c7983 */ /* 0x020f680000300a00 */
[----:B------:R-:W5:Y:S04]  /*77660*/  LDL.LU.64 R30, [R1+0x26c8] ;  /* 0x0026c800011e7983 */ /* 0x000f680000300a00 */
[----:B------:R-:W-:Y:S04]  /*77670*/  STL.64 [R1+0x9780], R22 ;  /* 0x0097801601007387 */ /* 0x000fe80000100a00 */
[----:B------:R1:W-:Y:S04]  /*77680*/  STL.64 [R1+0x9778], R20 ;  /* 0x0097781401007387 */ /* 0x0003e80000100a00 */
[----:B-1----:R-:W4:Y:S04]  /*77690*/  LDL.LU.64 R20, [R1+0x10b0] ;  /* 0x0010b00001147983 */ /* 0x002f280000300a00 */
[----:B------:R-:W4:Y:S01]  /*776a0*/  LDL.LU.64 R22, [R1+0x10b8] ;  /* 0x0010b80001167983 */ /* 0x000f220000300a00 */
[----:B---3--:R-:W-:-:S15]  /*776b0*/  HMMA.1688.F32.TF32 R12, R236, R16, R12 ;  /* 0x00000010ec0c723c */ /* 0x008fde000008100c */
[----:B------:R-:W-:-:S08]  /*776c0*/  NOP ;  /* 0x0000000000007918 */ /* 0x000fd00000000000 */
[----:B------:R-:W-:Y:S04]  /*776d0*/  STL.64 [R1+0x710], R12 ;  /* 0x0007100c01007387 */ /* 0x000fe80000100a00 */
[----:B------:R1:W-:Y:S04]  /*776e0*/  STL.64 [R1+0x718], R14 ;  /* 0x0007180e01007387 */ /* 0x0003e80000100a00 */
[----:B-1----:R-:W3:Y:S04]  /*776f0*/  LDL.LU.64 R14, [R1+0x9820] ;  /* 0x00982000010e7983 */ /* 0x002ee80000300a00 */
[----:B------:R-:W4:Y:S04]  /*77700*/  LDL.LU.64 R12, [R1+0x9818] ;  /* 0x00981800010c7983 */ /* 0x000f280000300a00 */
[----:B------:R-:W-:Y:S04]  /*77710*/  STL.64 [R1+0x9770], R18 ;  /* 0x0097701201007387 */ /* 0x000fe80000100a00 */
[----:B------:R1:W-:Y:S04]  /*77720*/  STL.64 [R1+0x9768], R16 ;  /* 0x0097681001007387 */ /* 0x0003e80000100a00 */
[----:B-1----:R-:W5:Y:S04]  /*77730*/  LDL.LU.64 R16, [R1+0x10d0] ;  /* 0x0010d00001107983 */ /* 0x002f680000300a00 */
[----:B------:R-:W5:Y:S01]  /*77740*/  LDL.LU.64 R18, [R1+0x10d8] ;  /* 0x0010d80001127983 */ /* 0x000f620000300a00 */
[----:B------:R-:W-:-:S02]  /*77750*/  IMAD.MOV.U32 R48, RZ, RZ, R3 ;  /* 0x000000ffff307224 */ /* 0x000fc400078e0003 */
[----:B------:R-:W-:Y:S01]  /*77760*/  IMAD.MOV.U32 R49, RZ, RZ, R0 ;  /* 0x000000ffff317224 */ /* 0x000fe200078e0000 */
[----:B--2---:R-:W-:Y:S01]  /*77770*/  HMMA.1688.F32.TF32 R44, R236, R4, R44 ;  /* 0x00000004ec2c723c */ /* 0x004fe2000008102c */
[----:B------:R-:W-:Y:S02]  /*77780*/  IMAD.MOV.U32 R108, RZ, RZ, R207 ;  /* 0x000000ffff6c7224 */ /* 0x000fe400078e00cf */
[----:B------:R-:W-:-:S03]  /*77790*/  IMAD.MOV.U32 R109, RZ, RZ, R206 ;  /* 0x000000ffff6d7224 */ /* 0x000fc600078e00ce */
[----:B----4-:R-:W-:-:S15]  /*777a0*/  HMMA.1688.F32.TF32 R20, R236, R12, R20 ;  /* 0x0000000cec14723c */ /* 0x010fde0000081014 */
[----:B------:R-:W-:-:S08]  /*777b0*/  NOP ;  /* 0x0000000000007918 */ /* 0x000fd00000000000 */
[----:B------:R1:W-:Y:S01]  /*777c0*/  STL.64 [R1+0x700], R20 ;  /* 0x0007001401007387 */ /* 0x0003e20000100a00 */
[----:B-----5:R-:W-:Y:S03]  /*777d0*/  HMMA.1688.F32.TF32 R16, R236, R8, R16 ;  /* 0x00000008ec10723c */ /* 0x020fe60000081010 */
[----:B------:R2:W-:Y:S03]  /*777e0*/  STL.64 [R1+0x708], R22 ;  /* 0x0007081601007387 */ /* 0x0005e60000100a00 */
[C---:B------:R-:W-:Y:S01]  /*777f0*/  HMMA.1688.F32.TF32 R36, R240.reuse, R108, R36 ;  /* 0x0000006cf024723c */ /* 0x040fe20000081024 */
[----:B------:R-:W-:Y:S04]  /*77800*/  LDS R236, [R252+UR10+0x40180] ;  /* 0x0401800afcec7984 */ /* 0x000fe80008000800 */
[----:B-1----:R-:W4:Y:S04]  /*77810*/  LDL.LU.64 R20, [R1+0x26b0] ;  /* 0x0026b00001147983 */ /* 0x002f280000300a00 */
[----:B--2---:R-:W4:Y:S01]  /*77820*/  LDL.LU.64 R22, [R1+0x26b8] ;  /* 0x0026b80001167983 */ /* 0x004f220000300a00 */
[C---:B------:R-:W-:Y:S03]  /*77830*/  HMMA.1688.F32.TF32 R32, R240.reuse, R112, R32 ;  /* 0x00000070f020723c */ /* 0x040fe60000081020 */
[----:B------:R-:W-:Y:S04]  /*77840*/  LDS R238, [R252+UR10+0x40980] ;  /* 0x0409800afcee7984 */ /* 0x000fe80008000800 */
[----:B------:R1:W-:Y:S04]  /*77850*/  STL.64 [R1+0x6f0], R16 ;  /* 0x0006f01001007387 */ /* 0x0003e80000100a00 */
[----:B------:R2:W-:Y:S04]  /*77860*/  STL.64 [R1+0x6f8], R18 ;  /* 0x0006f81201007387 */ /* 0x0005e80000100a00 */
[----:B------:R-:W-:Y:S04]  /*77870*/  LDS R237, [R2+UR10+0x40180] ;  /* 0x0401800a02ed7984 */ /* 0x000fe80008000800 */
[----:B-1----:R-:W5:Y:S04]  /*77880*/  LDL.LU.64 R16, [R1+0x26a0] ;  /* 0x0026a00001107983 */ /* 0x002f680000300a00 */
[----:B--2---:R-:W5:Y:S04]  /*77890*/  LDL.LU.64 R18, [R1+0x26a8] ;  /* 0x0026a80001127983 */ /* 0x004f680000300a00 */
[----:B------:R-:W-:Y:S04]  /*778a0*/  STL.64 [R1+0x9760], R6 ;  /* 0x0097600601007387 */ /* 0x000fe80000100a00 */
[----:B------:R1:W-:Y:S04]  /*778b0*/  STL.64 [R1+0x9758], R4 ;  /* 0x0097580401007387 */ /* 0x0003e80000100a00 */
[----:B------:R-:W2:Y:S01]  /*778c0*/  LDS R239, [R2+UR10+0x40980] ;  /* 0x0409800a02ef7984 */ /* 0x000ea20008000800 */
[----:B-1----:R-:W-:Y:S03]  /*778d0*/  HMMA.1688.F32.TF32 R4, R240, R48, R40 ;  /* 0x00000030f004723c */ /* 0x002fe60000081028 */
[----:B------:R-:W-:Y:S04]  /*778e0*/  STL.64 [R1+0x590], R44 ;  /* 0x0005902c01007387 */ /* 0x000fe80000100a00 */
[----:B------:R-:W-:-:S15]  /*778f0*/  STL.64 [R1+0x598], R46 ;  /* 0x0005982e01007387 */ /* 0x000fde0000100a00 */
[----:B------:R-:W-:-:S01]  /*77900*/  NOP ;  /* 0x0000000000007918 */ /* 0x000fc20000000000 */
[----:B------:R-:W-:Y:S04]  /*77910*/  STL.64 [R1+0x580], R4 ;  /* 0x0005800401007387 */ /* 0x000fe80000100a00 */
[----:B------:R1:W-:Y:S02]  /*77920*/  STL.64 [R1+0x588], R6 ;  /* 0x0005880601007387 */ /* 0x0003e40000100a00 */
[C---:B-1----:R-:W-:Y:S02]  /*77930*/  HMMA.1688.F32.TF32 R4, R240.reuse, R116, R28 ;  /* 0x00000074f004723c */ /* 0x042fe4000008101c */
[----:B------:R-:W-:Y:S04]  /*77940*/  STL.64 [R1+0x6e0], R36 ;  /* 0x0006e02401007387 */ /* 0x000fe80000100a00 */
[----:B------:R-:W-:Y:S04]  /*77950*/  STL.64 [R1+0x6e8], R38 ;  /* 0x0006e82601007387 */ /* 0x000fe80000100a00 */
[----:B------:R-:W3:Y:S04]  /*77960*/  LDL.LU.64 R48, [R1+0x2690] ;  /* 0x0026900001307983 */ /* 0x000ee80000300a00 */
[----:B------:R1:W-:Y:S04]  /*77970*/  STL.64 [R1+0x8f0], R32 ;  /* 0x0008f02001007387 */ /* 0x0003e80000100a00 */
[----:B------:R2:W-:Y:S04]  /*77980*/  STL.64 [R1+0x8f8], R34 ;  /* 0x0008f82201007387 */ /* 0x0005e80000100a00 */
[----:B------:R-:W3:Y:S04]  /*77990*/  LDL.LU.64 R50, [R1+0x2698] ;  /* 0x0026980001327983 */ /* 0x000ee80000300a00 */
[----:B------:R-:W-:Y:S04]  /*779a0*/  STL.64 [R1+0x900], R4 ;  /* 0x0009000401007387 */ /* 0x000fe80000100a00 */
[----:B------:R4:W-:Y:S04]  /*779b0*/  STL.64 [R1+0x908], R6 ;  /* 0x0009080601007387 */ /* 0x0009e80000100a00 */
[----:B------:R-:W3:Y:S04]  /*779c0*/  LDL.LU.64 R44, [R1+0x2680] ;  /* 0x00268000012c7983 */ /* 0x000ee80000300a00 */
[----:B------:R-:W3:Y:S04]  /*779d0*/  LDL.LU.64 R46, [R1+0x2688] ;  /* 0x00268800012e7983 */ /* 0x000ee80000300a00 */
[----:B-1----:R-:W3:Y:S04]  /*779e0*/  LDL.LU.64 R32, [R1+0x2670] ;  /* 0x0026700001207983 */ /* 0x002ee80000300a00 */
[----:B--2---:R-:W2:Y:S04]  /*779f0*/  LDL.LU.64 R34, [R1+0x2678] ;  /* 0x0026780001227983 */ /* 0x004ea80000300a00 */
[----:B------:R-:W2:Y:S04]  /*77a00*/  LDL.LU.64 R28, [R1+0x2660] ;  /* 0x00266000011c7983 */ /* 0x000ea80000300a00 */
[----:B------:R-:W2:Y:S01]  /*77a10*/  LDL.LU.64 R30, [R1+0x2668] ;  /* 0x00266800011e7983 */ /* 0x000ea20000300a00 */
[----:B----4-:R-:W-:-:S15]  /*77a20*/  HMMA.1688.F32.TF32 R4, R240, R248, R20 ;  /* 0x000000f8f004723c */ /* 0x010fde0000081014 */
[----:B------:R-:W-:-:S08]  /*77a30*/  NOP ;  /* 0x0000000000007918 */ /* 0x000fd00000000000 */
[----:B------:R-:W-:Y:S04]  /*77a40*/  STL.64 [R1+0x910], R4 ;  /* 0x0009100401007387 */ /* 0x000fe80000100a00 */
[----:B------:R5:W-:Y:S04]  /*77a50*/  STL.64 [R1+0x918], R6 ;  /* 0x0009180601007387 */ /* 0x000be80000100a00 */
[----:B------:R-:W4:Y:S04]  /*77a60*/  LDL.LU.64 R20, [R1+0x2650] ;  /* 0x0026500001147983 */ /* 0x000f280000300a00 */
[----:B------:R-:W4:Y:S01]  /*77a70*/  LDL.LU.64 R22, [R1+0x2658] ;  /* 0x0026580001167983 */ /* 0x000f220000300a00 */
[----:B-----5:R-:W-:-:S15]  /*77a80*/  HMMA.1688.F32.TF32 R4, R240, R244, R16 ;  /* 0x000000f4f004723c */ /* 0x020fde0000081010 */
[----:B------:R-:W-:-:S08]  /*77a90*/  NOP ;  /* 0x0000000000007918 */ /* 0x000fd00000000000 */
        /* <DEDUP_REMOVED lines=10> */
[C---:B---3--:R-:W-:Y:S06]  /*77b40*/  HMMA.1688.F32.TF32 R108, R240.reuse, R232, R48 ;  /* 0x000000e8f06c723c */ /* 0x048fec0000081030 */
[C---:B------:R-:W-:Y:S06]  /*77b50*/  HMMA.1688.F32.TF32 R48, R240.reuse, R228, R44 ;  /* 0x000000e4f030723c */ /* 0x040fec000008102c */
[C---:B--2---:R-:W-:Y:S11]  /*77b60*/  HMMA.1688.F32.TF32 R44, R240.reuse, R224, R32 ;  /* 0x000000e0f02c723c */ /* 0x044ff60000081020 */
[----:B------:R-:W-:Y:S04]  /*77b70*/  STL.64 [R1+0x930], R108 ;  /* 0x0009306c01007387 */ /* 0x000fe80000100a00 */
[----:B------:R-:W-:Y:S04]  /*77b80*/  STL.64 [R1+0x938], R110 ;  /* 0x0009386e01007387 */ /* 0x000fe80000100a00 */
[----:B------:R-:W2:Y:S04]  /*77b90*/  LDL.LU.64 R32, [R1+0x2600] ;  /* 0x0026000001207983 */ /* 0x000ea80000300a00 */
[----:B------:R-:W-:Y:S04]  /*77ba0*/  STL.64 [R1+0x940], R48 ;  /* 0x0009403001007387 */ /* 0x000fe80000100a00 */
[----:B------:R-:W-:Y:S04]  /*77bb0*/  STL.64 [R1+0x948], R50 ;  /* 0x0009483201007387 */ /* 0x000fe80000100a00 */
[----:B------:R-:W2:Y:S04]  /*77bc0*/  LDL.LU.64 R34, [R1+0x2608] ;  /* 0x0026080001227983 */ /* 0x000ea80000300a00 */
[----:B------:R-:W-:Y:S04]  /*77bd0*/  STL.64 [R1+0x950], R44 ;  /* 0x0009502c01007387 */ /* 0x000fe80000100a00 */
[----:B------:R1:W-:Y:S02]  /*77be0*/  STL.64 [R1+0x958], R46 ;  /* 0x0009582e01007387 */ /* 0x0003e40000100a00 */
[----:B-1----:R-:W-:Y:S02]  /*77bf0*/  HMMA.1688.F32.TF32 R44, R240, R220, R28 ;  /* 0x000000dcf02c723c */ /* 0x002fe4000008101c */
[----:B------:R-:W3:Y:S04]  /*77c00*/  LDL.LU.64 R28, [R1+0x25f0] ;  /* 0x0025f000011c7983 */ /* 0x000ee80000300a00 */
[----:B------:R-:W3:-:S15]  /*77c10*/  LDL.LU.64 R30, [R1+0x25f8] ;  /* 0x0025f800011e7983 */ /* 0x000ede0000300a00 */
[----:B------:R-:W-:-:S02]  /*77c20*/  NOP ;  /* 0x0000000000007918 */ /* 0x000fc40000000000 */
[----:B------:R-:W-:Y:S04]  /*77c30*/  STL.64 [R1+0x960], R44 ;  /* 0x0009602c01007387 */ /* 0x000fe80000100a00 */
[----:B------:R4:W-:Y:S02]  /*77c40*/  STL.64 [R1+0x968], R46 ;  /* 0x0009682e01007387 */ /* 0x0009e40000100a00 */
[----:B----4-:R-:W-:Y:S02]  /*77c50*/  HMMA.1688.F32.TF32 R44, R240, R216, R20 ;  /* 0x000000d8f02c723c */ /* 0x010fe40000081014 */
        /* <DEDUP_REMOVED lines=11> */
[C---:B-1----:R-:W-:Y:S06]  /*77d10*/  HMMA.1688.F32.TF32 R44, R240.reuse, R208, R40 ;  /* 0x000000d0f02c723c */ /* 0x042fec0000081028 */
[C---:B------:R-:W-:Y:S06]  /*77d20*/  HMMA.1688.F32.TF32 R40, R240.reuse, R204, R36 ;  /* 0x000000ccf028723c */ /* 0x040fec0000081024 */
[C---:B------:R-:W-:Y:S11]  /*77d30*/  HMMA.1688.F32.TF32 R36, R240.reuse, R200, R16 ;  /* 0x000000c8f024723c */ /* 0x040ff60000081010 */
[----:B------:R-:W-:Y:S01]  /*77d40*/  STL.64 [R1+0xac0], R44 ;  /* 0x000ac02c01007387 */ /* 0x000fe20000100a00 */
[C---:B--2---:R-:W-:Y:S03]  /*77d50*/  HMMA.1688.F32.TF32 R32, R240.reuse, R196, R32 ;  /* 0x000000c4f020723c */ /* 0x044fe60000081020 */
[----:B------:R-:W-:Y:S04]  /*77d60*/  STL.64 [R1+0xac8], R46 ;  /* 0x000ac82e01007387 */ /* 0x000fe80000100a00 */
[----:B------:R-:W2:Y:S04]  /*77d70*/  LDL.LU.64 R16, [R1+0x25c0] ;  /* 0x0025c00001107983 */ /* 0x000ea80000300a00 */
[----:B------:R-:W-:Y:S04]  /*77d80*/  STL.64 [R1+0xab0], R40 ;  /* 0x000ab02801007387 */ /* 0x000fe80000100a00 */
[----:B------:R-:W-:Y:S04]  /*77d90*/  STL.64 [R1+0xab8], R42 ;  /* 0x000ab82a01007387 */ /* 0x000fe80000100a00 */
[----:B------:R-:W2:Y:S01]  /*77da0*/  LDL.LU.64 R18, [R1+0x25c8] ;  /* 0x0025c80001127983 */ /* 0x000ea20000300a00 */
[C---:B---3--:R-:W-:Y:S03]  /*77db0*/  HMMA.1688.F32.TF32 R28, R240.reuse, R192, R28 ;  /* 0x000000c0f01c723c */ /* 0x048fe6000008101c */
        /* <DEDUP_REMOVED lines=14> */
[----:B----4-:R-:W-:-:S15]  /*77ea0*/  HMMA.1688.F32.TF32 R20, R240, R188, R20 ;  /* 0x000000bcf014723c */ /* 0x010fde0000081014 */
[----:B------:R-:W-:-:S08]  /*77eb0*/  NOP ;  /* 0x0000000000007918 */ /* 0x000fd00000000000 */
[----:B------:R-:W-:Y:S04]  /*77ec0*/  STL.64 [R1+0xa70], R20 ;  /* 0x000a701401007387 */ /* 0x000fe80000100a00 */
[----:B------:R5:W-:Y:S02]  /*77ed0*/  STL.64 [R1+0xa78], R22 ;  /* 0x000a781601007387 */ /* 0x000be40000100a00 */
[----:B-----5:R-:W-:Y:S02]  /*77ee0*/  HMMA.1688.F32.TF32 R20, R240, R184, R4 ;  /* 0x000000b8f014723c */ /* 0x020fe40000081004 */
[----:B------:R-:W3:Y:S04]  /*77ef0*/  LDL.LU.64 R4, [R1+0x25b0] ;  /* 0x0025b00001047983 */ /* 0x000ee80000300a00 */
[----:B------:R-:W3:-:S15]  /*77f00*/  LDL.LU.64 R6, [R1+0x25b8] ;  /* 0x0025b80001067983 */ /* 0x000ede0000300a00 */
[----:B------:R-:W-:-:S02]  /*77f10*/  NOP ;  /* 0x0000000000007918 */ /* 0x000fc40000000000 */
[----:B------:R-:W-:Y:S04]  /*77f20*/  STL.64 [R1+0xa60], R20 ;  /* 0x000a601401007387 */ /* 0x000fe80000100a00 */
[----:B------:R-:W-:Y:S04]  /*77f30*/  STL.64 [R1+0xa68], R22 ;  /* 0x000a681601007387 */ /* 0x000fe80000100a00 */
[----:B------:R-:W-:Y:S04]  /*77f40*/  STL.64 [R1+0x9750], R186 ;  /* 0x009750ba01007387 */ /* 0x000fe80000100a00 */
[----:B------:R1:W-:Y:S04]  /*77f50*/  STL.64 [R1+0x9748], R184 ;  /* 0x009748b801007387 */ /* 0x0003e80000100a00 */
[----:B-1----:R-:W4:Y:S04]  /*77f60*/  LDL.LU.64 R184, [R1+0x25a0] ;  /* 0x0025a00001b87983 */ /* 0x002f280000300a00 */
[----:B------:R-:W4:Y:S01]  /*77f70*/  LDL.LU.64 R186, [R1+0x25a8] ;  /* 0x0025a80001ba7983 */ /* 0x000f220000300a00 */
        /* <DEDUP_REMOVED lines=24> */
[----:B---3--:R-:W-:-:S15]  /*78100*/  HMMA.1688.F32.TF32 R4, R240, R176, R4 ;  /* 0x000000b0f004723c */ /* 0x008fde0000081004 */
[----:B------:R-:W-:-:S08]  /*78110*/  NOP ;  /* 0x0000000000007918 */ /* 0x000fd00000000000 */
[----:B------:R3:W-:Y:S04]  /*78120*/  STL.64 [R1+0xa40], R4 ;  /* 0x000a400401007387 */ /* 0x0007e80000100a00 */
[----:B------:R3:W-:Y:S04]  /*78130*/  STL.64 [R1+0xa48], R6 ;  /* 0x000a480601007387 */ /* 0x0007e80000100a00 */
[----:B-1----:R-:W5:Y:S04]  /*78140*/  LDL.LU.64 R16, [R1+0x2940] ;  /* 0x0029400001107983 */ /* 0x002f680000300a00 */
[----:B--2---:R-:W2:Y:S04]  /*78150*/  LDL.LU.64 R18, [R1+0x2948] ;  /* 0x0029480001127983 */ /* 0x004ea80000300a00 */
[----:B---3--:R-:W3:Y:S04]  /*78160*/  LDL.LU.64 R4, [R1+0x2930] ;  /* 0x0029300001047983 */ /* 0x008ee80000300a00 */
[----:B------:R-:W3:Y:S01]  /*78170*/  LDL.LU.64 R6, [R1+0x2938] ;  /* 0x0029380001067983 */ /* 0x000ee20000300a00 */
[----:B----4-:R-:W-:-:S15]  /*78180*/  HMMA.1688.F32.TF32 R184, R240, R172, R184 ;  /* 0x000000acf0b8723c */ /* 0x010fde00000810b8 */
[----:B------:R-:W-:-:S08]  /*78190*/  NOP ;  /* 0x0000000000007918 */ /* 0x000fd00000000000 */
[----:B------:R-:W-:Y:S04]  /*781a0*/  STL.64 [R1+0xa30], R184 ;  /* 0x000a30b801007387 */ /* 0x000fe80000100a00 */
[----:B------:R-:W-:Y:S01]  /*781b0*/  STL.64 [R1+0xa38], R186 ;  /* 0x000a38ba01007387 */ /* 0x000fe20000100a00 */
[C---:B-----5:R-:W-:Y:S06]  /*781c0*/  HMMA.1688.F32.TF32 R116, R240.reuse, R168, R116 ;  /* 0x000000a8f074723c */ /* 0x060fec0000081074 */
[C---:B------:R-:W-:Y:S06]  /*781d0*/  HMMA.1688.F32.TF32 R112, R240.reuse, R164, R112 ;  /* 0x000000a4f070723c */ /* 0x040fec0000081070 */
[C---:B------:R-:W-:Y:S06]  /*781e0*/  HMMA.1688.F32.TF32 R108, R240.reuse, R160, R108 ;  /* 0x000000a0f06c723c */ /* 0x040fec000008106c */
[C---:B------:R-:W-:Y:S06]  /*781f0*/  HMMA.1688.F32.TF32 R48, R240.reuse, R156, R48 ;  /* 0x0000009cf030723c */ /* 0x040fec0000081030 */
        /* <DEDUP_REMOVED lines=26> */
[----:B-1----:R-:W5:Y:S01]  /*783a0*/  LDL.LU.64 R116, [R1+0x2920] ;  /* 0x0029200001747983 */ /* 0x002f620000300a00 */
[----:B--2---:R-:W-:-:S15]  /*783b0*/  HMMA.1688.F32.TF32 R16, R240, R128, R16 ;  /* 0x00000080f010723c */ /* 0x004fde0000081010 */
[----:B------:R-:W-:-:S08]  /*783c0*/  NOP ;  /* 0x0000000000007918 */ /* 0x000fd00000000000 */
[----:B------:R1:W-:Y:S04]  /*783d0*/  STL.64 [R1+0xcd0], R16 ;  /* 0x000cd01001007387 */ /* 0x0003e80000100a00 */
[----:B------:R2:W-:Y:S04]  /*783e0*/  STL.64 [R1+0xcd8], R18 ;  /* 0x000cd81201007387 */ /* 0x0005e80000100a00 */
[----:B----4-:R-:W4:Y:S01]  /*783f0*/  LDL.LU.64 R118, [R1+0x2928] ;  /* 0x0029280001767983 */ /* 0x010f220000300a00 */
[----:B---3--:R-:W-:-:S15]  /*78400*/  HMMA.1688.F32.TF32 R4, R240, R124, R4 ;  /* 0x0000007cf004723c */ /* 0x008fde0000081004 */
[----:B------:R-:W-:-:S08]  /*78410*/  NOP ;  /* 0x0000000000007918 */ /* 0x000fd00000000000 */
[----:B------:R3:W-:Y:S04]  /*78420*/  STL.64 [R1+0xcc0], R4 ;  /* 0x000cc00401007387 */ /* 0x0007e80000100a00 */
[----:B------:R3:W-:Y:S04]  /*78430*/  STL.64 [R1+0xcc8], R6 ;  /* 0x000cc80601007387 */ /* 0x0007e80000100a00 */
[----:B-----5:R-:W5:Y:S04]  /*78440*/  LDL.LU.64 R112, [R1+0x2910] ;  /* 0x0029100001707983 */ /* 0x020f680000300a00 */
        /* <DEDUP_REMOVED lines=30> */
[----:B------:R-:W3:Y:S01]  /*78630*/  LDL.LU.64 R6, [R1+0x2828] ;  /* 0x0028280001067983 */ /* 0x000ee20000300a00 */
        /* <DEDUP_REMOVED lines=54> */
[----:B------:R-:W-:Y:S04]  /*789a0*/  STL.64 [R1+0xbd0], R20 ;  /* 0x000bd01401007387 */ /* 0x000fe80000100a00 */
[----:B------:R-:W-:Y:S04]  /*789b0*/  STL.64 [R1+0xbd8], R22 ;  /* 0x000bd81601007387 */ /* 0x000fe80000100a00 */
[----:B-1----:R-:W2:Y:S04]  /*789c0*/  LDL.LU.64 R48, [R1+0x2810] ;  /* 0x0028100001307983 */ /* 0x002ea80000300a00 */
[----:B------:R-:W-:Y:S04]  /*789d0*/  STL.64 [R1+0xbc0], R16 ;  /* 0x000bc01001007387 */ /* 0x000fe80000100a00 */
[----:B------:R-:W-:Y:S04]  /*789e0*/  STL.64 [R1+0xbc8], R18 ;  /* 0x000bc81201007387 */ /* 0x000fe80000100a00 */
[----:B---3--:R-:W3:Y:S01]  /*789f0*/  LDL.LU.64 R50, [R1+0x2818] ;  /* 0x0028180001327983 */ /* 0x008ee20000300a00 */
[----:B------:R-:W-:-:S15]  /*78a00*/  HMMA.1688.F32.TF32 R4, R240, R56, R4 ;  /* 0x00000038f004723c */ /* 0x000fde0000081004 */
[----:B------:R-:W-:-:S08]  /*78a10*/  NOP ;  /* 0x0000000000007918 */ /* 0x000fd00000000000 */
[----:B------:R1:W-:Y:S04]  /*78a20*/  STL.64 [R1+0xbb0], R4 ;  /* 0x000bb00401007387 */ /* 0x0003e80000100a00 */
[----:B------:R1:W-:Y:S04]  /*78a30*/  STL.64 [R1+0xbb8], R6 ;  /* 0x000bb80601007387 */ /* 0x0003e80000100a00 */
[----:B----4-:R-:W4:Y:S04]  /*78a40*/  LDL.LU.64 R44, [R1+0x2800] ;  /* 0x00280000012c7983 */ /* 0x010f280000300a00 */
[----:B-----5:R-:W4:Y:S04]  /*78a50*/  LDL.LU.64 R46, [R1+0x2808] ;  /* 0x00280800012e7983 */ /* 0x020f280000300a00 */
[----:B--2---:R-:W2:Y:S04]  /*78a60*/  LDL.LU.64 R40, [R1+0x27f0] ;  /* 0x0027f00001287983 */ /* 0x004ea80000300a00 */
[----:B------:R-:W2:Y:S04]  /*78a70*/  LDL.LU.64 R42, [R1+0x27f8] ;  /* 0x0027f800012a7983 */ /* 0x000ea80000300a00 */
[----:B------:R-:W5:Y:S04]  /*78a80*/  LDL.LU.64 R36, [R1+0x27e0] ;  /* 0x0027e00001247983 */ /* 0x000f680000300a00 */
[----:B------:R-:W5:Y:S04]  /*78a90*/  LDL.LU.64 R38, [R1+0x27e8] ;  /* 0x0027e80001267983 */ /* 0x000f680000300a00 */
[----:B------:R-:W5:Y:S04]  /*78aa0*/  LDL.LU.64 R32, [R1+0x27d0] ;  /* 0x0027d00001207983 */ /* 0x000f680000300a00 */
[----:B------:R-:W5:Y:S04]  /*78ab0*/  LDL.LU.64 R34, [R1+0x27d8] ;  /* 0x0027d80001227983 */ /* 0x000f680000300a00 */
[----:B------:R-:W5:Y:S04]  /*78ac0*/  LDL.LU.64 R28, [R1+0x27c0] ;  /* 0x0027c000011c7983 */ /* 0x000f680000300a00 */
[----:B------:R-:W5:Y:S04]  /*78ad0*/  LDL.LU.64 R30, [R1+0x27c8] ;  /* 0x0027c800011e7983 */ /* 0x000f680000300a00 */
        /* <DEDUP_REMOVED lines=12> */
[----:B------:R-:W5:Y:S01]  /*78ba0*/  LDL.LU.64 R200, [R1] ;  /* 0x0000000001c87983 */ /* 0x000f620000300a00 */
        /* <DEDUP_REMOVED lines=22> */
[----:B-1----:R-:W5:Y:S04]  /*78d10*/  LDL.LU.64 R38, [R1+0x97b0] ;  /* 0x0097b00001267983 */ /* 0x002f680000300a00 */
        /* <DEDUP_REMOVED lines=12> */
[----:B------:R-:W2:Y:S01]  /*78de0*/  LDL.LU.64 R28, [R1+0x9788] ;  /* 0x00978800011c7983 */ /* 0x000ea20000300a00 */
[C---:B------:R-:W-:Y:S06]  /*78df0*/  HMMA.1688.F32.TF32 R20, R240.reuse, R24, R20 ;  /* 0x00000018f014723c */ /* 0x040fec0000081014 */
[----:B--2---:R-:W-:-:S15]  /*78e00*/  HMMA.1688.F32.TF32 R4, R240, R28, R4 ;  /* 0x0000001cf004723c */ /* 0x004fde0000081004 */
[----:B------:R-:W-:-:S08]  /*78e10*/  NOP ;  /* 0x0000000000007918 */ /* 0x000fd00000000000 */
[----:B------:R1:W-:Y:S04]  /*78e20*/  STL.64 [R1+0xb40], R4 ;  /* 0x000b400401007387 */ /* 0x0003e80000100a00 */
[----:B------:R2:W-:Y:S04]  /*78e30*/  STL.64 [R1+0xb48], R6 ;  /* 0x000b480601007387 */ /* 0x0005e80000100a00 */
[----:B-1----:R-:W5:Y:S04]  /*78e40*/  LDL.LU.64 R4, [R1+0x2970] ;  /* 0x0029700001047983 */ /* 0x002f680000300a00 */
[----:B--2---:R-:W5:Y:S04]  /*78e50*/  LDL.LU.64 R6, [R1+0x2978] ;  /* 0x0029780001067983 */ /* 0x004f680000300a00 */
        /* <DEDUP_REMOVED lines=10> */
[C---:B-----5:R-:W-:Y:S06]  /*78f00*/  HMMA.1688.F32.TF32 R4, R240.reuse, R8, R4 ;  /* 0x00000008f004723c */ /* 0x060fec0000081004 */
[----:B----4-:R-:W-:-:S15]  /*78f10*/  HMMA.1688.F32.TF32 R188, R240, R16, R188 ;  /* 0x00000010f0bc723c */ /* 0x010fde00000810bc */
[----:B------:R-:W-:-:S08]  /*78f20*/  NOP ;  /* 0x0000000000007918 */ /* 0x000fd00000000000 */
[----:B------:R1:W-:Y:S04]  /*78f30*/  STL.64 [R1+0xb10], R188 ;  /* 0x000b10bc01007387 */ /* 0x0003e80000100a00 */
[----:B------:R4:W-:Y:S04]  /*78f40*/  STL.64 [R1+0xb18], R190 ;  /* 0x000b18be01007387 */ /* 0x0009e80000100a00 */
[----:B-1----:R-:W5:Y:S04]  /*78f50*/  LDL.LU.64 R188, [R1+0x1790] ;  /* 0x0017900001bc7983 */ /* 0x002f680000300a00 */
[----:B----4-:R-:W5:Y:S04]  /*78f60*/  LDL.LU.64 R190, [R1+0x1798] ;  /* 0x0017980001be7983 */ /* 0x010f680000300a00 */
[----:B---3--:R-:W-:Y:S04]  /*78f70*/  STL.64 [R1+0x96e8], R18 ;  /* 0x0096e81201007387 */ /* 0x008fe80000100a00 */
[----:B------:R1:W-:Y:S02]  /*78f80*/  STL.64 [R1+0x96e0], R16 ;  /* 0x0096e01001007387 */ /* 0x0003e40000100a00 */
[----:B-1----:R-:W-:Y:S02]  /*78f90*/  HMMA.1688.F32.TF32 R16, R240, R12, R184 ;  /* 0x0000000cf010723c */ /* 0x002fe400000810b8 */
[----:B------:R-:W3:Y:S04]  /*78fa0*/  LDL.LU.64 R184, [R1+0x1620] ;  /* 0x0016200001b87983 */ /* 0x000ee80000300a00 */
[----:B------:R-:W3:-:S15]  /*78fb0*/  LDL.LU.64 R186, [R1+0x1628] ;  /* 0x0016280001ba7983 */ /* 0x000ede0000300a00 */
[----:B------:R-:W-:-:S02]  /*78fc0*/  NOP ;  /* 0x0000000000007918 */ /* 0x000fc40000000000 */
[----:B------:R1:W-:Y:S04]  /*78fd0*/  STL.64 [R1+0xb00], R16 ;  /* 0x000b001001007387 */ /* 0x0003e80000100a00 */
[----:B------:R4:W-:Y:S04]  /*78fe0*/  STL.64 [R1+0xb08], R18 ;  /* 0x000b081201007387 */ /* 0x0009e80000100a00 */
[----:B-1----:R-:W2:Y:S04]  /*78ff0*/  LDL.LU.64 R16, [R1+0x1610] ;  /* 0x0016100001107983 */ /* 0x002ea80000300a00 */
[----:B----4-:R-:W2:Y:S04]  /*79000*/  LDL.LU.64 R18, [R1+0x1618] ;  /* 0x0016180001127983 */ /* 0x010ea80000300a00 */
[----:B------:R-:W-:Y:S04]  /*79010*/  STL.64 [R1+0x96d8], R14 ;  /* 0x0096d80e01007387 */ /* 0x000fe80000100a00 */
[----:B------:R1:W-:Y:S04]  /*79020*/  STL.64 [R1+0x96d0], R12 ;  /* 0x0096d00c01007387 */ /* 0x0003e80000100a00 */
[----:B-1----:R-:W4:Y:S04]  /*79030*/  LDL.LU.64 R12, [R1+0x2980] ;  /* 0x00298000010c7983 */ /* 0x002f280000300a00 */
[----:B------:R-:W4:Y:S04]  /*79040*/  LDL.LU.64 R14, [R1+0x2988] ;  /* 0x00298800010e7983 */ /* 0x000f280000300a00 */
[----:B------:R-:W-:Y:S04]  /*79050*/  STL.64 [R1+0xaf0], R4 ;  /* 0x000af00401007387 */ /* 0x000fe80000100a00 */
[----:B------:R1:W-:Y:S04]  /*79060*/  STL.64 [R1+0xaf8], R6 ;  /* 0x000af80601007387 */ /* 0x0003e80000100a00 */
[----:B-1----:R-:W5:Y:S04]  /*79070*/  LDL.LU.64 R6, [R1+0x9760] ;  /* 0x0097600001067983 */ /* 0x002f680000300a00 */
[----:B------:R-:W4:Y:S02]  /*79080*/  LDL.LU.64 R4, [R1+0x9758] ;  /* 0x0097580001047983 */ /* 0x000f240000300a00 */
[----:B----4-:R-:W-:Y:S02]  /*79090*/  HMMA.1688.F32.TF32 R12, R240, R4, R12 ;  /* 0x00000004f00c723c */ /* 0x010fe4000008100c */
[----:B------:R-:W4:-:S15]  /*790a0*/  LDL.LU.64 R240, [R1+0x30] ;  /* 0x0000300001f07983 */ /* 0x000f1e0000300a00 */
[----:B------:R-:W-:-:S06]  /*790b0*/  NOP ;  /* 0x0000000000007918 */ /* 0x000fcc0000000000 */
[----:B------:R1:W-:Y:S04]  /*790c0*/  STL.64 [R1+0x990], R12 ;  /* 0x0009900c01007387 */ /* 0x0003e80000100a00 */
[----:B------:R3:W-:Y:S04]  /*790d0*/  STL.64 [R1+0x998], R14 ;  /* 0x0009980e01007387 */ /* 0x0007e80000100a00 */
[----:B-1----:R-:W2:Y:S04]  /*790e0*/  LDL.LU.64 R12, [R1+0x15d0] ;  /* 0x0015d000010c7983 */ /* 0x002ea80000300a00 */
[----:B---3--:R-:W3:Y:S04]  /*790f0*/  LDL.LU.64 R14, [R1+0x15d8] ;  /* 0x0015d800010e7983 */ /* 0x008ee80000300a00 */
[----:B-----5:R-:W-:Y:S04]  /*79100*/  STL.64 [R1+0x96c8], R6 ;  /* 0x0096c80601007387 */ /* 0x020fe80000100a00 */
[----:B------:R1:W-:Y:S04]  /*79110*/  STL.64 [R1+0x96c0], R4 ;  /* 0x0096c00401007387 */ /* 0x0003e80000100a00 */
[----:B-1----:R-:W4:Y:S04]  /*79120*/  LDL.LU.64 R4, [R1+0x17c0] ;  /* 0x0017c00001047983 */ /* 0x002f280000300a00 */
[----:B------:R-:W4:Y:S01]  /*79130*/  LDL.LU.64 R6, [R1+0x17c8] ;  /* 0x0017c80001067983 */ /* 0x000f220000300a00 */
[----:B------:R-:W-:-:S02]  /*79140*/  IMAD.MOV.U32 R3, RZ, RZ, R196 ;  /* 0x000000ffff037224 */ /* 0x000fc400078e00c4 */
[----:B------:R-:W-:Y:S02]  /*79150*/  IMAD.MOV.U32 R0, RZ, RZ, R197 ;  /* 0x000000ffff007224 */ /* 0x000fe400078e00c5 */
[----:B------:R-:W-:Y:S02]  /*79160*/  IMAD.MOV.U32 R218, RZ, RZ, R192 ;  /* 0x000000ffffda7224 */ /* 0x000fe400078e00c0 */
[----:B------:R-:W-:Y:S01]  /*79170*/  IMAD.MOV.U32 R219, RZ, RZ, R193 ;  /* 0x000000ffffdb7224 */ /* 0x000fe200078e00c1 */
[----:B----4-:R-:W-:-:S15]  /*79180*/  HMMA.1688.F32.TF32 R4, R236, R240, R4 ;  /* 0x000000f0ec04723c */ /* 0x010fde0000081004 */
[----:B------:R-:W-:-:S08]  /*79190*/  NOP ;  /* 0x0000000000007918 */ /* 0x000fd00000000000 */
[----:B------:R-:W-:Y:S04]  /*791a0*/  STL.64 [R1+0x980], R4 ;  /* 0x0009800401007387 */ /* 0x000fe80000100a00 */
[----:B------:R1:W-:Y:S02]  /*791b0*/  STL.64 [R1+0x988], R6 ;  /* 0x0009880601007387 */ /* 0x0003e40000100a00 */
[----:B-1----:R-:W-:-:S15]  /*791c0*/  HMMA.1688.F32.TF32 R4, R236, R192, R188 ;  /* 0x000000c0ec04723c */ /* 0x002fde00000810bc */
[----:B------:R-:W-:-:S08]  /*791d0*/  NOP ;  /* 0x0000000000007918 */ /* 0x000fd00000000000 */
[----:B------:R-:W-:Y:S04]  /*791e0*/  STL.64 [R1+0xae0], R4 ;  /* 0x000ae00401007387 */ /* 0x000fe80000100a00 */
[----:B------:R1:W-:Y:S02]  /*791f0*/  STL.64 [R1+0xae8], R6 ;  /* 0x000ae80601007387 */ /* 0x0003e40000100a00 */
[----:B-1----:R-:W-:-:S15]  /*79200*/  HMMA.1688.F32.TF32 R4, R236, R196, R184 ;  /* 0x000000c4ec04723c */ /* 0x002fde00000810b8 */
[----:B------:R-:W-:-:S08]  /*79210*/  NOP ;  /* 0x0000000000007918 */ /* 0x000fd00000000000 */
[----:B------:R-:W-:Y:S04]  /*79220*/  STL.64 [R1+0xcf0], R4 ;  /* 0x000cf00401007387 */ /* 0x000fe80000100a00 */
[----:B------:R2:W-:Y:S02]  /*79230*/  STL.64 [R1+0xcf8], R6 ;  /* 0x000cf80601007387 */ /* 0x0005e40000100a00 */
[----:B--2---:R-:W-:-:S15]  /*79240*/  HMMA.1688.F32.TF32 R4, R236, R200, R16 ;  /* 0x000000c8ec04723c */ /* 0x004fde0000081010 */
[----:B------:R-:W-:-:S08]  /*79250*/  NOP ;  /* 0x0000000000007918 */ /* 0x000fd00000000000 */
[----:B------:R-:W-:Y:S04]  /*79260*/  STL.64 [R1+0xd00], R4 ;  /* 0x000d000401007387 */ /* 0x000fe80000100a00 */
[----:B------:R3:W-:Y:S04]  /*79270*/  STL.64 [R1+0xd08], R6 ;  /* 0x000d080601007387 */ /* 0x0007e80000100a00 */
[----:B------:R-:W2:Y:S04]  /*79280*/  LDL.LU.64 R196, [R1+0x14e0] ;  /* 0x0014e00001c47983 */ /* 0x000ea80000300a00 */
[----:B------:R-:W2:Y:S01]  /*79290*/  LDL.LU.64 R198, [R1+0x14e8] ;  /* 0x0014e80001c67983 */ /* 0x000ea20000300a00 */
[C---:B---3--:R-:W-:Y:S03]  /*792a0*/  HMMA.1688.F32.TF32 R4, R236.reuse, R248, R12 ;  /* 0x000000f8ec04723c */ /* 0x048fe6000008100c */
[----:B------:R-:W3:Y:S04]  /*792b0*/  LDL.LU.64 R192, [R1+0x1470] ;  /* 0x0014700001c07983 */ /* 0x000ee80000300a00 */
[----:B------:R-:W3:Y:S04]  /*792c0*/  LDL.LU.64 R194, [R1+0x1478] ;  /* 0x0014780001c27983 */ /* 0x000ee80000300a00 */
[----:B------:R-:W4:Y:S04]  /*792d0*/  LDL.LU.64 R188, [R1+0x1420] ;  /* 0x0014200001bc7983 */ /* 0x000f280000300a00 */
[----:B------:R-:W4:Y:S08]  /*792e0*/  LDL.LU.64 R190, [R1+0x1428] ;  /* 0x0014280001be7983 */ /* 0x000f300000300a00 */
[----:B------:R1:W-:Y:S04]  /*792f0*/  STL.64 [R1+0xd10], R4 ;  /* 0x000d100401007387 */ /* 0x0003e80000100a00 */
[----:B------:R5:W-:Y:S04]  /*79300*/  STL.64 [R1+0xd18], R6 ;  /* 0x000d180601007387 */ /* 0x000be80000100a00 */
[----:B------:R-:W4:Y:S04]  /*79310*/  LDL.LU.64 R184, [R1+0x1400] ;  /* 0x0014000001b87983 */ /* 0x000f280000300a00 */
[----:B------:R-:W4:Y:S04]  /*79320*/  LDL.LU.64 R186, [R1+0x1408] ;  /* 0x0014080001ba7983 */ /* 0x000f280000300a00 */
[----:B------:R-:W4:Y:S04]  /*79330*/  LDL.LU.64 R16, [R1+0x13e0] ;  /* 0x0013e00001107983 */ /* 0x000f280000300a00 */
[----:B------:R-:W4:Y:S04]  /*79340*/  LDL.LU.64 R18, [R1+0x13e8] ;  /* 0x0013e80001127983 */ /* 0x000f280000300a00 */
[----:B------:R-:W4:Y:S04]  /*79350*/  LDL.LU.64 R12, [R1+0x13c0] ;  /* 0x0013c000010c7983 */ /* 0x000f280000300a00 */
[----:B------:R-:W4:Y:S04]  /*79360*/  LDL.LU.64 R14, [R1+0x13c8] ;  /* 0x0013c800010e7983 */ /* 0x000f280000300a00 */
[----:B-1----:R-:W4:Y:S04]  /*79370*/  LDL.LU.64 R4, [R1+0x13a0] ;  /* 0x0013a00001047983 */ /* 0x002f280000300a00 */
[----:B-----5:R-:W5:Y:S04]  /*79380*/  LDL.LU.64 R6, [R1+0x13a8] ;  /* 0x0013a80001067983 */ /* 0x020f680000300a00 */
[----:B------:R-:W-:Y:S04]  /*79390*/  STL.64 [R1+0x9668], R250 ;  /* 0x009668fa01007387 */ /* 0x000fe80000100a00 */
[----:B------:R-:W-:Y:S04]  /*793a0*/  STL.64 [R1+0x9660], R248 ;  /* 0x009660f801007387 */ /* 0x000fe80000100a00 */
[----:B------:R-:W-:Y:S04]  /*793b0*/  STL.64 [R1+0x9678], R246 ;  /* 0x009678f601007387 */ /* 0x000fe80000100a00 */
[----:B------:R-:W-:Y:S01]  /*793c0*/  STL.64 [R1+0x9670], R244 ;  /* 0x009670f401007387 */ /* 0x000fe20000100a00 */
[----:B------:R-:W-:Y:S01]  /*793d0*/  IMAD.MOV.U32 R206, RZ, RZ, R200 ;  /* 0x000000ffffce7224 */ /* 0x000fe200078e00c8 */
[----:B------:R-:W-:Y:S01]  /*793e0*/  MOV R207, R201 ;  /* 0x000000c900cf7202 */ /* 0x000fe20000000f00 */
[C---:B--2---:R-:W-:Y:S06]  /*793f0*/  HMMA.1688.F32.TF32 R196, R236.reuse, R244, R196 ;  /* 0x000000f4ecc4723c */ /* 0x044fec00000810c4 */
[C---:B---3--:R-:W-:Y:S06]  /*79400*/  HMMA.1688.F32.TF32 R192, R236.reuse, R232, R192 ;  /* 0x000000e8ecc0723c */ /* 0x048fec00000810c0 */
[C---:B----4-:R-:W-:Y:S11]  /*79410*/  HMMA.1688.F32.TF32 R188, R236.reuse, R228, R188 ;  /* 0x000000e4ecbc723c */ /* 0x050ff600000810bc */
[----:B------:R-:W-:Y:S04]  /*79420*/  STL.64 [R1+0xd20], R196 ;  /* 0x000d20c401007387 */ /* 0x000fe80000100a00 */
[----:B------:R-:W-:Y:S01]  /*79430*/  STL.64 [R1+0xd28], R198 ;  /* 0x000d28c601007387 */ /* 0x000fe20000100a00 */
[C---:B------:R-:W-:Y:S06]  /*79440*/  HMMA.1688.F32.TF32 R184, R236.reuse, R224, R184 ;  /* 0x000000e0ecb8723c */ /* 0x040fec00000810b8 */
[C---:B------:R-:W-:Y:S01]  /*79450*/  HMMA.1688.F32.TF32 R16, R236.reuse, R220, R16 ;  /* 0x000000dcec10723c */ /* 0x040fe20000081010 */
[----:B------:R-:W-:Y:S05]  /*79460*/  STL.64 [R1+0x9688], R234 ;  /* 0x009688ea01007387 */ /* 0x000fea0000100a00 */
[C---:B------:R-:W-:Y:S01]  /*79470*/  HMMA.1688.F32.TF32 R12, R236.reuse, R216, R12 ;  /* 0x000000d8ec0c723c */ /* 0x040fe2000008100c */
[----:B------:R-:W-:Y:S05]  /*79480*/  STL.64 [R1+0x9680], R232 ;  /* 0x009680e801007387 */ /* 0x000fea0000100a00 */
[----:B-----5:R-:W-:Y:S01]  /*79490*/  HMMA.1688.F32.TF32 R4, R236, R212, R4 ;  /* 0x000000d4ec04723c */ /* 0x020fe20000081004 */
        /* <DEDUP_REMOVED lines=11> */
[----:B------:R3:W-:Y:S04]  /*79550*/  STL.64 [R1+0x96b0], R220 ;  /* 0x0096b0dc01007387 */ /* 0x0007e80000100a00 */
[----:B------:R4:W-:Y:S04]  /*79560*/  STL.64 [R1+0xd60], R16 ;  /* 0x000d601001007387 */ /* 0x0009e80000100a00 */
[----:B------:R5:W-:Y:S04]  /*79570*/  STL.64 [R1+0xd68], R18 ;  /* 0x000d681201007387 */ /* 0x000be80000100a00 */
[----:B-1----:R-:W5:Y:S04]  /*79580*/  LDL.LU.64 R184, [R1+0x1390] ;  /* 0x0013900001b87983 */ /* 0x002f680000300a00 */
[----:B------:R1:W-:Y:S04]  /*79590*/  STL.64 [R1+0xd70], R12 ;  /* 0x000d700c01007387 */ /* 0x0003e80000100a00 */
[----:B------:R1:W-:Y:S04]  /*795a0*/  STL.64 [R1+0xd78], R14 ;  /* 0x000d780e01007387 */ /* 0x0003e80000100a00 */
[----:B--2---:R-:W2:Y:S04]  /*795b0*/  LDL.LU.64 R186, [R1+0x1398] ;  /* 0x0013980001ba7983 */ /* 0x004ea80000300a00 */
[----:B------:R1:W-:Y:S04]  /*795c0*/  STL.64 [R1+0xed0], R4 ;  /* 0x000ed00401007387 */ /* 0x0003e80000100a00 */
[----:B------:R1:W-:Y:S04]  /*795d0*/  STL.64 [R1+0xed8], R6 ;  /* 0x000ed80601007387 */ /* 0x0003e80000100a00 */
[----:B------:R-:W2:Y:S04]  /*795e0*/  LDL.LU.64 R200, [R1+0x1380] ;  /* 0x0013800001c87983 */ /* 0x000ea80000300a00 */
[----:B------:R-:W2:Y:S04]  /*795f0*/  LDL.LU.64 R202, [R1+0x1388] ;  /* 0x0013880001ca7983 */ /* 0x000ea80000300a00 */
[----:B------:R-:W2:Y:S04]  /*79600*/  LDL.LU.64 R196, [R1+0x1370] ;  /* 0x0013700001c47983 */ /* 0x000ea80000300a00 */
[----:B------:R-:W2:Y:S04]  /*79610*/  LDL.LU.64 R198, [R1+0x1378] ;  /* 0x0013780001c67983 */ /* 0x000ea80000300a00 */
[----:B------:R-:W2:Y:S04]  /*79620*/  LDL.LU.64 R192, [R1+0x1360] ;  /* 0x0013600001c07983 */ /* 0x000ea80000300a00 */
[----:B------:R-:W2:Y:S04]  /*79630*/  LDL.LU.64 R194, [R1+0x1368] ;  /* 0x0013680001c27983 */ /* 0x000ea80000300a00 */
[----:B------:R-:W2:Y:S04]  /*79640*/  LDL.LU.64 R188, [R1+0x1350] ;  /* 0x0013500001bc7983 */ /* 0x000ea80000300a00 */
[----:B------:R-:W2:Y:S01]  /*79650*/  LDL.LU.64 R190, [R1+0x1358] ;  /* 0x0013580001be7983 */ /* 0x000ea20000300a00 */
[----:B------:R-:W-:-:S03]  /*79660*/  MOV R214, R240 ;  /* 0x000000f000d67202 */ /* 0x000fc60000000f00 */
[----:B------:R-:W2:Y:S01]  /*79670*/  LDL.LU.64 R248, [R1+0x1340] ;  /* 0x0013400001f87983 */ /* 0x000ea20000300a00 */
[----:B------:R-:W-:-:S03]  /*79680*/  IMAD.MOV.U32 R215, RZ, RZ, R241 ;  /* 0x000000ffffd77224 */ /* 0x000fc600078e00f1 */
        /* <DEDUP_REMOVED lines=12> */
[----:B------:R-:W3:Y:S04]  /*79750*/  LDL.LU.64 R222, [R1+0x12e8] ;  /* 0x0012e80001de7983 */ /* 0x000ee80000300a00 */
[----:B----4-:R-:W4:Y:S04]  /*79760*/  LDL.LU.64 R16, [R1+0x12d0] ;  /* 0x0012d00001107983 */ /* 0x010f280000300a00 */
[----:B-----5:R-:W4:Y:S04]  /*79770*/  LDL.LU.64 R18, [R1+0x12d8] ;  /* 0x0012d80001127983 */ /* 0x020f280000300a00 */
[----:B-1----:R-:W5:Y:S04]  /*79780*/  LDL.LU.64 R12, [R1+0x12c0] ;  /* 0x0012c000010c7983 */ /* 0x002f680000300a00 */
[----:B------:R-:W5:Y:S04]  /*79790*/  LDL.LU.64 R14, [R1+0x12c8] ;  /* 0x0012c800010e7983 */ /* 0x000f680000300a00 */
[----:B------:R-:W5:Y:S04]  /*797a0*/  LDL.LU.64 R4, [R1+0x12b0] ;  /* 0x0012b00001047983 */ /* 0x000f680000300a00 */
[----:B------:R-:W5:Y:S01]  /*797b0*/  LDL.LU.64 R6, [R1+0x12b8] ;  /* 0x0012b80001067983 */ /* 0x000f620000300a00 */
[C---:B--2---:R-:W-:Y:S06]  /*797c0*/  HMMA.1688.F32.TF32 R184, R236.reuse, R208, R184 ;  /* 0x000000d0ecb8723c */ /* 0x044fec00000810b8 */
[----:B------:R-:W-:-:S15]  /*797d0*/  HMMA.1688.F32.TF32 R200, R236, R204, R200 ;  /* 0x000000ccecc8723c */ /* 0x000fde00000810c8 */
[----:B------:R-:W-:-:S02]  /*797e0*/  NOP ;  /* 0x0000000000007918 */ /* 0x000fc40000000000 */
[----:B------:R-:W-:Y:S04]  /*797f0*/  STL.64 [R1+0xec0], R184 ;  /* 0x000ec0b801007387 */ /* 0x000fe80000100a00 */
[----:B------:R1:W-:Y:S04]  /*79800*/  STL.64 [R1+0xec8], R186 ;  /* 0x000ec8ba01007387 */ /* 0x0003e80000100a00 */
[----:B-1----:R-:W2:Y:S04]  /*79810*/  LDL.LU.64 R186, [R1+0x9750] ;  /* 0x0097500001ba7983 */ /* 0x002ea80000300a00 */
[----:B------:R-:W3:Y:S04]  /*79820*/  LDL.LU.64 R184, [R1+0x9748] ;  /* 0x0097480001b87983 */ /* 0x000ee80000300a00 */
        /* <DEDUP_REMOVED lines=21> */
[----:B------:R-:W2:Y:S01]  /*79980*/  LDL.LU.64 R188, [R1+0x9708] ;  /* 0x0097080001bc7983 */ /* 0x000ea20000300a00 */
[C---:B------:R-:W-:Y:S06]  /*79990*/  HMMA.1688.F32.TF32 R244, R236.reuse, R184, R244 ;  /* 0x000000b8ecf4723c */ /* 0x040fec00000810f4 */
[C---:B------:R-:W-:Y:S06]  /*799a0*/  HMMA.1688.F32.TF32 R240, R236.reuse, R180, R240 ;  /* 0x000000b4ecf0723c */ /* 0x040fec00000810f0 */
[C---:B------:R-:W-:Y:S06]  /*799b0*/  HMMA.1688.F32.TF32 R232, R236.reuse, R176, R232 ;  /* 0x000000b0ece8723c */ /* 0x040fec00000810e8 */
[C---:B------:R-:W-:Y:S06]  /*799c0*/  HMMA.1688.F32.TF32 R228, R236.reuse, R172, R228 ;  /* 0x000000acece4723c */ /* 0x040fec00000810e4 */
[C---:B------:R-:W-:Y:S06]  /*799d0*/  HMMA.1688.F32.TF32 R224, R236.reuse, R168, R224 ;  /* 0x000000a8ece0723c */ /* 0x040fec00000810e0 */
[C---:B------:R-:W-:Y:S06]  /*799e0*/  HMMA.1688.F32.TF32 R220, R236.reuse, R164, R220 ;  /* 0x000000a4ecdc723c */ /* 0x040fec00000810dc */
[----:B--2---:R-:W-:-:S15]  /*799f0*/  HMMA.1688.F32.TF32 R248, R236, R188, R248 ;  /* 0x000000bcecf8723c */ /* 0x004fde00000810f8 */
        /* <DEDUP_REMOVED lines=12> */
[----:B------:R1:W-:Y:S02]  /*79ac0*/  STL.64 [R1+0x9650], R168 ;  /* 0x009650a801007387 */ /* 0x0003e40000100a00 */
[C---:B-1----:R-:W-:Y:S06]  /*79ad0*/  HMMA.1688.F32.TF32 R168, R236.reuse, R160, R16 ;  /* 0x000000a0eca8723c */ /* 0x042fec0000081010 */
[C---:B------:R-:W-:Y:S01]  /*79ae0*/  HMMA.1688.F32.TF32 R16, R236.reuse, R156, R12 ;  /* 0x0000009cec10723c */ /* 0x040fe2000008100c */
[----:B------:R1:W-:Y:S04]  /*79af0*/  STL.64 [R1+0xe20], R224 ;  /* 0x000e20e001007387 */ /* 0x0003e80000100a00 */
[----:B------:R2:W-:Y:S01]  /*79b00*/  STL.64 [R1+0xe28], R226 ;  /* 0x000e28e201007387 */ /* 0x0005e20000100a00 */
[C---:B------:R-:W-:Y:S03]  /*79b10*/  HMMA.1688.F32.TF32 R12, R236.reuse, R152, R4 ;  /* 0x00000098ec0c723c */ /* 0x040fe60000081004 */
        /* <DEDUP_REMOVED lines=20> */
[----:B-1----:R-:W3:Y:S04]  /*79c60*/  LDL.LU.64 R224, [R1+0x1450] ;  /* 0x0014500001e07983 */ /* 0x002ee80000300a00 */
[----:B--2---:R-:W2:Y:S04]  /*79c70*/  LDL.LU.64 R226, [R1+0x1458] ;  /* 0x0014580001e27983 */ /* 0x004ea80000300a00 */
[----:B----4-:R-:W4:Y:S04]  /*79c80*/  LDL.LU.64 R220, [R1+0x1410] ;  /* 0x0014100001dc7983 */ /* 0x010f280000300a00 */
[----:B-----5:R-:W4:Y:S04]  /*79c90*/  LDL.LU.64 R222, [R1+0x1418] ;  /* 0x0014180001de7983 */ /* 0x020f280000300a00 */
[----:B---3--:R-:W3:Y:S04]  /*79ca0*/  LDL.LU.64 R168, [R1+0x13f0] ;  /* 0x0013f00001a87983 */ /* 0x008ee80000300a00 */
[----:B------:R-:W3:Y:S04]  /*79cb0*/  LDL.LU.64 R170, [R1+0x13f8] ;  /* 0x0013f80001aa7983 */ /* 0x000ee80000300a00 */
[----:B------:R-:W5:Y:S04]  /*79cc0*/  LDL.LU.64 R16, [R1+0x13d0] ;  /* 0x0013d00001107983 */ /* 0x000f680000300a00 */
[----:B------:R-:W5:Y:S04]  /*79cd0*/  LDL.LU.64 R18, [R1+0x13d8] ;  /* 0x0013d80001127983 */ /* 0x000f680000300a00 */
[----:B------:R-:W5:Y:S04]  /*79ce0*/  LDL.LU.64 R12, [R1+0x13b0] ;  /* 0x0013b000010c7983 */ /* 0x000f680000300a00 */
[----:B------:R-:W5:Y:S01]  /*79cf0*/  LDL.LU.64 R14, [R1+0x13b8] ;  /* 0x0013b800010e7983 */ /* 0x000f620000300a00 */
[----:B------:R-:W-:-:S15]  /*79d00*/  HMMA.1688.F32.TF32 R4, R236, R148, R4 ;  /* 0x00000094ec04723c */ /* 0x000fde0000081004 */
[----:B------:R-:W-:-:S08]  /*79d10*/  NOP ;  /* 0x0000000000007918 */ /* 0x000fd00000000000 */
[----:B------:R1:W-:Y:S04]  /*79d20*/  STL.64 [R1+0xdd0], R4 ;  /* 0x000dd00401007387 */ /* 0x0003e80000100a00 */
[----:B------:R1:W-:Y:S04]  /*79d30*/  STL.64 [R1+0xdd8], R6 ;  /* 0x000dd80601007387 */ /* 0x0003e80000100a00 */
[----:B-1----:R-:W5:Y:S04]  /*79d40*/  LDL.LU.64 R4, [R1+0x1290] ;  /* 0x0012900001047983 */ /* 0x002f680000300a00 */
[----:B------:R-:W5:Y:S01]  /*79d50*/  LDL.LU.64 R6, [R1+0x1298] ;  /* 0x0012980001067983 */ /* 0x000f620000300a00 */
[C---:B------:R-:W-:Y:S06]  /*79d60*/  HMMA.1688.F32.TF32 R240, R236.reuse, R144, R240 ;  /* 0x00000090ecf0723c */ /* 0x040fec00000810f0 */
[C---:B------:R-:W-:Y:S06]  /*79d70*/  HMMA.1688.F32.TF32 R248, R236.reuse, R140, R248 ;  /* 0x0000008cecf8723c */ /* 0x040fec00000810f8 */
[C---:B------:R-:W-:Y:S06]  /*79d80*/  HMMA.1688.F32.TF32 R244, R236.reuse, R136, R244 ;  /* 0x00000088ecf4723c */ /* 0x040fec00000810f4 */
[C---:B------:R-:W-:Y:S06]  /*79d90*/  HMMA.1688.F32.TF32 R232, R236.reuse, R132, R232 ;  /* 0x00000084ece8723c */ /* 0x040fec00000810e8 */
[C---:B------:R-:W-:Y:S06]  /*79da0*/  HMMA.1688.F32.TF32 R228, R236.reuse, R128, R228 ;  /* 0x00000080ece4723c */ /* 0x040fec00000810e4 */
[C---:B--2---:R-:W-:Y:S06]  /*79db0*/  HMMA.1688.F32.TF32 R224, R236.reuse, R124, R224 ;  /* 0x0000007cece0723c */ /* 0x044fec00000810e0 */
[C---:B----4-:R-:W-:Y:S06]  /*79dc0*/  HMMA.1688.F32.TF32 R220, R236.reuse, R120, R220 ;  /* 0x00000078ecdc723c */ /* 0x050fec00000810dc */
[C---:B---3--:R-:W-:Y:S06]  /*79dd0*/  HMMA.1688.F32.TF32 R168, R236.reuse, R116, R168 ;  /* 0x00000074eca8723c */ /* 0x048fec00000810a8 */
[C---:B-----5:R-:W-:Y:S01]  /*79de0*/  HMMA.1688.F32.TF32 R16, R236.reuse, R112, R16 ;  /* 0x00000070ec10723c */ /* 0x060fe20000081010 */
[----:B------:R-:W-:Y:S05]  /*79df0*/  STL.64 [R1+0xdc0], R240 ;  /* 0x000dc0f001007387 */ /* 0x000fea0000100a00 */
        /* <DEDUP_REMOVED lines=22> */
[----:B-1----:R-:W-:Y:S02]  /*79f60*/  HMMA.1688.F32.TF32 R12, R236, R104, R4 ;  /* 0x00000068ec0c723c */ /* 0x002fe40000081004 */
[----:B------:R-:W2:Y:S04]  /*79f70*/  LDL.LU.64 R4, [R1+0x1280] ;  /* 0x0012800001047983 */ /* 0x000ea80000300a00 */
[----:B------:R-:W2:-:S15]  /*79f80*/  LDL.LU.64 R6, [R1+0x1288] ;  /* 0x0012880001067983 */ /* 0x000e9e0000300a00 */
[----:B------:R-:W-:-:S02]  /*79f90*/  NOP ;  /* 0x0000000000007918 */ /* 0x000fc40000000000 */
[----:B------:R1:W-:Y:S04]  /*79fa0*/  STL.64 [R1+0x1070], R12 ;  /* 0x0010700c01007387 */ /* 0x0003e80000100a00 */
[----:B------:R3:W-:Y:S04]  /*79fb0*/  STL.64 [R1+0x1078], R14 ;  /* 0x0010780e01007387 */ /* 0x0007e80000100a00 */
        /* <DEDUP_REMOVED lines=15> */
[----:B---3--:R-:W3:Y:S04]  /*7a0b0*/  LDL.LU.64 R14, [R1+0x1208] ;  /* 0x00120800010e7983 */ /* 0x008ee80000300a00 */
[----:B------:R-:W-:Y:S04]  /*7a0c0*/  STL.64 [R1+0x9638], R106 ;  /* 0x0096386a01007387 */ /* 0x000fe80000100a00 */
[----:B------:R2:W-:Y:S02]  /*7a0d0*/  STL.64 [R1+0x9630], R104 ;  /* 0x0096306801007387 */ /* 0x0005e40000100a00 */
[----:B--2---:R-:W-:Y:S02]  /*7a0e0*/  HMMA.1688.F32.TF32 R104, R236, R100, R4 ;  /* 0x00000064ec68723c */ /* 0x004fe40000081004 */
[----:B------:R-:W2:Y:S04]  /*7a0f0*/  LDL.LU.64 R4, [R1+0x11f0] ;  /* 0x0011f00001047983 */ /* 0x000ea80000300a00 */
[----:B------:R-:W2:-:S15]  /*7a100*/  LDL.LU.64 R6, [R1+0x11f8] ;  /* 0x0011f80001067983 */ /* 0x000e9e0000300a00 */
[----:B------:R-:W-:-:S02]  /*7a110*/  NOP ;  /* 0x0000000000007918 */ /* 0x000fc40000000000 */
[----:B------:R-:W-:Y:S04]  /*7a120*/  STL.64 [R1+0x1060], R104 ;  /* 0x0010606801007387 */ /* 0x000fe80000100a00 */
[----:B------:R-:W-:Y:S04]  /*7a130*/  STL.64 [R1+0x1068], R106 ;  /* 0x0010686a01007387 */ /* 0x000fe80000100a00 */
[----:B------:R-:W-:Y:S04]  /*7a140*/  STL.64 [R1+0x9628], R102 ;  /* 0x0096286601007387 */ /* 0x000fe80000100a00 */
[----:B------:R4:W-:Y:S02]  /*7a150*/  STL.64 [R1+0x9620], R100 ;  /* 0x0096206401007387 */ /* 0x0009e40000100a00 */
[C---:B----4-:R-:W-:Y:S02]  /*7a160*/  HMMA.1688.F32.TF32 R100, R236.reuse, R96, R232 ;  /* 0x00000060ec64723c */ /* 0x050fe400000810e8 */
[----:B------:R-:W-:Y:S04]  /*7a170*/  STL.64 [R1+0x9618], R98 ;  /* 0x0096186201007387 */ /* 0x000fe80000100a00 */
[----:B------:R5:W-:Y:S02]  /*7a180*/  STL.64 [R1+0x9610], R96 ;  /* 0x0096106001007387 */ /* 0x000be40000100a00 */
[----:B-----5:R-:W-:-:S15]  /*7a190*/  HMMA.1688.F32.TF32 R96, R236, R92, R228 ;  /* 0x0000005cec60723c */ /* 0x020fde00000810e4 */
[----:B------:R-:W-:Y:S04]  /*7a1a0*/  STL.64 [R1+0x1050], R100 ;  /* 0x0010506401007387 */ /* 0x000fe80000100a00 */
[----:B------:R-:W-:Y:S04]  /*7a1b0*/  STL.64 [R1+0x1058], R102 ;  /* 0x0010586601007387 */ /* 0x000fe80000100a00 */
[----:B------:R-:W-:Y:S04]  /*7a1c0*/  STL.64 [R1+0x9608], R94 ;  /* 0x0096085e01007387 */ /* 0x000fe80000100a00 */
[----:B------:R1:W-:Y:S02]  /*7a1d0*/  STL.64 [R1+0x9600], R92 ;  /* 0x0096005c01007387 */ /* 0x0003e40000100a00 */
[C---:B-1----:R-:W-:Y:S02]  /*7a1e0*/  HMMA.1688.F32.TF32 R92, R236.reuse, R88, R224 ;  /* 0x00000058ec5c723c */ /* 0x042fe400000810e0 */
[----:B------:R-:W-:Y:S04]  /*7a1f0*/  STL.64 [R1+0x1040], R96 ;  /* 0x0010406001007387 */ /* 0x000fe80000100a00 */
[----:B------:R1:W-:Y:S01]  /*7a200*/  STL.64 [R1+0x1048], R98 ;  /* 0x0010486201007387 */ /* 0x0003e20000100a00 */
[C---:B------:R-:W-:Y:S06]  /*7a210*/  HMMA.1688.F32.TF32 R100, R236.reuse, R84, R220 ;  /* 0x00000054ec64723c */ /* 0x040fec00000810dc */
[C---:B------:R-:W-:Y:S06]  /*7a220*/  HMMA.1688.F32.TF32 R16, R236.reuse, R72, R16 ;  /* 0x00000048ec10723c */ /* 0x040fec0000081010 */
[C---:B-1----:R-:W-:Y:S04]  /*7a230*/  HMMA.1688.F32.TF32 R96, R236.reuse, R80, R168 ;  /* 0x00000050ec60723c */ /* 0x042fe800000810a8 */
[----:B------:R-:W-:Y:S04]  /*7a240*/  STL.64 [R1+0x1030], R92 ;  /* 0x0010305c01007387 */ /* 0x000fe80000100a00 */
[----:B------:R1:W-:Y:S01]  /*7a250*/  STL.64 [R1+0x1038], R94 ;  /* 0x0010385e01007387 */ /* 0x0003e20000100a00 */
[C---:B---3--:R-:W-:Y:S06]  /*7a260*/  HMMA.1688.F32.TF32 R12, R236.reuse, R68, R12 ;  /* 0x00000044ec0c723c */ /* 0x048fec000008100c */
[C---:B-1----:R-:W-:Y:S01]  /*7a270*/  HMMA.1688.F32.TF32 R92, R236.reuse, R76, R108 ;  /* 0x0000004cec5c723c */ /* 0x042fe2000008106c */
[----:B------:R1:W-:Y:S04]  /*7a280*/  STL.64 [R1+0x1020], R100 ;  /* 0x0010206401007387 */ /* 0x0003e80000100a00 */
[----:B------:R3:W-:Y:S04]  /*7a290*/  STL.64 [R1+0x1028], R102 ;  /* 0x0010286601007387 */ /* 0x0007e80000100a00 */
[----:B------:R4:W-:Y:S04]  /*7a2a0*/  STL.64 [R1+0x1010], R96 ;  /* 0x0010106001007387 */ /* 0x0009e80000100a00 */
[----:B------:R5:W-:Y:S10]  /*7a2b0*/  STL.64 [R1+0x1018], R98 ;  /* 0x0010186201007387 */ /* 0x000bf40000100a00 */
[----:B------:R5:W-:Y:S04]  /*7a2c0*/  STL.64 [R1+0x1000], R92 ;  /* 0x0010005c01007387 */ /* 0x000be80000100a00 */
[----:B------:R5:W-:Y:S04]  /*7a2d0*/  STL.64 [R1+0x1008], R94 ;  /* 0x0010085e01007387 */ /* 0x000be80000100a00 */
[----:B------:R-:W5:Y:S04]  /*7a2e0*/  LDL.LU.64 R224, [R1+0x11e0] ;  /* 0x0011e00001e07983 */ /* 0x000f680000300a00 */
[----:B------:R5:W-:Y:S04]  /*7a2f0*/  STL.64 [R1+0xff0], R16 ;  /* 0x000ff01001007387 */ /* 0x000be80000100a00 */
[----:B------:R5:W-:Y:S04]  /*7a300*/  STL.64 [R1+0xff8], R18 ;  /* 0x000ff81201007387 */ /* 0x000be80000100a00 */
[----:B------:R-:W5:Y:S04]  /*7a310*/  LDL.LU.64 R226, [R1+0x11e8] ;  /* 0x0011e80001e27983 */ /* 0x000f680000300a00 */
[----:B------:R5:W-:Y:S04]  /*7a320*/  STL.64 [R1+0xfe0], R12 ;  /* 0x000fe00c01007387 */ /* 0x000be80000100a00 */
[----:B------:R5:W-:Y:S04]  /*7a330*/  STL.64 [R1+0xfe8], R14 ;  /* 0x000fe80e01007387 */ /* 0x000be80000100a00 */
[----:B------:R-:W5:Y:S04]  /*7a340*/  LDL.LU.64 R220, [R1+0x11d0] ;  /* 0x0011d00001dc7983 */ /* 0x000f680000300a00 */
[----:B------:R-:W5:Y:S01]  /*7a350*/  LDL.LU.64 R222, [R1+0x11d8] ;  /* 0x0011d80001de7983 */ /* 0x000f620000300a00 */
[----:B--2---:R-:W-:-:S15]  /*7a360*/  HMMA.1688.F32.TF32 R4, R236, R64, R4 ;  /* 0x00000040ec04723c */ /* 0x004fde0000081004 */
[----:B------:R-:W-:-:S08]  /*7a370*/  NOP ;  /* 0x0000000000007918 */ /* 0x000fd00000000000 */
[----:B------:R2:W-:Y:S04]  /*7a380*/  STL.64 [R1+0xfd0], R4 ;  /* 0x000fd00401007387 */ /* 0x0005e80000100a00 */
[----:B------:R2:W-:Y:S04]  /*7a390*/  STL.64 [R1+0xfd8], R6 ;  /* 0x000fd80601007387 */ /* 0x0005e80000100a00 */
[----:B------:R-:W2:Y:S04]  /*7a3a0*/  LDL.LU.64 R108, [R1+0x11c0] ;  /* 0x0011c000016c7983 */ /* 0x000ea80000300a00 */
[----:B------:R-:W2:Y:S04]  /*7a3b0*/  LDL.LU.64 R110, [R1+0x11c8] ;  /* 0x0011c800016e7983 */ /* 0x000ea80000300a00 */
[----:B------:R-:W2:Y:S04]  /*7a3c0*/  LDL.LU.64 R104, [R1+0x11b0] ;  /* 0x0011b00001687983 */ /* 0x000ea80000300a00 */
[----:B------:R-:W2:Y:S04]  /*7a3d0*/  LDL.LU.64 R106, [R1+0x11b8] ;  /* 0x0011b800016a7983 */ /* 0x000ea80000300a00 */
[----:B-1----:R-:W2:Y:S04]  /*7a3e0*/  LDL.LU.64 R100, [R1+0x11a0] ;  /* 0x0011a00001647983 */ /* 0x002ea80000300a00 */
[----:B---3--:R-:W3:Y:S04]  /*7a3f0*/  LDL.LU.64 R102, [R1+0x11a8] ;  /* 0x0011a80001667983 */ /* 0x008ee80000300a00 */
[----:B----4-:R-:W4:Y:S04]  /*7a400*/  LDL.LU.64 R96, [R1+0x1190] ;  /* 0x0011900001607983 */ /* 0x010f280000300a00 */
[----:B-----5:R-:W4:Y:S04]  /*7a410*/  LDL.LU.64 R98, [R1+0x1198] ;  /* 0x0011980001627983 */ /* 0x020f280000300a00 */
[----:B------:R-:W5:Y:S04]  /*7a420*/  LDL.LU.64 R92, [R1+0x1170] ;  /* 0x00117000015c7983 */ /* 0x000f680000300a00 */
[----:B------:R-:W5:Y:S04]  /*7a430*/  LDL.LU.64 R94, [R1+0x1178] ;  /* 0x00117800015e7983 */ /* 0x000f680000300a00 */
[----:B------:R-:W5:Y:S04]  /*7a440*/  LDL.LU.64 R16, [R1+0x1160] ;  /* 0x0011600001107983 */ /* 0x000f680000300a00 */
[----:B------:R-:W5:Y:S04]  /*7a450*/  LDL.LU.64 R18, [R1+0x1168] ;  /* 0x0011680001127983 */ /* 0x000f680000300a00 */
[----:B------:R-:W5:Y:S04]  /*7a460*/  LDL.LU.64 R12, [R1+0x1150] ;  /* 0x00115000010c7983 */ /* 0x000f680000300a00 */
[----:B------:R-:W5:Y:S01]  /*7a470*/  LDL.LU.64 R14, [R1+0x1158] ;  /* 0x00115800010e7983 */ /* 0x000f620000300a00 */
[----:B------:R-:W-:-:S03]  /*7a480*/  IMAD.MOV.U32 R168, RZ, RZ, R206 ;  /* 0x000000ffffa87224 */ /* 0x000fc600078e00ce */
[----:B--2---:R-:W2:Y:S01]  /*7a490*/  LDL.LU.64 R4, [R1+0x1140] ;  /* 0x0011400001047983 */ /* 0x004ea20000300a00 */
[----:B------:R-:W-:-:S03]  /*7a4a0*/  IMAD.MOV.U32 R169, RZ, RZ, R207 ;  /* 0x000000ffffa97224 */ /* 0x000fc600078e00cf */
[----:B------:R-:W2:Y:S04]  /*7a4b0*/  LDL.LU.64 R6, [R1+0x1148] ;  /* 0x0011480001067983 */ /* 0x000ea80000300a00 */
[----:B------:R-:W2:Y:S04]  /*7a4c0*/  LDL.LU R206, [R1+0x9704] ;  /* 0x0097040001ce7983 */ /* 0x000ea80000300800 */
[----:B------:R-:W2:Y:S01]  /*7a4d0*/  LDL.LU R207, [R1+0x9700] ;  /* 0x0097000001cf7983 */ /* 0x000ea20000300800 */
[----:B------:R-:W-:Y:S02]  /*7a4e0*/  IMAD.MOV.U32 R244, RZ, RZ, R218 ;  /* 0x000000fffff47224 */ /* 0x000fe400078e00da */
[----:B------:R-:W-:-:S02]  /*7a4f0*/  IMAD.MOV.U32 R245, RZ, RZ, R219 ;  /* 0x000000fffff57224 */ /* 0x000fc400078e00db */
[----:B------:R-:W-:Y:S02]  /*7a500*/  IMAD.MOV.U32 R228, RZ, RZ, R214 ;  /* 0x000000ffffe47224 */ /* 0x000fe400078e00d6 */
[----:B------:R-:W-:Y:S01]  /*7a510*/  IMAD.MOV.U32 R229, RZ, RZ, R215 ;  /* 0x000000ffffe57224 */ /* 0x000fe200078e00d7 */
[C---:B------:R-:W-:Y:S06]  /*7a520*/  HMMA.1688.F32.TF32 R224, R236.reuse, R60, R224 ;  /* 0x0000003cece0723c */ /* 0x040fec00000810e0 */
[----:B------:R-:W-:-:S15]  /*7a530*/  HMMA.1688.F32.TF32 R220, R236, R56, R220 ;  /* 0x00000038ecdc723c */ /* 0x000fde00000810dc */
[----:B------:R-:W-:-:S02]  /*7a540*/  NOP ;  /* 0x0000000000007918 */ /* 0x000fc40000000000 */
[----:B------:R-:W-:Y:S04]  /*7a550*/  STL.64 [R1+0xfc0], R224 ;  /* 0x000fc0e001007387 */ /* 0x000fe80000100a00 */
[----:B------:R-:W-:Y:S04]  /*7a560*/  STL.64 [R1+0xfc8], R226 ;  /* 0x000fc8e201007387 */ /* 0x000fe80000100a00 */
[----:B------:R-:W-:Y:S04]  /*7a570*/  STL.64 [R1+0xfb0], R220 ;  /* 0x000fb0dc01007387 */ /* 0x000fe80000100a00 */
[----:B------:R-:W-:Y:S01]  /*7a580*/  STL.64 [R1+0xfb8], R222 ;  /* 0x000fb8de01007387 */ /* 0x000fe20000100a00 */
[C---:B------:R-:W-:Y:S06]  /*7a590*/  HMMA.1688.F32.TF32 R108, R236.reuse, R52, R108 ;  /* 0x00000034ec6c723c */ /* 0x040fec000008106c */
[C---:B------:R-:W-:Y:S06]  /*7a5a0*/  HMMA.1688.F32.TF32 R104, R236.reuse, R48, R104 ;  /* 0x00000030ec68723c */ /* 0x040fec0000081068 */
[C---:B---3--:R-:W-:Y:S11]  /*7a5b0*/  HMMA.1688.F32.TF32 R100, R236.reuse, R44, R100 ;  /* 0x0000002cec64723c */ /* 0x048ff60000081064 */
[----:B------:R-:W-:Y:S04]  /*7a5c0*/  STL.64 [R1+0xfa0], R108 ;  /* 0x000fa06c01007387 */ /* 0x000fe80000100a00 */
[----:B------:R-:W-:Y:S04]  /*7a5d0*/  STL.64 [R1+0xfa8], R110 ;  /* 0x000fa86e01007387 */ /* 0x000fe80000100a00 */
[----:B------:R-:W3:Y:S04]  /*7a5e0*/  LDL.LU R218, [R1+0x96fc] ;  /* 0x0096fc0001da7983 */ /* 0x000ee80000300800 */
[----:B------:R-:W-:Y:S04]  /*7a5f0*/  STL.64 [R1+0xf90], R104 ;  /* 0x000f906801007387 */ /* 0x000fe80000100a00 */
[----:B------:R-:W-:Y:S01]  /*7a600*/  STL.64 [R1+0xf98], R106 ;  /* 0x000f986a01007387 */ /* 0x000fe20000100a00 */
[C---:B----4-:R-:W-:Y:S03]  /*7a610*/  HMMA.1688.F32.TF32 R96, R236.reuse, R40, R96 ;  /* 0x00000028ec60723c */ /* 0x050fe60000081060 */
[----:B------:R-:W4:Y:S04]  /*7a620*/  LDL.LU R219, [R1+0x96f8] ;  /* 0x0096f80001db7983 */ /* 0x000f280000300800 */
[----:B------:R-:W3:Y:S04]  /*7a630*/  LDL.LU R214, [R1+0x96f4] ;  /* 0x0096f40001d67983 */ /* 0x000ee80000300800 */
[----:B------:R-:W3:Y:S04]  /*7a640*/  LDL.LU R215, [R1+0x96f0] ;  /* 0x0096f00001d77983 */ /* 0x000ee80000300800 */
[----:B------:R-:W-:Y:S01]  /*7a650*/  STL.64 [R1+0x95f8], R50 ;  /* 0x0095f83201007387 */ /* 0x000fe20000100a00 */
[C---:B-----5:R-:W-:Y:S03]  /*7a660*/  HMMA.1688.F32.TF32 R16, R236.reuse, R32, R16 ;  /* 0x00000020ec10723c */ /* 0x060fe60000081010 */
[----:B------:R1:W-:Y:S03]  /*7a670*/  STL.64 [R1+0x95f0], R48 ;  /* 0x0095f03001007387 */ /* 0x0003e60000100a00 */
[C---:B------:R-:W-:Y:S06]  /*7a680*/  HMMA.1688.F32.TF32 R12, R236.reuse, R28, R12 ;  /* 0x0000001cec0c723c */ /* 0x040fec000008100c */
[C---:B-1----:R-:W-:Y:S01]  /*7a690*/  HMMA.1688.F32.TF32 R48, R236.reuse, R36, R92 ;  /* 0x00000024ec30723c */ /* 0x042fe2000008105c */
[----:B------:R-:W-:Y:S04]  /*7a6a0*/  STL.64 [R1+0xf80], R100 ;  /* 0x000f806401007387 */ /* 0x000fe80000100a00 */
[----:B------:R-:W-:Y:S04]  /*7a6b0*/  STL.64 [R1+0xf88], R102 ;  /* 0x000f886601007387 */ /* 0x000fe80000100a00 */
[----:B------:R-:W-:Y:S04]  /*7a6c0*/  STL.64 [R1+0xf70], R96 ;  /* 0x000f706001007387 */ /* 0x000fe80000100a00 */
[----:B------:R-:W-:Y:S10]  /*7a6d0*/  STL.64 [R1+0xf78], R98 ;  /* 0x000f786201007387 */ /* 0x000ff40000100a00 */
[----:B------:R-:W-:Y:S04]  /*7a6e0*/  STL.64 [R1+0xf60], R48 ;  /* 0x000f603001007387 */ /* 0x000fe80000100a00 */
[----:B------:R-:W-:Y:S04]  /*7a6f0*/  STL.64 [R1+0xf68], R50 ;  /* 0x000f683201007387 */ /* 0x000fe80000100a00 */
[----:B------:R1:W-:Y:S04]  /*7a700*/  STL.64 [R1+0xf50], R16 ;  /* 0x000f501001007387 */ /* 0x0003e80000100a00 */
[----:B------:R5:W-:Y:S04]  /*7a710*/  STL.64 [R1+0xf58], R18 ;  /* 0x000f581201007387 */ /* 0x000be80000100a00 */
[----:B-1----:R-:W4:Y:S04]  /*7a720*/  LDL.LU.64 R16, [R1+0x1130] ;  /* 0x0011300001107983 */ /* 0x002f280000300a00 */
[----:B------:R1:W-:Y:S04]  /*7a730*/  STL.64 [R1+0xf40], R12 ;  /* 0x000f400c01007387 */ /* 0x0003e80000100a00 */
[----:B------:R1:W-:Y:S04]  /*7a740*/  STL.64 [R1+0xf48], R14 ;  /* 0x000f480e01007387 */ /* 0x0003e80000100a00 */
[----:B-----5:R-:W4:Y:S01]  /*7a750*/  LDL.LU.64 R18, [R1+0x1138] ;  /* 0x0011380001127983 */ /* 0x020f220000300a00 */
[----:B--2---:R-:W-:-:S15]  /*7a760*/  HMMA.1688.F32.TF32 R4, R236, R24, R4 ;  /* 0x00000018ec04723c */ /* 0x004fde0000081004 */
[----:B------:R-:W-:-:S08]  /*7a770*/  NOP ;  /* 0x0000000000007918 */ /* 0x000fd00000000000 */
[----:B------:R2:W-:Y:S04]  /*7a780*/  STL.64 [R1+0xf30], R4 ;  /* 0x000f300401007387 */ /* 0x0005e80000100a00 */
[----:B------:R5:W-:Y:S04]  /*7a790*/  STL.64 [R1+0xf38], R6 ;  /* 0x000f380601007387 */ /* 0x000be80000100a00 */
[----:B-1----:R-:W3:Y:S04]  /*7a7a0*/  LDL.LU.64 R12, [R1+0x1120] ;  /* 0x00112000010c7983 */ /* 0x002ee80000300a00 */
[----:B------:R-:W3:Y:S04]  /*7a7b0*/  LDL.LU.64 R14, [R1+0x1128] ;  /* 0x00112800010e7983 */ /* 0x000ee80000300a00 */
[----:B------:R-:W3:Y:S04]  /*7a7c0*/  LDL.LU.64 R48, [R1+0x1110] ;  /* 0x0011100001307983 */ /* 0x000ee80000300a00 */
[----:B------:R-:W3:Y:S04]  /*7a7d0*/  LDL.LU.64 R50, [R1+0x1118] ;  /* 0x0011180001327983 */ /* 0x000ee80000300a00 */
        /* <DEDUP_REMOVED lines=20> */
[----:B----4-:R-:W-:-:S15]  /*7a920*/  HMMA.1688.F32.TF32 R16, R236, R20, R16 ;  /* 0x00000014ec10723c */ /* 0x010fde0000081010 */
[----:B------:R-:W-:-:S08]  /*7a930*/  NOP ;  /* 0x0000000000007918 */ /* 0x000fd00000000000 */
[----:B------:R-:W-:Y:S04]  /*7a940*/  STL.64 [R1+0xf20], R16 ;  /* 0x000f201001007387 */ /* 0x000fe80000100a00 */
[----:B------:R1:W-:Y:S04]  /*7a950*/  STL.64 [R1+0xf28], R18 ;  /* 0x000f281201007387 */ /* 0x0003e80000100a00 */
[----:B-1----:R-:W4:Y:S04]  /*7a960*/  LDL.LU.64 R18, [R1+0x96e8] ;  /* 0x0096e80001127983 */ /* 0x002f280000300a00 */
[----:B------:R-:W3:Y:S02]  /*7a970*/  LDL.LU.64 R16, [R1+0x96e0] ;  /* 0x0096e00001107983 */ /* 0x000ee40000300a00 */
[----:B---3--:R-:W-:-:S15]  /*7a980*/  HMMA.1688.F32.TF32 R12, R236, R16, R12 ;  /* 0x00000010ec0c723c */ /* 0x008fde000008100c */
[----:B------:R-:W-:-:S08]  /*7a990*/  NOP ;  /* 0x0000000000007918 */ /* 0x000fd00000000000 */
[----:B------:R-:W-:Y:S04]  /*7a9a0*/  STL.64 [R1+0xf10], R12 ;  /* 0x000f100c01007387 */ /* 0x000fe80000100a00 */
[----:B------:R1:W-:Y:S04]  /*7a9b0*/  STL.64 [R1+0xf18], R14 ;  /* 0x000f180e01007387 */ /* 0x0003e80000100a00 */
[----:B-1----:R-:W3:Y:S04]  /*7a9c0*/  LDL.LU.64 R14, [R1+0x96d8] ;  /* 0x0096d800010e7983 */ /* 0x002ee80000300a00 */
[----:B------:R-:W5:Y:S01]  /*7a9d0*/  LDL.LU.64 R12, [R1+0x96d0] ;  /* 0x0096d000010c7983 */ /* 0x000f620000300a00 */
[----:B--2---:R-:W-:Y:S01]  /*7a9e0*/  HMMA.1688.F32.TF32 R4, R236, R8, R4 ;  /* 0x00000008ec04723c */ /* 0x004fe20000081004 */
[----:B------:R-:W-:-:S02]  /*7a9f0*/  LOP3.LUT R242, R252, 0x40, RZ, 0x3c, !PT ;  /* 0x00000040fcf27812 */ /* 0x000fc400078e3cff */
[----:B------:R-:W-:-:S03]  /*7aa00*/  LOP3.LUT R243, R252, 0x60, RZ, 0x3c, !PT ;  /* 0x00000060fcf37812 */ /* 0x000fc600078e3cff */
[----:B------:R-:W-:Y:S04]  /*7aa10*/  LDS R240, [R242+UR10+0x40180] ;  /* 0x0401800af2f07984 */ /* 0x000fe80008000800 */
[----:B------:R-:W-:Y:S04]  /*7aa20*/  LDS R241, [R243+UR10+0x40180] ;  /* 0x0401800af3f17984 */ /* 0x000fe80008000800 */
[----:B------:R-:W-:Y:S04]  /*7aa30*/  LDS R242, [R242+UR10+0x40980] ;  /* 0x0409800af2f27984 */ /* 0x000fe80008000800 */
[----:B------:R-:W1:Y:S01]  /*7aa40*/  LDS R243, [R243+UR10+0x40980] ;  /* 0x0409800af3f37984 */ /* 0x000e620008000800 */
[----:B-----5:R-:W-:-:S15]  /*7aa50*/  HMMA.1688.F32.TF32 R48, R236, R12, R48 ;  /* 0x0000000cec30723c */ /* 0x020fde0000081030 */
[----:B------:R-:W-:-:S08]  /*7aa60*/  NOP ;  /* 0x0000000000007918 */ /* 0x000fd00000000000 */
[----:B------:R2:W-:Y:S04]  /*7aa70*/  STL.64 [R1+0xf00], R48 ;  /* 0x000f003001007387 */ /* 0x0005e80000100a00 */
[----:B------:R5:W-:Y:S04]  /*7aa80*/  STL.64 [R1+0xf08], R50 ;  /* 0x000f083201007387 */ /* 0x000be80000100a00 */
[----:B--2---:R-:W2:Y:S04]  /*7aa90*/  LDL.LU.64 R48, [R1+0x2ad0] ;  /* 0x002ad00001307983 */ /* 0x004ea80000300a00 */
[----:B-----5:R-:W2:Y:S04]  /*7aaa0*/  LDL.LU.64 R50, [R1+0x2ad8] ;  /* 0x002ad80001327983 */ /* 0x020ea80000300a00 */
[----:B------:R-:W-:Y:S04]  /*7aab0*/  STL.64 [R1+0xef0], R4 ;  /* 0x000ef00401007387 */ /* 0x000fe80000100a00 */
[----:B------:R5:W-:Y:S04]  /*7aac0*/  STL.64 [R1+0xef8], R6 ;  /* 0x000ef80601007387 */ /* 0x000be80000100a00 */
[----:B-----5:R-:W5:Y:S04]  /*7aad0*/  LDL.LU.64 R6, [R1+0x96c8] ;  /* 0x0096c80001067983 */ /* 0x020f680000300a00 */
[----:B------:R-:W4:Y:S01]  /*7aae0*/  LDL.LU.64 R4, [R1+0x96c0] ;  /* 0x0096c00001047983 */ /* 0x000f220000300a00 */
[C---:B-1----:R-:W-:Y:S06]  /*7aaf0*/  HMMA.1688.F32.TF32 R228, R240.reuse, R228, R224 ;  /* 0x000000e4f0e4723c */ /* 0x042fec00000810e0 */
[----:B------:R-:W-:Y:S06]  /*7ab00*/  HMMA.1688.F32.TF32 R244, R240, R244, R232 ;  /* 0x000000f4f0f4723c */ /* 0x000fec00000810e8 */
[----:B----4-:R-:W-:Y:S01]  /*7ab10*/  HMMA.1688.F32.TF32 R236, R236, R4, R220 ;  /* 0x00000004ecec723c */ /* 0x010fe200000810dc */
[----:B------:R-:W4:Y:S04]  /*7ab20*/  LDL.LU.64 R222, [R1+0x96b8] ;  /* 0x0096b80001de7983 */ /* 0x000f280000300a00 */
[----:B------:R-:W3:-:S15]  /*7ab30*/  LDL.LU.64 R220, [R1+0x96b0] ;  /* 0x0096b00001dc7983 */ /* 0x000ede0000300a00 */
[----:B------:R-:W-:-:S03]  /*7ab40*/  NOP ;  /* 0x0000000000007918 */ /* 0x000fc60000000000 */
[----:B------:R1:W-:Y:S04]  /*7ab50*/  STL.64 [R1+0xd90], R236 ;  /* 0x000d90ec01007387 */ /* 0x0003e80000100a00 */
[----:B------:R2:W-:Y:S04]  /*7ab60*/  STL.64 [R1+0xd98], R238 ;  /* 0x000d98ee01007387 */ /* 0x0005e80000100a00 */
[----:B------:R-:W5:Y:S04]  /*7ab70*/  LDL.LU.64 R226, [R1+0x96a8] ;  /* 0x0096a80001e27983 */ /* 0x000f680000300a00 */
[----:B------:R-:W4:Y:S01]  /*7ab80*/  LDL.LU.64 R224, [R1+0x96a0] ;  /* 0x0096a00001e07983 */ /* 0x000f220000300a00 */
[----:B-1----:R-:W-:Y:S01]  /*7ab90*/  MOV R236, R3 ;  /* 0x0000000300ec7202 */ /* 0x002fe20000000f00 */
[----:B------:R-:W-:-:S02]  /*7aba0*/  IMAD.MOV.U32 R237, RZ, RZ, R0 ;  /* 0x000000ffffed7224 */ /* 0x000fc400078e0000 */
[----:B------:R-:W-:Y:S04]  /*7abb0*/  STL.64 [R1+0xd80], R228 ;  /* 0x000d80e401007387 */ /* 0x000fe80000100a00 */
[----:B------:R1:W-:Y:S01]  /*7abc0*/  STL.64 [R1+0xd88], R230 ;  /* 0x000d88e601007387 */ /* 0x0003e20000100a00 */
[C---:B--2---:R-:W-:Y:S03]  /*7abd0*/  HMMA.1688.F32.TF32 R236, R240.reuse, R236, R248 ;  /* 0x000000ecf0ec723c */ /* 0x044fe600000810f8 */
[----:B-1----:R-:W2:Y:S04]  /*7abe0*/  LDL.LU.64 R230, [R1+0x9698] ;  /* 0x0096980001e67983 */ /* 0x002ea80000300a00 */
[----:B------:R-:W3:Y:S04]  /*7abf0*/  LDL.LU.64 R228, [R1+0x9690] ;  /* 0x0096900001e47983 */ /* 0x000ee80000300a00 */
[----:B------:R-:W2:Y:S04]  /*7ac00*/  LDL.LU.64 R234, [R1+0x9688] ;  /* 0x0096880001ea7983 */ /* 0x000ea80000300a00 */
[----:B------:R-:W5:Y:S04]  /*7ac10*/  LDL.LU.64 R232, [R1+0x9680] ;  /* 0x0096800001e87983 */ /* 0x000f680000300a00 */
[----:B------:R-:W-:Y:S04]  /*7ac20*/  STL.64 [R1+0xee0], R244 ;  /* 0x000ee0f401007387 */ /* 0x000fe80000100a00 */
[----:B------:R1:W-:Y:S04]  /*7ac30*/  STL.64 [R1+0xee8], R246 ;  /* 0x000ee8f601007387 */ /* 0x0003e80000100a00 */
[----:B-1----:R-:W2:Y:S04]  /*7ac40*/  LDL.LU.64 R246, [R1+0x9678] ;  /* 0x0096780001f67983 */ /* 0x002ea80000300a00 */
[----:B------:R-:W4:Y:S04]  /*7ac50*/  LDL.LU.64 R244, [R1+0x9670] ;  /* 0x0096700001f47983 */ /* 0x000f280000300a00 */
[----:B------:R-:W2:Y:S04]  /*7ac60*/  LDL.LU.64 R250, [R1+0x9668] ;  /* 0x0096680001fa7983 */ /* 0x000ea80000300a00 */
[----:B------:R-:W5:Y:S01]  /*7ac70*/  LDL.LU.64 R248, [R1+0x9660] ;  /* 0x0096600001f87983 */ /* 0x000f620000300a00 */
[C---:B------:R-:W-:Y:S03]  /*7ac80*/  HMMA.1688.F32.TF32 R168, R240.reuse, R168, R100 ;  /* 0x000000a8f0a8723c */ /* 0x040fe60000081064 */
[----:B------:R-:W2:Y:S04]  /*7ac90*/  LDL.LU.64 R100, [R1+0x2ac0] ;  /* 0x002ac00001647983 */ /* 0x000ea80000300a00 */
[----:B------:R-:W-:Y:S04]  /*7aca0*/  STL.64 [R1+0x10f0], R236 ;  /* 0x0010f0ec01007387 */ /* 0x000fe80000100a00 */
[----:B------:R-:W-:Y:S04]  /*7acb0*/  STL.64 [R1+0x10f8], R238 ;  /* 0x0010f8ee01007387 */ /* 0x000fe80000100a00 */
[----:B------:R-:W2:Y:S08]  /*7acc0*/  LDL.LU.64 R102, [R1+0x2ac8] ;  /* 0x002ac80001667983 */ /* 0x000eb00000300a00 */
[----:B------:R-:W-:Y:S04]  /*7acd0*/  STL.64 [R1+0x1100], R168 ;  /* 0x001100a801007387 */ /* 0x000fe80000100a00 */
[----:B------:R5:W-:Y:S01]  /*7ace0*/  STL.64 [R1+0x1108], R170 ;  /* 0x001108aa01007387 */ /* 0x000be20000100a00 */
[C---:B---3--:R-:W-:Y:S06]  /*7acf0*/  HMMA.1688.F32.TF32 R92, R240.reuse, R228, R92 ;  /* 0x000000e4f05c723c */ /* 0x048fec000008105c */
[C---:B-----5:R-:W-:Y:S06]  /*7ad00*/  HMMA.1688.F32.TF32 R168, R240.reuse, R248, R108 ;  /* 0x000000f8f0a8723c */ /* 0x060fec000008106c */
[C---:B----4-:R-:W-:Y:S06]  /*7ad10*/  HMMA.1688.F32.TF32 R108, R240.reuse, R244, R104 ;  /* 0x000000f4f06c723c */ /* 0x050fec0000081068 */
[C---:B------:R-:W-:Y:S11]  /*7ad20*/  HMMA.1688.F32.TF32 R104, R240.reuse, R232, R96 ;  /* 0x000000e8f068723c */ /* 0x040ff60000081060 */
        /* <DEDUP_REMOVED lines=10> */
[----:B-1----:R-:W5:Y:S04]  /*7add0*/  LDL.LU.64 R92, [R1+0x2aa0] ;  /* 0x002aa000015c7983 */ /* 0x002f680000300a00 */
[----:B----4-:R-:W5:Y:S01]  /*7ade0*/  LDL.LU.64 R94, [R1+0x2aa8] ;  /* 0x002aa800015e7983 */ /* 0x010f620000300a00 */
[C---:B------:R-:W-:Y:S06]  /*7adf0*/  HMMA.1688.F32.TF32 R48, R240.reuse, R224, R48 ;  /* 0x000000e0f030723c */ /* 0x040fec0000081030 */
[----:B--2---:R-:W-:-:S15]  /*7ae00*/  HMMA.1688.F32.TF32 R100, R240, R220, R100 ;  /* 0x000000dcf064723c */ /* 0x004fde0000081064 */
[----:B------:R-:W-:-:S02]  /*7ae10*/  NOP ;  /* 0x0000000000007918 */ /* 0x000fc40000000000 */
[----:B------:R1:W-:Y:S01]  /*7ae20*/  STL.64 [R1+0x1150], R48 ;  /* 0x0011503001007387 */ /* 0x0003e20000100a00 */
[----:B------:R-:W-:Y:S02]  /*7ae30*/  IMAD.MOV.U32 R249, RZ, RZ, R50 ;  /* 0x000000fffff97224 */ /* 0x000fe400078e0032 */
[----:B------:R-:W-:-:S04]  /*7ae40*/  IMAD.MOV.U32 R248, RZ, RZ, R51 ;  /* 0x000000fffff87224 */ /* 0x000fc800078e0033 */
[----:B------:R-:W-:Y:S01]  /*7ae50*/  MOV R232, R103 ;  /* 0x0000006700e87202 */ /* 0x000fe20000000f00 */
[----:B------:R-:W-:Y:S01]  /*7ae60*/  IMAD.MOV.U32 R233, RZ, RZ, R102 ;  /* 0x000000ffffe97224 */ /* 0x000fe200078e0066 */
[----:B-1----:R-:W2:Y:S04]  /*7ae70*/  LDL.LU.64 R48, [R1+0x2a90] ;  /* 0x002a900001307983 */ /* 0x002ea80000300a00 */
[----:B------:R-:W2:Y:S01]  /*7ae80*/  LDL.LU.64 R50, [R1+0x2a98] ;  /* 0x002a980001327983 */ /* 0x000ea20000300a00 */
[----:B------:R-:W-:Y:S02]  /*7ae90*/  IMAD.MOV.U32 R244, RZ, RZ, R101 ;  /* 0x000000fffff47224 */ /* 0x000fe400078e0065 */
[----:B------:R-:W-:Y:S01]  /*7aea0*/  IMAD.MOV.U32 R245, RZ, RZ, R100 ;  /* 0x000000fffff57224 */ /* 0x000fe200078e0064 */
[----:B------:R-:W-:Y:S04]  /*7aeb0*/  STL [R1+0x8f4c], R248 ;  /* 0x008f4cf801007387 */ /* 0x000fe80000100800 */
[----:B------:R-:W-:Y:S04]  /*7aec0*/  STL [R1+0x8f48], R249 ;  /* 0x008f48f901007387 */ /* 0x000fe80000100800 */
[----:B------:R-:W-:Y:S04]  /*7aed0*/  STL.64 [R1+0x95a0], R250 ;  /* 0x0095a0fa01007387 */ /* 0x000fe80000100a00 */
[----:B------:R-:W-:Y:S04]  /*7aee0*/  STL [R1+0x8f5c], R232 ;  /* 0x008f5ce801007387 */ /* 0x000fe80000100800 */
[----:B------:R-:W-:Y:S04]  /*7aef0*/  STL [R1+0x8f58], R233 ;  /* 0x008f58e901007387 */ /* 0x000fe80000100800 */
[----:B------:R-:W-:Y:S04]  /*7af00*/  STL [R1+0x8f54], R244 ;  /* 0x008f54f401007387 */ /* 0x000fe80000100800 */
[----:B------:R-:W-:Y:S01]  /*7af10*/  STL [R1+0x8f50], R245 ;  /* 0x008f50f501007387 */ /* 0x000fe20000100800 */
[C---:B---3--:R-:W-:Y:S06]  /*7af20*/  HMMA.1688.F32.TF32 R96, R240.reuse, R216, R96 ;  /* 0x000000d8f060723c */ /* 0x048fec0000081060 */
[----:B-----5:R-:W-:-:S15]  /*7af30*/  HMMA.1688.F32.TF32 R92, R240, R212, R92 ;  /* 0x000000d4f05c723c */ /* 0x020fde000008105c */
[----:B------:R-:W-:-:S02]  /*7af40*/  NOP ;  /* 0x0000000000007918 */ /* 0x000fc40000000000 */
[----:B------:R1:W-:Y:S04]  /*7af50*/  STL.64 [R1+0x1170], R96 ;  /* 0x0011706001007387 */ /* 0x0003e80000100a00 */
[----:B------:R3:W-:Y:S04]  /*7af60*/  STL.64 [R1+0x1178], R98 ;  /* 0x0011786201007387 */ /* 0x0007e80000100a00 */
[----:B------:R-:W4:Y:S04]  /*7af70*/  LDL.LU.64 R236, [R1+0x2a80] ;  /* 0x002a800001ec7983 */ /* 0x000f280000300a00 */
[----:B------:R-:W4:Y:S04]  /*7af80*/  LDL.LU.64 R238, [R1+0x2a88] ;  /* 0x002a880001ee7983 */ /* 0x000f280000300a00 */
[----:B------:R-:W-:Y:S04]  /*7af90*/  STL.64 [R1+0x95a8], R214 ;  /* 0x0095a8d601007387 */ /* 0x000fe80000100a00 */
[----:B------:R-:W5:Y:S04]  /*7afa0*/  LDL.LU.64 R168, [R1+0x2a70] ;  /* 0x002a700001a87983 */ /* 0x000f680000300a00 */
[----:B------:R-:W5:Y:S04]  /*7afb0*/  LDL.LU.64 R170, [R1+0x2a78] ;  /* 0x002a780001aa7983 */ /* 0x000f680000300a00 */
[----:B------:R-:W4:Y:S04]  /*7afc0*/  LDL.LU.64 R108, [R1+0x2a60] ;  /* 0x002a6000016c7983 */ /* 0x000f280000300a00 */
[----:B------:R-:W4:Y:S04]  /*7afd0*/  LDL.LU.64 R110, [R1+0x2a68] ;  /* 0x002a6800016e7983 */ /* 0x000f280000300a00 */
[----:B------:R-:W4:Y:S04]  /*7afe0*/  LDL.LU.64 R104, [R1+0x2a50] ;  /* 0x002a500001687983 */ /* 0x000f280000300a00 */
[----:B------:R-:W4:Y:S04]  /*7aff0*/  LDL.LU.64 R106, [R1+0x2a58] ;  /* 0x002a5800016a7983 */ /* 0x000f280000300a00 */
[----:B------:R-:W4:Y:S01]  /*7b000*/  LDL.LU.64 R100, [R1+0x2a40] ;  /* 0x002a400001647983 */ /* 0x000f220000300a00 */
[----:B------:R-:W-:-:S03]  /*7b010*/  IMAD.MOV.U32 R229, RZ, RZ, R92 ;  /* 0x000000ffffe57224 */ /* 0x000fc600078e005c */
[----:B------:R-:W4:Y:S01]  /*7b020*/  LDL.LU.64 R102, [R1+0x2a48] ;  /* 0x002a480001667983 */ /* 0x000f220000300a00 */
[----:B------:R-:W-:-:S03]  /*7b030*/  IMAD.MOV.U32 R228, RZ, RZ, R93 ;  /* 0x000000ffffe47224 */ /* 0x000fc600078e005d */
[----:B-1----:R-:W4:Y:S01]  /*7b040*/  LDL.LU.64 R96, [R1+0x2a30] ;  /* 0x002a300001607983 */ /* 0x002f220000300a00 */
[----:B------:R-:W-:Y:S02]  /*7b050*/  IMAD.MOV.U32 R225, RZ, RZ, R94 ;  /* 0x000000ffffe17224 */ /* 0x000fe400078e005e */
[----:B------:R-:W-:Y:S01]  /*7b060*/  IMAD.MOV.U32 R224, RZ, RZ, R95 ;  /* 0x000000ffffe07224 */ /* 0x000fe200078e005f */
[----:B---3--:R-:W3:Y:S04]  /*7b070*/  LDL.LU.64 R98, [R1+0x2a38] ;  /* 0x002a380001627983 */ /* 0x008ee80000300a00 */
[----:B------:R-:W3:Y:S04]  /*7b080*/  LDL.LU.64 R92, [R1+0x2a20] ;  /* 0x002a2000015c7983 */ /* 0x000ee80000300a00 */
[----:B------:R-:W3:Y:S01]  /*7b090*/  LDL.LU.64 R94, [R1+0x2a28] ;  /* 0x002a2800015e7983 */ /* 0x000ee20000300a00 */
[----:B--2---:R-:W-:-:S15]  /*7b0a0*/  HMMA.1688.F32.TF32 R48, R240, R208, R48 ;  /* 0x000000d0f030723c */ /* 0x004fde0000081030 */
[----:B------:R-:W-:-:S09]  /*7b0b0*/  NOP ;  /* 0x0000000000007918 */ /* 0x000fd20000000000 */
[----:B------:R-:W-:Y:S01]  /*7b0c0*/  IMAD.MOV.U32 R221, RZ, RZ, R48 ;  /* 0x000000ffffdd7224 */ /* 0x000fe200078e0030 */
[----:B------:R-:W-:Y:S01]  /*7b0d0*/  MOV R217, R50 ;  /* 0x0000003200d97202 */ /* 0x000fe20000000f00 */
[----:B------:R-:W-:Y:S02]  /*7b0e0*/  IMAD.MOV.U32 R220, RZ, RZ, R49 ;  /* 0x000000ffffdc7224 */ /* 0x000fe400078e0031 */
[----:B------:R-:W-:Y:S01]  /*7b0f0*/  IMAD.MOV.U32 R216, RZ, RZ, R51 ;  /* 0x000000ffffd87224 */ /* 0x000fe200078e0033 */
[----:B------:R-:W2:Y:S04]  /*7b100*/  LDL.LU.64 R48, [R1+0x2a10] ;  /* 0x002a100001307983 */ /* 0x000ea80000300a00 */
[----:B------:R-:W2:Y:S04]  /*7b110*/  LDL.LU.64 R50, [R1+0x2a18] ;  /* 0x002a180001327983 */ /* 0x000ea80000300a00 */
[----:B------:R-:W-:Y:S04]  /*7b120*/  STL.64 [R1+0x9578], R206 ;  /* 0x009578ce01007387 */ /* 0x000fe80000100a00 */
[----:B------:R-:W-:Y:S01]  /*7b130*/  STL.64 [R1+0x9570], R202 ;  /* 0x009570ca01007387 */ /* 0x000fe20000100a00 */
[C---:B-----5:R-:W-:Y:S06]  /*7b140*/  HMMA.1688.F32.TF32 R168, R240.reuse, R200, R168 ;  /* 0x000000c8f0a8723c */ /* 0x060fec00000810a8 */
[C---:B----4-:R-:W-:Y:S06]  /*7b150*/  HMMA.1688.F32.TF32 R108, R240.reuse, R196, R108 ;  /* 0x000000c4f06c723c */ /* 0x050fec000008106c */
[C---:B------:R-:W-:Y:S06]  /*7b160*/  HMMA.1688.F32.TF32 R104, R240.reuse, R192, R104 ;  /* 0x000000c0f068723c */ /* 0x040fec0000081068 */
[C---:B------:R-:W-:Y:S06]  /*7b170*/  HMMA.1688.F32.TF32 R100, R240.reuse, R188, R100 ;  /* 0x000000bcf064723c */ /* 0x040fec0000081064 */
[C---:B---3--:R-:W-:Y:S06]  /*7b180*/  HMMA.1688.F32.TF32 R96, R240.reuse, R184, R96 ;  /* 0x000000b8f060723c */ /* 0x048fec0000081060 */
[C---:B------:R-:W-:Y:S01]  /*7b190*/  HMMA.1688.F32.TF32 R92, R240.reuse, R180, R92 ;  /* 0x000000b4f05c723c */ /* 0x040fe2000008105c */
[----:B------:R1:W-:Y:S04]  /*7b1a0*/  STL.64 [R1+0x13f0], R168 ;  /* 0x0013f0a801007387 */ /* 0x0003e80000100a00 */
[----:B------:R3:W-:Y:S04]  /*7b1b0*/  STL.64 [R1+0x13f8], R170 ;  /* 0x0013f8aa01007387 */ /* 0x0007e80000100a00 */
[----:B------:R4:W-:Y:S04]  /*7b1c0*/  STL.64 [R1+0x9568], R198 ;  /* 0x009568c601007387 */ /* 0x0009e80000100a00 */
[----:B------:R-:W-:Y:S04]  /*7b1d0*/  STL.64 [R1+0x13e0], R108 ;  /* 0x0013e06c01007387 */ /* 0x000fe80000100a00 */
[----:B------:R-:W-:Y:S04]  /*7b1e0*/  STL.64 [R1+0x13e8], R110 ;  /* 0x0013e86e01007387 */ /* 0x000fe80000100a00 */
[----:B------:R5:W-:Y:S04]  /*7b1f0*/  STL.64 [R1+0x9560], R194 ;  /* 0x009560c201007387 */ /* 0x000be80000100a00 */
        /* <DEDUP_REMOVED lines=9> */
[----:B-1----:R-:W5:Y:S04]  /*7b290*/  LDL.LU.64 R168, [R1+0x2a00] ;  /* 0x002a000001a87983 */ /* 0x002f680000300a00 */
[----:B---3--:R-:W3:Y:S01]  /*7b2a0*/  LDL.LU.64 R170, [R1+0x2a08] ;  /* 0x002a080001aa7983 */ /* 0x008ee20000300a00 */
[C---:B--2---:R-:W-:Y:S06]  /*7b2b0*/  HMMA.1688.F32.TF32 R48, R240.reuse, R176, R48 ;  /* 0x000000b0f030723c */ /* 0x044fec0000081030 */
[----:B------:R-:W-:-:S15]  /*7b2c0*/  HMMA.1688.F32.TF32 R212, R240, R204, R236 ;  /* 0x000000ccf0d4723c */ /* 0x000fde00000810ec */
[----:B------:R-:W-:-:S02]  /*7b2d0*/  NOP ;  /* 0x0000000000007918 */ /* 0x000fc40000000000 */
[----:B------:R1:W-:Y:S04]  /*7b2e0*/  STL.64 [R1+0x1390], R48 ;  /* 0x0013903001007387 */ /* 0x0003e80000100a00 */
[----:B------:R2:W-:Y:S04]  /*7b2f0*/  STL.64 [R1+0x1398], R50 ;  /* 0x0013983201007387 */ /* 0x0005e80000100a00 */
[----:B------:R-:W3:Y:S01]  /*7b300*/  LDL.LU.64 R248, [R1+0x29f0] ;  /* 0x0029f00001f87983 */ /* 0x000ee20000300a00 */
[----:B------:R-:W-:-:S03]  /*7b310*/  IMAD.MOV.U32 R232, RZ, RZ, R212 ;  /* 0x000000ffffe87224 */ /* 0x000fc600078e00d4 */
[----:B------:R-:W3:Y:S01]  /*7b320*/  LDL.LU.64 R250, [R1+0x29f8] ;  /* 0x0029f80001fa7983 */ /* 0x000ee20000300a00 */
[----:B------:R-:W-:-:S03]  /*7b330*/  IMAD.MOV.U32 R233, RZ, RZ, R213 ;  /* 0x000000ffffe97224 */ /* 0x000fc600078e00d5 */
[----:B------:R-:W3:Y:S01]  /*7b340*/  LDL.LU.64 R236, [R1+0x29e0] ;  /* 0x0029e00001ec7983 */ /* 0x000ee20000300a00 */
[----:B------:R-:W-:Y:S02]  /*7b350*/  IMAD.MOV.U32 R244, RZ, RZ, R214 ;  /* 0x000000fffff47224 */ /* 0x000fe400078e00d6 */
[----:B------:R-:W-:Y:S01]  /*7b360*/  IMAD.MOV.U32 R245, RZ, RZ, R215 ;  /* 0x000000fffff57224 */ /* 0x000fe200078e00d7 */
        /* <DEDUP_REMOVED lines=9> */
[----:B------:R-:W4:Y:S04]  /*7b400*/  LDL.LU.64 R192, [R1+0x2990] ;  /* 0x0029900001c07983 */ /* 0x000f280000300a00 */
        /* <DEDUP_REMOVED lines=14> */
[----:B--2---:R-:W2:Y:S01]  /*7b4f0*/  LDL.LU.64 R50, [R1+0x2f78] ;  /* 0x002f780001327983 */ /* 0x004ea20000300a00 */
[----:B---3--:R-:W-:-:S15]  /*7b500*/  HMMA.1688.F32.TF32 R168, R240, R172, R168 ;  /* 0x000000acf0a8723c */ /* 0x008fde00000810a8 */
[----:B------:R-:W-:-:S08]  /*7b510*/  NOP ;  /* 0x0000000000007918 */ /* 0x000fd00000000000 */
[----:B------:R-:W-:Y:S04]  /*7b520*/  STL.64 [R1+0x1380], R168 ;  /* 0x001380a801007387 */ /* 0x000fe80000100a00 */
[----:B------:R1:W-:Y:S04]  /*7b530*/  STL.64 [R1+0x1388], R170 ;  /* 0x001388aa01007387 */ /* 0x0003e80000100a00 */
[----:B-1----:R-:W3:Y:S04]  /*7b540*/  LDL.LU.64 R170, [R1+0x9658] ;  /* 0x0096580001aa7983 */ /* 0x002ee80000300a00 */
[----:B------:R-:W2:Y:S04]  /*7b550*/  LDL.LU.64 R168, [R1+0x9650] ;  /* 0x0096500001a87983 */ /* 0x000ea80000300a00 */
[----:B------:R1:W-:Y:S02]  /*7b560*/  STL.64 [R1+0x9520], R174 ;  /* 0x009520ae01007387 */ /* 0x0003e40000100a00 */
[C---:B-1----:R-:W-:Y:S02]  /*7b570*/  HMMA.1688.F32.TF32 R172, R240.reuse, R164, R236 ;  /* 0x000000a4f0ac723c */ /* 0x042fe400000810ec */
[----:B------:R1:W-:Y:S04]  /*7b580*/  STL.64 [R1+0x9508], R166 ;  /* 0x009508a601007387 */ /* 0x0003e80000100a00 */
[----:B------:R-:W-:Y:S01]  /*7b590*/  LDS R236, [R252+UR10+0x41000] ;  /* 0x0410000afcec7984 */ /* 0x000fe20008000800 */
[C---:B------:R-:W-:Y:S03]  /*7b5a0*/  HMMA.1688.F32.TF32 R212, R240.reuse, R160, R212 ;  /* 0x000000a0f0d4723c */ /* 0x040fe600000810d4 */
[----:B------:R-:W-:Y:S03]  /*7b5b0*/  LDS R238, [R252+UR10+0x41800] ;  /* 0x0418000afcee7984 */ /* 0x000fe60008000800 */
[C---:B-1----:R-:W-:Y:S01]  /*7b5c0*/  HMMA.1688.F32.TF32 R164, R240.reuse, R152, R200 ;  /* 0x00000098f0a4723c */ /* 0x042fe200000810c8 */
[----:B------:R-:W-:Y:S04]  /*7b5d0*/  LDS R237, [R2+UR10+0x41000] ;  /* 0x0410000a02ed7984 */ /* 0x000fe80008000800 */
[----:B------:R-:W1:Y:S01]  /*7b5e0*/  LDS R239, [R2+UR10+0x41800] ;  /* 0x0418000a02ef7984 */ /* 0x000e620008000800 */
[C---:B----4-:R-:W-:Y:S06]  /*7b5f0*/  HMMA.1688.F32.TF32 R196, R240.reuse, R148, R196 ;  /* 0x00000094f0c4723c */ /* 0x050fec00000810c4 */
[C---:B-----5:R-:W-:Y:S06]  /*7b600*/  HMMA.1688.F32.TF32 R108, R240.reuse, R136, R108 ;  /* 0x00000088f06c723c */ /* 0x060fec000008106c */
        /* <DEDUP_REMOVED lines=9> */
[----:B------:R2:W-:Y:S02]  /*7b6a0*/  STL.64 [R1+0x1368], R174 ;  /* 0x001368ae01007387 */ /* 0x0005e40000100a00 */
[----:B--2---:R-:W-:Y:S02]  /*7b6b0*/  HMMA.1688.F32.TF32 R172, R240, R156, R204 ;  /* 0x0000009cf0ac723c */ /* 0x004fe400000810cc */
[----:B------:R-:W-:Y:S04]  /*7b6c0*/  STL.64 [R1+0x1350], R212 ;  /* 0x001350d401007387 */ /* 0x000fe80000100a00 */
[----:B------:R-:W-:-:S15]  /*7b6d0*/  STL.64 [R1+0x1358], R214 ;  /* 0x001358d601007387 */ /* 0x000fde0000100a00 */
[----:B------:R-:W-:-:S02]  /*7b6e0*/  NOP ;  /* 0x0000000000007918 */ /* 0x000fc40000000000 */
[----:B------:R-:W-:Y:S04]  /*7b6f0*/  STL.64 [R1+0x1340], R172 ;  /* 0x001340ac01007387 */ /* 0x000fe80000100a00 */
[----:B------:R2:W-:Y:S04]  /*7b700*/  STL.64 [R1+0x1348], R174 ;  /* 0x001348ae01007387 */ /* 0x0005e80000100a00 */
[----:B------:R-:W-:Y:S04]  /*7b710*/  STL.64 [R1+0x1330], R164 ;  /* 0x001330a401007387 */ /* 0x000fe80000100a00 */
[----:B------:R4:W-:Y:S01]  /*7b720*/  STL.64 [R1+0x1338], R166 ;  /* 0x001338a601007387 */ /* 0x0009e20000100a00 */
[C---:B--2---:R-:W-:Y:S06]  /*7b730*/  HMMA.1688.F32.TF32 R172, R240.reuse, R144, R192 ;  /* 0x00000090f0ac723c */ /* 0x044fec00000810c0 */
[----:B----4-:R-:W-:Y:S01]  /*7b740*/  HMMA.1688.F32.TF32 R164, R240, R140, R180 ;  /* 0x0000008cf0a4723c */ /* 0x010fe200000810b4 */
[----:B------:R-:W-:Y:S04]  /*7b750*/  STL.64 [R1+0x1320], R196 ;  /* 0x001320c401007387 */ /* 0x000fe80000100a00 */
[----:B------:R-:W-:-:S12]  /*7b760*/  STL.64 [R1+0x1328], R198 ;  /* 0x001328c601007387 */ /* 0x000fd80000100a00 */
        /* <DEDUP_REMOVED lines=12> */
[----:B--2---:R-:W2:Y:S04]  /*7b830*/  LDL.LU.64 R108, [R1+0x30b0] ;  /* 0x0030b000016c7983 */ /* 0x004ea80000300a00 */
[----:B------:R3:W-:Y:S04]  /*7b840*/  STL.64 [R1+0x12b0], R92 ;  /* 0x0012b05c01007387 */ /* 0x0007e80000100a00 */
[----:B------:R3:W-:Y:S04]  /*7b850*/  STL.64 [R1+0x12b8], R94 ;  /* 0x0012b85e01007387 */ /* 0x0007e80000100a00 */
[----:B----4-:R-:W2:Y:S01]  /*7b860*/  LDL.LU.64 R110, [R1+0x30b8] ;  /* 0x0030b800016e7983 */ /* 0x010ea20000300a00 */
[----:B------:R-:W-:-:S15]  /*7b870*/  HMMA.1688.F32.TF32 R48, R240, R116, R48 ;  /* 0x00000074f030723c */ /* 0x000fde0000081030 */
[----:B------:R-:W-:-:S08]  /*7b880*/  NOP ;  /* 0x0000000000007918 */ /* 0x000fd00000000000 */
[----:B------:R4:W-:Y:S04]  /*7b890*/  STL.64 [R1+0x12a0], R48 ;  /* 0x0012a03001007387 */ /* 0x0009e80000100a00 */
[----:B------:R4:W-:Y:S04]  /*7b8a0*/  STL.64 [R1+0x12a8], R50 ;  /* 0x0012a83201007387 */ /* 0x0009e80000100a00 */
[----:B-----5:R-:W5:Y:S04]  /*7b8b0*/  LDL.LU.64 R104, [R1+0x30a0] ;  /* 0x0030a00001687983 */ /* 0x020f680000300a00 */
[----:B-1----:R-:W5:Y:S04]  /*7b8c0*/  LDL.LU.64 R106, [R1+0x30a8] ;  /* 0x0030a800016a7983 */ /* 0x002f680000300a00 */
        /* <DEDUP_REMOVED lines=25> */
[----:B------:R-:W4:Y:S01]  /*7ba60*/  LDL.LU.64 R50, [R1+0x2b88] ;  /* 0x002b880001327983 */ /* 0x000f220000300a00 */
        /* <DEDUP_REMOVED lines=57> */
[----:B------:R4:W-:Y:S01]  /*7be00*/  STL.64 [R1+0x11c0], R164 ;  /* 0x0011c0a401007387 */ /* 0x0009e20000100a00 */
[----:B-1----:R-:W-:Y:S03]  /*7be10*/  HMMA.1688.F32.TF32 R60, R240, R56, R48 ;  /* 0x00000038f03c723c */ /* 0x002fe60000081030 */
[----:B------:R1:W-:Y:S04]  /*7be20*/  STL.64 [R1+0x11c8], R166 ;  /* 0x0011c8a601007387 */ /* 0x0003e80000100a00 */
[----:B------:R-:W2:Y:S04]  /*7be30*/  LDL.LU.64 R48, [R1+0x3140] ;  /* 0x0031400001307983 */ /* 0x000ea80000300a00 */
[----:B------:R-:W2:-:S12]  /*7be40*/  LDL.LU.64 R50, [R1+0x3148] ;  /* 0x0031480001327983 */ /* 0x000e980000300a00 */
        /* <DEDUP_REMOVED lines=16> */
[----:B-----5:R-:W5:Y:S04]  /*7bf50*/  LDL.LU.64 R172, [R1+0x3160] ;  /* 0x0031600001ac7983 */ /* 0x020f680000300a00 */
[----:B---3--:R-:W5:Y:S04]  /*7bf60*/  LDL.LU.64 R174, [R1+0x3168] ;  /* 0x0031680001ae7983 */ /* 0x008f680000300a00 */
[----:B----4-:R-:W3:Y:S04]  /*7bf70*/  LDL.LU.64 R164, [R1+0x3170] ;  /* 0x0031700001a47983 */ /* 0x010ee80000300a00 */
[----:B-1----:R-:W3:Y:S04]  /*7bf80*/  LDL.LU.64 R166, [R1+0x3178] ;  /* 0x0031780001a67983 */ /* 0x002ee80000300a00 */
[----:B------:R-:W4:Y:S04]  /*7bf90*/  LDL.LU.64 R60, [R1+0x3180] ;  /* 0x00318000013c7983 */ /* 0x000f280000300a00 */
[----:B------:R-:W4:Y:S04]  /*7bfa0*/  LDL.LU.64 R62, [R1+0x3188] ;  /* 0x00318800013e7983 */ /* 0x000f280000300a00 */
[----:B------:R1:W-:Y:S04]  /*7bfb0*/  STL.64 [R1+0x9398], R58 ;  /* 0x0093983a01007387 */ /* 0x0003e80000100a00 */
[----:B------:R-:W5:Y:S04]  /*7bfc0*/  LDL.LU.64 R56, [R1+0x3120] ;  /* 0x0031200001387983 */ /* 0x000f680000300a00 */
[----:B-1----:R-:W5:Y:S01]  /*7bfd0*/  LDL.LU.64 R58, [R1+0x3128] ;  /* 0x00312800013a7983 */ /* 0x002f620000300a00 */
[----:B--2---:R-:W-:-:S15]  /*7bfe0*/  HMMA.1688.F32.TF32 R48, R240, R52, R48 ;  /* 0x00000034f030723c */ /* 0x004fde0000081030 */
[----:B------:R-:W-:-:S08]  /*7bff0*/  NOP ;  /* 0x0000000000007918 */ /* 0x000fd00000000000 */
[----:B------:R-:W-:Y:S04]  /*7c000*/  STL.64 [R1+0x11a0], R48 ;  /* 0x0011a03001007387 */ /* 0x000fe80000100a00 */
[----:B------:R1:W-:Y:S04]  /*7c010*/  STL.64 [R1+0x11a8], R50 ;  /* 0x0011a83201007387 */ /* 0x0003e80000100a00 */
[----:B-1----:R-:W2:Y:S04]  /*7c020*/  LDL.LU.64 R50, [R1+0x95f8] ;  /* 0x0095f80001327983 */ /* 0x002ea80000300a00 */
[----:B------:R-:W3:Y:S04]  /*7c030*/  LDL.LU.64 R48, [R1+0x95f0] ;  /* 0x0095f00001307983 */ /* 0x000ee80000300a00 */
[----:B------:R1:W-:Y:S04]  /*7c040*/  STL.64 [R1+0x9390], R54 ;  /* 0x0093903601007387 */ /* 0x0003e80000100a00 */
[----:B------:R-:W3:Y:S04]  /*7c050*/  LDL.LU.64 R52, [R1+0x3130] ;  /* 0x0031300001347983 */ /* 0x000ee80000300a00 */
[----:B-1----:R-:W3:Y:S01]  /*7c060*/  LDL.LU.64 R54, [R1+0x3138] ;  /* 0x0031380001367983 */ /* 0x002ee20000300a00 */
[C---:B-----5:R-:W-:Y:S03]  /*7c070*/  HMMA.1688.F32.TF32 R56, R240.reuse, R44, R56 ;  /* 0x0000002cf038723c */ /* 0x060fe60000081038 */
[----:B--2---:R1:W-:Y:S03]  /*7c080*/  STL.64 [R1+0x9388], R50 ;  /* 0x0093883201007387 */ /* 0x0043e60000100a00 */
[C---:B---3--:R-:W-:Y:S06]  /*7c090*/  HMMA.1688.F32.TF32 R52, R240.reuse, R48, R52 ;  /* 0x00000030f034723c */ /* 0x048fec0000081034 */
[----:B-1----:R-:W-:-:S15]  /*7c0a0*/  HMMA.1688.F32.TF32 R48, R240, R40, R248 ;  /* 0x00000028f030723c */ /* 0x002fde00000810f8 */
[----:B------:R-:W-:-:S02]  /*7c0b0*/  NOP ;  /* 0x0000000000007918 */ /* 0x000fc40000000000 */
[----:B------:R-:W-:Y:S04]  /*7c0c0*/  STL.64 [R1+0x1190], R52 ;  /* 0x0011903401007387 */ /* 0x000fe80000100a00 */
[----:B------:R1:W-:Y:S04]  /*7c0d0*/  STL.64 [R1+0x1198], R54 ;  /* 0x0011983601007387 */ /* 0x0003e80000100a00 */
[----:B------:R-:W-:Y:S04]  /*7c0e0*/  STL.64 [R1+0x1180], R56 ;  /* 0x0011803801007387 */ /* 0x000fe80000100a00 */
[----:B------:R-:W-:Y:S01]  /*7c0f0*/  STL.64 [R1+0x1188], R58 ;  /* 0x0011883a01007387 */ /* 0x000fe20000100a00 */
[C---:B-1----:R-:W-:Y:S03]  /*7c100*/  HMMA.1688.F32.TF32 R52, R240.reuse, R36, R212 ;  /* 0x00000024f034723c */ /* 0x042fe600000810d4 */
[----:B------:R1:W-:Y:S04]  /*7c110*/  STL.64 [R1+0x9378], R38 ;  /* 0x0093782601007387 */ /* 0x0003e80000100a00 */
[----:B------:R-:W-:Y:S04]  /*7c120*/  STL.64 [R1+0x1450], R48 ;  /* 0x0014503001007387 */ /* 0x000fe80000100a00 */
[----:B------:R2:W-:Y:S01]  /*7c130*/  STL.64 [R1+0x1458], R50 ;  /* 0x0014583201007387 */ /* 0x0005e20000100a00 */
[C---:B-1----:R-:W-:Y:S06]  /*7c140*/  HMMA.1688.F32.TF32 R36, R240.reuse, R28, R200 ;  /* 0x0000001cf024723c */ /* 0x042fec00000810c8 */
[C---:B--2---:R-:W-:Y:S05]  /*7c150*/  HMMA.1688.F32.TF32 R48, R240.reuse, R32, R204 ;  /* 0x00000020f030723c */ /* 0x044fea00000810cc */
[----:B------:R-:W-:Y:S04]  /*7c160*/  STL.64 [R1+0x1470], R52 ;  /* 0x0014703401007387 */ /* 0x000fe80000100a00 */
[----:B------:R-:W-:Y:S04]  /*7c170*/  STL.64 [R1+0x1478], R54 ;  /* 0x0014783601007387 */ /* 0x000fe80000100a00 */
[----:B------:R1:W-:Y:S10]  /*7c180*/  STL.64 [R1+0x9380], R30 ;  /* 0x0093801e01007387 */ /* 0x0003f40000100a00 */
[----:B------:R-:W-:Y:S04]  /*7c190*/  STL.64 [R1+0x1490], R48 ;  /* 0x0014903001007387 */ /* 0x000fe80000100a00 */
[----:B------:R2:W-:Y:S04]  /*7c1a0*/  STL.64 [R1+0x1498], R50 ;  /* 0x0014983201007387 */ /* 0x0005e80000100a00 */
[----:B------:R-:W-:Y:S01]  /*7c1b0*/  STL.64 [R1+0x14e0], R36 ;  /* 0x0014e02401007387 */ /* 0x000fe20000100a00 */
[C---:B-1----:R-:W-:Y:S03]  /*7c1c0*/  HMMA.1688.F32.TF32 R28, R240.reuse, R16, R180 ;  /* 0x00000010f01c723c */ /* 0x042fe600000810b4 */
[----:B------:R1:W-:Y:S03]  /*7c1d0*/  STL.64 [R1+0x14e8], R38 ;  /* 0x0014e82601007387 */ /* 0x0003e60000100a00 */
[C---:B--2---:R-:W-:Y:S06]  /*7c1e0*/  HMMA.1688.F32.TF32 R48, R240.reuse, R24, R196 ;  /* 0x00000018f030723c */ /* 0x044fec00000810c4 */
[----:B-1----:R-:W-:-:S15]  /*7c1f0*/  HMMA.1688.F32.TF32 R36, R240, R20, R192 ;  /* 0x00000014f024723c */ /* 0x002fde00000810c0 */
[----:B------:R-:W-:-:S02]  /*7c200*/  NOP ;  /* 0x0000000000007918 */ /* 0x000fc40000000000 */
[----:B------:R-:W-:Y:S04]  /*7c210*/  STL.64 [R1+0x1520], R48 ;  /* 0x0015203001007387 */ /* 0x000fe80000100a00 */
[----:B------:R1:W-:Y:S04]  /*7c220*/  STL.64 [R1+0x1528], R50 ;  /* 0x0015283201007387 */ /* 0x0003e80000100a00 */
[----:B------:R-:W-:Y:S04]  /*7c230*/  STL.64 [R1+0x1580], R36 ;  /* 0x0015802401007387 */ /* 0x000fe80000100a00 */
[----:B------:R2:W-:Y:S01]  /*7c240*/  STL.64 [R1+0x1588], R38 ;  /* 0x0015882601007387 */ /* 0x0005e20000100a00 */
[C---:B-1----:R-:W-:Y:S03]  /*7c250*/  HMMA.1688.F32.TF32 R48, R240.reuse, R12, R172 ;  /* 0x0000000cf030723c */ /* 0x042fe600000810ac */
[----:B------:R-:W-:Y:S04]  /*7c260*/  STL.64 [R1+0x15d0], R28 ;  /* 0x0015d01c01007387 */ /* 0x000fe80000100a00 */
[----:B------:R4:W-:Y:S01]  /*7c270*/  STL.64 [R1+0x15d8], R30 ;  /* 0x0015d81e01007387 */ /* 0x0009e20000100a00 */
[C---:B--2---:R-:W-:Y:S06]  /*7c280*/  HMMA.1688.F32.TF32 R36, R240.reuse, R8, R164 ;  /* 0x00000008f024723c */ /* 0x044fec00000810a4 */
[----:B----4-:R-:W-:Y:S09]  /*7c290*/  HMMA.1688.F32.TF32 R28, R240, R4, R60 ;  /* 0x00000004f01c723c */ /* 0x010ff2000008103c */
[----:B------:R-:W-:Y:S04]  /*7c2a0*/  STL.64 [R1+0x15f0], R48 ;  /* 0x0015f03001007387 */ /* 0x000fe80000100a00 */
[----:B------:R-:W-:Y:S04]  /*7c2b0*/  STL.64 [R1+0x15f8], R50 ;  /* 0x0015f83201007387 */ /* 0x000fe80000100a00 */
[----:B------:R1:W-:Y:S04]  /*7c2c0*/  STL.64 [R1+0x1620], R36 ;  /* 0x0016202401007387 */ /* 0x0003e80000100a00 */
[----:B------:R2:W-:Y:S01]  /*7c2d0*/  STL.64 [R1+0x1628], R38 ;  /* 0x0016282601007387 */ /* 0x0005e20000100a00 */
[----:B------:R-:W-:-:S03]  /*7c2e0*/  IMAD.MOV.U32 R192, RZ, RZ, R223 ;  /* 0x000000ffffc07224 */ /* 0x000fc600078e00df */
[----:B------:R-:W-:Y:S04]  /*7c2f0*/  STL.64 [R1+0x1610], R28 ;  /* 0x0016101c01007387 */ /* 0x000fe80000100a00 */
[----:B------:R-:W3:Y:S01]  /*7c300*/  LDL.LU R196, [R1+0x1dd0] ;  /* 0x001dd00001c47983 */ /* 0x000ee20000300800 */
[----:B------:R-:W-:-:S03]  /*7c310*/  IMAD.MOV.U32 R193, RZ, RZ, R222 ;  /* 0x000000ffffc17224 */ /* 0x000fc600078e00de */
[----:B------:R-:W3:Y:S01]  /*7c320*/  LDL.LU R197, [R1+0x1dd4] ;  /* 0x001dd40001c57983 */ /* 0x000ee20000300800 */
[----:B------:R-:W-:-:S03]  /*7c330*/  IMAD.MOV.U32 R194, RZ, RZ, R219 ;  /* 0x000000ffffc27224 */ /* 0x000fc600078e00db */
[----:B------:R-:W3:Y:S01]  /*7c340*/  LDL.LU R198, [R1+0x1dd8] ;  /* 0x001dd80001c67983 */ /* 0x000ee20000300800 */
[----:B------:R-:W-:-:S03]  /*7c350*/  IMAD.MOV.U32 R195, RZ, RZ, R218 ;  /* 0x000000ffffc37224 */ /* 0x000fc600078e00da */
[----:B------:R-:W3:Y:S04]  /*7c360*/  LDL.LU R199, [R1+0x1ddc] ;  /* 0x001ddc0001c77983 */ /* 0x000ee80000300800 */
[----:B------:R-:W4:Y:S04]  /*7c370*/  LDL.LU R223, [R1+0x95ec] ;  /* 0x0095ec0001df7983 */ /* 0x000f280000300800 */
[----:B------:R-:W5:Y:S04]  /*7c380*/  LDL.LU R222, [R1+0x95e8] ;  /* 0x0095e80001de7983 */ /* 0x000f680000300800 */
        /* <DEDUP_REMOVED lines=14> */
[----:B------:R-:W3:Y:S04]  /*7c470*/  LDL.64 R214, [R1+0x38] ;  /* 0x0000380001d67983 */ /* 0x000ee80000100a00 */
[----:B------:R-:W3:Y:S04]  /*7c480*/  LDL.LU R52, [R1+0x1840] ;  /* 0x0018400001347983 */ /* 0x000ee80000300800 */
[----:B------:R-:W3:Y:S04]  /*7c490*/  LDL.LU R53, [R1+0x1844] ;  /* 0x0018440001357983 */ /* 0x000ee80000300800 */
[----:B------:R-:W3:Y:S04]  /*7c4a0*/  LDL.LU R54, [R1+0x1848] ;  /* 0x0018480001367983 */ /* 0x000ee80000300800 */
[----:B------:R-:W3:Y:S01]  /*7c4b0*/  LDL.LU R55, [R1+0x184c] ;  /* 0x00184c0001377983 */ /* 0x000ee20000300800 */
[----:B------:R-:W-:-:S03]  /*7c4c0*/  IMAD.MOV.U32 R3, RZ, RZ, R30 ;  /* 0x000000ffff037224 */ /* 0x000fc600078e001e */
[----:B------:R-:W3:Y:S01]  /*7c4d0*/  LDL.LU R240, [R1+0x2050] ;  /* 0x0020500001f07983 */ /* 0x000ee20000300800 */
[----:B------:R-:W-:-:S03]  /*7c4e0*/  MOV R0, R31 ;  /* 0x0000001f00007202 */ /* 0x000fc60000000f00 */
[----:B------:R-:W3:Y:S04]  /*7c4f0*/  LDL.LU R241, [R1+0x2054] ;  /* 0x0020540001f17983 */ /* 0x000ee80000300800 */
[----:B------:R-:W3:Y:S04]  /*7c500*/  LDL.LU R242, [R1+0x2058] ;  /* 0x0020580001f27983 */ /* 0x000ee80000300800 */
[----:B------:R-:W3:Y:S04]  /*7c510*/  LDL.LU R243, [R1+0x205c] ;  /* 0x00205c0001f37983 */ /* 0x000ee80000300800 */
[----:B------:R-:W3:Y:S04]  /*7c520*/  LDL.64 R30, [R1+0x28] ;  /* 0x00002800011e7983 */ /* 0x000ee80000100a00 */
[----:B-1----:R-:W3:Y:S04]  /*7c530*/  LDL.LU R36, [R1+0x17f0] ;  /* 0x0017f00001247983 */ /* 0x002ee80000300800 */
[----:B------:R-:W3:Y:S04]  /*7c540*/  LDL.LU R37, [R1+0x17f4] ;  /* 0x0017f40001257983 */ /* 0x000ee80000300800 */
[----:B--2---:R-:W2:Y:S04]  /*7c550*/  LDL.LU R38, [R1+0x17f8] ;  /* 0x0017f80001267983 */ /* 0x004ea80000300800 */
[----:B------:R-:W2:Y:S04]  /*7c560*/  LDL.LU R39, [R1+0x17fc] ;  /* 0x0017fc0001277983 */ /* 0x000ea80000300800 */
[----:B------:R-:W2:Y:S04]  /*7c570*/  LDL.64 R50, [R1+0x18] ;  /* 0x0000180001327983 */ /* 0x000ea80000100a00 */
[----:B------:R-:W2:Y:S04]  /*7c580*/  LDL.64 R58, [R1+0x8] ;  /* 0x00000800013a7983 */ /* 0x000ea80000100a00 */
[----:B------:R-:W2:Y:S04]  /*7c590*/  LDL.LU R60, [R1+0x18f0] ;  /* 0x0018f000013c7983 */ /* 0x000ea80000300800 */
[----:B------:R-:W2:Y:S04]  /*7c5a0*/  LDL.LU R61, [R1+0x18f4] ;  /* 0x0018f400013d7983 */ /* 0x000ea80000300800 */
[----:B------:R-:W2:Y:S04]  /*7c5b0*/  LDL.LU R62, [R1+0x18f8] ;  /* 0x0018f800013e7983 */ /* 0x000ea80000300800 */
[----:B------:R-:W2:Y:S01]  /*7c5c0*/  LDL.LU R63, [R1+0x18fc] ;  /* 0x0018fc00013f7983 */ /* 0x000ea20000300800 */
[----:B------:R-:W-:-:S02]  /*7c5d0*/  IMAD.MOV.U32 R204, RZ, RZ, R226 ;  /* 0x000000ffffcc7224 */ /* 0x000fc400078e00e2 */
[----:B------:R-:W-:Y:S02]  /*7c5e0*/  IMAD.MOV.U32 R205, RZ, RZ, R227 ;  /* 0x000000ffffcd7224 */ /* 0x000fe400078e00e3 */
[----:B------:R-:W-:Y:S02]  /*7c5f0*/  IMAD.MOV.U32 R206, RZ, RZ, R230 ;  /* 0x000000ffffce7224 */ /* 0x000fe400078e00e6 */
[----:B------:R-:W-:Y:S01]  /*7c600*/  IMAD.MOV.U32 R207, RZ, RZ, R231 ;  /* 0x000000ffffcf7224 */ /* 0x000fe200078e00e7 */
[----:B------:R-:W-:Y:S01]  /*7c610*/  MOV R201, R235 ;  /* 0x000000eb00c97202 */ /* 0x000fe20000000f00 */
[----:B------:R-:W-:Y:S02]  /*7c620*/  IMAD.MOV.U32 R200, RZ, RZ, R234 ;  /* 0x000000ffffc87224 */ /* 0x000fe400078e00ea */
[----:B------:R-:W-:Y:S02]  /*7c630*/  IMAD.MOV.U32 R202, RZ, RZ, R246 ;  /* 0x000000ffffca7224 */ /* 0x000fe400078e00f6 */
[----:B------:R-:W-:-:S02]  /*7c640*/  IMAD.MOV.U32 R203, RZ, RZ, R247 ;  /* 0x000000ffffcb7224 */ /* 0x000fc400078e00f7 */
[----:B----4-:R-:W-:Y:S01]  /*7c650*/  IMAD.MOV.U32 R175, RZ, RZ, R223 ;  /* 0x000000ffffaf7224 */ /* 0x010fe200078e00df */
[----:B-----5:R-:W-:Y:S01]  /*7c660*/  MOV R174, R222 ;  /* 0x000000de00ae7202 */ /* 0x020fe20000000f00 */
[----:B---3--:R-:W-:Y:S02]  /*7c670*/  IMAD.MOV.U32 R173, RZ, RZ, R219 ;  /* 0x000000ffffad7224 */ /* 0x008fe400078e00db */
[----:B------:R-:W-:Y:S02]  /*7c680*/  IMAD.MOV.U32 R172, RZ, RZ, R218 ;  /* 0x000000ffffac7224 */ /* 0x000fe400078e00da */
[----:B------:R-:W3:Y:S04]  /*7c690*/  LDL.LU R218, [R1+0x95dc] ;  /* 0x0095dc0001da7983 */ /* 0x000ee80000300800 */
[----:B------:R-:W3:Y:S04]  /*7c6a0*/  LDL.LU R219, [R1+0x95d8] ;  /* 0x0095d80001db7983 */ /* 0x000ee80000300800 */
[----:B------:R-:W4:Y:S04]  /*7c6b0*/  LDL.LU R222, [R1+0x95d4] ;  /* 0x0095d40001de7983 */ /* 0x000f280000300800 */
[----:B------:R-:W4:Y:S04]  /*7c6c0*/  LDL.LU R223, [R1+0x95d0] ;  /* 0x0095d00001df7983 */ /* 0x000f280000300800 */
[----:B------:R-:W5:Y:S04]  /*7c6d0*/  LDL.LU R226, [R1+0x95cc] ;  /* 0x0095cc0001e27983 */ /* 0x000f680000300800 */
[----:B------:R-:W5:Y:S04]  /*7c6e0*/  LDL.LU R227, [R1+0x95c8] ;  /* 0x0095c80001e37983 */ /* 0x000f680000300800 */
[----:B------:R-:W3:Y:S04]  /*7c6f0*/  LDL.LU R230, [R1+0x95c4] ;  /* 0x0095c40001e67983 */ /* 0x000ee80000300800 */
[----:B------:R-:W3:Y:S04]  /*7c700*/  LDL.LU R231, [R1+0x95c0] ;  /* 0x0095c00001e77983 */ /* 0x000ee80000300800 */
[----:B------:R-:W4:Y:S04]  /*7c710*/  LDL.LU R234, [R1+0x95bc] ;  /* 0x0095bc0001ea7983 */ /* 0x000f280000300800 */
[----:B------:R-:W4:Y:S04]  /*7c720*/  LDL.LU R235, [R1+0x95b8] ;  /* 0x0095b80001eb7983 */ /* 0x000f280000300800 */
[----:B------:R-:W5:Y:S04]  /*7c730*/  LDL.LU R246, [R1+0x95b4] ;  /* 0x0095b40001f67983 */ /* 0x000f680000300800 */
[----:B------:R-:W5:Y:S01]  /*7c740*/  LDL.LU R247, [R1+0x95b0] ;  /* 0x0095b00001f77983 */ /* 0x000f620000300800 */
[----:B------:R-:W-:Y:S06]  /*7c750*/  HMMA.1688.F32.TF32 R248, R236, R214, R248 ;  /* 0x000000d6ecf8723c */ /* 0x000fec00000810f8 */
[----:B------:R-:W-:-:S02]  /*7c760*/  IMAD.MOV.U32 R13, RZ, RZ, R214 ;  /* 0x000000ffff0d7224 */ /* 0x000fc400078e00d6 */
[----:B------:R-:W-:Y:S02]  /*7c770*/  IMAD.MOV.U32 R12, RZ, RZ, R215 ;  /* 0x000000ffff0c7224 */ /* 0x000fe400078e00d7 */
[----:B------:R-:W3:-:S14]  /*7c780*/  LDL.LU.64 R214, [R1+0x95a8] ;  /* 0x0095a80001d67983 */ /* 0x000edc0000300a00 */
[----:B------:R-:W-:Y:S01]  /*7c790*/  MOV R5, R250 ;  /* 0x000000fa00057202 */ /* 0x000fe20000000f00 */
[----:B------:R-:W-:Y:S02]  /*7c7a0*/  IMAD.MOV.U32 R4, RZ, RZ, R251 ;  /* 0x000000ffff047224 */ /* 0x000fe400078e00fb */
[----:B------:R-:W3:Y:S04]  /*7c7b0*/  LDL.LU.64 R250, [R1+0x95a0] ;  /* 0x0095a00001fa7983 */ /* 0x000ee80000300a00 */
[----:B------:R1:W-:Y:S04]  /*7c7c0*/  STL [R1+0x8e34], R4 ;  /* 0x008e340401007387 */ /* 0x0003e80000100800 */
[----:B------:R1:W-:Y:S01]  /*7c7d0*/  STL [R1+0x8e30], R5 ;  /* 0x008e300501007387 */ /* 0x0003e20000100800 */
[----:B------:R-:W-:Y:S06]  /*7c7e0*/  HMMA.1688.F32.TF32 R240, R236, R30, R240 ;  /* 0x0000001eecf0723c */ /* 0x000fec00000810f0 */
[----:B-1----:R-:W-:-:S02]  /*7c7f0*/  IMAD.MOV.U32 R4, RZ, RZ, R31 ;  /* 0x000000ffff047224 */ /* 0x002fc400078e001f */
[----:B------:R-:W-:Y:S02]  /*7c800*/  IMAD.MOV.U32 R5, RZ, RZ, R30 ;  /* 0x000000ffff057224 */ /* 0x000fe400078e001e */
[----:B--2---:R-:W-:Y:S01]  /*7c810*/  HMMA.1688.F32.TF32 R28, R236, R50, R36 ;  /* 0x00000032ec1c723c */ /* 0x004fe20000081024 */
[----:B------:R-:W-:Y:S02]  /*7c820*/  IMAD.MOV.U32 R8, RZ, RZ, R249 ;  /* 0x000000ffff087224 */ /* 0x000fe400078e00f9 */
[----:B------:R-:W-:-:S03]  /*7c830*/  IMAD.MOV.U32 R9, RZ, RZ, R248 ;  /* 0x000000ffff097224 */ /* 0x000fc600078e00f8 */
[----:B------:R-:W-:Y:S04]  /*7c840*/  STL [R1+0x8e2c], R8 ;  /* 0x008e2c0801007387 */ /* 0x000fe80000100800 */
[----:B------:R-:W-:Y:S04]  /*7c850*/  STL [R1+0x8e28], R9 ;  /* 0x008e280901007387 */ /* 0x000fe80000100800 */
[----:B------:R-:W-:Y:S04]  /*7c860*/  STL.64 [R1+0x17c0], R240 ;  /* 0x0017c0f001007387 */ /* 0x000fe80000100a00 */
[----:B------:R-:W-:Y:S05]  /*7c870*/  STL.64 [R1+0x17c8], R242 ;  /* 0x0017c8f201007387 */ /* 0x000fea0000100a00 */
[----:B------:R-:W-:Y:S04]  /*7c880*/  STL.64 [R1+0x17f0], R28 ;  /* 0x0017f01c01007387 */ /* 0x000fe80000100a00 */
[----:B------:R1:W-:Y:S02]  /*7c890*/  STL.64 [R1+0x17f8], R30 ;  /* 0x0017f81e01007387 */ /* 0x0003e40000100a00 */
[----:B-1----:R-:W-:Y:S01]  /*7c8a0*/  HMMA.1688.F32.TF32 R28, R236, R58, R52 ;  /* 0x0000003aec1c723c */ /* 0x002fe20000081034 */
[----:B------:R-:W-:-:S02]  /*7c8b0*/  IMAD.MOV.U32 R9, RZ, RZ, R50 ;  /* 0x000000ffff097224 */ /* 0x000fc400078e0032 */
[----:B------:R-:W-:-:S15]  /*7c8c0*/  IMAD.MOV.U32 R8, RZ, RZ, R51 ;  /* 0x000000ffff087224 */ /* 0x000fde00078e0033 */
[----:B------:R-:W-:-:S05]  /*7c8d0*/  NOP ;  /* 0x0000000000007918 */ /* 0x000fca0000000000 */
[----:B------:R-:W-:Y:S04]  /*7c8e0*/  STL.64 [R1+0x1840], R28 ;  /* 0x0018401c01007387 */ /* 0x000fe80000100a00 */
[----:B------:R4:W-:Y:S02]  /*7c8f0*/  STL.64 [R1+0x1848], R30 ;  /* 0x0018481e01007387 */ /* 0x0009e40000100a00 */
[C---:B----4-:R-:W-:Y:S06]  /*7c900*/  HMMA.1688.F32.TF32 R28, R236.reuse, R234, R172 ;  /* 0x000000eaec1c723c */ /* 0x050fec00000810ac */
[C---:B-----5:R-:W-:Y:S06]  /*7c910*/  HMMA.1688.F32.TF32 R36, R236.reuse, R246, R164 ;  /* 0x000000f6ec24723c */ /* 0x060fec00000810a4 */
[----:B---3--:R-:W-:-:S15]  /*7c920*/  HMMA.1688.F32.TF32 R48, R236, R250, R60 ;  /* 0x000000faec30723c */ /* 0x008fde000008103c */
[----:B------:R-:W-:-:S08]  /*7c930*/  NOP ;  /* 0x0000000000007918 */ /* 0x000fd00000000000 */
        /* <DEDUP_REMOVED lines=8> */
[----:B-1----:R-:W-:Y:S09]  /*7c9c0*/  HMMA.1688.F32.TF32 R28, R236, R222, R196 ;  /* 0x000000deec1c723c */ /* 0x002ff200000810c4 */
[----:B------:R-:W-:Y:S04]  /*7c9d0*/  STL.64 [R1+0x1cf0], R48 ;  /* 0x001cf03001007387 */ /* 0x000fe80000100a00 */
[----:B------:R-:W-:Y:S04]  /*7c9e0*/  STL.64 [R1+0x1cf8], R50 ;  /* 0x001cf83201007387 */ /* 0x000fe80000100a00 */
[----:B------:R-:W-:Y:S04]  /*7c9f0*/  STL.64 [R1+0x1d80], R36 ;  /* 0x001d802401007387 */ /* 0x000fe80000100a00 */
[----:B------:R-:W-:Y:S04]  /*7ca00*/  STL.64 [R1+0x1d88], R38 ;  /* 0x001d882601007387 */ /* 0x000fe80000100a00 */
[----:B------:R1:W-:Y:S01]  /*7ca10*/  STL.64 [R1+0x1dd8], R30 ;  /* 0x001dd81e01007387 */ /* 0x0003e20000100a00 */
[----:B------:R-:W-:-:S02]  /*7ca20*/  IMAD.MOV.U32 R84, RZ, RZ, R28 ;  /* 0x000000ffff547224 */ /* 0x000fc400078e001c */
[----:B------:R-:W-:Y:S02]  /*7ca30*/  IMAD.MOV.U32 R85, RZ, RZ, R29 ;  /* 0x000000ffff557224 */ /* 0x000fe400078e001d */
[----:B-1----:R-:W-:Y:S03]  /*7ca40*/  HMMA.1688.F32.TF32 R28, R236, R218, R200 ;  /* 0x000000daec1c723c */ /* 0x002fe600000810c8 */
[----:B------:R-:W-:Y:S04]  /*7ca50*/  STL [R1+0x8bd4], R85 ;  /* 0x008bd45501007387 */ /* 0x000fe80000100800 */
[----:B------:R-:W-:-:S15]  /*7ca60*/  STL [R1+0x8bd0], R84 ;  /* 0x008bd05401007387 */ /* 0x000fde0000100800 */
[----:B------:R-:W-:-:S01]  /*7ca70*/  NOP ;  /* 0x0000000000007918 */ /* 0x000fc20000000000 */
[----:B------:R1:W-:Y:S01]  /*7ca80*/  STL.64 [R1+0x1e58], R30 ;  /* 0x001e581e01007387 */ /* 0x0003e20000100a00 */
[----:B------:R-:W-:Y:S02]  /*7ca90*/  IMAD.MOV.U32 R112, RZ, RZ, R28 ;  /* 0x000000ffff707224 */ /* 0x000fe400078e001c */
[----:B------:R-:W-:Y:S02]  /*7caa0*/  IMAD.MOV.U32 R113, RZ, RZ, R29 ;  /* 0x000000ffff717224 */ /* 0x000fe400078e001d */
[----:B-1----:R-:W-:Y:S03]  /*7cab0*/  HMMA.1688.F32.TF32 R28, R236, R214, R204 ;  /* 0x000000d6ec1c723c */ /* 0x002fe600000810cc */
[----:B------:R-:W-:Y:S01]  /*7cac0*/  STL [R1+0x8bc4], R113 ;  /* 0x008bc47101007387 */ /* 0x000fe20000100800 */
[----:B------:R-:W-:-:S03]  /*7cad0*/  IMAD.MOV.U32 R63, RZ, RZ, R210 ;  /* 0x000000ffff3f7224 */ /* 0x000fc600078e00d2 */
[----:B------:R-:W-:Y:S04]  /*7cae0*/  STL [R1+0x8bc0], R112 ;  /* 0x008bc07001007387 */ /* 0x000fe80000100800 */
[----:B------:R-:W2:Y:S04]  /*7caf0*/  LDL.LU R60, [R1+0x1f60] ;  /* 0x001f6000013c7983 */ /* 0x000ea80000300800 */
[----:B------:R-:W2:Y:S04]  /*7cb00*/  LDL.LU R61, [R1+0x1f64] ;  /* 0x001f6400013d7983 */ /* 0x000ea80000300800 */
[----:B------:R-:W2:Y:S04]  /*7cb10*/  LDL.LU R62, [R1+0x1f68] ;  /* 0x001f6800013e7983 */ /* 0x000ea80000300800 */
[----:B------:R-:W3:Y:S01]  /*7cb20*/  LDL.LU R210, [R1+0x959c] ;  /* 0x00959c0001d27983 */ /* 0x000ee20000300800 */
[----:B------:R-:W-:Y:S01]  /*7cb30*/  IMAD.MOV.U32 R45, RZ, RZ, R28 ;  /* 0x000000ffff2d7224 */ /* 0x000fe200078e001c */
[----:B------:R-:W-:Y:S01]  /*7cb40*/  MOV R41, R30 ;  /* 0x0000001e00297202 */ /* 0x000fe20000000f00 */
[----:B------:R-:W-:Y:S01]  /*7cb50*/  IMAD.MOV.U32 R44, RZ, RZ, R29 ;  /* 0x000000ffff2c7224 */ /* 0x000fe200078e001d */
[----:B------:R-:W4:Y:S01]  /*7cb60*/  LDL.LU R28, [R1+0x1f70] ;  /* 0x001f7000011c7983 */ /* 0x000f220000300800 */
[----:B------:R-:W-:-:S02]  /*7cb70*/  IMAD.MOV.U32 R29, RZ, RZ, R191 ;  /* 0x000000ffff1d7224 */ /* 0x000fc400078e00bf */
[----:B------:R-:W-:Y:S01]  /*7cb80*/  IMAD.MOV.U32 R40, RZ, RZ, R31 ;  /* 0x000000ffff287224 */ /* 0x000fe200078e001f */
[----:B------:R-:W5:Y:S01]  /*7cb90*/  LDL.LU R191, [R1+0x9598] ;  /* 0x0095980001bf7983 */ /* 0x000f620000300800 */
[----:B------:R-:W-:Y:S02]  /*7cba0*/  IMAD.MOV.U32 R30, RZ, RZ, R190 ;  /* 0x000000ffff1e7224 */ /* 0x000fe400078e00be */
[----:B------:R-:W-:Y:S01]  /*7cbb0*/  IMAD.MOV.U32 R31, RZ, RZ, R211 ;  /* 0x000000ffff1f7224 */ /* 0x000fe200078e00d3 */
[----:B------:R-:W2:Y:S04]  /*7cbc0*/  LDL.LU R190, [R1+0x9594] ;  /* 0x0095940001be7983 */ /* 0x000ea80000300800 */
[----:B------:R-:W4:Y:S01]  /*7cbd0*/  LDL.LU R211, [R1+0x9590] ;  /* 0x0095900001d37983 */ /* 0x000f220000300800 */
[----:B------:R-:W-:Y:S01]  /*7cbe0*/  IMAD.MOV.U32 R17, RZ, RZ, R58 ;  /* 0x000000ffff117224 */ /* 0x000fe200078e003a */
[----:B------:R-:W-:-:S02]  /*7cbf0*/  MOV R16, R59 ;  /* 0x0000003b00107202 */ /* 0x000fc40000000f00 */
[----:B------:R-:W5:Y:S04]  /*7cc00*/  LDL.LU R56, [R1+0x1fa0] ;  /* 0x001fa00001387983 */ /* 0x000f680000300800 */
        /* <DEDUP_REMOVED lines=41> */
[----:B------:R-:W5:Y:S01]  /*7cea0*/  LDL.LU R242, [R1+0x1f88] ;  /* 0x001f880001f27983 */ /* 0x000f620000300800 */
[----:B---3--:R-:W-:-:S03]  /*7ceb0*/  IMAD.MOV.U32 R243, RZ, RZ, R210 ;  /* 0x000000fffff37224 */ /* 0x008fc600078e00d2 */
[----:B------:R-:W3:Y:S01]  /*7cec0*/  LDL.LU R210, [R1+0x958c] ;  /* 0x00958c0001d27983 */ /* 0x000ee20000300800 */
[----:B----4-:R-:W-:-:S03]  /*7ced0*/  MOV R164, R211 ;  /* 0x000000d300a47202 */ /* 0x010fc60000000f00 */
[----:B------:R-:W3:Y:S01]  /*7cee0*/  LDL.LU R211, [R1+0x9588] ;  /* 0x0095880001d37983 */ /* 0x000ee20000300800 */
[----:B--2---:R-:W-:Y:S02]  /*7cef0*/  IMAD.MOV.U32 R166, RZ, RZ, R190 ;  /* 0x000000ffffa67224 */ /* 0x004fe400078e00be */
[----:B-----5:R-:W-:Y:S01]  /*7cf00*/  IMAD.MOV.U32 R167, RZ, RZ, R191 ;  /* 0x000000ffffa77224 */ /* 0x020fe200078e00bf */
[----:B------:R-:W2:Y:S04]  /*7cf10*/  LDL.LU R165, [R1+0x1f94] ;  /* 0x001f940001a57983 */ /* 0x000ea80000300800 */
[----:B------:R-:W4:Y:S04]  /*7cf20*/  LDL.LU R190, [R1+0x9584] ;  /* 0x0095840001be7983 */ /* 0x000f280000300800 */
[----:B------:R-:W4:Y:S04]  /*7cf30*/  LDL.LU R191, [R1+0x9580] ;  /* 0x0095800001bf7983 */ /* 0x000f280000300800 */
[----:B------:R-:W-:Y:S04]  /*7cf40*/  STL [R1+0x8bb4], R40 ;  /* 0x008bb42801007387 */ /* 0x000fe80000100800 */
[----:B------:R-:W-:Y:S04]  /*7cf50*/  STL [R1+0x8bb0], R41 ;  /* 0x008bb02901007387 */ /* 0x000fe80000100800 */
[----:B------:R-:W-:Y:S04]  /*7cf60*/  STL [R1+0x8bac], R44 ;  /* 0x008bac2c01007387 */ /* 0x000fe80000100800 */
[----:B------:R-:W-:Y:S01]  /*7cf70*/  STL [R1+0x8ba8], R45 ;  /* 0x008ba82d01007387 */ /* 0x000fe20000100800 */
[----:B---3--:R-:W-:-:S15]  /*7cf80*/  HMMA.1688.F32.TF32 R204, R236, R210, R204 ;  /* 0x000000d2eccc723c */ /* 0x008fde00000810cc */
[----:B------:R-:W-:-:S08]  /*7cf90*/  NOP ;  /* 0x0000000000007918 */ /* 0x000fd00000000000 */
[----:B------:R-:W-:Y:S04]  /*7cfa0*/  STL.64 [R1+0x2490], R204 ;  /* 0x002490cc01007387 */ /* 0x000fe80000100a00 */
[----:B------:R1:W-:Y:S04]  /*7cfb0*/  STL.64 [R1+0x2498], R206 ;  /* 0x002498ce01007387 */ /* 0x0003e80000100a00 */
[----:B-1----:R-:W3:Y:S02]  /*7cfc0*/  LDL.LU.64 R206, [R1+0x9578] ;  /* 0x0095780001ce7983 */ /* 0x002ee40000300a00 */
        /* <DEDUP_REMOVED lines=17> */
[----:B------:R1:W-:Y:S04]  /*7d0e0*/  STL.64 [R1+0x2450], R36 ;  /* 0x0024502401007387 */ /* 0x0003e80000100a00 */
[----:B------:R3:W-:Y:S04]  /*7d0f0*/  STL.64 [R1+0x2458], R38 ;  /* 0x0024582601007387 */ /* 0x0007e80000100a00 */
[----:B-1----:R-:W5:Y:S01]  /*7d100*/  LDL.LU R36, [R1+0x1f50] ;  /* 0x001f500001247983 */ /* 0x002f620000300800 */
[----:B------:R-:W-:-:S03]  /*7d110*/  IMAD.MOV.U32 R37, RZ, RZ, R138 ;  /* 0x000000ffff257224 */ /* 0x000fc600078e008a */
[----:B------:R-:W5:Y:S01]  /*7d120*/  LDL.LU R138, [R1+0x9558] ;  /* 0x00955800018a7983 */ /* 0x000f620000300800 */
[----:B---3--:R-:W-:Y:S02]  /*7d130*/  IMAD.MOV.U32 R38, RZ, RZ, R186 ;  /* 0x000000ffff267224 */ /* 0x008fe400078e00ba */
[----:B------:R-:W-:Y:S01]  /*7d140*/  IMAD.MOV.U32 R39, RZ, RZ, R187 ;  /* 0x000000ffff277224 */ /* 0x000fe200078e00bb */
[----:B------:R-:W3:Y:S04]  /*7d150*/  LDL.LU R186, [R1+0x9554] ;  /* 0x0095540001ba7983 */ /* 0x000ee80000300800 */
[----:B------:R-:W3:Y:S01]  /*7d160*/  LDL.LU R187, [R1+0x9550] ;  /* 0x0095500001bb7983 */ /* 0x000ee20000300800 */
[----:B----4-:R-:W-:-:S15]  /*7d170*/  HMMA.1688.F32.TF32 R48, R236, R190, R48 ;  /* 0x000000beec30723c */ /* 0x010fde0000081030 */
[----:B------:R-:W-:-:S08]  /*7d180*/  NOP ;  /* 0x0000000000007918 */ /* 0x000fd00000000000 */
[----:B------:R1:W-:Y:S04]  /*7d190*/  STL.64 [R1+0x2440], R48 ;  /* 0x0024403001007387 */ /* 0x0003e80000100a00 */
[----:B------:R4:W-:Y:S01]  /*7d1a0*/  STL.64 [R1+0x2448], R50 ;  /* 0x0024483201007387 */ /* 0x0009e20000100a00 */
[----:B-1----:R-:W-:Y:S01]  /*7d1b0*/  IMAD.MOV.U32 R48, RZ, RZ, R142 ;  /* 0x000000ffff307224 */ /* 0x002fe200078e008e */
[----:B------:R-:W-:Y:S02]  /*7d1c0*/  MOV R49, R143 ;  /* 0x0000008f00317202 */ /* 0x000fe40000000f00 */
[----:B------:R-:W5:Y:S01]  /*7d1d0*/  LDL.LU R142, [R1+0x954c] ;  /* 0x00954c00018e7983 */ /* 0x000f620000300800 */
[----:B----4-:R-:W-:-:S03]  /*7d1e0*/  IMAD.MOV.U32 R50, RZ, RZ, R178 ;  /* 0x000000ffff327224 */ /* 0x010fc600078e00b2 */
[----:B------:R-:W4:Y:S01]  /*7d1f0*/  LDL.LU R143, [R1+0x9548] ;  /* 0x00954800018f7983 */ /* 0x000f220000300800 */
[----:B------:R-:W-:-:S03]  /*7d200*/  IMAD.MOV.U32 R51, RZ, RZ, R179 ;  /* 0x000000ffff337224 */ /* 0x000fc600078e00b3 */
[----:B------:R-:W2:Y:S04]  /*7d210*/  LDL.LU R178, [R1+0x9544] ;  /* 0x0095440001b27983 */ /* 0x000ea80000300800 */
[----:B------:R-:W2:Y:S01]  /*7d220*/  LDL.LU R179, [R1+0x9540] ;  /* 0x0095400001b37983 */ /* 0x000ea20000300800 */
[----:B---3--:R-:W-:-:S15]  /*7d230*/  HMMA.1688.F32.TF32 R180, R236, R186, R180 ;  /* 0x000000baecb4723c */ /* 0x008fde00000810b4 */
[----:B------:R-:W-:-:S08]  /*7d240*/  NOP ;  /* 0x0000000000007918 */ /* 0x000fd00000000000 */
[----:B------:R-:W-:Y:S04]  /*7d250*/  STL.64 [R1+0x2430], R180 ;  /* 0x002430b401007387 */ /* 0x000fe80000100a00 */
[----:B------:R1:W-:Y:S04]  /*7d260*/  STL.64 [R1+0x2438], R182 ;  /* 0x002438b601007387 */ /* 0x0003e80000100a00 */
[----:B-1----:R-:W3:Y:S01]  /*7d270*/  LDL.LU.64 R182, [R1+0x9538] ;  /* 0x0095380001b67983 */ /* 0x002ee20000300a00 */
[C---:B--2---:R-:W-:Y:S06]  /*7d280*/  HMMA.1688.F32.TF32 R172, R236.reuse, R178, R172 ;  /* 0x000000b2ecac723c */ /* 0x044fec00000810ac */
[----:B---3--:R-:W-:-:S15]  /*7d290*/  HMMA.1688.F32.TF32 R52, R236, R182, R52 ;  /* 0x000000b6ec34723c */ /* 0x008fde0000081034 */
[----:B------:R-:W-:-:S08]  /*7d2a0*/  NOP ;  /* 0x0000000000007918 */ /* 0x000fd00000000000 */
[----:B------:R1:W-:Y:S04]  /*7d2b0*/  STL.64 [R1+0x2420], R52 ;  /* 0x0024203401007387 */ /* 0x0003e80000100a00 */
[----:B------:R2:W-:Y:S01]  /*7d2c0*/  STL.64 [R1+0x2428], R54 ;  /* 0x0024283601007387 */ /* 0x0005e20000100a00 */
[----:B-1----:R-:W-:-:S03]  /*7d2d0*/  IMAD.MOV.U32 R52, RZ, RZ, R154 ;  /* 0x000000ffff347224 */ /* 0x002fc600078e009a */
[----:B------:R-:W5:Y:S01]  /*7d2e0*/  LDL.LU R154, [R1+0x9534] ;  /* 0x00953400019a7983 */ /* 0x000f620000300800 */
[----:B------:R-:W-:Y:S02]  /*7d2f0*/  IMAD.MOV.U32 R53, RZ, RZ, R158 ;  /* 0x000000ffff357224 */ /* 0x000fe400078e009e */
[----:B--2---:R-:W-:Y:S01]  /*7d300*/  IMAD.MOV.U32 R54, RZ, RZ, R170 ;  /* 0x000000ffff367224 */ /* 0x004fe200078e00aa */
[----:B------:R-:W2:Y:S01]  /*7d310*/  LDL.LU R158, [R1+0x9530] ;  /* 0x00953000019e7983 */ /* 0x000ea20000300800 */
[----:B------:R-:W-:-:S03]  /*7d320*/  IMAD.MOV.U32 R55, RZ, RZ, R171 ;  /* 0x000000ffff377224 */ /* 0x000fc600078e00ab */
[----:B------:R-:W3:Y:S04]  /*7d330*/  LDL.LU R170, [R1+0x952c] ;  /* 0x00952c0001aa7983 */ /* 0x000ee80000300800 */
[----:B------:R-:W3:Y:S04]  /*7d340*/  LDL.LU R171, [R1+0x9528] ;  /* 0x0095280001ab7983 */ /* 0x000ee80000300800 */
[----:B------:R-:W-:Y:S04]  /*7d350*/  STL.64 [R1+0x2410], R172 ;  /* 0x002410ac01007387 */ /* 0x000fe80000100a00 */
[----:B------:R1:W-:Y:S04]  /*7d360*/  STL.64 [R1+0x2418], R174 ;  /* 0x002418ae01007387 */ /* 0x0003e80000100a00 */
[----:B-1----:R-:W4:Y:S01]  /*7d370*/  LDL.LU.64 R174, [R1+0x9520] ;  /* 0x0095200001ae7983 */ /* 0x002f220000300a00 */
[C---:B---3--:R-:W-:Y:S06]  /*7d380*/  HMMA.1688.F32.TF32 R164, R236.reuse, R170, R164 ;  /* 0x000000aaeca4723c */ /* 0x048fec00000810a4 */
[----:B----4-:R-:W-:-:S15]  /*7d390*/  HMMA.1688.F32.TF32 R56, R236, R174, R56 ;  /* 0x000000aeec38723c */ /* 0x010fde0000081038 */
[----:B------:R-:W-:-:S08]  /*7d3a0*/  NOP ;  /* 0x0000000000007918 */ /* 0x000fd00000000000 */
[----:B------:R1:W-:Y:S04]  /*7d3b0*/  STL.64 [R1+0x2400], R56 ;  /* 0x0024003801007387 */ /* 0x0003e80000100a00 */
[----:B------:R3:W-:Y:S01]  /*7d3c0*/  STL.64 [R1+0x2408], R58 ;  /* 0x0024083a01007387 */ /* 0x0007e20000100a00 */
[----:B-1----:R-:W-:Y:S01]  /*7d3d0*/  MOV R56, R162 ;  /* 0x000000a200387202 */ /* 0x002fe20000000f00 */
[----:B------:R-:W-:Y:S02]  /*7d3e0*/  IMAD.MOV.U32 R57, RZ, RZ, R163 ;  /* 0x000000ffff397224 */ /* 0x000fe400078e00a3 */
[----:B------:R-:W4:Y:S01]  /*7d3f0*/  LDL.LU R162, [R1+0x951c] ;  /* 0x00951c0001a27983 */ /* 0x000f220000300800 */
[----:B---3--:R-:W-:-:S03]  /*7d400*/  IMAD.MOV.U32 R58, RZ, RZ, R159 ;  /* 0x000000ffff3a7224 */ /* 0x008fc600078e009f */
[----:B------:R-:W4:Y:S01]  /*7d410*/  LDL.LU R163, [R1+0x9518] ;  /* 0x0095180001a37983 */ /* 0x000f220000300800 */
[----:B------:R-:W-:-:S03]  /*7d420*/  IMAD.MOV.U32 R59, RZ, RZ, R155 ;  /* 0x000000ffff3b7224 */ /* 0x000fc600078e009b */
[----:B------:R-:W2:Y:S04]  /*7d430*/  LDL.LU R159, [R1+0x9514] ;  /* 0x00951400019f7983 */ /* 0x000ea80000300800 */
[----:B------:R-:W5:Y:S04]  /*7d440*/  LDL.LU R155, [R1+0x9510] ;  /* 0x00951000019b7983 */ /* 0x000f680000300800 */
[----:B------:R-:W-:Y:S04]  /*7d450*/  STL.64 [R1+0x23f0], R164 ;  /* 0x0023f0a401007387 */ /* 0x000fe80000100a00 */
[----:B------:R1:W-:Y:S04]  /*7d460*/  STL.64 [R1+0x23f8], R166 ;  /* 0x0023f8a601007387 */ /* 0x0003e80000100a00 */
[----:B-1----:R-:W3:Y:S02]  /*7d470*/  LDL.LU.64 R166, [R1+0x9508] ;  /* 0x0095080001a67983 */ /* 0x002ee40000300a00 */
[----:B---3--:R-:W-:-:S15]  /*7d480*/  HMMA.1688.F32.TF32 R240, R236, R166, R240 ;  /* 0x000000a6ecf0723c */ /* 0x008fde00000810f0 */
[----:B------:R-:W-:-:S08]  /*7d490*/  NOP ;  /* 0x0000000000007918 */ /* 0x000fd00000000000 */
[----:B------:R-:W-:Y:S04]  /*7d4a0*/  STL.64 [R1+0x23e0], R240 ;  /* 0x0023e0f001007387 */ /* 0x000fe80000100a00 */
[----:B------:R4:W-:Y:S02]  /*7d4b0*/  STL.64 [R1+0x23e8], R242 ;  /* 0x0023e8f201007387 */ /* 0x0009e40000100a00 */
[C---:B----4-:R-:W-:Y:S06]  /*7d4c0*/  HMMA.1688.F32.TF32 R240, R236.reuse, R162, R28 ;  /* 0x000000a2ecf0723c */ /* 0x050fec000008101c */
[----:B--2---:R-:W-:Y:S07]  /*7d4d0*/  HMMA.1688.F32.TF32 R28, R236, R158, R60 ;  /* 0x0000009eec1c723c */ /* 0x004fee000008103c */
[----:B------:R-:W-:Y:S01]  /*7d4e0*/  IMAD.MOV.U32 R60, RZ, RZ, R146 ;  /* 0x000000ffff3c7224 */ /* 0x000fe200078e0092 */
[----:B------:R-:W-:Y:S01]  /*7d4f0*/  MOV R61, R150 ;  /* 0x00000096003d7202 */ /* 0x000fe20000000f00 */
[----:B------:R-:W-:-:S08]  /*7d500*/  IMAD.MOV.U32 R62, RZ, RZ, R151 ;  /* 0x000000ffff3e7224 */ /* 0x000fd000078e0097 */
[----:B------:R-:W-:Y:S04]  /*7d510*/  STL.64 [R1+0x23d0], R240 ;  /* 0x0023d0f001007387 */ /* 0x000fe80000100a00 */
[----:B------:R-:W-:Y:S04]  /*7d520*/  STL.64 [R1+0x23d8], R242 ;  /* 0x0023d8f201007387 */ /* 0x000fe80000100a00 */
[----:B------:R5:W-:Y:S04]  /*7d530*/  STL.64 [R1+0x23c8], R30 ;  /* 0x0023c81e01007387 */ /* 0x000be80000100a00 */
[----:B------:R-:W2:Y:S04]  /*7d540*/  LDL.LU R146, [R1+0x9500] ;  /* 0x0095000001927983 */ /* 0x000ea80000300800 */
[----:B------:R-:W3:Y:S04]  /*7d550*/  LDL.LU R150, [R1+0x94fc] ;  /* 0x0094fc0001967983 */ /* 0x000ee80000300800 */
[----:B------:R-:W3:Y:S01]  /*7d560*/  LDL.LU R151, [R1+0x94f8] ;  /* 0x0094f80001977983 */ /* 0x000ee20000300800 */
[----:B------:R-:W-:-:S03]  /*7d570*/  IMAD.MOV.U32 R63, RZ, RZ, R147 ;  /* 0x000000ffff3f7224 */ /* 0x000fc600078e0093 */
[----:B------:R-:W2:Y:S01]  /*7d580*/  LDL.LU R147, [R1+0x94f4] ;  /* 0x0094f40001937983 */ /* 0x000ea20000300800 */
[----:B------:R-:W-:Y:S02]  /*7d590*/  IMAD.MOV.U32 R172, RZ, RZ, R28 ;  /* 0x000000ffffac7224 */ /* 0x000fe400078e001c */
[----:B------:R-:W-:Y:S02]  /*7d5a0*/  IMAD.MOV.U32 R173, RZ, RZ, R29 ;  /* 0x000000ffffad7224 */ /* 0x000fe400078e001d */
[----:B-----5:R-:W-:Y:S03]  /*7d5b0*/  HMMA.1688.F32.TF32 R28, R236, R154, R36 ;  /* 0x0000009aec1c723c */ /* 0x020fe60000081024 */
[----:B------:R-:W-:Y:S04]  /*7d5c0*/  STL [R1+0x8bbc], R173 ;  /* 0x008bbcad01007387 */ /* 0x000fe80000100800 */
[----:B------:R-:W-:Y:S04]  /*7d5d0*/  STL [R1+0x8bb8], R172 ;  /* 0x008bb8ac01007387 */ /* 0x000fe80000100800 */
[----:B------:R-:W-:-:S12]  /*7d5e0*/  STL.64 [R1+0x9348], R174 ;  /* 0x009348ae01007387 */ /* 0x000fd80000100a00 */
[----:B------:R3:W-:Y:S01]  /*7d5f0*/  STL.64 [R1+0x23b8], R30 ;  /* 0x0023b81e01007387 */ /* 0x0007e20000100a00 */
[----:B------:R-:W-:Y:S02]  /*7d600*/  IMAD.MOV.U32 R176, RZ, RZ, R28 ;  /* 0x000000ffffb07224 */ /* 0x000fe400078e001c */
[----:B------:R-:W-:-:S05]  /*7d610*/  IMAD.MOV.U32 R177, RZ, RZ, R29 ;  /* 0x000000ffffb17224 */ /* 0x000fca00078e001d */
[----:B------:R-:W-:Y:S04]  /*7d620*/  STL [R1+0x8ba4], R177 ;  /* 0x008ba4b101007387 */ /* 0x000fe80000100800 */
[----:B------:R-:W-:Y:S01]  /*7d630*/  STL [R1+0x8ba0], R176 ;  /* 0x008ba0b001007387 */ /* 0x000fe20000100800 */
[----:B---3--:R-:W-:-:S15]  /*7d640*/  HMMA.1688.F32.TF32 R28, R236, R150, R48 ;  /* 0x00000096ec1c723c */ /* 0x008fde0000081030 */
[----:B------:R-:W-:-:S08]  /*7d650*/  NOP ;  /* 0x0000000000007918 */ /* 0x000fd00000000000 */
[----:B------:R2:W-:Y:S01]  /*7d660*/  STL.64 [R1+0x23a8], R30 ;  /* 0x0023a81e01007387 */ /* 0x0005e20000100a00 */
[----:B------:R-:W-:Y:S02]  /*7d670*/  IMAD.MOV.U32 R180, RZ, RZ, R28 ;  /* 0x000000ffffb47224 */ /* 0x000fe400078e001c */
[----:B------:R-:W-:Y:S02]  /*7d680*/  IMAD.MOV.U32 R181, RZ, RZ, R29 ;  /* 0x000000ffffb57224 */ /* 0x000fe400078e001d */
[----:B--2---:R-:W-:Y:S03]  /*7d690*/  HMMA.1688.F32.TF32 R28, R236, R146, R52 ;  /* 0x00000092ec1c723c */ /* 0x004fe60000081034 */
[----:B------:R-:W-:Y:S04]  /*7d6a0*/  STL [R1+0x8bcc], R181 ;  /* 0x008bccb501007387 */ /* 0x000fe80000100800 */
[----:B------:R-:W-:Y:S04]  /*7d6b0*/  STL [R1+0x8bc8], R180 ;  /* 0x008bc8b401007387 */ /* 0x000fe80000100800 */
[----:B------:R-:W-:-:S12]  /*7d6c0*/  STL.64 [R1+0x9358], R182 ;  /* 0x009358b601007387 */ /* 0x000fd80000100a00 */
[----:B------:R1:W-:Y:S01]  /*7d6d0*/  STL.64 [R1+0x2398], R30 ;  /* 0x0023981e01007387 */ /* 0x0003e20000100a00 */
[----:B------:R-:W-:Y:S01]  /*7d6e0*/  MOV R184, R28 ;  /* 0x0000001c00b87202 */ /* 0x000fe20000000f00 */
[----:B------:R-:W-:Y:S02]  /*7d6f0*/  IMAD.MOV.U32 R185, RZ, RZ, R29 ;  /* 0x000000ffffb97224 */ /* 0x000fe400078e001d */
[----:B-1----:R-:W-:Y:S03]  /*7d700*/  HMMA.1688.F32.TF32 R28, R236, R142, R56 ;  /* 0x0000008eec1c723c */ /* 0x002fe60000081038 */
[----:B------:R-:W-:Y:S04]  /*7d710*/  STL [R1+0x8bdc], R185 ;  /* 0x008bdcb901007387 */ /* 0x000fe80000100800 */
[----:B------:R-:W-:Y:S01]  /*7d720*/  STL [R1+0x8bd8], R184 ;  /* 0x008bd8b801007387 */ /* 0x000fe20000100800 */
[----:B------:R-:W-:-:S03]  /*7d730*/  IMAD.MOV.U32 R56, RZ, RZ, R139 ;  /* 0x000000ffff387224 */ /* 0x000fc600078e008b */
[----:B------:R-:W-:-:S12]  /*7d740*/  STL.64 [R1+0x9360], R186 ;  /* 0x009360ba01007387 */ /* 0x000fd80000100a00 */
[----:B------:R1:W-:Y:S04]  /*7d750*/  STL.64 [R1+0x2388], R30 ;  /* 0x0023881e01007387 */ /* 0x0003e80000100a00 */
[----:B------:R-:W1:Y:S01]  /*7d760*/  LDL.LU R139, [R1+0x94f0] ;  /* 0x0094f000018b7983 */ /* 0x000e620000300800 */
[----:B------:R-:W-:Y:S02]  /*7d770*/  IMAD.MOV.U32 R188, RZ, RZ, R28 ;  /* 0x000000ffffbc7224 */ /* 0x000fe400078e001c */
[----:B------:R-:W-:Y:S01]  /*7d780*/  IMAD.MOV.U32 R189, RZ, RZ, R29 ;  /* 0x000000ffffbd7224 */ /* 0x000fe200078e001d */
[----:B------:R-:W2:Y:S04]  /*7d790*/  LDL.LU R57, [R1+0x1f04] ;  /* 0x001f040001397983 */ /* 0x000ea80000300800 */
[----:B------:R-:W2:Y:S04]  /*7d7a0*/  LDL.LU R58, [R1+0x1f08] ;  /* 0x001f0800013a7983 */ /* 0x000ea80000300800 */
[----:B------:R-:W2:Y:S04]  /*7d7b0*/  LDL.LU R59, [R1+0x1f0c] ;  /* 0x001f0c00013b7983 */ /* 0x000ea80000300800 */
[----:B------:R-:W-:Y:S04]  /*7d7c0*/  STL [R1+0x8be4], R189 ;  /* 0x008be4bd01007387 */ /* 0x000fe80000100800 */
[----:B------:R-:W-:Y:S04]  /*7d7d0*/  STL [R1+0x8be0], R188 ;  /* 0x008be0bc01007387 */ /* 0x000fe80000100800 */
[----:B------:R-:W-:Y:S01]  /*7d7e0*/  STL.64 [R1+0x9368], R190 ;  /* 0x009368be01007387 */ /* 0x000fe20000100a00 */
[----:B------:R-:W-:Y:S01]  /*7d7f0*/  MOV R52, R135 ;  /* 0x0000008700347202 */ /* 0x000fe20000000f00 */
[----:B-1----:R-:W-:-:S15]  /*7d800*/  HMMA.1688.F32.TF32 R28, R236, R138, R60 ;  /* 0x0000008aec1c723c */ /* 0x002fde000008103c */
[----:B------:R-:W-:-:S08]  /*7d810*/  NOP ;  /* 0x0000000000007918 */ /* 0x000fd00000000000 */
[----:B------:R2:W-:Y:S04]  /*7d820*/  STL.64 [R1+0x2378], R30 ;  /* 0x0023781e01007387 */ /* 0x0005e80000100a00 */
[----:B------:R-:W3:Y:S04]  /*7d830*/  LDL.LU R36, [R1+0x1ef0] ;  /* 0x001ef00001247983 */ /* 0x000ee80000300800 */
[----:B------:R-:W3:Y:S04]  /*7d840*/  LDL.LU R37, [R1+0x1ef4] ;  /* 0x001ef40001257983 */ /* 0x000ee80000300800 */
[----:B------:R-:W3:Y:S04]  /*7d850*/  LDL.LU R38, [R1+0x1ef8] ;  /* 0x001ef80001267983 */ /* 0x000ee80000300800 */
[----:B------:R-:W3:Y:S04]  /*7d860*/  LDL.LU R39, [R1+0x1efc] ;  /* 0x001efc0001277983 */ /* 0x000ee80000300800 */
[----:B------:R-:W4:Y:S04]  /*7d870*/  LDL.LU R60, [R1+0x1ee0] ;  /* 0x001ee000013c7983 */ /* 0x000f280000300800 */
[----:B------:R-:W4:Y:S04]  /*7d880*/  LDL.LU R61, [R1+0x1ee4] ;  /* 0x001ee400013d7983 */ /* 0x000f280000300800 */
[----:B------:R-:W4:Y:S04]  /*7d890*/  LDL.LU R62, [R1+0x1ee8] ;  /* 0x001ee800013e7983 */ /* 0x000f280000300800 */
[----:B------:R-:W4:Y:S04]  /*7d8a0*/  LDL.LU R63, [R1+0x1eec] ;  /* 0x001eec00013f7983 */ /* 0x000f280000300800 */
[----:B------:R-:W5:Y:S01]  /*7d8b0*/  LDL.LU R135, [R1+0x94ec] ;  /* 0x0094ec0001877983 */ /* 0x000f620000300800 */
[----:B------:R-:W-:-:S03]  /*7d8c0*/  IMAD.MOV.U32 R53, RZ, RZ, R131 ;  /* 0x000000ffff357224 */ /* 0x000fc600078e0083 */
[----:B------:R-:W2:Y:S01]  /*7d8d0*/  LDL.LU R131, [R1+0x94e8] ;  /* 0x0094e80001837983 */ /* 0x000ea20000300800 */
[----:B------:R-:W-:-:S03]  /*7d8e0*/  IMAD.MOV.U32 R48, RZ, RZ, R130 ;  /* 0x000000ffff307224 */ /* 0x000fc600078e0082 */
[----:B------:R-:W4:Y:S01]  /*7d8f0*/  LDL.LU R54, [R1+0x1ec8] ;  /* 0x001ec80001367983 */ /* 0x000f220000300800 */
[----:B------:R-:W-:-:S03]  /*7d900*/  IMAD.MOV.U32 R49, RZ, RZ, R134 ;  /* 0x000000ffff317224 */ /* 0x000fc600078e0086 */
[----:B------:R-:W4:Y:S04]  /*7d910*/  LDL.LU R55, [R1+0x1ecc] ;  /* 0x001ecc0001377983 */ /* 0x000f280000300800 */
[----:B------:R-:W3:Y:S04]  /*7d920*/  LDL.LU R130, [R1+0x94e4] ;  /* 0x0094e40001827983 */ /* 0x000ee80000300800 */
[----:B------:R-:W4:Y:S01]  /*7d930*/  LDL.LU R134, [R1+0x94e0] ;  /* 0x0094e00001867983 */ /* 0x000f220000300800 */
[----:B-----5:R-:W-:-:S03]  /*7d940*/  IMAD.MOV.U32 R50, RZ, RZ, R135 ;  /* 0x000000ffff327224 */ /* 0x020fc600078e0087 */
[----:B------:R-:W4:Y:S01]  /*7d950*/  LDL.LU R135, [R1+0x94dc] ;  /* 0x0094dc0001877983 */ /* 0x000f220000300800 */
[----:B------:R-:W-:Y:S02]  /*7d960*/  IMAD.MOV.U32 R192, RZ, RZ, R28 ;  /* 0x000000ffffc07224 */ /* 0x000fe400078e001c */
[----:B------:R-:W-:Y:S02]  /*7d970*/  IMAD.MOV.U32 R193, RZ, RZ, R29 ;  /* 0x000000ffffc17224 */ /* 0x000fe400078e001d */
[----:B--2---:R-:W-:Y:S02]  /*7d980*/  IMAD.MOV.U32 R51, RZ, RZ, R131 ;  /* 0x000000ffff337224 */ /* 0x004fe400078e0083 */
[----:B------:R-:W3:Y:S04]  /*7d990*/  LDL.LU R131, [R1+0x94d8] ;  /* 0x0094d80001837983 */ /* 0x000ee80000300800 */
[----:B------:R-:W-:Y:S04]  /*7d9a0*/  STL.64 [R1+0x9318], R138 ;  /* 0x0093188a01007387 */ /* 0x000fe80000100a00 */
[----:B------:R-:W-:Y:S04]  /*7d9b0*/  STL [R1+0x8bec], R193 ;  /* 0x008becc101007387 */ /* 0x000fe80000100800 */
[----:B------:R-:W-:Y:S01]  /*7d9c0*/  STL [R1+0x8be8], R192 ;  /* 0x008be8c001007387 */ /* 0x000fe20000100800 */
[----:B----4-:R-:W-:Y:S07]  /*7d9d0*/  HMMA.1688.F32.TF32 R28, R236, R134, R56 ;  /* 0x00000086ec1c723c */ /* 0x010fee0000081038 */
[----:B------:R-:W-:-:S02]  /*7d9e0*/  IMAD.MOV.U32 R56, RZ, RZ, R122 ;  /* 0x000000ffff387224 */ /* 0x000fc400078e007a */
[----:B------:R-:W-:Y:S02]  /*7d9f0*/  IMAD.MOV.U32 R57, RZ, RZ, R123 ;  /* 0x000000ffff397224 */ /* 0x000fe400078e007b */
[----:B------:R-:W-:Y:S02]  /*7da00*/  IMAD.MOV.U32 R58, RZ, RZ, R126 ;  /* 0x000000ffff3a7224 */ /* 0x000fe400078e007e */
[----:B------:R-:W-:-:S10]  /*7da10*/  IMAD.MOV.U32 R59, RZ, RZ, R127 ;  /* 0x000000ffff3b7224 */ /* 0x000fd400078e007f */
[----:B------:R3:W-:Y:S04]  /*7da20*/  STL.64 [R1+0x2368], R30 ;  /* 0x0023681e01007387 */ /* 0x0007e80000100a00 */
[----:B------:R-:W2:Y:S04]  /*7da30*/  LDL.LU R122, [R1+0x94d4] ;  /* 0x0094d400017a7983 */ /* 0x000ea80000300800 */
[----:B------:R-:W2:Y:S04]  /*7da40*/  LDL.LU R123, [R1+0x94d0] ;  /* 0x0094d000017b7983 */ /* 0x000ea80000300800 */
[----:B------:R-:W4:Y:S04]  /*7da50*/  LDL.LU R126, [R1+0x94cc] ;  /* 0x0094cc00017e7983 */ /* 0x000f280000300800 */
[----:B------:R-:W4:Y:S01]  /*7da60*/  LDL.LU R127, [R1+0x94c8] ;  /* 0x0094c800017f7983 */ /* 0x000f220000300800 */
[----:B------:R-:W-:Y:S01]  /*7da70*/  IMAD.MOV.U32 R196, RZ, RZ, R28 ;  /* 0x000000ffffc47224 */ /* 0x000fe200078e001c */
[----:B------:R-:W-:-:S02]  /*7da80*/  MOV R197, R29 ;  /* 0x0000001d00c57202 */ /* 0x000fc40000000f00 */
[----:B---3--:R-:W-:Y:S01]  /*7da90*/  HMMA.1688.F32.TF32 R28, R236, R130, R36 ;  /* 0x00000082ec1c723c */ /* 0x008fe20000081024 */
[----:B------:R-:W-:Y:S04]  /*7daa0*/  STL.64 [R1+0x9320], R134 ;  /* 0x0093208601007387 */ /* 0x000fe80000100a00 */
[----:B------:R-:W-:Y:S04]  /*7dab0*/  STL [R1+0x8bf4], R197 ;  /* 0x008bf4c501007387 */ /* 0x000fe80000100800 */
[----:B------:R-:W-:-:S14]  /*7dac0*/  STL [R1+0x8bf0], R196 ;  /* 0x008bf0c401007387 */ /* 0x000fdc0000100800 */
[----:B------:R4:W-:Y:S01]  /*7dad0*/  STL.64 [R1+0x2358], R30 ;  /* 0x0023581e01007387 */ /* 0x0009e20000100a00 */
[----:B------:R-:W-:Y:S02]  /*7dae0*/  IMAD.MOV.U32 R200, RZ, RZ, R28 ;  /* 0x000000ffffc87224 */ /* 0x000fe400078e001c */
[----:B------:R-:W-:Y:S01]  /*7daf0*/  IMAD.MOV.U32 R201, RZ, RZ, R29 ;  /* 0x000000ffffc97224 */ /* 0x000fe200078e001d */
        /* <DEDUP_REMOVED lines=9> */
[----:B------:R-:W3:Y:S04]  /*7db90*/  LDL.LU R114, [R1+0x94c4] ;  /* 0x0094c40001727983 */ /* 0x000ee80000300800 */
[----:B------:R-:W3:Y:S04]  /*7dba0*/  LDL.LU R115, [R1+0x94c0] ;  /* 0x0094c00001737983 */ /* 0x000ee80000300800 */
[----:B------:R-:W4:Y:S04]  /*7dbb0*/  LDL.LU R118, [R1+0x94bc] ;  /* 0x0094bc0001767983 */ /* 0x000f280000300800 */
[----:B------:R-:W4:Y:S01]  /*7dbc0*/  LDL.LU R119, [R1+0x94b8] ;  /* 0x0094b80001777983 */ /* 0x000f220000300800 */
[----:B------:R-:W-:Y:S01]  /*7dbd0*/  MOV R204, R28 ;  /* 0x0000001c00cc7202 */ /* 0x000fe20000000f00 */
[----:B------:R-:W-:-:S02]  /*7dbe0*/  IMAD.MOV.U32 R205, RZ, RZ, R29 ;  /* 0x000000ffffcd7224 */ /* 0x000fc400078e001d */
[----:B--2---:R-:W-:Y:S01]  /*7dbf0*/  HMMA.1688.F32.TF32 R28, R236, R122, R48 ;  /* 0x0000007aec1c723c */ /* 0x004fe20000081030 */
[----:B------:R-:W-:Y:S04]  /*7dc00*/  STL.64 [R1+0x9330], R126 ;  /* 0x0093307e01007387 */ /* 0x000fe80000100a00 */
[----:B------:R-:W-:Y:S04]  /*7dc10*/  STL [R1+0x8c04], R205 ;  /* 0x008c04cd01007387 */ /* 0x000fe80000100800 */
[----:B------:R-:W-:-:S14]  /*7dc20*/  STL [R1+0x8c00], R204 ;  /* 0x008c00cc01007387 */ /* 0x000fdc0000100800 */
[----:B------:R4:W-:Y:S01]  /*7dc30*/  STL.64 [R1+0x2338], R30 ;  /* 0x0023381e01007387 */ /* 0x0009e20000100a00 */
[----:B------:R-:W-:Y:S01]  /*7dc40*/  IMAD.MOV.U32 R208, RZ, RZ, R28 ;  /* 0x000000ffffd07224 */ /* 0x000fe200078e001c */
[----:B------:R-:W-:Y:S02]  /*7dc50*/  MOV R209, R29 ;  /* 0x0000001d00d17202 */ /* 0x000fe40000000f00 */
[----:B------:R-:W-:Y:S04]  /*7dc60*/  STL.64 [R1+0x9338], R122 ;  /* 0x0093387a01007387 */ /* 0x000fe80000100a00 */
[----:B------:R-:W-:Y:S04]  /*7dc70*/  STL [R1+0x8c0c], R209 ;  /* 0x008c0cd101007387 */ /* 0x000fe80000100800 */
[----:B------:R-:W-:Y:S01]  /*7dc80*/  STL [R1+0x8c08], R208 ;  /* 0x008c08d001007387 */ /* 0x000fe20000100800 */
[----:B------:R-:W-:Y:S01]  /*7dc90*/  MOV R48, R91 ;  /* 0x0000005b00307202 */ /* 0x000fe20000000f00 */
[----:B------:R-:W-:-:S02]  /*7dca0*/  IMAD.MOV.U32 R49, RZ, RZ, R90 ;  /* 0x000000ffff317224 */ /* 0x000fc400078e005a */
[----:B------:R-:W-:Y:S02]  /*7dcb0*/  IMAD.MOV.U32 R50, RZ, RZ, R87 ;  /* 0x000000ffff327224 */ /* 0x000fe400078e0057 */
[----:B------:R-:W-:Y:S01]  /*7dcc0*/  IMAD.MOV.U32 R51, RZ, RZ, R86 ;  /* 0x000000ffff337224 */ /* 0x000fe200078e0056 */
[----:B----4-:R-:W-:-:S15]  /*7dcd0*/  HMMA.1688.F32.TF32 R28, R236, R118, R52 ;  /* 0x00000076ec1c723c */ /* 0x010fde0000081034 */
[----:B------:R-:W-:-:S09]  /*7dce0*/  NOP ;  /* 0x0000000000007918 */ /* 0x000fd20000000000 */
[----:B------:R-:W-:Y:S02]  /*7dcf0*/  IMAD.MOV.U32 R212, RZ, RZ, R28 ;  /* 0x000000ffffd47224 */ /* 0x000fe400078e001c */
[----:B------:R-:W-:Y:S02]  /*7dd00*/  IMAD.MOV.U32 R213, RZ, RZ, R29 ;  /* 0x000000ffffd57224 */ /* 0x000fe400078e001d */
[----:B------:R-:W-:Y:S02]  /*7dd10*/  IMAD.MOV.U32 R177, RZ, RZ, R30 ;  /* 0x000000ffffb17224 */ /* 0x000fe400078e001e */
[----:B------:R-:W-:Y:S02]  /*7dd20*/  IMAD.MOV.U32 R176, RZ, RZ, R31 ;  /* 0x000000ffffb07224 */ /* 0x000fe400078e001f */
[----:B---3--:R-:W-:Y:S03]  /*7dd30*/  HMMA.1688.F32.TF32 R28, R236, R114, R56 ;  /* 0x00000072ec1c723c */ /* 0x008fe60000081038 */
[----:B------:R-:W-:Y:S04]  /*7dd40*/  STL [R1+0x8c1c], R176 ;  /* 0x008c1cb001007387 */ /* 0x000fe80000100800 */
[----:B------:R-:W-:Y:S04]  /*7dd50*/  STL [R1+0x8c18], R177 ;  /* 0x008c18b101007387 */ /* 0x000fe80000100800 */
[----:B------:R-:W-:Y:S04]  /*7dd60*/  STL.64 [R1+0x9350], R178 ;  /* 0x009350b201007387 */ /* 0x000fe80000100a00 */
[----:B------:R-:W-:Y:S04]  /*7dd70*/  STL [R1+0x8c14], R213 ;  /* 0x008c14d501007387 */ /* 0x000fe80000100800 */
[----:B------:R-:W-:Y:S05]  /*7dd80*/  STL [R1+0x8c10], R212 ;  /* 0x008c10d401007387 */ /* 0x000fea0000100800 */
[----:B------:R-:W-:Y:S01]  /*7dd90*/  IMAD.MOV.U32 R140, RZ, RZ, R31 ;  /* 0x000000ffff8c7224 */ /* 0x000fe200078e001f */
[----:B------:R-:W-:Y:S01]  /*7dda0*/  MOV R141, R30 ;  /* 0x0000001e008d7202 */ /* 0x000fe20000000f00 */
[----:B------:R-:W-:Y:S01]  /*7ddb0*/  IMAD.MOV.U32 R144, RZ, RZ, R29 ;  /* 0x000000ffff907224 */ /* 0x000fe200078e001d */
[----:B------:R1:W-:Y:S01]  /*7ddc0*/  STL.64 [R1+0x9340], R114 ;  /* 0x0093407201007387 */ /* 0x0003e20000100a00 */
[----:B------:R-:W-:-:S03]  /*7ddd0*/  IMAD.MOV.U32 R145, RZ, RZ, R28 ;  /* 0x000000ffff917224 */ /* 0x000fc600078e001c */
[----:B------:R-:W-:Y:S01]  /*7dde0*/  STL [R1+0x8cac], R140 ;  /* 0x008cac8c01007387 */ /* 0x000fe20000100800 */
[----:B------:R-:W-:Y:S03]  /*7ddf0*/  HMMA.1688.F32.TF32 R28, R236, R110, R60 ;  /* 0x0000006eec1c723c */ /* 0x000fe6000008103c */
[----:B------:R-:W-:Y:S04]  /*7de00*/  STL [R1+0x8ca8], R141 ;  /* 0x008ca88d01007387 */ /* 0x000fe80000100800 */
[----:B------:R-:W-:Y:S01]  /*7de10*/  STL.64 [R1+0x9370], R142 ;  /* 0x0093708e01007387 */ /* 0x000fe20000100a00 */
[----:B------:R-:W-:Y:S01]  /*7de20*/  IMAD.MOV.U32 R60, RZ, RZ, R75 ;  /* 0x000000ffff3c7224 */ /* 0x000fe200078e004b */
[----:B------:R-:W-:-:S02]  /*7de30*/  MOV R61, R74 ;  /* 0x0000004a003d7202 */ /* 0x000fc40000000f00 */
[----:B------:R-:W-:Y:S01]  /*7de40*/  STL [R1+0x8ca4], R144 ;  /* 0x008ca49001007387 */ /* 0x000fe20000100800 */
[----:B------:R-:W-:-:S03]  /*7de50*/  IMAD.MOV.U32 R62, RZ, RZ, R71 ;  /* 0x000000ffff3e7224 */ /* 0x000fc600078e0047 */
[----:B------:R-:W-:Y:S01]  /*7de60*/  STL [R1+0x8ca0], R145 ;  /* 0x008ca09101007387 */ /* 0x000fe20000100800 */
[----:B------:R-:W-:-:S03]  /*7de70*/  IMAD.MOV.U32 R63, RZ, RZ, R70 ;  /* 0x000000ffff3f7224 */ /* 0x000fc600078e0046 */
[----:B------:R-:W2:Y:S01]  /*7de80*/  LDL.LU R75, [R1+0x94b4] ;  /* 0x0094b400014b7983 */ /* 0x000ea20000300800 */
[----:B------:R-:W-:-:S03]  /*7de90*/  IMAD.MOV.U32 R56, RZ, RZ, R83 ;  /* 0x000000ffff387224 */ /* 0x000fc600078e0053 */
[----:B------:R-:W3:Y:S01]  /*7dea0*/  LDL.LU R74, [R1+0x94b0] ;  /* 0x0094b000014a7983 */ /* 0x000ee20000300800 */
[----:B------:R-:W-:-:S03]  /*7deb0*/  IMAD.MOV.U32 R57, RZ, RZ, R82 ;  /* 0x000000ffff397224 */ /* 0x000fc600078e0052 */
[----:B------:R-:W4:Y:S01]  /*7dec0*/  LDL.LU R71, [R1+0x94ac] ;  /* 0x0094ac0001477983 */ /* 0x000f220000300800 */
[----:B------:R-:W-:-:S03]  /*7ded0*/  IMAD.MOV.U32 R58, RZ, RZ, R79 ;  /* 0x000000ffff3a7224 */ /* 0x000fc600078e004f */
[----:B------:R-:W5:Y:S01]  /*7dee0*/  LDL.LU R70, [R1+0x94a8] ;  /* 0x0094a80001467983 */ /* 0x000f620000300800 */
[----:B------:R-:W-:-:S03]  /*7def0*/  IMAD.MOV.U32 R59, RZ, RZ, R78 ;  /* 0x000000ffff3b7224 */ /* 0x000fc600078e004e */
[----:B------:R-:W5:Y:S04]  /*7df00*/  LDL.LU R83, [R1+0x94a4] ;  /* 0x0094a40001537983 */ /* 0x000f680000300800 */
[----:B------:R-:W5:Y:S04]  /*7df10*/  LDL.LU R82, [R1+0x94a0] ;  /* 0x0094a00001527983 */ /* 0x000f680000300800 */
[----:B------:R-:W5:Y:S04]  /*7df20*/  LDL.LU R79, [R1+0x949c] ;  /* 0x00949c00014f7983 */ /* 0x000f680000300800 */
[----:B------:R-:W5:Y:S04]  /*7df30*/  LDL.LU R78, [R1+0x9498] ;  /* 0x00949800014e7983 */ /* 0x000f680000300800 */
[----:B------:R-:W1:Y:S04]  /*7df40*/  LDL.LU R188, [R1+0x1e90] ;  /* 0x001e900001bc7983 */ /* 0x000e680000300800 */
[----:B------:R-:W1:Y:S04]  /*7df50*/  LDL.LU R189, [R1+0x1e94] ;  /* 0x001e940001bd7983 */ /* 0x000e680000300800 */
[----:B------:R-:W1:Y:S04]  /*7df60*/  LDL.LU R190, [R1+0x1e98] ;  /* 0x001e980001be7983 */ /* 0x000e680000300800 */
[----:B------:R-:W1:Y:S04]  /*7df70*/  LDL.LU R191, [R1+0x1e9c] ;  /* 0x001e9c0001bf7983 */ /* 0x000e680000300800 */
[----:B------:R-:W5:Y:S04]  /*7df80*/  LDL.LU R91, [R1+0x9494] ;  /* 0x00949400015b7983 */ /* 0x000f680000300800 */
[----:B------:R-:W5:Y:S04]  /*7df90*/  LDL.LU R90, [R1+0x9490] ;  /* 0x00949000015a7983 */ /* 0x000f680000300800 */
[----:B------:R-:W5:Y:S04]  /*7dfa0*/  LDL.LU R87, [R1+0x948c] ;  /* 0x00948c0001577983 */ /* 0x000f680000300800 */
[----:B------:R-:W5:Y:S01]  /*7dfb0*/  LDL.LU R86, [R1+0x9488] ;  /* 0x0094880001567983 */ /* 0x000f620000300800 */
[----:B------:R-:W-:-:S03]  /*7dfc0*/  IMAD.MOV.U32 R153, RZ, RZ, R28 ;  /* 0x000000ffff997224 */ /* 0x000fc600078e001c */
[----:B------:R-:W5:Y:S01]  /*7dfd0*/  LDL.LU R184, [R1+0x1e80] ;  /* 0x001e800001b87983 */ /* 0x000f620000300800 */
[----:B------:R-:W-:-:S03]  /*7dfe0*/  IMAD.MOV.U32 R152, RZ, RZ, R29 ;  /* 0x000000ffff987224 */ /* 0x000fc600078e001d */
[----:B------:R-:W5:Y:S01]  /*7dff0*/  LDL.LU R185, [R1+0x1e84] ;  /* 0x001e840001b97983 */ /* 0x000f620000300800 */
[----:B------:R-:W-:-:S03]  /*7e000*/  IMAD.MOV.U32 R149, RZ, RZ, R30 ;  /* 0x000000ffff957224 */ /* 0x000fc600078e001e */
[----:B------:R-:W5:Y:S01]  /*7e010*/  LDL.LU R186, [R1+0x1e88] ;  /* 0x001e880001ba7983 */ /* 0x000f620000300800 */
[----:B------:R-:W-:-:S03]  /*7e020*/  IMAD.MOV.U32 R148, RZ, RZ, R31 ;  /* 0x000000ffff947224 */ /* 0x000fc600078e001f */
[----:B------:R-:W5:Y:S01]  /*7e030*/  LDL.LU R187, [R1+0x1e8c] ;  /* 0x001e8c0001bb7983 */ /* 0x000f620000300800 */
[----:B------:R-:W-:Y:S02]  /*7e040*/  IMAD.MOV.U32 R36, RZ, RZ, R94 ;  /* 0x000000ffff247224 */ /* 0x000fe400078e005e */
[----:B------:R-:W-:Y:S02]  /*7e050*/  IMAD.MOV.U32 R37, RZ, RZ, R95 ;  /* 0x000000ffff257224 */ /* 0x000fe400078e005f */
[----:B------:R-:W-:Y:S02]  /*7e060*/  IMAD.MOV.U32 R38, RZ, RZ, R98 ;  /* 0x000000ffff267224 */ /* 0x000fe400078e0062 */
[----:B------:R-:W-:Y:S02]  /*7e070*/  IMAD.MOV.U32 R39, RZ, RZ, R106 ;  /* 0x000000ffff277224 */ /* 0x000fe400078e006a */
[----:B------:R-:W-:Y:S01]  /*7e080*/  IMAD.MOV.U32 R52, RZ, RZ, R107 ;  /* 0x000000ffff347224 */ /* 0x000fe200078e006b */
[----:B------:R-:W-:Y:S01]  /*7e090*/  MOV R53, R99 ;  /* 0x0000006300357202 */ /* 0x000fe20000000f00 */
[----:B------:R-:W-:-:S02]  /*7e0a0*/  IMAD.MOV.U32 R54, RZ, RZ, R102 ;  /* 0x000000ffff367224 */ /* 0x000fc400078e0066 */
[----:B------:R-:W-:Y:S01]  /*7e0b0*/  IMAD.MOV.U32 R55, RZ, RZ, R103 ;  /* 0x000000ffff377224 */ /* 0x000fe200078e0067 */
[----:B--2---:R-:W-:Y:S01]  /*7e0c0*/  MOV R31, R75 ;  /* 0x0000004b001f7202 */ /* 0x004fe20000000f00 */
[----:B---3--:R-:W-:Y:S02]  /*7e0d0*/  IMAD.MOV.U32 R30, RZ, RZ, R74 ;  /* 0x000000ffff1e7224 */ /* 0x008fe400078e004a */
[----:B----4-:R-:W-:Y:S02]  /*7e0e0*/  IMAD.MOV.U32 R29, RZ, RZ, R71 ;  /* 0x000000ffff1d7224 */ /* 0x010fe400078e0047 */
[----:B-----5:R-:W-:Y:S02]  /*7e0f0*/  IMAD.MOV.U32 R28, RZ, RZ, R70 ;  /* 0x000000ffff1c7224 */ /* 0x020fe400078e0046 */
[----:B------:R-:W2:Y:S04]  /*7e100*/  LDL.LU R70, [R1+0x9484] ;  /* 0x0094840001467983 */ /* 0x000ea80000300800 */
[----:B------:R-:W2:Y:S04]  /*7e110*/  LDL.LU R71, [R1+0x9480] ;  /* 0x0094800001477983 */ /* 0x000ea80000300800 */
[----:B------:R-:W3:Y:S01]  /*7e120*/  LDL.LU R74, [R1+0x947c] ;  /* 0x00947c00014a7983 */ /* 0x000ee20000300800 */
[----:B------:R-:W-:-:S02]  /*7e130*/  IMAD.MOV.U32 R174, RZ, RZ, R82 ;  /* 0x000000ffffae7224 */ /* 0x000fc400078e0052 */
[----:B------:R-:W-:Y:S01]  /*7e140*/  IMAD.MOV.U32 R173, RZ, RZ, R79 ;  /* 0x000000ffffad7224 */ /* 0x000fe200078e004f */
[----:B------:R-:W3:Y:S01]  /*7e150*/  LDL.LU R75, [R1+0x9478] ;  /* 0x00947800014b7983 */ /* 0x000ee20000300800 */
[----:B------:R-:W-:-:S03]  /*7e160*/  IMAD.MOV.U32 R172, RZ, RZ, R78 ;  /* 0x000000ffffac7224 */ /* 0x000fc600078e004e */
[----:B------:R-:W4:Y:S01]  /*7e170*/  LDL.LU R78, [R1+0x9474] ;  /* 0x00947400014e7983 */ /* 0x000f220000300800 */
[----:B------:R-:W-:-:S03]  /*7e180*/  IMAD.MOV.U32 R175, RZ, RZ, R83 ;  /* 0x000000ffffaf7224 */ /* 0x000fc600078e0053 */
[----:B------:R-:W4:Y:S04]  /*7e190*/  LDL.LU R79, [R1+0x9470] ;  /* 0x00947000014f7983 */ /* 0x000f280000300800 */
[----:B------:R-:W5:Y:S04]  /*7e1a0*/  LDL.LU R82, [R1+0x946c] ;  /* 0x00946c0001527983 */ /* 0x000f680000300800 */
[----:B------:R-:W5:Y:S01]  /*7e1b0*/  LDL.LU R83, [R1+0x9468] ;  /* 0x0094680001537983 */ /* 0x000f620000300800 */
[----:B------:R-:W-:Y:S01]  /*7e1c0*/  IMAD.MOV.U32 R183, RZ, RZ, R91 ;  /* 0x000000ffffb77224 */ /* 0x000fe200078e005b */
[----:B------:R-:W-:Y:S01]  /*7e1d0*/  MOV R182, R90 ;  /* 0x0000005a00b67202 */ /* 0x000fe20000000f00 */
[----:B------:R-:W-:-:S02]  /*7e1e0*/  IMAD.MOV.U32 R181, RZ, RZ, R87 ;  /* 0x000000ffffb57224 */ /* 0x000fc400078e0057 */
[----:B------:R-:W-:Y:S02]  /*7e1f0*/  IMAD.MOV.U32 R180, RZ, RZ, R86 ;  /* 0x000000ffffb47224 */ /* 0x000fe400078e0056 */
[----:B------:R-:W2:Y:S04]  /*7e200*/  LDL.LU R86, [R1+0x9464] ;  /* 0x0094640001567983 */ /* 0x000ea80000300800 */
[----:B------:R-:W2:Y:S04]  /*7e210*/  LDL.LU R87, [R1+0x9460] ;  /* 0x0094600001577983 */ /* 0x000ea80000300800 */
[----:B------:R-:W3:Y:S04]  /*7e220*/  LDL.LU R90, [R1+0x945c] ;  /* 0x00945c00015a7983 */ /* 0x000ee80000300800 */
[----:B------:R-:W3:Y:S04]  /*7e230*/  LDL.LU R91, [R1+0x9458] ;  /* 0x00945800015b7983 */ /* 0x000ee80000300800 */
[----:B------:R-:W4:Y:S04]  /*7e240*/  LDL.LU R94, [R1+0x9454] ;  /* 0x00945400015e7983 */ /* 0x000f280000300800 */
[----:B------:R-:W4:Y:S04]  /*7e250*/  LDL.LU R95, [R1+0x9450] ;  /* 0x00945000015f7983 */ /* 0x000f280000300800 */
[----:B------:R-:W5:Y:S04]  /*7e260*/  LDL.LU R98, [R1+0x944c] ;  /* 0x00944c0001627983 */ /* 0x000f680000300800 */
[----:B------:R-:W1:Y:S04]  /*7e270*/  LDL.LU R106, [R1+0x9448] ;  /* 0x00944800016a7983 */ /* 0x000e680000300800 */
[----:B------:R-:W1:Y:S04]  /*7e280*/  LDL.LU R107, [R1+0x9444] ;  /* 0x00944400016b7983 */ /* 0x000e680000300800 */
[----:B------:R-:W5:Y:S04]  /*7e290*/  LDL.LU R99, [R1+0x9440] ;  /* 0x0094400001637983 */ /* 0x000f680000300800 */
[----:B------:R-:W2:Y:S04]  /*7e2a0*/  LDL.LU R102, [R1+0x943c] ;  /* 0x00943c0001667983 */ /* 0x000ea80000300800 */
[----:B------:R-:W2:Y:S04]  /*7e2b0*/  LDL.LU R103, [R1+0x9438] ;  /* 0x0094380001677983 */ /* 0x000ea80000300800 */
[----:B------:R-:W-:Y:S04]  /*7e2c0*/  STL [R1+0x8cec], R148 ;  /* 0x008cec9401007387 */ /* 0x000fe80000100800 */
[----:B------:R-:W-:Y:S04]  /*7e2d0*/  STL [R1+0x8ce8], R149 ;  /* 0x008ce89501007387 */ /* 0x000fe80000100800 */
[----:B------:R-:W-:Y:S04]  /*7e2e0*/  STL [R1+0x8ce4], R152 ;  /* 0x008ce49801007387 */ /* 0x000fe80000100800 */
[----:B------:R-:W-:Y:S01]  /*7e2f0*/  STL [R1+0x8ce0], R153 ;  /* 0x008ce09901007387 */ /* 0x000fe20000100800 */
[----:B------:R-:W-:-:S02]  /*7e300*/  IMAD.MOV.U32 R124, RZ, RZ, R47 ;  /* 0x000000ffff7c7224 */ /* 0x000fc400078e002f */
[----:B------:R-:W-:Y:S02]  /*7e310*/  IMAD.MOV.U32 R125, RZ, RZ, R46 ;  /* 0x000000ffff7d7224 */ /* 0x000fe400078e002e */
[----:B------:R-:W-:Y:S02]  /*7e320*/  IMAD.MOV.U32 R126, RZ, RZ, R42 ;  /* 0x000000ffff7e7224 */ /* 0x000fe400078e002a */
[----:B------:R-:W-:Y:S01]  /*7e330*/  IMAD.MOV.U32 R127, RZ, RZ, R43 ;  /* 0x000000ffff7f7224 */ /* 0x000fe200078e002b */
[----:B-1----:R-:W-:-:S15]  /*7e340*/  HMMA.1688.F32.TF32 R112, R236, R106, R188 ;  /* 0x0000006aec70723c */ /* 0x002fde00000810bc */
[----:B------:R-:W-:-:S09]  /*7e350*/  NOP ;  /* 0x0000000000007918 */ /* 0x000fd20000000000 */
[----:B------:R-:W-:Y:S02]  /*7e360*/  IMAD.MOV.U32 R161, RZ, RZ, R112 ;  /* 0x000000ffffa17224 */ /* 0x000fe400078e0070 */
[----:B------:R-:W-:Y:S02]  /*7e370*/  IMAD.MOV.U32 R160, RZ, RZ, R113 ;  /* 0x000000ffffa07224 */ /* 0x000fe400078e0071 */
[----:B------:R-:W-:Y:S02]  /*7e380*/  IMAD.MOV.U32 R157, RZ, RZ, R114 ;  /* 0x000000ffff9d7224 */ /* 0x000fe400078e0072 */
[----:B------:R-:W-:Y:S02]  /*7e390*/  IMAD.MOV.U32 R156, RZ, RZ, R115 ;  /* 0x000000ffff9c7224 */ /* 0x000fe400078e0073 */
[C---:B--2---:R-:W-:Y:S03]  /*7e3a0*/  HMMA.1688.F32.TF32 R112, R236.reuse, R102, R184 ;  /* 0x00000066ec70723c */ /* 0x044fe600000810b8 */
[----:B------:R-:W-:Y:S04]  /*7e3b0*/  STL [R1+0x8cfc], R156 ;  /* 0x008cfc9c01007387 */ /* 0x000fe80000100800 */
[----:B------:R-:W-:Y:S01]  /*7e3c0*/  STL [R1+0x8cf8], R157 ;  /* 0x008cf89d01007387 */ /* 0x000fe20000100800 */
[----:B-----5:R-:W-:Y:S03]  /*7e3d0*/  HMMA.1688.F32.TF32 R120, R236, R98, R180 ;  /* 0x00000062ec78723c */ /* 0x020fe600000810b4 */
[----:B------:R-:W-:Y:S04]  /*7e3e0*/  STL [R1+0x8cf4], R160 ;  /* 0x008cf4a001007387 */ /* 0x000fe80000100800 */
[----:B------:R-:W-:Y:S09]  /*7e3f0*/  STL [R1+0x8cf0], R161 ;  /* 0x008cf0a101007387 */ /* 0x000ff20000100800 */
[----:B------:R-:W-:-:S02]  /*7e400*/  IMAD.MOV.U32 R164, RZ, RZ, R115 ;  /* 0x000000ffffa47224 */ /* 0x000fc400078e0073 */
[----:B------:R-:W-:Y:S01]  /*7e410*/  IMAD.MOV.U32 R165, RZ, RZ, R114 ;  /* 0x000000ffffa57224 */ /* 0x000fe200078e0072 */
[----:B------:R-:W-:Y:S01]  /*7e420*/  MOV R169, R112 ;  /* 0x0000007000a97202 */ /* 0x000fe20000000f00 */
[----:B------:R-:W-:Y:S01]  /*7e430*/  IMAD.MOV.U32 R168, RZ, RZ, R113 ;  /* 0x000000ffffa87224 */ /* 0x000fe200078e0071 */
[----:B------:R-:W-:Y:S01]  /*7e440*/  STL [R1+0x8d0c], R164 ;  /* 0x008d0ca401007387 */ /* 0x000fe20000100800 */
[C---:B----4-:R-:W-:Y:S03]  /*7e450*/  HMMA.1688.F32.TF32 R112, R236.reuse, R94, R172 ;  /* 0x0000005eec70723c */ /* 0x050fe600000810ac */
[----:B------:R-:W-:Y:S04]  /*7e460*/  STL [R1+0x8d08], R165 ;  /* 0x008d08a501007387 */ /* 0x000fe80000100800 */
[----:B------:R-:W-:Y:S04]  /*7e470*/  STL [R1+0x8d04], R168 ;  /* 0x008d04a801007387 */ /* 0x000fe80000100800 */
[----:B------:R-:W-:Y:S04]  /*7e480*/  STL [R1+0x8d00], R169 ;  /* 0x008d00a901007387 */ /* 0x000fe80000100800 */
[----:B------:R3:W-:Y:S02]  /*7e490*/  STL.64 [R1+0x9310], R94 ;  /* 0x0093105e01007387 */ /* 0x0007e40000100a00 */
[C---:B---3--:R-:W-:Y:S06]  /*7e4a0*/  HMMA.1688.F32.TF32 R92, R236.reuse, R90, R28 ;  /* 0x0000005aec5c723c */ /* 0x048fec000008101c */
[C---:B------:R-:W-:Y:S01]  /*7e4b0*/  HMMA.1688.F32.TF32 R28, R236.reuse, R86, R36 ;  /* 0x00000056ec1c723c */ /* 0x040fe20000081024 */
        /* <DEDUP_REMOVED lines=13> */
[----:B------:R1:W-:Y:S04]  /*7e590*/  STL.64 [R1+0x2c98], R38 ;  /* 0x002c982601007387 */ /* 0x0003e80000100a00 */
[----:B------:R-:W-:Y:S01]  /*7e5a0*/  STL.64 [R1+0x92f0], R78 ;  /* 0x0092f04e01007387 */ /* 0x000fe20000100a00 */
[C---:B-1----:R-:W-:Y:S08]  /*7e5b0*/  HMMA.1688.F32.TF32 R36, R236.reuse, R74, R56 ;  /* 0x0000004aec24723c */ /* 0x042ff00000081038 */
[----:B------:R-:W-:Y:S04]  /*7e5c0*/  STL.64 [R1+0x2c80], R28 ;  /* 0x002c801c01007387 */ /* 0x000fe80000100a00 */
[----:B------:R1:W-:Y:S02]  /*7e5d0*/  STL.64 [R1+0x2c88], R30 ;  /* 0x002c881e01007387 */ /* 0x0003e40000100a00 */
[----:B-1----:R-:W-:Y:S02]  /*7e5e0*/  HMMA.1688.F32.TF32 R28, R236, R70, R60 ;  /* 0x00000046ec1c723c */ /* 0x002fe4000008103c */
[----:B------:R1:W-:Y:S07]  /*7e5f0*/  STL.64 [R1+0x92e8], R74 ;  /* 0x0092e84a01007387 */ /* 0x0003ee0000100a00 */
[----:B------:R2:W-:Y:S04]  /*7e600*/  STL.64 [R1+0x2c70], R36 ;  /* 0x002c702401007387 */ /* 0x0005e80000100a00 */
[----:B------:R3:W-:Y:S10]  /*7e610*/  STL.64 [R1+0x2c78], R38 ;  /* 0x002c782601007387 */ /* 0x0007f40000100a00 */
[----:B------:R4:W-:Y:S04]  /*7e620*/  STL.64 [R1+0x2c60], R28 ;  /* 0x002c601c01007387 */ /* 0x0009e80000100a00 */
[----:B------:R5:W-:Y:S04]  /*7e630*/  STL.64 [R1+0x2c68], R30 ;  /* 0x002c681e01007387 */ /* 0x000be80000100a00 */
[----:B------:R-:W2:Y:S04]  /*7e640*/  LDL.LU R47, [R1+0x9434] ;  /* 0x00943400012f7983 */ /* 0x000ea80000300800 */
[----:B------:R-:W3:Y:S04]  /*7e650*/  LDL.LU R46, [R1+0x9430] ;  /* 0x00943000012e7983 */ /* 0x000ee80000300800 */
[----:B------:R-:W4:Y:S04]  /*7e660*/  LDL.LU R42, [R1+0x942c] ;  /* 0x00942c00012a7983 */ /* 0x000f280000300800 */
[----:B------:R-:W5:Y:S01]  /*7e670*/  LDL.LU R43, [R1+0x9428] ;  /* 0x00942800012b7983 */ /* 0x000f620000300800 */
[----:B------:R-:W-:Y:S01]  /*7e680*/  MOV R120, R11 ;  /* 0x0000000b00787202 */ /* 0x000fe20000000f00 */
[----:B------:R-:W-:-:S02]  /*7e690*/  IMAD.MOV.U32 R121, RZ, RZ, R10 ;  /* 0x000000ffff797224 */ /* 0x000fc400078e000a */
[----:B------:R-:W5:Y:S01]  /*7e6a0*/  LDL.LU R11, [R1+0x9424] ;  /* 0x00942400010b7983 */ /* 0x000f620000300800 */
[----:B------:R-:W-:Y:S02]  /*7e6b0*/  IMAD.MOV.U32 R122, RZ, RZ, R7 ;  /* 0x000000ffff7a7224 */ /* 0x000fe400078e0007 */
[----:B------:R-:W-:Y:S01]  /*7e6c0*/  IMAD.MOV.U32 R123, RZ, RZ, R6 ;  /* 0x000000ffff7b7224 */ /* 0x000fe200078e0006 */
[----:B------:R-:W5:Y:S04]  /*7e6d0*/  LDL.LU R10, [R1+0x9420] ;  /* 0x00942000010a7983 */ /* 0x000f680000300800 */
[----:B------:R-:W5:Y:S04]  /*7e6e0*/  LDL.LU R7, [R1+0x941c] ;  /* 0x00941c0001077983 */ /* 0x000f680000300800 */
[----:B------:R-:W5:Y:S01]  /*7e6f0*/  LDL.LU R6, [R1+0x9418] ;  /* 0x0094180001067983 */ /* 0x000f620000300800 */
[----:B--2---:R-:W-:Y:S01]  /*7e700*/  MOV R179, R47 ;  /* 0x0000002f00b37202 */ /* 0x004fe20000000f00 */
[----:B---3--:R-:W-:-:S02]  /*7e710*/  IMAD.MOV.U32 R178, RZ, RZ, R46 ;  /* 0x000000ffffb27224 */ /* 0x008fc400078e002e */
[----:B----4-:R-:W-:Y:S02]  /*7e720*/  IMAD.MOV.U32 R176, RZ, RZ, R42 ;  /* 0x000000ffffb07224 */ /* 0x010fe400078e002a */
[----:B------:R-:W2:Y:S01]  /*7e730*/  LDL.LU R42, [R1+0x9414] ;  /* 0x00941400012a7983 */ /* 0x000ea20000300800 */
[----:B-----5:R-:W-:-:S03]  /*7e740*/  IMAD.MOV.U32 R177, RZ, RZ, R43 ;  /* 0x000000ffffb17224 */ /* 0x020fc600078e002b */
[----:B------:R-:W3:Y:S04]  /*7e750*/  LDL.LU R43, [R1+0x9410] ;  /* 0x00941000012b7983 */ /* 0x000ee80000300800 */
[----:B------:R-:W4:Y:S04]  /*7e760*/  LDL.LU R46, [R1+0x940c] ;  /* 0x00940c00012e7983 */ /* 0x000f280000300800 */
        /* <DEDUP_REMOVED lines=19> */
[----:B-1----:R-:W5:Y:S04]  /*7e8a0*/  LDL.LU R74, [R1+0x1d58] ;  /* 0x001d5800014a7983 */ /* 0x002f680000300800 */
        /* <DEDUP_REMOVED lines=25> */
[----:B------:R-:W-:Y:S01]  /*7ea40*/  IMAD.MOV.U32 R112, RZ, RZ, R6 ;  /* 0x000000ffff707224 */ /* 0x000fe200078e0006 */
[----:B------:R-:W-:Y:S01]  /*7ea50*/  MOV R114, R10 ;  /* 0x0000000a00727202 */ /* 0x000fe20000000f00 */
[----:B------:R-:W-:-:S02]  /*7ea60*/  IMAD.MOV.U32 R113, RZ, RZ, R7 ;  /* 0x000000ffff717224 */ /* 0x000fc400078e0007 */
[----:B------:R-:W-:Y:S02]  /*7ea70*/  IMAD.MOV.U32 R115, RZ, RZ, R11 ;  /* 0x000000ffff737224 */ /* 0x000fe400078e000b */
[----:B------:R-:W-:Y:S02]  /*7ea80*/  IMAD.MOV.U32 R188, RZ, RZ, R14 ;  /* 0x000000ffffbc7224 */ /* 0x000fe400078e000e */
[----:B------:R-:W-:Y:S02]  /*7ea90*/  IMAD.MOV.U32 R189, RZ, RZ, R15 ;  /* 0x000000ffffbd7224 */ /* 0x000fe400078e000f */
[----:B------:R-:W-:Y:S02]  /*7eaa0*/  IMAD.MOV.U32 R190, RZ, RZ, R18 ;  /* 0x000000ffffbe7224 */ /* 0x000fe400078e0012 */
[----:B------:R-:W-:Y:S02]  /*7eab0*/  IMAD.MOV.U32 R191, RZ, RZ, R19 ;  /* 0x000000ffffbf7224 */ /* 0x000fe400078e0013 */
[----:B------:R-:W-:-:S02]  /*7eac0*/  IMAD.MOV.U32 R132, RZ, RZ, R22 ;  /* 0x000000ffff847224 */ /* 0x000fc400078e0016 */
[----:B------:R-:W-:Y:S02]  /*7ead0*/  IMAD.MOV.U32 R133, RZ, RZ, R23 ;  /* 0x000000ffff857224 */ /* 0x000fe400078e0017 */
[----:B------:R-:W-:Y:S02]  /*7eae0*/  IMAD.MOV.U32 R134, RZ, RZ, R26 ;  /* 0x000000ffff867224 */ /* 0x000fe400078e001a */
[----:B------:R-:W-:Y:S02]  /*7eaf0*/  IMAD.MOV.U32 R135, RZ, RZ, R27 ;  /* 0x000000ffff877224 */ /* 0x000fe400078e001b */
[----:B------:R-:W-:Y:S01]  /*7eb00*/  IMAD.MOV.U32 R180, RZ, RZ, R34 ;  /* 0x000000ffffb47224 */ /* 0x000fe200078e0022 */
[----:B------:R-:W-:Y:S01]  /*7eb10*/  MOV R182, R67 ;  /* 0x0000004300b67202 */ /* 0x000fe20000000f00 */
[----:B------:R-:W-:Y:S02]  /*7eb20*/  IMAD.MOV.U32 R181, RZ, RZ, R66 ;  /* 0x000000ffffb57224 */ /* 0x000fe400078e0042 */
[----:B--2---:R-:W-:-:S02]  /*7eb30*/  IMAD.MOV.U32 R95, RZ, RZ, R42 ;  /* 0x000000ffff5f7224 */ /* 0x004fc400078e002a */
[----:B---3--:R-:W-:Y:S02]  /*7eb40*/  IMAD.MOV.U32 R94, RZ, RZ, R43 ;  /* 0x000000ffff5e7224 */ /* 0x008fe400078e002b */
[----:B----4-:R-:W-:Y:S02]  /*7eb50*/  IMAD.MOV.U32 R93, RZ, RZ, R46 ;  /* 0x000000ffff5d7224 */ /* 0x010fe400078e002e */
[----:B-----5:R-:W-:Y:S02]  /*7eb60*/  IMAD.MOV.U32 R92, RZ, RZ, R47 ;  /* 0x000000ffff5c7224 */ /* 0x020fe400078e002f */
[----:B------:R-:W2:Y:S04]  /*7eb70*/  LDL.LU R47, [R1+0x9404] ;  /* 0x00940400012f7983 */ /* 0x000ea80000300800 */
        /* <DEDUP_REMOVED lines=18> */
[----:B------:R-:W-:-:S03]  /*7eca0*/  IMAD.MOV.U32 R183, RZ, RZ, R35 ;  /* 0x000000ffffb77224 */ /* 0x000fc600078e0023 */
[----:B------:R-:W5:Y:S04]  /*7ecb0*/  LDL.LU R35, [R1+0x93b8] ;  /* 0x0093b80001237983 */ /* 0x000f680000300800 */
[----:B------:R2:W-:Y:S02]  /*7ecc0*/  STL.64 [R1+0x9308], R70 ;  /* 0x0093084601007387 */ /* 0x0005e40000100a00 */
[----:B--2---:R-:W-:Y:S02]  /*7ecd0*/  IMAD.MOV.U32 R71, RZ, RZ, R47 ;  /* 0x000000ffff477224 */ /* 0x004fe400078e002f */
[----:B---3--:R-:W-:Y:S02]  /*7ece0*/  IMAD.MOV.U32 R70, RZ, RZ, R46 ;  /* 0x000000ffff467224 */ /* 0x008fe400078e002e */
[----:B----4-:R-:W-:-:S02]  /*7ecf0*/  IMAD.MOV.U32 R69, RZ, RZ, R43 ;  /* 0x000000ffff457224 */ /* 0x010fc400078e002b */
[----:B-----5:R-:W-:Y:S02]  /*7ed00*/  IMAD.MOV.U32 R68, RZ, RZ, R42 ;  /* 0x000000ffff447224 */ /* 0x020fe400078e002a */
[----:B------:R-:W2:Y:S04]  /*7ed10*/  LDL.LU R42, [R1+0x93b4] ;  /* 0x0093b400012a7983 */ /* 0x000ea80000300800 */
[----:B------:R-:W2:Y:S04]  /*7ed20*/  LDL.LU R43, [R1+0x93b0] ;  /* 0x0093b000012b7983 */ /* 0x000ea80000300800 */
[----:B------:R-:W3:Y:S04]  /*7ed30*/  LDL.LU R46, [R1+0x93ac] ;  /* 0x0093ac00012e7983 */ /* 0x000ee80000300800 */
[----:B------:R-:W3:Y:S01]  /*7ed40*/  LDL.LU R47, [R1+0x93a8] ;  /* 0x0093a800012f7983 */ /* 0x000ee20000300800 */
[----:B------:R-:W-:-:S15]  /*7ed50*/  HMMA.1688.F32.TF32 R60, R236, R66, R60 ;  /* 0x00000042ec3c723c */ /* 0x000fde000008103c */
[----:B------:R-:W-:-:S08]  /*7ed60*/  NOP ;  /* 0x0000000000007918 */ /* 0x000fd00000000000 */
[----:B------:R-:W-:Y:S04]  /*7ed70*/  STL.64 [R1+0x2c50], R60 ;  /* 0x002c503c01007387 */ /* 0x000fe80000100a00 */
[----:B------:R1:W-:Y:S04]  /*7ed80*/  STL.64 [R1+0x2c58], R62 ;  /* 0x002c583e01007387 */ /* 0x0003e80000100a00 */
[----:B-1----:R-:W4:Y:S02]  /*7ed90*/  LDL.LU.64 R62, [R1+0x93a0] ;  /* 0x0093a000013e7983 */ /* 0x002f240000300a00 */
[----:B----4-:R-:W-:-:S15]  /*7eda0*/  HMMA.1688.F32.TF32 R56, R236, R62, R56 ;  /* 0x0000003eec38723c */ /* 0x010fde0000081038 */
        /* <DEDUP_REMOVED lines=13> */
[----:B-1----:R-:W4:Y:S01]  /*7ee80*/  LDL.LU.64 R50, [R1+0x9388] ;  /* 0x0093880001327983 */ /* 0x002f220000300a00 */
[C---:B---3--:R-:W-:Y:S06]  /*7ee90*/  HMMA.1688.F32.TF32 R36, R236.reuse, R46, R36 ;  /* 0x0000002eec24723c */ /* 0x048fec0000081024 */
[----:B----4-:R-:W-:-:S15]  /*7eea0*/  HMMA.1688.F32.TF32 R28, R236, R50, R28 ;  /* 0x00000032ec1c723c */ /* 0x010fde000008101c */
[----:B------:R-:W-:-:S08]  /*7eeb0*/  NOP ;  /* 0x0000000000007918 */ /* 0x000fd00000000000 */
[----:B------:R-:W-:Y:S04]  /*7eec0*/  STL.64 [R1+0x2c10], R28 ;  /* 0x002c101c01007387 */ /* 0x000fe80000100a00 */
[----:B------:R1:W-:Y:S04]  /*7eed0*/  STL.64 [R1+0x2c18], R30 ;  /* 0x002c181e01007387 */ /* 0x0003e80000100a00 */
[----:B-1----:R-:W3:Y:S04]  /*7eee0*/  LDL.LU.64 R30, [R1+0x9380] ;  /* 0x00938000011e7983 */ /* 0x002ee80000300a00 */
[----:B------:R-:W-:Y:S04]  /*7eef0*/  STL.64 [R1+0x2c00], R36 ;  /* 0x002c002401007387 */ /* 0x000fe80000100a00 */
[----:B------:R1:W-:Y:S04]  /*7ef00*/  STL.64 [R1+0x2c08], R38 ;  /* 0x002c082601007387 */ /* 0x0003e80000100a00 */
[----:B-1----:R-:W4:Y:S01]  /*7ef10*/  LDL.LU.64 R38, [R1+0x9378] ;  /* 0x0093780001267983 */ /* 0x002f220000300a00 */
[C---:B--2---:R-:W-:Y:S06]  /*7ef20*/  HMMA.1688.F32.TF32 R68, R236.reuse, R42, R68 ;  /* 0x0000002aec44723c */ /* 0x044fec0000081044 */
[----:B------:R-:W-:Y:S01]  /*7ef30*/  HMMA.1688.F32.TF32 R76, R236, R34, R76 ;  /* 0x00000022ec4c723c */ /* 0x000fe2000008104c */
[----:B------:R-:W-:-:S02]  /*7ef40*/  LOP3.LUT R33, R252, 0x40, RZ, 0x3c, !PT ;  /* 0x00000040fc217812 */ /* 0x000fc400078e3cff */
[----:B------:R-:W-:-:S03]  /*7ef50*/  LOP3.LUT R248, R252, 0x60, RZ, 0x3c, !PT ;  /* 0x00000060fcf87812 */ /* 0x000fc600078e3cff */
[----:B------:R-:W-:Y:S04]  /*7ef60*/  LDS R240, [R33+UR10+0x41000] ;  /* 0x0410000a21f07984 */ /* 0x000fe80008000800 */
[----:B------:R-:W-:Y:S04]  /*7ef70*/  LDS R242, [R33+UR10+0x41800] ;  /* 0x0418000a21f27984 */ /* 0x000fe80008000800 */
[----:B------:R-:W-:Y:S04]  /*7ef80*/  LDS R241, [R248+UR10+0x41000] ;  /* 0x0410000af8f17984 */ /* 0x000fe80008000800 */
[----:B------:R-:W-:Y:S04]  /*7ef90*/  STL.64 [R1+0x2bf0], R68 ;  /* 0x002bf04401007387 */ /* 0x000fe80000100a00 */
[----:B------:R3:W-:Y:S04]  /*7efa0*/  STL.64 [R1+0x2bf8], R70 ;  /* 0x002bf84601007387 */ /* 0x0007e80000100a00 */
[----:B------:R-:W1:Y:S01]  /*7efb0*/  LDS R243, [R248+UR10+0x41800] ;  /* 0x0418000af8f37984 */ /* 0x000e620008000800 */
[----:B------:R-:W-:-:S02]  /*7efc0*/  IMAD.MOV.U32 R130, RZ, RZ, R13 ;  /* 0x000000ffff827224 */ /* 0x000fc400078e000d */
[----:B------:R-:W-:Y:S01]  /*7efd0*/  IMAD.MOV.U32 R131, RZ, RZ, R12 ;  /* 0x000000ffff837224 */ /* 0x000fe200078e000c */
[----:B------:R-:W-:Y:S01]  /*7efe0*/  MOV R139, R4 ;  /* 0x00000004008b7202 */ /* 0x000fe20000000f00 */
[----:B------:R-:W-:Y:S01]  /*7eff0*/  IMAD.MOV.U32 R138, RZ, RZ, R5 ;  /* 0x000000ffff8a7224 */ /* 0x000fe200078e0005 */
[----:B------:R-:W-:Y:S01]  /*7f000*/  MOV R187, R8 ;  /* 0x0000000800bb7202 */ /* 0x000fe20000000f00 */
[----:B------:R-:W-:Y:S02]  /*7f010*/  IMAD.MOV.U32 R186, RZ, RZ, R9 ;  /* 0x000000ffffba7224 */ /* 0x000fe400078e0009 */
[----:B------:R-:W-:Y:S02]  /*7f020*/  IMAD.MOV.U32 R174, RZ, RZ, R17 ;  /* 0x000000ffffae7224 */ /* 0x000fe400078e0011 */
[----:B------:R-:W-:Y:S01]  /*7f030*/  IMAD.MOV.U32 R175, RZ, RZ, R16 ;  /* 0x000000ffffaf7224 */ /* 0x000fe200078e0010 */
[C---:B----4-:R-:W-:Y:S06]  /*7f040*/  HMMA.1688.F32.TF32 R72, R236.reuse, R38, R72 ;  /* 0x00000026ec48723c */ /* 0x050fec0000081048 */
[----:B---3--:R-:W-:-:S15]  /*7f050*/  HMMA.1688.F32.TF32 R68, R236, R30, R80 ;  /* 0x0000001eec44723c */ /* 0x008fde0000081050 */
[----:B------:R-:W-:-:S02]  /*7f060*/  NOP ;  /* 0x0000000000007918 */ /* 0x000fc40000000000 */
[----:B------:R-:W-:Y:S04]  /*7f070*/  STL.64 [R1+0x2be0], R72 ;  /* 0x002be04801007387 */ /* 0x000fe80000100a00 */
[----:B------:R2:W-:Y:S02]  /*7f080*/  STL.64 [R1+0x2be8], R74 ;  /* 0x002be84a01007387 */ /* 0x0005e40000100a00 */
[C---:B--2---:R-:W-:Y:S02]  /*7f090*/  HMMA.1688.F32.TF32 R72, R236.reuse, R26, R84 ;  /* 0x0000001aec48723c */ /* 0x044fe40000081054 */
[----:B------:R-:W-:Y:S04]  /*7f0a0*/  STL.64 [R1+0x2bd0], R76 ;  /* 0x002bd04c01007387 */ /* 0x000fe80000100a00 */
[----:B------:R-:W-:Y:S04]  /*7f0b0*/  STL.64 [R1+0x2bd8], R78 ;  /* 0x002bd84e01007387 */ /* 0x000fe80000100a00 */
[----:B------:R2:W-:Y:S04]  /*7f0c0*/  STL.64 [R1+0x92e0], R26 ;  /* 0x0092e01a01007387 */ /* 0x0005e80000100a00 */
[----:B------:R-:W-:Y:S04]  /*7f0d0*/  STL.64 [R1+0x2bc0], R68 ;  /* 0x002bc04401007387 */ /* 0x000fe80000100a00 */
[----:B------:R3:W-:Y:S01]  /*7f0e0*/  STL.64 [R1+0x2bc8], R70 ;  /* 0x002bc84601007387 */ /* 0x0007e20000100a00 */
[C---:B--2---:R-:W-:Y:S04]  /*7f0f0*/  HMMA.1688.F32.TF32 R24, R236.reuse, R18, R140 ;  /* 0x00000012ec18723c */ /* 0x044fe8000008108c */
[----:B------:R-:W-:Y:S02]  /*7f100*/  STL.64 [R1+0x2bb0], R72 ;  /* 0x002bb04801007387 */ /* 0x000fe40000100a00 */
[C---:B---3--:R-:W-:Y:S02]  /*7f110*/  HMMA.1688.F32.TF32 R68, R236.reuse, R22, R92 ;  /* 0x00000016ec44723c */ /* 0x048fe4000008105c */
[----:B------:R-:W-:Y:S04]  /*7f120*/  STL.64 [R1+0x2bb8], R74 ;  /* 0x002bb84a01007387 */ /* 0x000fe80000100a00 */
[----:B------:R2:W-:Y:S02]  /*7f130*/  STL.64 [R1+0x92d8], R22 ;  /* 0x0092d81601007387 */ /* 0x0005e40000100a00 */
[----:B--2---:R-:W-:-:S15]  /*7f140*/  HMMA.1688.F32.TF32 R20, R236, R14, R112 ;  /* 0x0000000eec14723c */ /* 0x004fde0000081070 */
[----:B------:R-:W-:Y:S04]  /*7f150*/  STL.64 [R1+0x2ba0], R68 ;  /* 0x002ba04401007387 */ /* 0x000fe80000100a00 */
[----:B------:R2:W-:Y:S04]  /*7f160*/  STL.64 [R1+0x2ba8], R70 ;  /* 0x002ba84601007387 */ /* 0x0005e80000100a00 */
[----:B------:R-:W-:Y:S04]  /*7f170*/  STL.64 [R1+0x2b90], R24 ;  /* 0x002b901801007387 */ /* 0x000fe80000100a00 */
[----:B------:R3:W-:Y:S01]  /*7f180*/  STL.64 [R1+0x2b98], R26 ;  /* 0x002b981a01007387 */ /* 0x0007e20000100a00 */
[C---:B--2---:R-:W-:Y:S03]  /*7f190*/  HMMA.1688.F32.TF32 R68, R236.reuse, R10, R176 ;  /* 0x0000000aec44723c */ /* 0x044fe600000810b0 */
[----:B------:R-:W-:Y:S04]  /*7f1a0*/  STL.64 [R1+0x2b80], R20 ;  /* 0x002b801401007387 */ /* 0x000fe80000100a00 */
[----:B------:R1:W-:Y:S01]  /*7f1b0*/  STL.64 [R1+0x2b88], R22 ;  /* 0x002b881601007387 */ /* 0x0003e20000100a00 */
[----:B---3--:R-:W-:Y:S06]  /*7f1c0*/  HMMA.1688.F32.TF32 R24, R236, R6, R120 ;  /* 0x00000006ec18723c */ /* 0x008fec0000081078 */
[C---:B-1----:R-:W-:Y:S09]  /*7f1d0*/  HMMA.1688.F32.TF32 R20, R240.reuse, R130, R124 ;  /* 0x00000082f014723c */ /* 0x042ff2000008107c */
[----:B------:R-:W-:Y:S04]  /*7f1e0*/  STL.64 [R1+0x2b70], R68 ;  /* 0x002b704401007387 */ /* 0x000fe80000100a00 */
[----:B------:R1:W-:Y:S04]  /*7f1f0*/  STL.64 [R1+0x2b78], R70 ;  /* 0x002b784601007387 */ /* 0x0003e80000100a00 */
[----:B------:R-:W-:Y:S04]  /*7f200*/  STL.64 [R1+0x2b60], R24 ;  /* 0x002b601801007387 */ /* 0x000fe80000100a00 */
[----:B------:R2:W-:Y:S01]  /*7f210*/  STL.64 [R1+0x2b68], R26 ;  /* 0x002b681a01007387 */ /* 0x0005e20000100a00 */
[----:B-1----:R-:W-:Y:S02]  /*7f220*/  HMMA.1688.F32.TF32 R68, R240, R138, R132 ;  /* 0x0000008af044723c */ /* 0x002fe40000081084 */
[----:B------:R-:W-:Y:S01]  /*7f230*/  IMAD.MOV.U32 R17, RZ, RZ, R20 ;  /* 0x000000ffff117224 */ /* 0x000fe200078e0014 */
[----:B------:R-:W-:Y:S01]  /*7f240*/  MOV R16, R21 ;  /* 0x0000001500107202 */ /* 0x000fe20000000f00 */
[----:B------:R-:W-:-:S02]  /*7f250*/  IMAD.MOV.U32 R13, RZ, RZ, R22 ;  /* 0x000000ffff0d7224 */ /* 0x000fc400078e0016 */
[----:B------:R-:W-:Y:S01]  /*7f260*/  IMAD.MOV.U32 R12, RZ, RZ, R23 ;  /* 0x000000ffff0c7224 */ /* 0x000fe200078e0017 */
[C---:B--2---:R-:W-:Y:S06]  /*7f270*/  HMMA.1688.F32.TF32 R24, R240.reuse, R186, R188 ;  /* 0x000000baf018723c */ /* 0x044fec00000810bc */
[C---:B------:R-:W-:Y:S01]  /*7f280*/  HMMA.1688.F32.TF32 R20, R240.reuse, R174, R180 ;  /* 0x000000aef014723c */ /* 0x040fe200000810b4 */
[----:B------:R-:W-:Y:S04]  /*7f290*/  STL [R1+0x8e44], R12 ;  /* 0x008e440c01007387 */ /* 0x000fe80000100800 */
[----:B------:R-:W-:Y:S04]  /*7f2a0*/  STL [R1+0x8e40], R13 ;  /* 0x008e400d01007387 */ /* 0x000fe80000100800 */
[----:B------:R-:W-:Y:S04]  /*7f2b0*/  STL [R1+0x8e3c], R16 ;  /* 0x008e3c1001007387 */ /* 0x000fe80000100800 */
[----:B------:R-:W-:Y:S04]  /*7f2c0*/  STL [R1+0x8e38], R17 ;  /* 0x008e381101007387 */ /* 0x000fe80000100800 */
[----:B------:R-:W-:Y:S04]  /*7f2d0*/  STL.64 [R1+0x17b0], R68 ;  /* 0x0017b04401007387 */ /* 0x000fe80000100a00 */
[----:B------:R-:W-:Y:S04]  /*7f2e0*/  STL.64 [R1+0x17b8], R70 ;  /* 0x0017b84601007387 */ /* 0x000fe80000100a00 */
[----:B------:R-:W2:Y:S04]  /*7f2f0*/  LDL.LU R124, [R1+0x1c90] ;  /* 0x001c9000017c7983 */ /* 0x000ea80000300800 */
[----:B------:R-:W-:Y:S04]  /*7f300*/  STL.64 [R1+0x17e0], R24 ;  /* 0x0017e01801007387 */ /* 0x000fe80000100a00 */
[----:B------:R-:W-:Y:S04]  /*7f310*/  STL.64 [R1+0x17e8], R26 ;  /* 0x0017e81a01007387 */ /* 0x000fe80000100a00 */
[----:B------:R-:W-:Y:S04]  /*7f320*/  STL.64 [R1+0x1830], R20 ;  /* 0x0018301401007387 */ /* 0x000fe80000100a00 */
[----:B------:R1:W-:Y:S04]  /*7f330*/  STL.64 [R1+0x1838], R22 ;  /* 0x0018381601007387 */ /* 0x0003e80000100a00 */
[----:B------:R-:W2:Y:S04]  /*7f340*/  LDL.LU R125, [R1+0x1c94] ;  /* 0x001c9400017d7983 */ /* 0x000ea80000300800 */
[----:B------:R-:W2:Y:S04]  /*7f350*/  LDL.LU R126, [R1+0x1c98] ;  /* 0x001c9800017e7983 */ /* 0x000ea80000300800 */
[----:B------:R-:W2:Y:S04]  /*7f360*/  LDL.LU R127, [R1+0x1c9c] ;  /* 0x001c9c00017f7983 */ /* 0x000ea80000300800 */
[----:B------:R-:W3:Y:S04]  /*7f370*/  LDL.LU R176, [R1+0x1900] ;  /* 0x0019000001b07983 */ /* 0x000ee80000300800 */
[----:B------:R-:W3:Y:S04]  /*7f380*/  LDL.LU R177, [R1+0x1904] ;  /* 0x0019040001b17983 */ /* 0x000ee80000300800 */
[----:B------:R-:W3:Y:S04]  /*7f390*/  LDL.LU R178, [R1+0x1908] ;  /* 0x0019080001b27983 */ /* 0x000ee80000300800 */
[----:B------:R-:W3:Y:S04]  /*7f3a0*/  LDL.LU R179, [R1+0x190c] ;  /* 0x00190c0001b37983 */ /* 0x000ee80000300800 */
[----:B------:R-:W1:Y:S04]  /*7f3b0*/  LDL.LU R112, [R1+0x18e0] ;  /* 0x0018e00001707983 */ /* 0x000e680000300800 */
[----:B------:R-:W1:Y:S04]  /*7f3c0*/  LDL.LU R113, [R1+0x18e4] ;  /* 0x0018e40001717983 */ /* 0x000e680000300800 */
[----:B------:R-:W1:Y:S04]  /*7f3d0*/  LDL.LU R114, [R1+0x18e8] ;  /* 0x0018e80001727983 */ /* 0x000e680000300800 */
[----:B------:R-:W1:Y:S04]  /*7f3e0*/  LDL.LU R115, [R1+0x18ec] ;  /* 0x0018ec0001737983 */ /* 0x000e680000300800 */
[----:B------:R-:W4:Y:S04]  /*7f3f0*/  LDL.LU R120, [R1+0x1940] ;  /* 0x0019400001787983 */ /* 0x000f280000300800 */
[----:B------:R-:W4:Y:S04]  /*7f400*/  LDL.LU R121, [R1+0x1944] ;  /* 0x0019440001797983 */ /* 0x000f280000300800 */
[----:B------:R-:W4:Y:S04]  /*7f410*/  LDL.LU R122, [R1+0x1948] ;  /* 0x00194800017a7983 */ /* 0x000f280000300800 */
[----:B------:R-:W4:Y:S04]  /*7f420*/  LDL.LU R123, [R1+0x194c] ;  /* 0x00194c00017b7983 */ /* 0x000f280000300800 */
[----:B------:R-:W5:Y:S04]  /*7f430*/  LDL.LU R132, [R1+0x1c70] ;  /* 0x001c700001847983 */ /* 0x000f680000300800 */
[----:B------:R-:W5:Y:S04]  /*7f440*/  LDL.LU R133, [R1+0x1c74] ;  /* 0x001c740001857983 */ /* 0x000f680000300800 */
[----:B------:R-:W5:Y:S04]  /*7f450*/  LDL.LU R134, [R1+0x1c78] ;  /* 0x001c780001867983 */ /* 0x000f680000300800 */
[----:B------:R-:W5:Y:S04]  /*7f460*/  LDL.LU R135, [R1+0x1c7c] ;  /* 0x001c7c0001877983 */ /* 0x000f680000300800 */
        /* <DEDUP_REMOVED lines=24> */
[----:B-1----:R-:W-:-:S15]  /*7f5f0*/  HMMA.1688.F32.TF32 R20, R240, R250, R112 ;  /* 0x000000faf014723c */ /* 0x002fde0000081070 */
[----:B------:R-:W-:-:S08]  /*7f600*/  NOP ;  /* 0x0000000000007918 */ /* 0x000fd00000000000 */
[----:B------:R-:W-:Y:S04]  /*7f610*/  STL.64 [R1+0x18e0], R20 ;  /* 0x0018e01401007387 */ /* 0x000fe80000100a00 */
[----:B------:R2:W-:Y:S02]  /*7f620*/  STL.64 [R1+0x18e8], R22 ;  /* 0x0018e81601007387 */ /* 0x0005e40000100a00 */
[C---:B--2---:R-:W-:Y:S06]  /*7f630*/  HMMA.1688.F32.TF32 R20, R240.reuse, R230, R124 ;  /* 0x000000e6f014723c */ /* 0x044fec000008107c */
[----:B---3--:R-:W-:-:S15]  /*7f640*/  HMMA.1688.F32.TF32 R68, R240, R246, R176 ;  /* 0x000000f6f044723c */ /* 0x008fde00000810b0 */
[----:B------:R-:W-:-:S03]  /*7f650*/  NOP ;  /* 0x0000000000007918 */ /* 0x000fc60000000000 */
[----:B------:R-:W-:Y:S02]  /*7f660*/  IMAD.MOV.U32 R156, RZ, RZ, R20 ;  /* 0x000000ffff9c7224 */ /* 0x000fe400078e0014 */
[----:B------:R-:W-:Y:S02]  /*7f670*/  IMAD.MOV.U32 R157, RZ, RZ, R21 ;  /* 0x000000ffff9d7224 */ /* 0x000fe400078e0015 */
[----:B------:R-:W-:Y:S02]  /*7f680*/  IMAD.MOV.U32 R160, RZ, RZ, R22 ;  /* 0x000000ffffa07224 */ /* 0x000fe400078e0016 */
[----:B------:R-:W-:Y:S02]  /*7f690*/  IMAD.MOV.U32 R161, RZ, RZ, R23 ;  /* 0x000000ffffa17224 */ /* 0x000fe400078e0017 */
[C---:B-----5:R-:W-:Y:S06]  /*7f6a0*/  HMMA.1688.F32.TF32 R20, R240.reuse, R222, R132 ;  /* 0x000000def014723c */ /* 0x060fec0000081084 */
[----:B----4-:R-:W-:Y:S01]  /*7f6b0*/  HMMA.1688.F32.TF32 R24, R240, R234, R120 ;  /* 0x000000eaf018723c */ /* 0x010fe20000081078 */
[----:B------:R-:W-:-:S15]  /*7f6c0*/  STL.64 [R1+0x1900], R68 ;  /* 0x0019004401007387 */ /* 0x000fde0000100a00 */
[----:B------:R-:W-:-:S02]  /*7f6d0*/  NOP ;  /* 0x0000000000007918 */ /* 0x000fc40000000000 */
[----:B------:R-:W-:Y:S01]  /*7f6e0*/  MOV R88, R20 ;  /* 0x0000001400587202 */ /* 0x000fe20000000f00 */
[----:B------:R-:W-:Y:S02]  /*7f6f0*/  IMAD.MOV.U32 R89, RZ, RZ, R21 ;  /* 0x000000ffff597224 */ /* 0x000fe400078e0015 */
[----:B------:R-:W-:Y:S02]  /*7f700*/  IMAD.MOV.U32 R193, RZ, RZ, R22 ;  /* 0x000000ffffc17224 */ /* 0x000fe400078e0016 */
[----:B------:R-:W-:Y:S02]  /*7f710*/  IMAD.MOV.U32 R192, RZ, RZ, R23 ;  /* 0x000000ffffc07224 */ /* 0x000fe400078e0017 */
[C---:B------:R-:W-:Y:S01]  /*7f720*/  HMMA.1688.F32.TF32 R20, R240.reuse, R218, R136 ;  /* 0x000000daf014723c */ /* 0x040fe20000081088 */
[----:B------:R-:W-:Y:S04]  /*7f730*/  STL.64 [R1+0x1908], R70 ;  /* 0x0019084601007387 */ /* 0x000fe80000100a00 */
[----:B------:R-:W-:Y:S04]  /*7f740*/  STL.64 [R1+0x1940], R24 ;  /* 0x0019401801007387 */ /* 0x000fe80000100a00 */
[----:B------:R1:W-:Y:S02]  /*7f750*/  STL.64 [R1+0x1948], R26 ;  /* 0x0019481a01007387 */ /* 0x0003e40000100a00 */
[----:B-1----:R-:W-:-:S13]  /*7f760*/  HMMA.1688.F32.TF32 R24, R240, R226, R128 ;  /* 0x000000e2f018723c */ /* 0x002fda0000081080 */
[----:B------:R-:W-:Y:S01]  /*7f770*/  IMAD.MOV.U32 R116, RZ, RZ, R20 ;  /* 0x000000ffff747224 */ /* 0x000fe200078e0014 */
[----:B------:R-:W-:Y:S01]  /*7f780*/  MOV R212, R23 ;  /* 0x0000001700d47202 */ /* 0x000fe20000000f00 */
[----:B------:R-:W-:Y:S02]  /*7f790*/  IMAD.MOV.U32 R117, RZ, RZ, R21 ;  /* 0x000000ffff757224 */ /* 0x000fe400078e0015 */
[----:B------:R-:W-:Y:S02]  /*7f7a0*/  IMAD.MOV.U32 R213, RZ, RZ, R22 ;  /* 0x000000ffffd57224 */ /* 0x000fe400078e0016 */
[C---:B------:R-:W-:Y:S01]  /*7f7b0*/  HMMA.1688.F32.TF32 R20, R240.reuse, R214, R188 ;  /* 0x000000d6f014723c */ /* 0x040fe200000810bc */
[----:B------:R-:W-:Y:S04]  /*7f7c0*/  STL [R1+0x8d1c], R161 ;  /* 0x008d1ca101007387 */ /* 0x000fe80000100800 */
[----:B------:R-:W-:Y:S04]  /*7f7d0*/  STL [R1+0x8d18], R160 ;  /* 0x008d18a001007387 */ /* 0x000fe80000100800 */
[----:B------:R-:W-:Y:S04]  /*7f7e0*/  STL [R1+0x8d14], R156 ;  /* 0x008d149c01007387 */ /* 0x000fe80000100800 */
[----:B------:R-:W-:Y:S01]  /*7f7f0*/  STL [R1+0x8d10], R157 ;  /* 0x008d109d01007387 */ /* 0x000fe20000100800 */
[C---:B------:R-:W-:Y:S03]  /*7f800*/  HMMA.1688.F32.TF32 R68, R240.reuse, R210, R184 ;  /* 0x000000d2f044723c */ /* 0x040fe600000810b8 */
[----:B------:R-:W-:Y:S04]  /*7f810*/  STL.64 [R1+0x1ca0], R24 ;  /* 0x001ca01801007387 */ /* 0x000fe80000100a00 */
[----:B------:R1:W-:Y:S04]  /*7f820*/  STL.64 [R1+0x1ca8], R26 ;  /* 0x001ca81a01007387 */ /* 0x0003e80000100a00 */
[----:B------:R-:W-:Y:S04]  /*7f830*/  STL [R1+0x8d24], R89 ;  /* 0x008d245901007387 */ /* 0x000fe80000100800 */
[----:B------:R-:W-:Y:S04]  /*7f840*/  STL [R1+0x8d20], R88 ;  /* 0x008d205801007387 */ /* 0x000fe80000100800 */
[----:B------:R-:W-:Y:S01]  /*7f850*/  STL [R1+0x8d2c], R117 ;  /* 0x008d2c7501007387 */ /* 0x000fe20000100800 */
[C---:B-1----:R-:W-:Y:S03]  /*7f860*/  HMMA.1688.F32.TF32 R24, R240.reuse, R206, R180 ;  /* 0x000000cef018723c */ /* 0x042fe600000810b4 */
[----:B------:R-:W-:Y:S04]  /*7f870*/  STL [R1+0x8d28], R116 ;  /* 0x008d287401007387 */ /* 0x000fe80000100800 */
[----:B------:R-:W-:Y:S04]  /*7f880*/  STL.64 [R1+0x2b50], R20 ;  /* 0x002b501401007387 */ /* 0x000fe80000100a00 */
[----:B------:R1:W-:Y:S02]  /*7f890*/  STL.64 [R1+0x2b58], R22 ;  /* 0x002b581601007387 */ /* 0x0003e40000100a00 */
[C---:B-1----:R-:W-:Y:S02]  /*7f8a0*/  HMMA.1688.F32.TF32 R20, R240.reuse, R202, R172 ;  /* 0x000000caf014723c */ /* 0x042fe400000810ac */
[----:B------:R1:W-:Y:S04]  /*7f8b0*/  STL.64 [R1+0x2b40], R68 ;  /* 0x002b404401007387 */ /* 0x0003e80000100a00 */
[----:B------:R2:W-:Y:S04]  /*7f8c0*/  STL.64 [R1+0x2b48], R70 ;  /* 0x002b484601007387 */ /* 0x0005e80000100a00 */
[----:B------:R-:W3:Y:S04]  /*7f8d0*/  LDL.LU R84, [R1+0x1ab0] ;  /* 0x001ab00001547983 */ /* 0x000ee80000300800 */
[----:B------:R4:W-:Y:S04]  /*7f8e0*/  STL.64 [R1+0x2b30], R24 ;  /* 0x002b301801007387 */ /* 0x0009e80000100a00 */
[----:B------:R5:W-:Y:S05]  /*7f8f0*/  STL.64 [R1+0x2b38], R26 ;  /* 0x002b381a01007387 */ /* 0x000bea0000100a00 */
[----:B------:R5:W-:Y:S04]  /*7f900*/  STL.64 [R1+0x2b20], R20 ;  /* 0x002b201401007387 */ /* 0x000be80000100a00 */
[----:B------:R5:W-:Y:S04]  /*7f910*/  STL.64 [R1+0x2b28], R22 ;  /* 0x002b281601007387 */ /* 0x000be80000100a00 */
        /* <DEDUP_REMOVED lines=11> */
[----:B-1----:R-:W3:Y:S04]  /*7f9d0*/  LDL.LU R68, [R1+0x1af0] ;  /* 0x001af00001447983 */ /* 0x002ee80000300800 */
[----:B------:R-:W3:Y:S04]  /*7f9e0*/  LDL.LU R69, [R1+0x1af4] ;  /* 0x001af40001457983 */ /* 0x000ee80000300800 */
[----:B--2---:R-:W3:Y:S04]  /*7f9f0*/  LDL.LU R70, [R1+0x1af8] ;  /* 0x001af80001467983 */ /* 0x004ee80000300800 */
[----:B------:R-:W3:Y:S04]  /*7fa00*/  LDL.LU R71, [R1+0x1afc] ;  /* 0x001afc0001477983 */ /* 0x000ee80000300800 */
[----:B----4-:R-:W2:Y:S04]  /*7fa10*/  LDL.LU R24, [R1+0x1b00] ;  /* 0x001b000001187983 */ /* 0x010ea80000300800 */
[----:B------:R-:W2:Y:S04]  /*7fa20*/  LDL.LU R25, [R1+0x1b04] ;  /* 0x001b040001197983 */ /* 0x000ea80000300800 */
[----:B-----5:R-:W2:Y:S04]  /*7fa30*/  LDL.LU R26, [R1+0x1b08] ;  /* 0x001b0800011a7983 */ /* 0x020ea80000300800 */
[----:B------:R-:W2:Y:S04]  /*7fa40*/  LDL.LU R27, [R1+0x1b0c] ;  /* 0x001b0c00011b7983 */ /* 0x000ea80000300800 */
        /* <DEDUP_REMOVED lines=8> */
[----:B------:R-:W3:Y:S04]  /*7fad0*/  LDL.LU R72, [R1+0x1ae0] ;  /* 0x001ae00001487983 */ /* 0x000ee80000300800 */
[----:B------:R-:W3:Y:S04]  /*7fae0*/  LDL.LU R73, [R1+0x1ae4] ;  /* 0x001ae40001497983 */ /* 0x000ee80000300800 */
[----:B------:R-:W3:Y:S04]  /*7faf0*/  LDL.LU R74, [R1+0x1ae8] ;  /* 0x001ae800014a7983 */ /* 0x000ee80000300800 */
[----:B------:R-:W3:Y:S04]  /*7fb00*/  LDL.LU R75, [R1+0x1aec] ;  /* 0x001aec00014b7983 */ /* 0x000ee80000300800 */
[----:B------:R-:W2:Y:S04]  /*7fb10*/  LDL.LU R132, [R1+0x1b70] ;  /* 0x001b700001847983 */ /* 0x000ea80000300800 */
[----:B------:R-:W2:Y:S04]  /*7fb20*/  LDL.LU R133, [R1+0x1b74] ;  /* 0x001b740001857983 */ /* 0x000ea80000300800 */
[----:B------:R-:W2:Y:S04]  /*7fb30*/  LDL.LU R134, [R1+0x1b78] ;  /* 0x001b780001867983 */ /* 0x000ea80000300800 */
        /* <DEDUP_REMOVED lines=49> */
[C---:B---3--:R-:W-:Y:S06]  /*7fe50*/  HMMA.1688.F32.TF32 R188, R240.reuse, R194, R188 ;  /* 0x000000c2f0bc723c */ /* 0x048fec00000810bc */
[----:B--2---:R-:W-:-:S15]  /*7fe60*/  HMMA.1688.F32.TF32 R140, R240, R198, R140 ;  /* 0x000000c6f08c723c */ /* 0x004fde000008108c */
[----:B------:R-:W-:-:S08]  /*7fe70*/  NOP ;  /* 0x0000000000007918 */ /* 0x000fd00000000000 */
[----:B------:R-:W-:Y:S04]  /*7fe80*/  STL.64 [R1+0x2b10], R140 ;  /* 0x002b108c01007387 */ /* 0x000fe80000100a00 */
[----:B------:R1:W-:Y:S04]  /*7fe90*/  STL.64 [R1+0x2b18], R142 ;  /* 0x002b188e01007387 */ /* 0x0003e80000100a00 */
[----:B-1----:R-:W2:Y:S04]  /*7fea0*/  LDL.LU.64 R142, [R1+0x9370] ;  /* 0x00937000018e7983 */ /* 0x002ea80000300a00 */
[----:B------:R-:W-:Y:S04]  /*7feb0*/  STL.64 [R1+0x2b00], R188 ;  /* 0x002b00bc01007387 */ /* 0x000fe80000100a00 */
[----:B------:R1:W-:Y:S04]  /*7fec0*/  STL.64 [R1+0x2b08], R190 ;  /* 0x002b08be01007387 */ /* 0x0003e80000100a00 */
[----:B-1----:R-:W4:Y:S02]  /*7fed0*/  LDL.LU.64 R190, [R1+0x9368] ;  /* 0x0093680001be7983 */ /* 0x002f240000300a00 */
[----:B----4-:R-:W-:-:S15]  /*7fee0*/  HMMA.1688.F32.TF32 R184, R240, R190, R184 ;  /* 0x000000bef0b8723c */ /* 0x010fde00000810b8 */
[----:B------:R-:W-:-:S08]  /*7fef0*/  NOP ;  /* 0x0000000000007918 */ /* 0x000fd00000000000 */
[----:B------:R-:W-:Y:S04]  /*7ff00*/  STL.64 [R1+0x2af0], R184 ;  /* 0x002af0b801007387 */ /* 0x000fe80000100a00 */
[----:B------:R1:W-:Y:S04]  /*7ff10*/  STL.64 [R1+0x2af8], R186 ;  /* 0x002af8ba01007387 */ /* 0x0003e80000100a00 */
[----:B-1----:R-:W5:Y:S04]  /*7ff20*/  LDL.LU.64 R186, [R1+0x9360] ;  /* 0x0093600001ba7983 */ /* 0x002f680000300a00 */
[----:B------:R1:W-:Y:S04]  /*7ff30*/  STL.64 [R1+0x92d0], R190 ;  /* 0x0092d0be01007387 */ /* 0x0003e80000100a00 */
[----:B------:R-:W2:Y:S04]  /*7ff40*/  LDL.LU R188, [R1+0x1b30] ;  /* 0x001b300001bc7983 */ /* 0x000ea80000300800 */
[----:B------:R-:W2:Y:S04]  /*7ff50*/  LDL.LU R189, [R1+0x1b34] ;  /* 0x001b340001bd7983 */ /* 0x000ea80000300800 */
[----:B-1----:R-:W2:Y:S04]  /*7ff60*/  LDL.LU R190, [R1+0x1b38] ;  /* 0x001b380001be7983 */ /* 0x002ea80000300800 */
[----:B------:R-:W2:Y:S01]  /*7ff70*/  LDL.LU R191, [R1+0x1b3c] ;  /* 0x001b3c0001bf7983 */ /* 0x000ea20000300800 */
[----:B-----5:R-:W-:-:S15]  /*7ff80*/  HMMA.1688.F32.TF32 R180, R240, R186, R180 ;  /* 0x000000baf0b4723c */ /* 0x020fde00000810b4 */
[----:B------:R-:W-:-:S08]  /*7ff90*/  NOP ;  /* 0x0000000000007918 */ /* 0x000fd00000000000 */
[----:B------:R-:W-:Y:S04]  /*7ffa0*/  STL.64 [R1+0x2ae0], R180 ;  /* 0x002ae0b401007387 */ /* 0x000fe80000100a00 */
[----:B------:R1:W-:Y:S04]  /*7ffb0*/  STL.64 [R1+0x2ae8], R182 ;  /* 0x002ae8b601007387 */ /* 0x0003e80000100a00 */
[----:B-1----:R-:W3:Y:S04]  /*7ffc0*/  LDL.LU.64 R182, [R1+0x9358] ;  /* 0x0093580001b67983 */ /* 0x002ee80000300a00 */
[----:B------:R1:W-:Y:S04]  /*7ffd0*/  STL.64 [R1+0x92c8], R186 ;  /* 0x0092c8ba01007387 */ /* 0x0003e80000100a00 */
[----:B------:R-:W4:Y:S04]  /*7ffe0*/  LDL.LU R184, [R1+0x1b40] ;  /* 0x001b400001b87983 */ /* 0x000f280000300800 */
[----:B------:R-:W4:Y:S04]  /*7fff0*/  LDL.LU R185, [R1+0x1b44] ;  /* 0x001b440001b97983 */ /* 0x000f280000300800 */
[----:B-1----:R-:W4:Y:S04]  /*80000*/  LDL.LU R186, [R1+0x1b48] ;  /* 0x001b480001ba7983 */ /* 0x002f280000300800 */
[----:B------:R-:W4:Y:S01]  /*80010*/  LDL.LU R187, [R1+0x1b4c] ;  /* 0x001b4c0001bb7983 */ /* 0x000f220000300800 */
        /* <DEDUP_REMOVED lines=9> */
[----:B-1----:R-:W3:Y:S04]  /*800b0*/  LDL.LU.64 R174, [R1+0x9348] ;  /* 0x0093480001ae7983 */ /* 0x002ee80000300a00 */
[----:B------:R1:W-:Y:S04]  /*800c0*/  STL.64 [R1+0x92c0], R178 ;  /* 0x0092c0b201007387 */ /* 0x0003e80000100a00 */
[----:B------:R-:W5:Y:S04]  /*800d0*/  LDL.LU R176, [R1+0x1b50] ;  /* 0x001b500001b07983 */ /* 0x000f680000300800 */
[----:B------:R-:W5:Y:S04]  /*800e0*/  LDL.LU R177, [R1+0x1b54] ;  /* 0x001b540001b17983 */ /* 0x000f680000300800 */
[----:B-1----:R-:W5:Y:S04]  /*800f0*/  LDL.LU R178, [R1+0x1b58] ;  /* 0x001b580001b27983 */ /* 0x002f680000300800 */
[----:B------:R-:W5:Y:S01]  /*80100*/  LDL.LU R179, [R1+0x1b5c] ;  /* 0x001b5c0001b37983 */ /* 0x000f620000300800 */
        /* <DEDUP_REMOVED lines=8> */
[----:B------:R1:W-:Y:S04]  /*80190*/  STL.64 [R1+0x2ab8], R114 ;  /* 0x002ab87201007387 */ /* 0x0003e80000100a00 */
[----:B-1----:R-:W3:Y:S04]  /*801a0*/  LDL.LU.64 R114, [R1+0x9340] ;  /* 0x0093400001727983 */ /* 0x002ee80000300a00 */
        /* <DEDUP_REMOVED lines=14> */
[----:B-1----:R-:W3:Y:S01]  /*80290*/  LDL.LU.64 R138, [R1+0x9318] ;  /* 0x00931800018a7983 */ /* 0x002ee20000300a00 */
[----:B-----5:R-:W-:-:S15]  /*802a0*/  HMMA.1688.F32.TF32 R176, R240, R150, R176 ;  /* 0x00000096f0b0723c */ /* 0x020fde00000810b0 */
[----:B------:R-:W-:-:S08]  /*802b0*/  NOP ;  /* 0x0000000000007918 */ /* 0x000fd00000000000 */
[----:B------:R-:W-:Y:S04]  /*802c0*/  STL.64 [R1+0x2a50], R176 ;  /* 0x002a50b001007387 */ /* 0x000fe80000100a00 */
[----:B------:R4:W-:Y:S02]  /*802d0*/  STL.64 [R1+0x2a58], R178 ;  /* 0x002a58b201007387 */ /* 0x0009e40000100a00 */
[C---:B----4-:R-:W-:Y:S06]  /*802e0*/  HMMA.1688.F32.TF32 R176, R240.reuse, R146, R184 ;  /* 0x00000092f0b0723c */ /* 0x050fec00000810b8 */
[----:B--2---:R-:W-:-:S15]  /*802f0*/  HMMA.1688.F32.TF32 R184, R240, R142, R188 ;  /* 0x0000008ef0b8723c */ /* 0x004fde00000810bc */
[----:B------:R-:W-:-:S02]  /*80300*/  NOP ;  /* 0x0000000000007918 */ /* 0x000fc40000000000 */
[----:B------:R-:W-:Y:S04]  /*80310*/  STL.64 [R1+0x2a40], R176 ;  /* 0x002a40b001007387 */ /* 0x000fe80000100a00 */
[----:B------:R3:W-:Y:S04]  /*80320*/  STL.64 [R1+0x2a48], R178 ;  /* 0x002a48b201007387 */ /* 0x0007e80000100a00 */
[----:B------:R-:W-:Y:S04]  /*80330*/  STL.64 [R1+0x2a30], R184 ;  /* 0x002a30b801007387 */ /* 0x000fe80000100a00 */
[----:B------:R-:W-:Y:S01]  /*80340*/  STL.64 [R1+0x2a38], R186 ;  /* 0x002a38ba01007387 */ /* 0x000fe20000100a00 */
[C---:B---3--:R-:W-:Y:S03]  /*80350*/  HMMA.1688.F32.TF32 R176, R240.reuse, R138, R236 ;  /* 0x0000008af0b0723c */ /* 0x048fe600000810ec */
[----:B------:R-:W-:Y:S04]  /*80360*/  LDS R236, [R252+UR10+0x41080] ;  /* 0x0410800afcec7984 */ /* 0x000fe80008000800 */
[----:B------:R-:W-:Y:S04]  /*80370*/  LDS R238, [R252+UR10+0x41880] ;  /* 0x0418800afcee7984 */ /* 0x000fe80008000800 */
[----:B------:R-:W-:Y:S04]  /*80380*/  LDS R237, [R2+UR10+0x41080] ;  /* 0x0410800a02ed7984 */ /* 0x000fe80008000800 */
[----:B------:R-:W1:Y:S08]  /*80390*/  LDS R239, [R2+UR10+0x41880] ;  /* 0x0418800a02ef7984 */ /* 0x000e700008000800 */
[----:B------:R-:W-:Y:S04]  /*803a0*/  STL.64 [R1+0x2a20], R176 ;  /* 0x002a20b001007387 */ /* 0x000fe80000100a00 */
[----:B------:R2:W-:Y:S02]  /*803b0*/  STL.64 [R1+0x2a28], R178 ;  /* 0x002a28b201007387 */ /* 0x0005e40000100a00 */
[C---:B--2---:R-:W-:Y:S06]  /*803c0*/  HMMA.1688.F32.TF32 R176, R240.reuse, R134, R20 ;  /* 0x00000086f0b0723c */ /* 0x044fec0000081014 */
[C---:B------:R-:W-:Y:S06]  /*803d0*/  HMMA.1688.F32.TF32 R20, R240.reuse, R130, R24 ;  /* 0x00000082f014723c */ /* 0x040fec0000081018 */
[C---:B------:R-:W-:Y:S06]  /*803e0*/  HMMA.1688.F32.TF32 R24, R240.reuse, R126, R68 ;  /* 0x0000007ef018723c */ /* 0x040fec0000081044 */
[C---:B------:R-:W-:Y:S05]  /*803f0*/  HMMA.1688.F32.TF32 R68, R240.reuse, R122, R72 ;  /* 0x0000007af044723c */ /* 0x040fea0000081048 */
[----:B------:R-:W-:Y:S04]  /*80400*/  STL.64 [R1+0x2a10], R176 ;  /* 0x002a10b001007387 */ /* 0x000fe80000100a00 */
[----:B------:R-:W-:Y:S04]  /*80410*/  STL.64 [R1+0x2a18], R178 ;  /* 0x002a18b201007387 */ /* 0x000fe80000100a00 */
[----:B------:R-:W-:Y:S04]  /*80420*/  STL.64 [R1+0x2a00], R20 ;  /* 0x002a001401007387 */ /* 0x000fe80000100a00 */
[----:B------:R2:W-:Y:S02]  /*80430*/  STL.64 [R1+0x2a08], R22 ;  /* 0x002a081601007387 */ /* 0x0005e40000100a00 */
[C---:B--2---:R-:W-:Y:S02]  /*80440*/  HMMA.1688.F32.TF32 R20, R240.reuse, R118, R76 ;  /* 0x00000076f014723c */ /* 0x044fe4000008104c */
[----:B------:R-:W-:Y:S04]  /*80450*/  STL.64 [R1+0x29f0], R24 ;  /* 0x0029f01801007387 */ /* 0x000fe80000100a00 */
[----:B------:R2:W-:Y:S04]  /*80460*/  STL.64 [R1+0x29f8], R26 ;  /* 0x0029f81a01007387 */ /* 0x0005e80000100a00 */
[----:B------:R-:W-:Y:S04]  /*80470*/  STL.64 [R1+0x29e0], R68 ;  /* 0x0029e04401007387 */ /* 0x000fe80000100a00 */
[----:B------:R3:W-:Y:S01]  /*80480*/  STL.64 [R1+0x29e8], R70 ;  /* 0x0029e84601007387 */ /* 0x0007e20000100a00 */
[C---:B--2---:R-:W-:Y:S08]  /*80490*/  HMMA.1688.F32.TF32 R24, R240.reuse, R114, R80 ;  /* 0x00000072f018723c */ /* 0x044ff00000081050 */
[----:B------:R-:W-:Y:S01]  /*804a0*/  STL.64 [R1+0x29d0], R20 ;  /* 0x0029d01401007387 */ /* 0x000fe20000100a00 */
[C---:B---3--:R-:W-:Y:S03]  /*804b0*/  HMMA.1688.F32.TF32 R68, R240.reuse, R110, R84 ;  /* 0x0000006ef044723c */ /* 0x048fe60000081054 */
[----:B------:R2:W-:Y:S03]  /*804c0*/  STL.64 [R1+0x29d8], R22 ;  /* 0x0029d81601007387 */ /* 0x0005e60000100a00 */
[C---:B--2---:R-:W-:Y:S08]  /*804d0*/  HMMA.1688.F32.TF32 R20, R240.reuse, R106, R92 ;  /* 0x0000006af014723c */ /* 0x044ff0000008105c */
[----:B------:R2:W-:Y:S04]  /*804e0*/  STL.64 [R1+0x29c0], R24 ;  /* 0x0029c01801007387 */ /* 0x0005e80000100a00 */
[----:B------:R3:W-:Y:S04]  /*804f0*/  STL.64 [R1+0x29c8], R26 ;  /* 0x0029c81a01007387 */ /* 0x0007e80000100a00 */
[----:B--2---:R-:W2:Y:S04]  /*80500*/  LDL.LU R24, [R1+0x1980] ;  /* 0x0019800001187983 */ /* 0x004ea80000300800 */
[----:B------:R-:W-:Y:S04]  /*80510*/  STL.64 [R1+0x29b0], R68 ;  /* 0x0029b04401007387 */ /* 0x000fe80000100a00 */
[----:B------:R-:W-:Y:S04]  /*80520*/  STL.64 [R1+0x29b8], R70 ;  /* 0x0029b84601007387 */ /* 0x000fe80000100a00 */
[----:B------:R4:W-:Y:S04]  /*80530*/  STL.64 [R1+0x29a0], R20 ;  /* 0x0029a01401007387 */ /* 0x0009e80000100a00 */
[----:B------:R5:W-:Y:S04]  /*80540*/  STL.64 [R1+0x29a8], R22 ;  /* 0x0029a81601007387 */ /* 0x000be80000100a00 */
[----:B------:R-:W2:Y:S04]  /*80550*/  LDL.LU R25, [R1+0x1984] ;  /* 0x0019840001197983 */ /* 0x000ea80000300800 */
[----:B---3--:R-:W2:Y:S04]  /*80560*/  LDL.LU R26, [R1+0x1988] ;  /* 0x00198800011a7983 */ /* 0x008ea80000300800 */
[----:B------:R-:W2:Y:S04]  /*80570*/  LDL.LU R27, [R1+0x198c] ;  /* 0x00198c00011b7983 */ /* 0x000ea80000300800 */
        /* <DEDUP_REMOVED lines=16> */
[----:B----4-:R-:W4:Y:S04]  /*80680*/  LDL.LU R20, [R1+0x1990] ;  /* 0x0019900001147983 */ /* 0x010f280000300800 */
[----:B------:R-:W4:Y:S04]  /*80690*/  LDL.LU R21, [R1+0x1994] ;  /* 0x0019940001157983 */ /* 0x000f280000300800 */
[----:B-----5:R-:W4:Y:S04]  /*806a0*/  LDL.LU R22, [R1+0x1998] ;  /* 0x0019980001167983 */ /* 0x020f280000300800 */
[----:B------:R-:W4:Y:S04]  /*806b0*/  LDL.LU R23, [R1+0x199c] ;  /* 0x00199c0001177983 */ /* 0x000f280000300800 */
[----:B------:R-:W5:Y:S04]  /*806c0*/  LDL.LU R92, [R1+0x1a80] ;  /* 0x001a8000015c7983 */ /* 0x000f680000300800 */
[----:B------:R-:W5:Y:S04]  /*806d0*/  LDL.LU R93, [R1+0x1a84] ;  /* 0x001a8400015d7983 */ /* 0x000f680000300800 */
[----:B------:R-:W5:Y:S04]  /*806e0*/  LDL.LU R94, [R1+0x1a88] ;  /* 0x001a8800015e7983 */ /* 0x000f680000300800 */
[----:B------:R-:W5:Y:S04]  /*806f0*/  LDL.LU R95, [R1+0x1a8c] ;  /* 0x001a8c00015f7983 */ /* 0x000f680000300800 */
        /* <DEDUP_REMOVED lines=16> */
[----:B------:R1:W-:Y:S04]  /*80800*/  STL.64 [R1+0x92b8], R106 ;  /* 0x0092b86a01007387 */ /* 0x0003e80000100a00 */
[----:B------:R-:W2:Y:S04]  /*80810*/  LDL.LU R104, [R1+0x19d0] ;  /* 0x0019d00001687983 */ /* 0x000ea80000300800 */
[----:B------:R-:W2:Y:S04]  /*80820*/  LDL.LU R105, [R1+0x19d4] ;  /* 0x0019d40001697983 */ /* 0x000ea80000300800 */
[----:B-1----:R-:W2:Y:S04]  /*80830*/  LDL.LU R106, [R1+0x19d8] ;  /* 0x0019d800016a7983 */ /* 0x002ea80000300800 */
[----:B------:R-:W2:Y:S01]  /*80840*/  LDL.LU R107, [R1+0x19dc] ;  /* 0x0019dc00016b7983 */ /* 0x000ea20000300800 */
[----:B---3--:R-:W-:-:S15]  /*80850*/  HMMA.1688.F32.TF32 R72, R240, R102, R72 ;  /* 0x00000066f048723c */ /* 0x008fde0000081048 */
[----:B------:R-:W-:-:S08]  /*80860*/  NOP ;  /* 0x0000000000007918 */ /* 0x000fd00000000000 */
[----:B------:R1:W-:Y:S04]  /*80870*/  STL.64 [R1+0x2990], R72 ;  /* 0x0029904801007387 */ /* 0x0003e80000100a00 */
[----:B------:R3:W-:Y:S04]  /*80880*/  STL.64 [R1+0x2998], R74 ;  /* 0x0029984a01007387 */ /* 0x0007e80000100a00 */
[----:B-1----:R-:W2:Y:S04]  /*80890*/  LDL.LU R72, [R1+0x1a30] ;  /* 0x001a300001487983 */ /* 0x002ea80000300800 */
[----:B------:R-:W2:Y:S04]  /*808a0*/  LDL.LU R73, [R1+0x1a34] ;  /* 0x001a340001497983 */ /* 0x000ea80000300800 */
[----:B---3--:R-:W3:Y:S04]  /*808b0*/  LDL.LU R74, [R1+0x1a38] ;  /* 0x001a3800014a7983 */ /* 0x008ee80000300800 */
[----:B------:R-:W3:Y:S01]  /*808c0*/  LDL.LU R75, [R1+0x1a3c] ;  /* 0x001a3c00014b7983 */ /* 0x000ee20000300800 */
[C---:B-----5:R-:W-:Y:S03]  /*808d0*/  HMMA.1688.F32.TF32 R92, R240.reuse, R98, R92 ;  /* 0x00000062f05c723c */ /* 0x060fe6000008105c */
[----:B------:R1:W-:Y:S04]  /*808e0*/  STL.64 [R1+0x92b0], R102 ;  /* 0x0092b06601007387 */ /* 0x0003e80000100a00 */
[----:B------:R-:W5:Y:S04]  /*808f0*/  LDL.LU R100, [R1+0x19e0] ;  /* 0x0019e00001647983 */ /* 0x000f680000300800 */
[----:B------:R-:W5:Y:S04]  /*80900*/  LDL.LU R101, [R1+0x19e4] ;  /* 0x0019e40001657983 */ /* 0x000f680000300800 */
[----:B-1----:R-:W5:Y:S04]  /*80910*/  LDL.LU R102, [R1+0x19e8] ;  /* 0x0019e80001667983 */ /* 0x002f680000300800 */
[----:B------:R-:W5:Y:S04]  /*80920*/  LDL.LU R103, [R1+0x19ec] ;  /* 0x0019ec0001677983 */ /* 0x000f680000300800 */
[----:B------:R-:W-:Y:S04]  /*80930*/  STL.64 [R1+0x2980], R92 ;  /* 0x0029805c01007387 */ /* 0x000fe80000100a00 */
[----:B------:R1:W-:Y:S04]  /*80940*/  STL.64 [R1+0x2988], R94 ;  /* 0x0029885e01007387 */ /* 0x0003e80000100a00 */
[----:B-1----:R-:W2:Y:S01]  /*80950*/  LDL.LU.64 R94, [R1+0x9310] ;  /* 0x00931000015e7983 */ /* 0x002ea20000300a00 */
[C---:B----4-:R-:W-:Y:S03]  /*80960*/  HMMA.1688.F32.TF32 R84, R240.reuse, R90, R84 ;  /* 0x0000005af054723c */ /* 0x050fe60000081054 */
[----:B------:R1:W-:Y:S04]  /*80970*/  STL.64 [R1+0x92a8], R98 ;  /* 0x0092a86201007387 */ /* 0x0003e80000100a00 */
[----:B------:R-:W4:Y:S04]  /*80980*/  LDL.LU R96, [R1+0x19f0] ;  /* 0x0019f00001607983 */ /* 0x000f280000300800 */
[----:B------:R-:W4:Y:S04]  /*80990*/  LDL.LU R97, [R1+0x19f4] ;  /* 0x0019f40001617983 */ /* 0x000f280000300800 */
[----:B-1----:R-:W4:Y:S04]  /*809a0*/  LDL.LU R98, [R1+0x19f8] ;  /* 0x0019f80001627983 */ /* 0x002f280000300800 */
[----:B------:R-:W4:Y:S01]  /*809b0*/  LDL.LU R99, [R1+0x19fc] ;  /* 0x0019fc0001637983 */ /* 0x000f220000300800 */
[----:B--2---:R-:W-:-:S15]  /*809c0*/  HMMA.1688.F32.TF32 R68, R240, R94, R68 ;  /* 0x0000005ef044723c */ /* 0x004fde0000081044 */
[----:B------:R-:W-:-:S08]  /*809d0*/  NOP ;  /* 0x0000000000007918 */ /* 0x000fd00000000000 */
[----:B------:R-:W-:Y:S04]  /*809e0*/  STL.64 [R1+0x2970], R68 ;  /* 0x0029704401007387 */ /* 0x000fe80000100a00 */
[----:B------:R1:W-:Y:S04]  /*809f0*/  STL.64 [R1+0x2978], R70 ;  /* 0x0029784601007387 */ /* 0x0003e80000100a00 */
[----:B-1----:R-:W2:Y:S04]  /*80a00*/  LDL.LU.64 R70, [R1+0x9308] ;  /* 0x0093080001467983 */ /* 0x002ea80000300a00 */
        /* <DEDUP_REMOVED lines=8> */
[----:B---3--:R-:W-:-:S15]  /*80a90*/  HMMA.1688.F32.TF32 R80, R240, R86, R80 ;  /* 0x00000056f050723c */ /* 0x008fde0000081050 */
[----:B------:R-:W-:-:S08]  /*80aa0*/  NOP ;  /* 0x0000000000007918 */ /* 0x000fd00000000000 */
[----:B------:R-:W-:Y:S04]  /*80ab0*/  STL.64 [R1+0x2950], R80 ;  /* 0x0029505001007387 */ /* 0x000fe80000100a00 */
[----:B------:R1:W-:Y:S04]  /*80ac0*/  STL.64 [R1+0x2958], R82 ;  /* 0x0029585201007387 */ /* 0x0003e80000100a00 */
[----:B-1----:R-:W3:Y:S04]  /*80ad0*/  LDL.LU.64 R82, [R1+0x92f8] ;  /* 0x0092f80001527983 */ /* 0x002ee80000300a00 */
[----:B------:R1:W-:Y:S04]  /*80ae0*/  STL.64 [R1+0x9290], R86 ;  /* 0x0092905601007387 */ /* 0x0003e80000100a00 */
[----:B------:R-:W2:Y:S04]  /*80af0*/  LDL.LU R84, [R1+0x1a10] ;  /* 0x001a100001547983 */ /* 0x000ea80000300800 */
[----:B------:R-:W2:Y:S04]  /*80b00*/  LDL.LU R85, [R1+0x1a14] ;  /* 0x001a140001557983 */ /* 0x000ea80000300800 */
[----:B-1----:R-:W2:Y:S04]  /*80b10*/  LDL.LU R86, [R1+0x1a18] ;  /* 0x001a180001567983 */ /* 0x002ea80000300800 */
[----:B------:R-:W2:Y:S01]  /*80b20*/  LDL.LU R87, [R1+0x1a1c] ;  /* 0x001a1c0001577983 */ /* 0x000ea20000300800 */
[----:B---3--:R-:W-:-:S15]  /*80b30*/  HMMA.1688.F32.TF32 R76, R240, R82, R76 ;  /* 0x00000052f04c723c */ /* 0x008fde000008104c */
        /* <DEDUP_REMOVED lines=13> */
[----:B-1----:R-:W4:Y:S04]  /*80c10*/  LDL.LU.64 R74, [R1+0x92e8] ;  /* 0x0092e800014a7983 */ /* 0x002f280000300a00 */
[----:B------:R4:W-:Y:S02]  /*80c20*/  STL.64 [R1+0x9280], R78 ;  /* 0x0092804e01007387 */ /* 0x0009e40000100a00 */
[C---:B----4-:R-:W-:Y:S06]  /*80c30*/  HMMA.1688.F32.TF32 R76, R240.reuse, R74, R80 ;  /* 0x0000004af04c723c */ /* 0x050fec0000081050 */
[----:B------:R2:W-:Y:S02]  /*80c40*/  STL.64 [R1+0x9278], R74 ;  /* 0x0092784a01007387 */ /* 0x0005e40000100a00 */
[----:B--2---:R-:W-:-:S15]  /*80c50*/  HMMA.1688.F32.TF32 R72, R240, R70, R84 ;  /* 0x00000046f048723c */ /* 0x004fde0000081054 */
[----:B------:R-:W-:Y:S04]  /*80c60*/  STL.64 [R1+0x2920], R76 ;  /* 0x0029204c01007387 */ /* 0x000fe80000100a00 */
[----:B------:R-:W-:Y:S04]  /*80c70*/  STL.64 [R1+0x2928], R78 ;  /* 0x0029284e01007387 */ /* 0x000fe80000100a00 */
[----:B------:R5:W-:Y:S04]  /*80c80*/  STL.64 [R1+0x9270], R70 ;  /* 0x0092704601007387 */ /* 0x000be80000100a00 */
[----:B------:R-:W-:Y:S01]  /*80c90*/  STL.64 [R1+0x2910], R72 ;  /* 0x0029104801007387 */ /* 0x000fe20000100a00 */
[C---:B-----5:R-:W-:Y:S03]  /*80ca0*/  HMMA.1688.F32.TF32 R68, R240.reuse, R66, R88 ;  /* 0x00000042f044723c */ /* 0x060fe60000081058 */
[----:B------:R1:W-:Y:S03]  /*80cb0*/  STL.64 [R1+0x2918], R74 ;  /* 0x0029184a01007387 */ /* 0x0003e60000100a00 */
[C---:B-1----:R-:W-:Y:S06]  /*80cc0*/  HMMA.1688.F32.TF32 R72, R240.reuse, R62, R96 ;  /* 0x0000003ef048723c */ /* 0x042fec0000081060 */
[----:B------:R1:W-:Y:S11]  /*80cd0*/  STL.64 [R1+0x9260], R62 ;  /* 0x0092603e01007387 */ /* 0x0003f60000100a00 */
[----:B------:R-:W-:Y:S04]  /*80ce0*/  STL.64 [R1+0x2900], R68 ;  /* 0x0029004401007387 */ /* 0x000fe80000100a00 */
[----:B------:R2:W-:Y:S01]  /*80cf0*/  STL.64 [R1+0x2908], R70 ;  /* 0x0029084601007387 */ /* 0x0005e20000100a00 */
[C---:B-1----:R-:W-:Y:S03]  /*80d00*/  HMMA.1688.F32.TF32 R60, R240.reuse, R54, R104 ;  /* 0x00000036f03c723c */ /* 0x042fe60000081068 */
[----:B------:R-:W-:Y:S03]  /*80d10*/  STL.64 [R1+0x28f0], R72 ;  /* 0x0028f04801007387 */ /* 0x000fe60000100a00 */
[C---:B--2---:R-:W-:Y:S01]  /*80d20*/  HMMA.1688.F32.TF32 R68, R240.reuse, R58, R100 ;  /* 0x0000003af044723c */ /* 0x044fe20000081064 */
[----:B------:R-:W-:Y:S05]  /*80d30*/  STL.64 [R1+0x28f8], R74 ;  /* 0x0028f84a01007387 */ /* 0x000fea0000100a00 */
[----:B------:R1:W-:Y:S02]  /*80d40*/  STL.64 [R1+0x9258], R58 ;  /* 0x0092583a01007387 */ /* 0x0003e40000100a00 */
[----:B-1----:R-:W-:-:S15]  /*80d50*/  HMMA.1688.F32.TF32 R56, R240, R50, R176 ;  /* 0x00000032f038723c */ /* 0x002fde00000810b0 */
[----:B------:R-:W-:Y:S04]  /*80d60*/  STL.64 [R1+0x28e0], R68 ;  /* 0x0028e04401007387 */ /* 0x000fe80000100a00 */
[----:B------:R-:W-:Y:S04]  /*80d70*/  STL.64 [R1+0x28e8], R70 ;  /* 0x0028e84601007387 */ /* 0x000fe80000100a00 */
[----:B------:R1:W-:Y:S04]  /*80d80*/  STL.64 [R1+0x9250], R54 ;  /* 0x0092503601007387 */ /* 0x0003e80000100a00 */
[----:B------:R-:W-:Y:S04]  /*80d90*/  STL.64 [R1+0x28d0], R60 ;  /* 0x0028d03c01007387 */ /* 0x000fe80000100a00 */
[----:B------:R-:W-:Y:S01]  /*80da0*/  STL.64 [R1+0x28d8], R62 ;  /* 0x0028d83e01007387 */ /* 0x000fe20000100a00 */
[C---:B-1----:R-:W-:Y:S03]  /*80db0*/  HMMA.1688.F32.TF32 R52, R240.reuse, R46, R184 ;  /* 0x0000002ef034723c */ /* 0x042fe600000810b8 */
[----:B------:R1:W-:Y:S04]  /*80dc0*/  STL.64 [R1+0x9268], R50 ;  /* 0x0092683201007387 */ /* 0x0003e80000100a00 */
[----:B------:R-:W-:Y:S04]  /*80dd0*/  STL.64 [R1+0x28c0], R56 ;  /* 0x0028c03801007387 */ /* 0x000fe80000100a00 */
[----:B------:R-:W-:Y:S01]  /*80de0*/  STL.64 [R1+0x28c8], R58 ;  /* 0x0028c83a01007387 */ /* 0x000fe20000100a00 */
[C---:B-1----:R-:W-:Y:S03]  /*80df0*/  HMMA.1688.F32.TF32 R48, R240.reuse, R42, R188 ;  /* 0x0000002af030723c */ /* 0x042fe600000810bc */
[----:B------:R1:W-:Y:S03]  /*80e00*/  STL.64 [R1+0x92a0], R46 ;  /* 0x0092a02e01007387 */ /* 0x0003e60000100a00 */
[C---:B-1----:R-:W-:Y:S06]  /*80e10*/  HMMA.1688.F32.TF32 R44, R240.reuse, R38, R20 ;  /* 0x00000026f02c723c */ /* 0x042fec0000081014 */
[C---:B------:R-:W-:Y:S01]  /*80e20*/  HMMA.1688.F32.TF32 R20, R240.reuse, R34, R24 ;  /* 0x00000022f014723c */ /* 0x040fe20000081018 */
[----:B------:R1:W-:Y:S04]  /*80e30*/  STL.64 [R1+0x28b0], R52 ;  /* 0x0028b03401007387 */ /* 0x0003e80000100a00 */
[----:B------:R2:W-:Y:S06]  /*80e40*/  STL.64 [R1+0x28b8], R54 ;  /* 0x0028b83601007387 */ /* 0x0005ec0000100a00 */
[----:B------:R3:W-:Y:S04]  /*80e50*/  STL.64 [R1+0x28a0], R48 ;  /* 0x0028a03001007387 */ /* 0x0007e80000100a00 */
[----:B------:R4:W-:Y:S04]  /*80e60*/  STL.64 [R1+0x28a8], R50 ;  /* 0x0028a83201007387 */ /* 0x0009e80000100a00 */
[----:B------:R-:W5:Y:S04]  /*80e70*/  LDL.LU R184, [R1+0x18b0] ;  /* 0x0018b00001b87983 */ /* 0x000f680000300800 */
[----:B------:R-:W-:Y:S04]  /*80e80*/  STL.64 [R1+0x2890], R44 ;  /* 0x0028902c01007387 */ /* 0x000fe80000100a00 */
[----:B------:R-:W-:Y:S04]  /*80e90*/  STL.64 [R1+0x2898], R46 ;  /* 0x0028982e01007387 */ /* 0x000fe80000100a00 */
[----:B------:R4:W-:Y:S04]  /*80ea0*/  STL.64 [R1+0x2880], R20 ;  /* 0x0028801401007387 */ /* 0x0009e80000100a00 */
[----:B------:R4:W-:Y:S04]  /*80eb0*/  STL.64 [R1+0x2888], R22 ;  /* 0x0028881601007387 */ /* 0x0009e80000100a00 */
        /* <DEDUP_REMOVED lines=17> */
[----:B--2---:R-:W5:Y:S04]  /*80fd0*/  LDL.LU R54, [R1+0x1928] ;  /* 0x0019280001367983 */ /* 0x004f680000300800 */
[----:B------:R-:W5:Y:S04]  /*80fe0*/  LDL.LU R55, [R1+0x192c] ;  /* 0x00192c0001377983 */ /* 0x000f680000300800 */
[----:B---3--:R-:W2:Y:S04]  /*80ff0*/  LDL.LU R48, [R1+0x1930] ;  /* 0x0019300001307983 */ /* 0x008ea80000300800 */
[----:B------:R-:W2:Y:S04]  /*81000*/  LDL.LU R49, [R1+0x1934] ;  /* 0x0019340001317983 */ /* 0x000ea80000300800 */
[----:B----4-:R-:W2:Y:S04]  /*81010*/  LDL.LU R50, [R1+0x1938] ;  /* 0x0019380001327983 */ /* 0x010ea80000300800 */
[----:B------:R-:W2:Y:S04]  /*81020*/  LDL.LU R51, [R1+0x193c] ;  /* 0x00193c0001337983 */ /* 0x000ea80000300800 */
        /* <DEDUP_REMOVED lines=16> */
[----:B------:R-:W5:Y:S04]  /*81130*/  LDL.64 R74, [R1+0x38] ;  /* 0x00003800014a7983 */ /* 0x000f680000100a00 */
        /* <DEDUP_REMOVED lines=13> */
[----:B------:R-:W5:Y:S04]  /*81210*/  LDL.64 R90, [R1+0x18] ;  /* 0x00001800015a7983 */ /* 0x000f680000100a00 */
        /* <DEDUP_REMOVED lines=9> */
[----:B----4-:R-:W-:-:S15]  /*812b0*/  HMMA.1688.F32.TF32 R24, R240, R30, R24 ;  /* 0x0000001ef018723c */ /* 0x010fde0000081018 */
        /* <DEDUP_REMOVED lines=8> */
[----:B-1----:R-:W3:Y:S01]  /*81340*/  LDL.LU.64 R22, [R1+0x92d8] ;  /* 0x0092d80001167983 */ /* 0x002ee20000300a00 */
[----:B--2---:R-:W-:Y:S01]  /*81350*/  HMMA.1688.F32.TF32 R48, R240, R18, R48 ;  /* 0x00000012f030723c */ /* 0x004fe20000081030 */
[----:B-----5:R-:W-:-:S02]  /*81360*/  IMAD.MOV.U32 R9, RZ, RZ, R90 ;  /* 0x000000ffff097224 */ /* 0x020fc400078e005a */
[----:B------:R-:W-:Y:S02]  /*81370*/  IMAD.MOV.U32 R8, RZ, RZ, R91 ;  /* 0x000000ffff087224 */ /* 0x000fe400078e005b */
[----:B------:R-:W-:Y:S02]  /*81380*/  IMAD.MOV.U32 R17, RZ, RZ, R102 ;  /* 0x000000ffff117224 */ /* 0x000fe400078e0066 */
[----:B------:R-:W-:Y:S01]  /*81390*/  IMAD.MOV.U32 R16, RZ, RZ, R103 ;  /* 0x000000ffff107224 */ /* 0x000fe200078e0067 */
[----:B---3--:R-:W-:-:S15]  /*813a0*/  HMMA.1688.F32.TF32 R44, R240, R22, R44 ;  /* 0x00000016f02c723c */ /* 0x008fde000008102c */
[----:B------:R-:W-:-:S08]  /*813b0*/  NOP ;  /* 0x0000000000007918 */ /* 0x000fd00000000000 */
[----:B------:R-:W-:Y:S04]  /*813c0*/  STL.64 [R1+0x2850], R44 ;  /* 0x0028502c01007387 */ /* 0x000fe80000100a00 */
[----:B------:R1:W-:Y:S02]  /*813d0*/  STL.64 [R1+0x2858], R46 ;  /* 0x0028582e01007387 */ /* 0x0003e40000100a00 */
[----:B-1----:R-:W-:Y:S02]  /*813e0*/  HMMA.1688.F32.TF32 R44, R240, R14, R52 ;  /* 0x0000000ef02c723c */ /* 0x002fe40000081034 */
[----:B------:R-:W-:Y:S04]  /*813f0*/  STL.64 [R1+0x2840], R48 ;  /* 0x0028403001007387 */ /* 0x000fe80000100a00 */
[----:B------:R-:W-:-:S15]  /*81400*/  STL.64 [R1+0x2848], R50 ;  /* 0x0028483201007387 */ /* 0x000fde0000100a00 */
[----:B------:R-:W-:-:S02]  /*81410*/  NOP ;  /* 0x0000000000007918 */ /* 0x000fc40000000000 */
[----:B------:R-:W-:Y:S04]  /*81420*/  STL.64 [R1+0x2830], R44 ;  /* 0x0028302c01007387 */ /* 0x000fe80000100a00 */
[----:B------:R1:W-:Y:S02]  /*81430*/  STL.64 [R1+0x2838], R46 ;  /* 0x0028382e01007387 */ /* 0x0003e40000100a00 */
[----:B-1----:R-:W-:Y:S06]  /*81440*/  HMMA.1688.F32.TF32 R44, R236, R74, R68 ;  /* 0x0000004aec2c723c */ /* 0x002fec0000081044 */
[C---:B------:R-:W-:Y:S06]  /*81450*/  HMMA.1688.F32.TF32 R52, R240.reuse, R10, R56 ;  /* 0x0000000af034723c */ /* 0x040fec0000081038 */
[----:B------:R-:W-:-:S12]  /*81460*/  HMMA.1688.F32.TF32 R48, R240, R6, R60 ;  /* 0x00000006f030723c */ /* 0x000fd8000008103c */
[----:B------:R-:W-:Y:S02]  /*81470*/  IMAD.MOV.U32 R25, RZ, RZ, R44 ;  /* 0x000000ffff197224 */ /* 0x000fe400078e002c */
[----:B------:R-:W-:Y:S02]  /*81480*/  IMAD.MOV.U32 R24, RZ, RZ, R45 ;  /* 0x000000ffff187224 */ /* 0x000fe400078e002d */
[----:B------:R-:W-:Y:S02]  /*81490*/  IMAD.MOV.U32 R21, RZ, RZ, R46 ;  /* 0x000000ffff157224 */ /* 0x000fe400078e002e */
[----:B------:R-:W-:Y:S02]  /*814a0*/  IMAD.MOV.U32 R20, RZ, RZ, R47 ;  /* 0x000000ffff147224 */ /* 0x000fe400078e002f */
[C---:B------:R-:W-:Y:S01]  /*814b0*/  HMMA.1688.F32.TF32 R44, R236.reuse, R82, R76 ;  /* 0x00000052ec2c723c */ /* 0x040fe2000008104c */
[----:B------:R-:W-:Y:S04]  /*814c0*/  STL.64 [R1+0x2820], R52 ;  /* 0x0028203401007387 */ /* 0x000fe80000100a00 */
[----:B------:R-:W-:Y:S04]  /*814d0*/  STL.64 [R1+0x2828], R54 ;  /* 0x0028283601007387 */ /* 0x000fe80000100a00 */
[----:B------:R-:W-:Y:S04]  /*814e0*/  STL.64 [R1+0x2810], R48 ;  /* 0x0028103001007387 */ /* 0x000fe80000100a00 */
[----:B------:R-:W-:Y:S04]  /*814f0*/  STL.64 [R1+0x2818], R50 ;  /* 0x0028183201007387 */ /* 0x000fe80000100a00 */
[----:B------:R-:W-:Y:S04]  /*81500*/  STL [R1+0x8e54], R20 ;  /* 0x008e541401007387 */ /* 0x000fe80000100800 */
[----:B------:R-:W-:Y:S04]  /*81510*/  STL [R1+0x8e50], R21 ;  /* 0x008e501501007387 */ /* 0x000fe80000100800 */
[----:B------:R-:W-:Y:S04]  /*81520*/  STL [R1+0x8e4c], R24 ;  /* 0x008e4c1801007387 */ /* 0x000fe80000100800 */
[----:B------:R-:W-:Y:S04]  /*81530*/  STL [R1+0x8e48], R25 ;  /* 0x008e481901007387 */ /* 0x000fe80000100800 */
[----:B------:R-:W-:Y:S04]  /*81540*/  STL.64 [R1+0x17a0], R44 ;  /* 0x0017a02c01007387 */ /* 0x000fe80000100a00 */
[----:B------:R1:W-:Y:S02]  /*81550*/  STL.64 [R1+0x17a8], R46 ;  /* 0x0017a82e01007387 */ /* 0x0003e40000100a00 */
[----:B-1----:R-:W-:-:S15]  /*81560*/  HMMA.1688.F32.TF32 R44, R236, R90, R84 ;  /* 0x0000005aec2c723c */ /* 0x002fde0000081054 */
[----:B------:R-:W-:-:S08]  /*81570*/  NOP ;  /* 0x0000000000007918 */ /* 0x000fd00000000000 */
[----:B------:R-:W-:Y:S04]  /*81580*/  STL.64 [R1+0x17d0], R44 ;  /* 0x0017d02c01007387 */ /* 0x000fe80000100a00 */
[----:B------:R1:W-:Y:S02]  /*81590*/  STL.64 [R1+0x17d8], R46 ;  /* 0x0017d82e01007387 */ /* 0x0003e40000100a00 */
[C---:B-1----:R-:W-:Y:S06]  /*815a0*/  HMMA.1688.F32.TF32 R44, R236.reuse, R102, R96 ;  /* 0x00000066ec2c723c */ /* 0x042fec0000081060 */
[C---:B------:R-:W-:Y:S06]  /*815b0*/  HMMA.1688.F32.TF32 R52, R236.reuse, R246, R176 ;  /* 0x000000f6ec34723c */ /* 0x040fec00000810b0 */
[C---:B------:R-:W-:Y:S11]  /*815c0*/  HMMA.1688.F32.TF32 R48, R236.reuse, R234, R184 ;  /* 0x000000eaec30723c */ /* 0x040ff600000810b8 */
[----:B------:R-:W-:Y:S04]  /*815d0*/  STL.64 [R1+0x1820], R44 ;  /* 0x0018202c01007387 */ /* 0x000fe80000100a00 */
[----:B------:R1:W-:Y:S02]  /*815e0*/  STL.64 [R1+0x1828], R46 ;  /* 0x0018282e01007387 */ /* 0x0003e40000100a00 */
[----:B-1----:R-:W-:-:S15]  /*815f0*/  HMMA.1688.F32.TF32 R44, R236, R250, R104 ;  /* 0x000000faec2c723c */ /* 0x002fde0000081068 */
[----:B------:R-:W-:-:S08]  /*81600*/  NOP ;  /* 0x0000000000007918 */ /* 0x000fd00000000000 */
[----:B------:R-:W-:Y:S04]  /*81610*/  STL.64 [R1+0x18a0], R44 ;  /* 0x0018a02c01007387 */ /* 0x000fe80000100a00 */
[----:B------:R1:W-:Y:S04]  /*81620*/  STL.64 [R1+0x18a8], R46 ;  /* 0x0018a82e01007387 */ /* 0x0003e80000100a00 */
[----:B------:R-:W-:Y:S04]  /*81630*/  STL.64 [R1+0x18c0], R52 ;  /* 0x0018c03401007387 */ /* 0x000fe80000100a00 */
[----:B------:R-:W-:Y:S04]  /*81640*/  STL.64 [R1+0x18c8], R54 ;  /* 0x0018c83601007387 */ /* 0x000fe80000100a00 */
[----:B------:R-:W-:Y:S04]  /*81650*/  STL.64 [R1+0x18b0], R48 ;  /* 0x0018b03001007387 */ /* 0x000fe80000100a00 */
[----:B------:R2:W-:Y:S04]  /*81660*/  STL.64 [R1+0x18b8], R50 ;  /* 0x0018b83201007387 */ /* 0x0005e80000100a00 */
[----:B------:R-:W3:Y:S04]  /*81670*/  LDL.LU R84, [R1+0x1880] ;  /* 0x0018800001547983 */ /* 0x000ee80000300800 */
[----:B------:R-:W3:Y:S04]  /*81680*/  LDL.LU R85, [R1+0x1884] ;  /* 0x0018840001557983 */ /* 0x000ee80000300800 */
[----:B------:R-:W3:Y:S04]  /*81690*/  LDL.LU R86, [R1+0x1888] ;  /* 0x0018880001567983 */ /* 0x000ee80000300800 */
[----:B------:R-:W3:Y:S01]  /*816a0*/  LDL.LU R87, [R1+0x188c] ;  /* 0x00188c0001577983 */ /* 0x000ee20000300800 */
[----:B-1----:R-:W-:Y:S03]  /*816b0*/  HMMA.1688.F32.TF32 R44, R236, R230, R188 ;  /* 0x000000e6ec2c723c */ /* 0x002fe600000810bc */
        /* <DEDUP_REMOVED lines=28> */
[----:B------:R-:W-:Y:S01]  /*81880*/  IMAD.MOV.U32 R164, RZ, RZ, R44 ;  /* 0x000000ffffa47224 */ /* 0x000fe200078e002c */
[----:B------:R-:W-:Y:S01]  /*81890*/  MOV R165, R45 ;  /* 0x0000002d00a57202 */ /* 0x000fe20000000f00 */
[----:B------:R-:W-:-:S02]  /*818a0*/  IMAD.MOV.U32 R168, RZ, RZ, R46 ;  /* 0x000000ffffa87224 */ /* 0x000fc400078e002e */
[----:B------:R-:W-:-:S05]  /*818b0*/  IMAD.MOV.U32 R169, RZ, RZ, R47 ;  /* 0x000000ffffa97224 */ /* 0x000fca00078e002f */
[----:B------:R-:W-:Y:S04]  /*818c0*/  STL [R1+0x8d3c], R169 ;  /* 0x008d3ca901007387 */ /* 0x000fe80000100800 */
[----:B------:R-:W-:Y:S04]  /*818d0*/  STL [R1+0x8d38], R168 ;  /* 0x008d38a801007387 */ /* 0x000fe80000100800 */
[----:B------:R-:W-:Y:S04]  /*818e0*/  STL [R1+0x8d34], R165 ;  /* 0x008d34a501007387 */ /* 0x000fe80000100800 */
[----:B------:R-:W-:Y:S01]  /*818f0*/  STL [R1+0x8d30], R164 ;  /* 0x008d30a401007387 */ /* 0x000fe20000100800 */
[----:B---3--:R-:W-:-:S15]  /*81900*/  HMMA.1688.F32.TF32 R44, R236, R226, R84 ;  /* 0x000000e2ec2c723c */ /* 0x008fde0000081054 */
[----:B------:R-:W-:-:S09]  /*81910*/  NOP ;  /* 0x0000000000007918 */ /* 0x000fd20000000000 */
[----:B------:R-:W-:Y:S02]  /*81920*/  IMAD.MOV.U32 R64, RZ, RZ, R44 ;  /* 0x000000ffff407224 */ /* 0x000fe400078e002c */
[----:B------:R-:W-:Y:S02]  /*81930*/  IMAD.MOV.U32 R65, RZ, RZ, R45 ;  /* 0x000000ffff417224 */ /* 0x000fe400078e002d */
[----:B------:R-:W-:Y:S02]  /*81940*/  IMAD.MOV.U32 R181, RZ, RZ, R46 ;  /* 0x000000ffffb57224 */ /* 0x000fe400078e002e */
[----:B------:R-:W-:Y:S02]  /*81950*/  IMAD.MOV.U32 R180, RZ, RZ, R47 ;  /* 0x000000ffffb47224 */ /* 0x000fe400078e002f */
[----:B-----5:R-:W-:-:S15]  /*81960*/  HMMA.1688.F32.TF32 R44, R236, R222, R88 ;  /* 0x000000deec2c723c */ /* 0x020fde0000081058 */
[----:B------:R-:W-:-:S09]  /*81970*/  NOP ;  /* 0x0000000000007918 */ /* 0x000fd20000000000 */
[----:B------:R-:W-:Y:S01]  /*81980*/  MOV R92, R44 ;  /* 0x0000002c005c7202 */ /* 0x000fe20000000f00 */
[----:B------:R-:W-:Y:S02]  /*81990*/  IMAD.MOV.U32 R93, RZ, RZ, R45 ;  /* 0x000000ffff5d7224 */ /* 0x000fe400078e002d */
[----:B------:R-:W-:Y:S02]  /*819a0*/  IMAD.MOV.U32 R197, RZ, RZ, R46 ;  /* 0x000000ffffc57224 */ /* 0x000fe400078e002e */
[----:B------:R-:W-:Y:S02]  /*819b0*/  IMAD.MOV.U32 R196, RZ, RZ, R47 ;  /* 0x000000ffffc47224 */ /* 0x000fe400078e002f */
[----:B--2---:R-:W-:Y:S01]  /*819c0*/  HMMA.1688.F32.TF32 R44, R236, R218, R96 ;  /* 0x000000daec2c723c */ /* 0x004fe20000081060 */
[----:B------:R-:W-:Y:S04]  /*819d0*/  STL [R1+0x8d44], R65 ;  /* 0x008d444101007387 */ /* 0x000fe80000100800 */
[----:B------:R-:W-:-:S15]  /*819e0*/  STL [R1+0x8d40], R64 ;  /* 0x008d404001007387 */ /* 0x000fde0000100800 */
[----:B------:R-:W-:-:S04]  /*819f0*/  NOP ;  /* 0x0000000000007918 */ /* 0x000fc80000000000 */
[----:B------:R-:W-:Y:S01]  /*81a00*/  IMAD.MOV.U32 R120, RZ, RZ, R44 ;  /* 0x000000ffff787224 */ /* 0x000fe200078e002c */
[----:B------:R-:W-:Y:S01]  /*81a10*/  MOV R41, R47 ;  /* 0x0000002f00297202 */ /* 0x000fe20000000f00 */
[----:B------:R-:W-:Y:S02]  /*81a20*/  IMAD.MOV.U32 R121, RZ, RZ, R45 ;  /* 0x000000ffff797224 */ /* 0x000fe400078e002d */
[----:B------:R-:W-:Y:S02]  /*81a30*/  IMAD.MOV.U32 R40, RZ, RZ, R46 ;  /* 0x000000ffff287224 */ /* 0x000fe400078e002e */
[C---:B----4-:R-:W-:Y:S01]  /*81a40*/  HMMA.1688.F32.TF32 R44, R236.reuse, R214, R100 ;  /* 0x000000d6ec2c723c */ /* 0x050fe20000081064 */
[----:B------:R-:W-:Y:S04]  /*81a50*/  STL [R1+0x8d4c], R93 ;  /* 0x008d4c5d01007387 */ /* 0x000fe80000100800 */
[----:B------:R-:W-:Y:S04]  /*81a60*/  STL [R1+0x8d48], R92 ;  /* 0x008d485c01007387 */ /* 0x000fe80000100800 */
[----:B------:R-:W-:Y:S04]  /*81a70*/  STL [R1+0x8d5c], R41 ;  /* 0x008d5c2901007387 */ /* 0x000fe80000100800 */
[----:B------:R-:W-:Y:S04]  /*81a80*/  STL [R1+0x8d58], R40 ;  /* 0x008d582801007387 */ /* 0x000fe80000100800 */
[----:B------:R-:W-:Y:S01]  /*81a90*/  STL [R1+0x8d54], R121 ;  /* 0x008d547901007387 */ /* 0x000fe20000100800 */
[C---:B------:R-:W-:Y:S03]  /*81aa0*/  HMMA.1688.F32.TF32 R48, R236.reuse, R210, R104 ;  /* 0x000000d2ec30723c */ /* 0x040fe60000081068 */
[----:B------:R-:W-:Y:S04]  /*81ab0*/  STL [R1+0x8d50], R120 ;  /* 0x008d507801007387 */ /* 0x000fe80000100800 */
        /* <DEDUP_REMOVED lines=11> */
[----:B------:R1:W-:Y:S04]  /*81b70*/  STL.64 [R1+0x27d8], R46 ;  /* 0x0027d82e01007387 */ /* 0x0003e80000100a00 */
[----:B------:R-:W2:Y:S01]  /*81b80*/  LDL.LU R100, [R1+0x15e0] ;  /* 0x0015e00001647983 */ /* 0x000ea20000300800 */
[----:B-1----:R-:W-:Y:S06]  /*81b90*/  HMMA.1688.F32.TF32 R44, R236, R198, R188 ;  /* 0x000000c6ec2c723c */ /* 0x002fec00000810bc */
[----:B------:R1:W-:Y:S04]  /*81ba0*/  STL.64 [R1+0x27c0], R48 ;  /* 0x0027c03001007387 */ /* 0x0003e80000100a00 */
[----:B------:R3:W-:-:S13]  /*81bb0*/  STL.64 [R1+0x27c8], R50 ;  /* 0x0027c83201007387 */ /* 0x0007da0000100a00 */
[----:B------:R4:W-:Y:S04]  /*81bc0*/  STL.64 [R1+0x27b0], R44 ;  /* 0x0027b02c01007387 */ /* 0x0009e80000100a00 */
[----:B------:R5:W-:Y:S04]  /*81bd0*/  STL.64 [R1+0x27b8], R46 ;  /* 0x0027b82e01007387 */ /* 0x000be80000100a00 */
        /* <DEDUP_REMOVED lines=23> */
[----:B-1----:R-:W2:Y:S04]  /*81d50*/  LDL.LU R48, [R1+0x16c0] ;  /* 0x0016c00001307983 */ /* 0x002ea80000300800 */
[----:B------:R-:W2:Y:S04]  /*81d60*/  LDL.LU R49, [R1+0x16c4] ;  /* 0x0016c40001317983 */ /* 0x000ea80000300800 */
[----:B---3--:R-:W2:Y:S04]  /*81d70*/  LDL.LU R50, [R1+0x16c8] ;  /* 0x0016c80001327983 */ /* 0x008ea80000300800 */
[----:B------:R-:W2:Y:S04]  /*81d80*/  LDL.LU R51, [R1+0x16cc] ;  /* 0x0016cc0001337983 */ /* 0x000ea80000300800 */
[----:B----4-:R-:W3:Y:S04]  /*81d90*/  LDL.LU R44, [R1+0x16d0] ;  /* 0x0016d000012c7983 */ /* 0x010ee80000300800 */
[----:B------:R-:W3:Y:S04]  /*81da0*/  LDL.LU R45, [R1+0x16d4] ;  /* 0x0016d400012d7983 */ /* 0x000ee80000300800 */
[----:B-----5:R-:W3:Y:S04]  /*81db0*/  LDL.LU R46, [R1+0x16d8] ;  /* 0x0016d800012e7983 */ /* 0x020ee80000300800 */
        /* <DEDUP_REMOVED lines=29> */
[----:B------:R-:W2:Y:S04]  /*81f90*/  LDL.LU R56, [R1+0x16a0] ;  /* 0x0016a00001387983 */ /* 0x000ea80000300800 */
[----:B------:R-:W2:Y:S01]  /*81fa0*/  LDL.LU R57, [R1+0x16a4] ;  /* 0x0016a40001397983 */ /* 0x000ea20000300800 */
[----:B------:R-:W-:-:S03]  /*81fb0*/  IMAD.MOV.U32 R13, RZ, RZ, R74 ;  /* 0x000000ffff0d7224 */ /* 0x000fc600078e004a */
[----:B------:R-:W2:Y:S01]  /*81fc0*/  LDL.LU R58, [R1+0x16a8] ;  /* 0x0016a800013a7983 */ /* 0x000ea20000300800 */
[----:B------:R-:W-:-:S03]  /*81fd0*/  IMAD.MOV.U32 R12, RZ, RZ, R75 ;  /* 0x000000ffff0c7224 */ /* 0x000fc600078e004b */
[----:B------:R-:W2:Y:S04]  /*81fe0*/  LDL.LU R59, [R1+0x16ac] ;  /* 0x0016ac00013b7983 */ /* 0x000ea80000300800 */
[----:B------:R-:W2:Y:S04]  /*81ff0*/  LDL.LU R72, [R1+0x1670] ;  /* 0x0016700001487983 */ /* 0x000ea80000300800 */
[----:B------:R-:W2:Y:S04]  /*82000*/  LDL.LU R73, [R1+0x1674] ;  /* 0x0016740001497983 */ /* 0x000ea80000300800 */
[----:B------:R-:W2:Y:S04]  /*82010*/  LDL.LU R74, [R1+0x1678] ;  /* 0x00167800014a7983 */ /* 0x000ea80000300800 */
[----:B------:R-:W2:Y:S04]  /*82020*/  LDL.LU R75, [R1+0x167c] ;  /* 0x00167c00014b7983 */ /* 0x000ea80000300800 */
[----:B------:R-:W2:Y:S04]  /*82030*/  LDL.LU R84, [R1+0x1640] ;  /* 0x0016400001547983 */ /* 0x000ea80000300800 */
[----:B------:R-:W2:Y:S01]  /*82040*/  LDL.LU R85, [R1+0x1644] ;  /* 0x0016440001557983 */ /* 0x000ea20000300800 */
[----:B------:R-:W-:-:S03]  /*82050*/  MOV R5, R82 ;  /* 0x0000005200057202 */ /* 0x000fc60000000f00 */
        /* <DEDUP_REMOVED lines=24> */
[----:B-1----:R-:W5:Y:S02]  /*821e0*/  LDL.LU.64 R186, [R1+0x92c8] ;  /* 0x0092c80001ba7983 */ /* 0x002f640000300a00 */
[----:B-----5:R-:W-:-:S15]  /*821f0*/  HMMA.1688.F32.TF32 R176, R236, R186, R176 ;  /* 0x000000baecb0723c */ /* 0x020fde00000810b0 */
[----:B------:R-:W-:-:S08]  /*82200*/  NOP ;  /* 0x0000000000007918 */ /* 0x000fd00000000000 */
[----:B------:R-:W-:Y:S04]  /*82210*/  STL.64 [R1+0x2780], R176 ;  /* 0x002780b001007387 */ /* 0x000fe80000100a00 */
[----:B------:R1:W-:Y:S04]  /*82220*/  STL.64 [R1+0x2788], R178 ;  /* 0x002788b201007387 */ /* 0x0003e80000100a00 */
[----:B-1----:R-:W3:Y:S01]  /*82230*/  LDL.LU.64 R178, [R1+0x92c0] ;  /* 0x0092c00001b27983 */ /* 0x002ee20000300a00 */
[----:B--2---:R-:W-:-:S15]  /*82240*/  HMMA.1688.F32.TF32 R204, R236, R182, R204 ;  /* 0x000000b6eccc723c */ /* 0x004fde00000810cc */
[----:B------:R-:W-:-:S08]  /*82250*/  NOP ;  /* 0x0000000000007918 */ /* 0x000fd00000000000 */
[----:B------:R-:W-:Y:S04]  /*82260*/  STL.64 [R1+0x2770], R204 ;  /* 0x002770cc01007387 */ /* 0x000fe80000100a00 */
[----:B------:R3:W-:Y:S01]  /*82270*/  STL.64 [R1+0x2778], R206 ;  /* 0x002778ce01007387 */ /* 0x0007e20000100a00 */
[C---:B------:R-:W-:Y:S06]  /*82280*/  HMMA.1688.F32.TF32 R212, R236.reuse, R174, R212 ;  /* 0x000000aeecd4723c */ /* 0x040fec00000810d4 */
[C---:B------:R-:W-:Y:S06]  /*82290*/  HMMA.1688.F32.TF32 R48, R236.reuse, R162, R48 ;  /* 0x000000a2ec30723c */ /* 0x040fec0000081030 */
[C---:B---3--:R-:W-:Y:S06]  /*822a0*/  HMMA.1688.F32.TF32 R204, R236.reuse, R178, R208 ;  /* 0x000000b2eccc723c */ /* 0x048fec00000810d0 */
[C---:B------:R-:W-:Y:S01]  /*822b0*/  HMMA.1688.F32.TF32 R208, R236.reuse, R170, R240 ;  /* 0x000000aaecd0723c */ /* 0x040fe200000810f0 */
[----:B------:R-:W-:Y:S04]  /*822c0*/  LDS R240, [R33+UR10+0x41080] ;  /* 0x0410800a21f07984 */ /* 0x000fe80008000800 */
[----:B------:R-:W-:Y:S04]  /*822d0*/  LDS R242, [R33+UR10+0x41880] ;  /* 0x0418800a21f27984 */ /* 0x000fe80008000800 */
[----:B------:R-:W-:Y:S04]  /*822e0*/  LDS R241, [R248+UR10+0x41080] ;  /* 0x0410800af8f17984 */ /* 0x000fe80008000800 */
[----:B------:R-:W1:Y:S04]  /*822f0*/  LDS R243, [R248+UR10+0x41880] ;  /* 0x0418800af8f37984 */ /* 0x000e680008000800 */
[----:B------:R-:W-:Y:S04]  /*82300*/  STL.64 [R1+0x2760], R204 ;  /* 0x002760cc01007387 */ /* 0x000fe80000100a00 */
[----:B------:R2:W-:Y:S02]  /*82310*/  STL.64 [R1+0x2768], R206 ;  /* 0x002768ce01007387 */ /* 0x0005e40000100a00 */
[C---:B--2---:R-:W-:Y:S06]  /*82320*/  HMMA.1688.F32.TF32 R204, R236.reuse, R166, R44 ;  /* 0x000000a6eccc723c */ /* 0x044fec000008102c */
        /* <DEDUP_REMOVED lines=9> */
[----:B------:R2:W-:Y:S04]  /*823c0*/  STL.64 [R1+0x2728], R50 ;  /* 0x0027283201007387 */ /* 0x0005e80000100a00 */
[----:B------:R-:W-:Y:S04]  /*823d0*/  STL.64 [R1+0x2710], R44 ;  /* 0x0027102c01007387 */ /* 0x000fe80000100a00 */
[----:B------:R3:W-:Y:S01]  /*823e0*/  STL.64 [R1+0x2718], R46 ;  /* 0x0027182e01007387 */ /* 0x0007e20000100a00 */
[C---:B--2---:R-:W-:Y:S06]  /*823f0*/  HMMA.1688.F32.TF32 R48, R236.reuse, R150, R60 ;  /* 0x00000096ec30723c */ /* 0x044fec000008103c */
[C---:B---3--:R-:W-:Y:S01]  /*82400*/  HMMA.1688.F32.TF32 R44, R236.reuse, R146, R68 ;  /* 0x00000092ec2c723c */ /* 0x048fe20000081044 */
[----:B------:R-:W-:Y:S04]  /*82410*/  STL.64 [R1+0x2700], R52 ;  /* 0x0027003401007387 */ /* 0x000fe80000100a00 */
[----:B------:R-:W-:Y:S04]  /*82420*/  STL.64 [R1+0x2708], R54 ;  /* 0x0027083601007387 */ /* 0x000fe80000100a00 */
[----:B------:R-:W-:Y:S08]  /*82430*/  STL.64 [R1+0x9228], R146 ;  /* 0x0092289201007387 */ /* 0x000ff00000100a00 */
[----:B------:R-:W-:Y:S04]  /*82440*/  STL.64 [R1+0x26f0], R48 ;  /* 0x0026f03001007387 */ /* 0x000fe80000100a00 */
[----:B------:R2:W-:Y:S04]  /*82450*/  STL.64 [R1+0x26f8], R50 ;  /* 0x0026f83201007387 */ /* 0x0005e80000100a00 */
[----:B------:R-:W-:Y:S04]  /*82460*/  STL.64 [R1+0x26e0], R44 ;  /* 0x0026e02c01007387 */ /* 0x000fe80000100a00 */
[----:B------:R3:W-:Y:S01]  /*82470*/  STL.64 [R1+0x26e8], R46 ;  /* 0x0026e82e01007387 */ /* 0x0007e20000100a00 */
[C---:B--2---:R-:W-:Y:S06]  /*82480*/  HMMA.1688.F32.TF32 R48, R236.reuse, R142, R72 ;  /* 0x0000008eec30723c */ /* 0x044fec0000081048 */
[----:B---3--:R-:W-:Y:S01]  /*82490*/  HMMA.1688.F32.TF32 R44, R236, R138, R76 ;  /* 0x0000008aec2c723c */ /* 0x008fe2000008104c */
[----:B------:R-:W-:-:S15]  /*824a0*/  STL.64 [R1+0x9220], R142 ;  /* 0x0092208e01007387 */ /* 0x000fde0000100a00 */
[----:B------:R-:W-:-:S01]  /*824b0*/  NOP ;  /* 0x0000000000007918 */ /* 0x000fc20000000000 */
[----:B------:R-:W-:Y:S04]  /*824c0*/  STL.64 [R1+0x26d0], R48 ;  /* 0x0026d03001007387 */ /* 0x000fe80000100a00 */
[----:B------:R2:W-:Y:S04]  /*824d0*/  STL.64 [R1+0x26d8], R50 ;  /* 0x0026d83201007387 */ /* 0x0005e80000100a00 */
[----:B------:R-:W-:Y:S04]  /*824e0*/  STL.64 [R1+0x9218], R138 ;  /* 0x0092188a01007387 */ /* 0x000fe80000100a00 */
[----:B------:R-:W-:Y:S01]  /*824f0*/  STL.64 [R1+0x26c0], R44 ;  /* 0x0026c02c01007387 */ /* 0x000fe20000100a00 */
[C---:B--2---:R-:W-:Y:S03]  /*82500*/  HMMA.1688.F32.TF32 R48, R236.reuse, R134, R80 ;  /* 0x00000086ec30723c */ /* 0x044fe60000081050 */
[----:B------:R2:W-:Y:S03]  /*82510*/  STL.64 [R1+0x26c8], R46 ;  /* 0x0026c82e01007387 */ /* 0x0005e60000100a00 */
[C---:B--2---:R-:W-:Y:S06]  /*82520*/  HMMA.1688.F32.TF32 R44, R236.reuse, R130, R84 ;  /* 0x00000082ec2c723c */ /* 0x044fec0000081054 */
[----:B------:R-:W-:Y:S11]  /*82530*/  STL.64 [R1+0x9210], R130 ;  /* 0x0092108201007387 */ /* 0x000ff60000100a00 */
[----:B------:R-:W-:Y:S04]  /*82540*/  STL.64 [R1+0x26b0], R48 ;  /* 0x0026b03001007387 */ /* 0x000fe80000100a00 */
[----:B------:R2:W-:Y:S04]  /*82550*/  STL.64 [R1+0x26b8], R50 ;  /* 0x0026b83201007387 */ /* 0x0005e80000100a00 */
        /* <DEDUP_REMOVED lines=10> */
[----:B--2---:R-:W-:Y:S01]  /*82600*/  HMMA.1688.F32.TF32 R44, R236, R114, R104 ;  /* 0x00000072ec2c723c */ /* 0x004fe20000081068 */
[----:B------:R2:W-:-:S15]  /*82610*/  STL.64 [R1+0x91f8], R118 ;  /* 0x0091f87601007387 */ /* 0x0005de0000100a00 */
[----:B------:R-:W-:-:S01]  /*82620*/  NOP ;  /* 0x0000000000007918 */ /* 0x000fc20000000000 */
[----:B------:R3:W-:Y:S04]  /*82630*/  STL.64 [R1+0x2670], R48 ;  /* 0x0026703001007387 */ /* 0x0007e80000100a00 */
[----:B------:R4:W-:Y:S04]  /*82640*/  STL.64 [R1+0x2678], R50 ;  /* 0x0026783201007387 */ /* 0x0009e80000100a00 */
[----:B------:R-:W5:Y:S04]  /*82650*/  LDL.LU R212, [R1+0x260] ;  /* 0x0002600001d47983 */ /* 0x000f680000300800 */
        /* <DEDUP_REMOVED lines=27> */
[----:B--2---:R-:W5:Y:S04]  /*82810*/  LDL.LU R118, [R1+0x1438] ;  /* 0x0014380001767983 */ /* 0x004f680000300800 */
[----:B------:R-:W5:Y:S04]  /*82820*/  LDL.LU R119, [R1+0x143c] ;  /* 0x00143c0001777983 */ /* 0x000f680000300800 */
[----:B------:R-:W2:Y:S04]  /*82830*/  LDL.LU R136, [R1+0x4c0] ;  /* 0x0004c00001887983 */ /* 0x000ea80000300800 */
[----:B------:R-:W2:Y:S04]  /*82840*/  LDL.LU R137, [R1+0x4c4] ;  /* 0x0004c40001897983 */ /* 0x000ea80000300800 */
[----:B------:R-:W2:Y:S04]  /*82850*/  LDL.LU R138, [R1+0x4c8] ;  /* 0x0004c800018a7983 */ /* 0x000ea80000300800 */
[----:B------:R-:W2:Y:S04]  /*82860*/  LDL.LU R139, [R1+0x4cc] ;  /* 0x0004cc00018b7983 */ /* 0x000ea80000300800 */
[----:B------:R-:W5:Y:S04]  /*82870*/  LDL.LU R60, [R1+0x14d0] ;  /* 0x0014d000013c7983 */ /* 0x000f680000300800 */
[----:B------:R-:W5:Y:S04]  /*82880*/  LDL.LU R61, [R1+0x14d4] ;  /* 0x0014d400013d7983 */ /* 0x000f680000300800 */
[----:B------:R-:W5:Y:S04]  /*82890*/  LDL.LU R62, [R1+0x14d8] ;  /* 0x0014d800013e7983 */ /* 0x000f680000300800 */
[----:B------:R-:W5:Y:S04]  /*828a0*/  LDL.LU R63, [R1+0x14dc] ;  /* 0x0014dc00013f7983 */ /* 0x000f680000300800 */
[----:B---3--:R-:W3:Y:S04]  /*828b0*/  LDL.LU R48, [R1+0x14f0] ;  /* 0x0014f00001307983 */ /* 0x008ee80000300800 */
[----:B------:R-:W3:Y:S04]  /*828c0*/  LDL.LU R49, [R1+0x14f4] ;  /* 0x0014f40001317983 */ /* 0x000ee80000300800 */
[----:B----4-:R-:W3:Y:S04]  /*828d0*/  LDL.LU R50, [R1+0x14f8] ;  /* 0x0014f80001327983 */ /* 0x010ee80000300800 */
[----:B------:R-:W3:Y:S04]  /*828e0*/  LDL.LU R51, [R1+0x14fc] ;  /* 0x0014fc0001337983 */ /* 0x000ee80000300800 */
        /* <DEDUP_REMOVED lines=16> */
[----:B-1----:R-:W4:Y:S04]  /*829f0*/  LDL.LU R44, [R1+0x1570] ;  /* 0x00157000012c7983 */ /* 0x002f280000300800 */
        /* <DEDUP_REMOVED lines=60> */
[C---:B----4-:R-:W-:Y:S06]  /*82dc0*/  HMMA.1688.F32.TF32 R88, R236.reuse, R94, R88 ;  /* 0x0000005eec58723c */ /* 0x050fec0000081058 */
[----:B---3--:R-:W-:-:S15]  /*82dd0*/  HMMA.1688.F32.TF32 R44, R236, R98, R44 ;  /* 0x00000062ec2c723c */ /* 0x008fde000008102c */
[----:B------:R-:W-:-:S08]  /*82de0*/  NOP ;  /* 0x0000000000007918 */ /* 0x000fd00000000000 */
[----:B------:R-:W-:Y:S04]  /*82df0*/  STL.64 [R1+0x2620], R44 ;  /* 0x0026202c01007387 */ /* 0x000fe80000100a00 */
[----:B------:R1:W-:Y:S04]  /*82e00*/  STL.64 [R1+0x2628], R46 ;  /* 0x0026282e01007387 */ /* 0x0003e80000100a00 */
[----:B-1----:R-:W2:Y:S04]  /*82e10*/  LDL.LU.64 R46, [R1+0x92a0] ;  /* 0x0092a000012e7983 */ /* 0x002ea80000300a00 */
        /* <DEDUP_REMOVED lines=36> */
[----:B-1----:R-:W4:Y:S04]  /*83060*/  LDL.LU.64 R62, [R1+0x9260] ;  /* 0x00926000013e7983 */ /* 0x002f280000300a00 */
[----:B------:R1:W-:Y:S04]  /*83070*/  STL.64 [R1+0x91e8], R66 ;  /* 0x0091e84201007387 */ /* 0x0003e80000100a00 */
[----:B------:R-:W3:Y:S04]  /*83080*/  LDL.LU R64, [R1+0x1480] ;  /* 0x0014800001407983 */ /* 0x000ee80000300800 */
[----:B------:R-:W3:Y:S04]  /*83090*/  LDL.LU R65, [R1+0x1484] ;  /* 0x0014840001417983 */ /* 0x000ee80000300800 */
[----:B-1----:R-:W3:Y:S04]  /*830a0*/  LDL.LU R66, [R1+0x1488] ;  /* 0x0014880001427983 */ /* 0x002ee80000300800 */
[----:B------:R-:W3:Y:S01]  /*830b0*/  LDL.LU R67, [R1+0x148c] ;  /* 0x00148c0001437983 */ /* 0x000ee20000300800 */
[----:B----4-:R-:W-:-:S15]  /*830c0*/  HMMA.1688.F32.TF32 R56, R236, R62, R56 ;  /* 0x0000003eec38723c */ /* 0x010fde0000081038 */
[----:B------:R-:W-:-:S08]  /*830d0*/  NOP ;  /* 0x0000000000007918 */ /* 0x000fd00000000000 */
[----:B------:R-:W-:Y:S04]  /*830e0*/  STL.64 [R1+0x2590], R56 ;  /* 0x0025903801007387 */ /* 0x000fe80000100a00 */
[----:B------:R1:W-:Y:S04]  /*830f0*/  STL.64 [R1+0x2598], R58 ;  /* 0x0025983a01007387 */ /* 0x0003e80000100a00 */
[----:B-1----:R-:W4:Y:S04]  /*83100*/  LDL.LU.64 R58, [R1+0x9258] ;  /* 0x00925800013a7983 */ /* 0x002f280000300a00 */
[----:B------:R1:W-:Y:S04]  /*83110*/  STL.64 [R1+0x91e0], R62 ;  /* 0x0091e03e01007387 */ /* 0x0003e80000100a00 */
[----:B------:R-:W5:Y:S04]  /*83120*/  LDL.LU R60, [R1+0x14a0] ;  /* 0x0014a000013c7983 */ /* 0x000f680000300800 */
[----:B------:R-:W5:Y:S04]  /*83130*/  LDL.LU R61, [R1+0x14a4] ;  /* 0x0014a400013d7983 */ /* 0x000f680000300800 */
[----:B-1----:R-:W5:Y:S04]  /*83140*/  LDL.LU R62, [R1+0x14a8] ;  /* 0x0014a800013e7983 */ /* 0x002f680000300800 */
[----:B------:R-:W5:Y:S01]  /*83150*/  LDL.LU R63, [R1+0x14ac] ;  /* 0x0014ac00013f7983 */ /* 0x000f620000300800 */
[----:B----4-:R-:W-:-:S15]  /*83160*/  HMMA.1688.F32.TF32 R52, R236, R58, R52 ;  /* 0x0000003aec34723c */ /* 0x010fde0000081034 */
[----:B------:R-:W-:-:S08]  /*83170*/  NOP ;  /* 0x0000000000007918 */ /* 0x000fd00000000000 */
[----:B------:R-:W-:Y:S04]  /*83180*/  STL.64 [R1+0x2580], R52 ;  /* 0x0025803401007387 */ /* 0x000fe80000100a00 */
[----:B------:R1:W-:Y:S04]  /*83190*/  STL.64 [R1+0x2588], R54 ;  /* 0x0025883601007387 */ /* 0x0003e80000100a00 */
[----:B-1----:R-:W5:Y:S04]  /*831a0*/  LDL.LU.64 R54, [R1+0x9250] ;  /* 0x0092500001367983 */ /* 0x002f680000300a00 */
[----:B------:R5:W-:Y:S01]  /*831b0*/  STL.64 [R1+0x91d8], R58 ;  /* 0x0091d83a01007387 */ /* 0x000be20000100a00 */
[C---:B---3--:R-:W-:Y:S06]  /*831c0*/  HMMA.1688.F32.TF32 R64, R236.reuse, R50, R64 ;  /* 0x00000032ec40723c */ /* 0x048fec0000081040 */
[C---:B-----5:R-:W-:Y:S06]  /*831d0*/  HMMA.1688.F32.TF32 R56, R236.reuse, R54, R60 ;  /* 0x00000036ec38723c */ /* 0x060fec000008103c */
[----:B--2---:R-:W-:-:S15]  /*831e0*/  HMMA.1688.F32.TF32 R60, R236, R46, R108 ;  /* 0x0000002eec3c723c */ /* 0x004fde000008106c */
[----:B------:R-:W-:-:S02]  /*831f0*/  NOP ;  /* 0x0000000000007918 */ /* 0x000fc40000000000 */
[----:B------:R-:W-:Y:S04]  /*83200*/  STL.64 [R1+0x2570], R56 ;  /* 0x0025703801007387 */ /* 0x000fe80000100a00 */
[----:B------:R1:W-:Y:S02]  /*83210*/  STL.64 [R1+0x2578], R58 ;  /* 0x0025783a01007387 */ /* 0x0003e40000100a00 */
[C---:B-1----:R-:W-:Y:S02]  /*83220*/  HMMA.1688.F32.TF32 R56, R236.reuse, R42, R112 ;  /* 0x0000002aec38723c */ /* 0x042fe40000081070 */
[----:B------:R-:W-:Y:S04]  /*83230*/  STL.64 [R1+0x2560], R64 ;  /* 0x0025604001007387 */ /* 0x000fe80000100a00 */
[----:B------:R1:W-:Y:S04]  /*83240*/  STL.64 [R1+0x2568], R66 ;  /* 0x0025684201007387 */ /* 0x0003e80000100a00 */
[----:B------:R-:W-:Y:S04]  /*83250*/  STL.64 [R1+0x2550], R60 ;  /* 0x0025503c01007387 */ /* 0x000fe80000100a00 */
[----:B------:R2:W-:Y:S01]  /*83260*/  STL.64 [R1+0x2558], R62 ;  /* 0x0025583e01007387 */ /* 0x0005e20000100a00 */
[C---:B-1----:R-:W-:Y:S08]  /*83270*/  HMMA.1688.F32.TF32 R64, R236.reuse, R38, R116 ;  /* 0x00000026ec40723c */ /* 0x042ff00000081074 */
[----:B------:R-:W-:Y:S01]  /*83280*/  STL.64 [R1+0x2540], R56 ;  /* 0x0025403801007387 */ /* 0x000fe20000100a00 */
[C---:B--2---:R-:W-:Y:S03]  /*83290*/  HMMA.1688.F32.TF32 R60, R236.reuse, R34, R120 ;  /* 0x00000022ec3c723c */ /* 0x044fe60000081078 */
[----:B------:R1:W-:Y:S03]  /*832a0*/  STL.64 [R1+0x2548], R58 ;  /* 0x0025483a01007387 */ /* 0x0003e60000100a00 */
[C---:B-1----:R-:W-:Y:S08]  /*832b0*/  HMMA.1688.F32.TF32 R56, R236.reuse, R30, R128 ;  /* 0x0000001eec38723c */ /* 0x042ff00000081080 */
[----:B------:R-:W-:Y:S04]  /*832c0*/  STL.64 [R1+0x2530], R64 ;  /* 0x0025304001007387 */ /* 0x000fe80000100a00 */
[----:B------:R1:W-:Y:S05]  /*832d0*/  STL.64 [R1+0x2538], R66 ;  /* 0x0025384201007387 */ /* 0x0003ea0000100a00 */
[----:B------:R-:W-:Y:S04]  /*832e0*/  STL.64 [R1+0x2520], R60 ;  /* 0x0025203c01007387 */ /* 0x000fe80000100a00 */
[----:B------:R2:W-:Y:S01]  /*832f0*/  STL.64 [R1+0x2528], R62 ;  /* 0x0025283e01007387 */ /* 0x0005e20000100a00 */
[C---:B-1----:R-:W-:Y:S03]  /*83300*/  HMMA.1688.F32.TF32 R64, R236.reuse, R26, R136 ;  /* 0x0000001aec40723c */ /* 0x042fe60000081088 */
[----:B------:R-:W-:Y:S03]  /*83310*/  STL.64 [R1+0x2510], R56 ;  /* 0x0025103801007387 */ /* 0x000fe60000100a00 */
[C---:B--2---:R-:W-:Y:S01]  /*83320*/  HMMA.1688.F32.TF32 R60, R236.reuse, R22, R140 ;  /* 0x00000016ec3c723c */ /* 0x044fe2000008108c */
[----:B------:R1:W-:Y:S05]  /*83330*/  STL.64 [R1+0x2518], R58 ;  /* 0x0025183a01007387 */ /* 0x0003ea0000100a00 */
[C---:B-1----:R-:W-:Y:S11]  /*83340*/  HMMA.1688.F32.TF32 R56, R236.reuse, R18, R144 ;  /* 0x00000012ec38723c */ /* 0x042ff60000081090 */
[----:B------:R-:W-:Y:S04]  /*83350*/  STL.64 [R1+0x2500], R64 ;  /* 0x0025004001007387 */ /* 0x000fe80000100a00 */
[----:B------:R1:W-:Y:S04]  /*83360*/  STL.64 [R1+0x2508], R66 ;  /* 0x0025084201007387 */ /* 0x0003e80000100a00 */
[----:B------:R-:W-:Y:S04]  /*83370*/  STL.64 [R1+0x24f0], R60 ;  /* 0x0024f03c01007387 */ /* 0x000fe80000100a00 */
[----:B------:R2:W-:Y:S01]  /*83380*/  STL.64 [R1+0x24f8], R62 ;  /* 0x0024f83e01007387 */ /* 0x0005e20000100a00 */
[C---:B-1----:R-:W-:Y:S03]  /*83390*/  HMMA.1688.F32.TF32 R64, R236.reuse, R14, R204 ;  /* 0x0000000eec40723c */ /* 0x042fe600000810cc */
[----:B------:R-:W-:Y:S03]  /*833a0*/  STL.64 [R1+0x24e0], R56 ;  /* 0x0024e03801007387 */ /* 0x000fe60000100a00 */
[C---:B--2---:R-:W-:Y:S01]  /*833b0*/  HMMA.1688.F32.TF32 R60, R236.reuse, R10, R208 ;  /* 0x0000000aec3c723c */ /* 0x044fe200000810d0 */
[----:B------:R1:W-:Y:S05]  /*833c0*/  STL.64 [R1+0x24e8], R58 ;  /* 0x0024e83a01007387 */ /* 0x0003ea0000100a00 */
[----:B-1----:R-:W-:Y:S11]  /*833d0*/  HMMA.1688.F32.TF32 R56, R236, R6, R212 ;  /* 0x00000006ec38723c */ /* 0x002ff600000810d4 */
[----:B------:R-:W-:Y:S04]  /*833e0*/  STL.64 [R1+0x24d0], R64 ;  /* 0x0024d04001007387 */ /* 0x000fe80000100a00 */
[----:B------:R-:W-:Y:S04]  /*833f0*/  STL.64 [R1+0x24d8], R66 ;  /* 0x0024d84201007387 */ /* 0x000fe80000100a00 */
[----:B------:R-:W2:Y:S04]  /*83400*/  LDL.LU R140, [R1+0x200] ;  /* 0x00020000018c7983 */ /* 0x000ea80000300800 */
[----:B------:R1:W-:Y:S04]  /*83410*/  STL.64 [R1+0x24c0], R60 ;  /* 0x0024c03c01007387 */ /* 0x0003e80000100a00 */
[----:B------:R3:W-:Y:S04]  /*83420*/  STL.64 [R1+0x24c8], R62 ;  /* 0x0024c83e01007387 */ /* 0x0007e80000100a00 */
[----:B------:R-:W-:Y:S04]  /*83430*/  STL.64 [R1+0x24b0], R56 ;  /* 0x0024b03801007387 */ /* 0x000fe80000100a00 */
[----:B------:R4:W-:Y:S04]  /*83440*/  STL.64 [R1+0x24b8], R58 ;  /* 0x0024b83a01007387 */ /* 0x0009e80000100a00 */
[----:B------:R-:W2:Y:S04]  /*83450*/  LDL.LU R141, [R1+0x204] ;  /* 0x00020400018d7983 */ /* 0x000ea80000300800 */
[----:B------:R-:W2:Y:S04]  /*83460*/  LDL.LU R142, [R1+0x208] ;  /* 0x00020800018e7983 */ /* 0x000ea80000300800 */
[----:B------:R-:W2:Y:S04]  /*83470*/  LDL.LU R143, [R1+0x20c] ;  /* 0x00020c00018f7983 */ /* 0x000ea80000300800 */
[----:B-1----:R-:W4:Y:S04]  /*83480*/  LDL.LU R60, [R1+0x250] ;  /* 0x00025000013c7983 */ /* 0x002f280000300800 */
[----:B------:R-:W4:Y:S04]  /*83490*/  LDL.LU R61, [R1+0x254] ;  /* 0x00025400013d7983 */ /* 0x000f280000300800 */
[----:B---3--:R-:W4:Y:S04]  /*834a0*/  LDL.LU R62, [R1+0x258] ;  /* 0x00025800013e7983 */ /* 0x008f280000300800 */
[----:B------:R-:W4:Y:S04]  /*834b0*/  LDL.LU R63, [R1+0x25c] ;  /* 0x00025c00013f7983 */ /* 0x000f280000300800 */
[----:B------:R-:W3:Y:S04]  /*834c0*/  LDL.LU R120, [R1+0x220] ;  /* 0x0002200001787983 */ /* 0x000ee80000300800 */
[----:B------:R-:W3:Y:S04]  /*834d0*/  LDL.LU R121, [R1+0x224] ;  /* 0x0002240001797983 */ /* 0x000ee80000300800 */
[----:B------:R-:W3:Y:S04]  /*834e0*/  LDL.LU R122, [R1+0x228] ;  /* 0x00022800017a7983 */ /* 0x000ee80000300800 */
[----:B------:R-:W3:Y:S04]  /*834f0*/  LDL.LU R123, [R1+0x22c] ;  /* 0x00022c00017b7983 */ /* 0x000ee80000300800 */
        /* <DEDUP_REMOVED lines=24> */
[----:B------:R-:W-:-:S02]  /*83680*/  IMAD.MOV.U32 R214, RZ, RZ, R13 ;  /* 0x000000ffffd67224 */ /* 0x000fc400078e000d */
[----:B------:R-:W-:Y:S01]  /*83690*/  IMAD.MOV.U32 R215, RZ, RZ, R12 ;  /* 0x000000ffffd77224 */ /* 0x000fe200078e000c */
[----:B------:R-:W2:Y:S04]  /*836a0*/  LDL.LU R212, [R1+0x1c0] ;  /* 0x0001c00001d47983 */ /* 0x000ea80000300800 */
[----:B------:R-:W2:Y:S02]  /*836b0*/  LDL.LU R213, [R1+0x1c4] ;  /* 0x0001c40001d57983 */ /* 0x000ea40000300800 */
[----:B----4-:R-:W-:Y:S02]  /*836c0*/  HMMA.1688.F32.TF32 R56, R240, R214, R60 ;  /* 0x000000d6f038723c */ /* 0x010fe4000008103c */
[----:B------:R-:W4:Y:S04]  /*836d0*/  LDL.LU R214, [R1+0x1c8] ;  /* 0x0001c80001d67983 */ /* 0x000f280000300800 */
[----:B------:R-:W4:Y:S01]  /*836e0*/  LDL.LU R215, [R1+0x1cc] ;  /* 0x0001cc0001d77983 */ /* 0x000f220000300800 */
[----:B------:R-:W-:Y:S01]  /*836f0*/  MOV R110, R5 ;  /* 0x00000005006e7202 */ /* 0x000fe20000000f00 */
[----:B------:R-:W-:-:S02]  /*83700*/  IMAD.MOV.U32 R111, RZ, RZ, R4 ;  /* 0x000000ffff6f7224 */ /* 0x000fc400078e0004 */
[----:B------:R-:W-:Y:S02]  /*83710*/  IMAD.MOV.U32 R118, RZ, RZ, R9 ;  /* 0x000000ffff767224 */ /* 0x000fe400078e0009 */
[----:B------:R-:W-:Y:S02]  /*83720*/  IMAD.MOV.U32 R119, RZ, RZ, R8 ;  /* 0x000000ffff777224 */ /* 0x000fe400078e0008 */
[----:B------:R-:W-:Y:S02]  /*83730*/  IMAD.MOV.U32 R130, RZ, RZ, R17 ;  /* 0x000000ffff827224 */ /* 0x000fe400078e0011 */
[----:B------:R-:W-:-:S08]  /*83740*/  IMAD.MOV.U32 R131, RZ, RZ, R16 ;  /* 0x000000ffff837224 */ /* 0x000fd000078e0010 */
[----:B------:R-:W-:Y:S02]  /*83750*/  IMAD.MOV.U32 R9, RZ, RZ, R56 ;  /* 0x000000ffff097224 */ /* 0x000fe400078e0038 */
[----:B------:R-:W-:Y:S02]  /*83760*/  IMAD.MOV.U32 R32, RZ, RZ, R57 ;  /* 0x000000ffff207224 */ /* 0x000fe400078e0039 */
[----:B------:R-:W-:Y:S02]  /*83770*/  IMAD.MOV.U32 R29, RZ, RZ, R58 ;  /* 0x000000ffff1d7224 */ /* 0x000fe400078e003a */
[----:B------:R-:W-:Y:S01]  /*83780*/  IMAD.MOV.U32 R28, RZ, RZ, R59 ;  /* 0x000000ffff1c7224 */ /* 0x000fe200078e003b */
[C---:B-----5:R-:W-:Y:S06]  /*83790*/  HMMA.1688.F32.TF32 R64, R240.reuse, R110, R64 ;  /* 0x0000006ef040723c */ /* 0x060fec0000081040 */
[C---:B---3--:R-:W-:Y:S06]  /*837a0*/  HMMA.1688.F32.TF32 R56, R240.reuse, R130, R120 ;  /* 0x00000082f038723c */ /* 0x048fec0000081078 */
[----:B--2---:R-:W-:Y:S01]  /*837b0*/  HMMA.1688.F32.TF32 R60, R240, R118, R112 ;  /* 0x00000076f03c723c */ /* 0x004fe20000081070 */
[----:B------:R-:W-:Y:S04]  /*837c0*/  STL [R1+0x8e64], R28 ;  /* 0x008e641c01007387 */ /* 0x000fe80000100800 */
[----:B------:R-:W-:Y:S04]  /*837d0*/  STL [R1+0x8e60], R29 ;  /* 0x008e601d01007387 */ /* 0x000fe80000100800 */
[----:B------:R-:W-:Y:S04]  /*837e0*/  STL [R1+0x8e5c], R32 ;  /* 0x008e5c2001007387 */ /* 0x000fe80000100800 */
[----:B------:R-:W-:Y:S04]  /*837f0*/  STL [R1+0x8e58], R9 ;  /* 0x008e580901007387 */ /* 0x000fe80000100800 */
[----:B------:R-:W-:Y:S01]  /*83800*/  STL.64 [R1+0x490], R64 ;  /* 0x0004904001007387 */ /* 0x000fe20000100a00 */
[----:B------:R-:W-:-:S03]  /*83810*/  IMAD.MOV.U32 R53, RZ, RZ, R58 ;  /* 0x000000ffff357224 */ /* 0x000fc600078e003a */
[----:B------:R-:W-:Y:S01]  /*83820*/  STL.64 [R1+0x498], R66 ;  /* 0x0004984201007387 */ /* 0x000fe20000100a00 */
[----:B------:R-:W-:-:S03]  /*83830*/  MOV R52, R59 ;  /* 0x0000003b00347202 */ /* 0x000fc60000000f00 */
[----:B------:R-:W-:Y:S04]  /*83840*/  STL.64 [R1+0x4a0], R60 ;  /* 0x0004a03c01007387 */ /* 0x000fe80000100a00 */
[----:B------:R1:W-:Y:S04]  /*83850*/  STL.64 [R1+0x4a8], R62 ;  /* 0x0004a83e01007387 */ /* 0x0003e80000100a00 */
[----:B------:R2:W-:Y:S01]  /*83860*/  STL.64 [R1+0x4b0], R56 ;  /* 0x0004b03801007387 */ /* 0x0005e20000100a00 */
[C---:B-1----:R-:W-:Y:S06]  /*83870*/  HMMA.1688.F32.TF32 R60, R240.reuse, R250, R136 ;  /* 0x000000faf03c723c */ /* 0x042fec0000081088 */
[----:B--2---:R-:W-:Y:S01]  /*83880*/  HMMA.1688.F32.TF32 R56, R240, R246, R140 ;  /* 0x000000f6f038723c */ /* 0x004fe2000008108c */
[----:B------:R-:W-:Y:S04]  /*83890*/  STL [R1+0x8dc4], R52 ;  /* 0x008dc43401007387 */ /* 0x000fe80000100800 */
[----:B------:R-:W-:-:S12]  /*838a0*/  STL [R1+0x8dc0], R53 ;  /* 0x008dc03501007387 */ /* 0x000fd80000100800 */
[----:B------:R-:W-:Y:S01]  /*838b0*/  STL.64 [R1+0x4c0], R60 ;  /* 0x0004c03c01007387 */ /* 0x000fe20000100a00 */
[----:B------:R-:W-:Y:S06]  /*838c0*/  HMMA.1688.F32.TF32 R64, R240, R234, R144 ;  /* 0x000000eaf040723c */ /* 0x000fec0000081090 */
[----:B------:R-:W-:Y:S02]  /*838d0*/  IMAD.MOV.U32 R169, RZ, RZ, R56 ;  /* 0x000000ffffa97224 */ /* 0x000fe400078e0038 */
[----:B------:R-:W-:Y:S02]  /*838e0*/  IMAD.MOV.U32 R168, RZ, RZ, R57 ;  /* 0x000000ffffa87224 */ /* 0x000fe400078e0039 */
[----:B------:R-:W-:-:S02]  /*838f0*/  IMAD.MOV.U32 R165, RZ, RZ, R58 ;  /* 0x000000ffffa57224 */ /* 0x000fc400078e003a */
[----:B------:R-:W-:Y:S02]  /*83900*/  IMAD.MOV.U32 R164, RZ, RZ, R59 ;  /* 0x000000ffffa47224 */ /* 0x000fe400078e003b */
[C---:B------:R-:W-:Y:S01]  /*83910*/  HMMA.1688.F32.TF32 R56, R240.reuse, R226, R208 ;  /* 0x000000e2f038723c */ /* 0x040fe200000810d0 */
[----:B------:R1:W-:Y:S05]  /*83920*/  STL.64 [R1+0x4c8], R62 ;  /* 0x0004c83e01007387 */ /* 0x0003ea0000100a00 */
[----:B-1----:R-:W-:Y:S01]  /*83930*/  HMMA.1688.F32.TF32 R60, R240, R230, R204 ;  /* 0x000000e6f03c723c */ /* 0x002fe200000810cc */
[----:B------:R-:W-:Y:S04]  /*83940*/  STL [R1+0x8d6c], R164 ;  /* 0x008d6ca401007387 */ /* 0x000fe80000100800 */
[----:B------:R-:W-:Y:S04]  /*83950*/  STL [R1+0x8d68], R165 ;  /* 0x008d68a501007387 */ /* 0x000fe80000100800 */
[----:B------:R-:W-:Y:S09]  /*83960*/  STL [R1+0x8d64], R168 ;  /* 0x008d64a801007387 */ /* 0x000ff20000100800 */
[----:B------:R-:W-:Y:S01]  /*83970*/  IMAD.MOV.U32 R84, RZ, RZ, R59 ;  /* 0x000000ffff547224 */ /* 0x000fe200078e003b */
[----:B------:R-:W-:Y:S01]  /*83980*/  MOV R85, R58 ;  /* 0x0000003a00557202 */ /* 0x000fe20000000f00 */
[----:B------:R-:W-:Y:S01]  /*83990*/  STL [R1+0x8d60], R169 ;  /* 0x008d60a901007387 */ /* 0x000fe20000100800 */
[----:B------:R-:W-:-:S03]  /*839a0*/  IMAD.MOV.U32 R69, RZ, RZ, R57 ;  /* 0x000000ffff457224 */ /* 0x000fc600078e0039 */
[----:B------:R1:W-:Y:S01]  /*839b0*/  STL.64 [R1+0x4e0], R64 ;  /* 0x0004e04001007387 */ /* 0x0003e20000100a00 */
[----:B------:R-:W-:-:S03]  /*839c0*/  IMAD.MOV.U32 R68, RZ, RZ, R56 ;  /* 0x000000ffff447224 */ /* 0x000fc600078e0038 */
[----:B------:R2:W-:Y:S04]  /*839d0*/  STL.64 [R1+0x4e8], R66 ;  /* 0x0004e84201007387 */ /* 0x0005e80000100a00 */
[----:B------:R3:W-:Y:S04]  /*839e0*/  STL.64 [R1+0x1430], R60 ;  /* 0x0014303c01007387 */ /* 0x0007e80000100a00 */
[----:B------:R5:W-:Y:S04]  /*839f0*/  STL.64 [R1+0x1438], R62 ;  /* 0x0014383e01007387 */ /* 0x000be80000100a00 */
[----:B------:R-:W-:Y:S04]  /*83a00*/  STL [R1+0x8d7c], R84 ;  /* 0x008d7c5401007387 */ /* 0x000fe80000100800 */
[----:B------:R-:W-:Y:S04]  /*83a10*/  STL [R1+0x8d78], R85 ;  /* 0x008d785501007387 */ /* 0x000fe80000100800 */
[----:B------:R-:W-:Y:S04]  /*83a20*/  STL [R1+0x8d74], R69 ;  /* 0x008d744501007387 */ /* 0x000fe80000100800 */
[----:B------:R-:W-:Y:S04]  /*83a30*/  STL [R1+0x8d70], R68 ;  /* 0x008d704401007387 */ /* 0x000fe80000100800 */
        /* <DEDUP_REMOVED lines=26> */
[----:B--2---:R-:W2:Y:S04]  /*83be0*/  LDL.LU R66, [R1+0x138] ;  /* 0x0001380001427983 */ /* 0x004ea80000300800 */
[----:B------:R-:W2:Y:S01]  /*83bf0*/  LDL.LU R67, [R1+0x13c] ;  /* 0x00013c0001437983 */ /* 0x000ea20000300800 */
[----:B----4-:R-:W-:Y:S03]  /*83c00*/  HMMA.1688.F32.TF32 R56, R240, R222, R212 ;  /* 0x000000def038723c */ /* 0x010fe600000810d4 */
        /* <DEDUP_REMOVED lines=8> */
[----:B---3--:R-:W3:Y:S04]  /*83c90*/  LDL.LU R60, [R1+0x140] ;  /* 0x00014000013c7983 */ /* 0x008ee80000300800 */
[----:B------:R-:W3:Y:S04]  /*83ca0*/  LDL.LU R61, [R1+0x144] ;  /* 0x00014400013d7983 */ /* 0x000ee80000300800 */
[----:B-----5:R-:W3:Y:S04]  /*83cb0*/  LDL.LU R62, [R1+0x148] ;  /* 0x00014800013e7983 */ /* 0x020ee80000300800 */
[----:B------:R-:W3:Y:S04]  /*83cc0*/  LDL.LU R63, [R1+0x14c] ;  /* 0x00014c00013f7983 */ /* 0x000ee80000300800 */
[----:B------:R-:W5:Y:S04]  /*83cd0*/  LDL.LU R204, [R1+0x190] ;  /* 0x0001900001cc7983 */ /* 0x000f680000300800 */
[----:B------:R-:W5:Y:S04]  /*83ce0*/  LDL.LU R205, [R1+0x194] ;  /* 0x0001940001cd7983 */ /* 0x000f680000300800 */
[----:B------:R-:W5:Y:S04]  /*83cf0*/  LDL.LU R206, [R1+0x198] ;  /* 0x0001980001ce7983 */ /* 0x000f680000300800 */
[----:B------:R-:W5:Y:S01]  /*83d00*/  LDL.LU R207, [R1+0x19c] ;  /* 0x00019c0001cf7983 */ /* 0x000f620000300800 */
[----:B------:R-:W-:-:S03]  /*83d10*/  IMAD.MOV.U32 R96, RZ, RZ, R56 ;  /* 0x000000ffff607224 */ /* 0x000fc600078e0038 */
[----:B------:R-:W3:Y:S01]  /*83d20*/  LDL.LU R236, [R1+0x160] ;  /* 0x0001600001ec7983 */ /* 0x000ee20000300800 */
[----:B------:R-:W-:-:S03]  /*83d30*/  IMAD.MOV.U32 R97, RZ, RZ, R57 ;  /* 0x000000ffff617224 */ /* 0x000fc600078e0039 */
[----:B------:R-:W3:Y:S01]  /*83d40*/  LDL.LU R237, [R1+0x164] ;  /* 0x0001640001ed7983 */ /* 0x000ee20000300800 */
[----:B------:R-:W-:-:S03]  /*83d50*/  IMAD.MOV.U32 R201, RZ, RZ, R58 ;  /* 0x000000ffffc97224 */ /* 0x000fc600078e003a */
[----:B------:R-:W3:Y:S01]  /*83d60*/  LDL.LU R238, [R1+0x168] ;  /* 0x0001680001ee7983 */ /* 0x000ee20000300800 */
[----:B------:R-:W-:-:S03]  /*83d70*/  IMAD.MOV.U32 R200, RZ, RZ, R59 ;  /* 0x000000ffffc87224 */ /* 0x000fc600078e003b */
        /* <DEDUP_REMOVED lines=13> */
[----:B------:R-:W-:Y:S04]  /*83e50*/  STL [R1+0x8dcc], R97 ;  /* 0x008dcc6101007387 */ /* 0x000fe80000100800 */
[----:B------:R-:W-:Y:S01]  /*83e60*/  STL [R1+0x8dc8], R96 ;  /* 0x008dc86001007387 */ /* 0x000fe20000100800 */
[----:B----4-:R-:W-:-:S15]  /*83e70*/  HMMA.1688.F32.TF32 R212, R240, R218, R212 ;  /* 0x000000daf0d4723c */ /* 0x010fde00000810d4 */
[----:B------:R-:W-:-:S09]  /*83e80*/  NOP ;  /* 0x0000000000007918 */ /* 0x000fd20000000000 */
[----:B------:R-:W-:Y:S02]  /*83e90*/  IMAD.MOV.U32 R176, RZ, RZ, R214 ;  /* 0x000000ffffb07224 */ /* 0x000fe400078e00d6 */
[----:B------:R-:W-:Y:S02]  /*83ea0*/  IMAD.MOV.U32 R177, RZ, RZ, R215 ;  /* 0x000000ffffb17224 */ /* 0x000fe400078e00d7 */
[----:B------:R-:W2:Y:S01]  /*83eb0*/  LDL.LU.64 R214, [R1+0x9248] ;  /* 0x0092480001d67983 */ /* 0x000ea20000300a00 */
[----:B------:R-:W-:Y:S01]  /*83ec0*/  MOV R125, R213 ;  /* 0x000000d5007d7202 */ /* 0x000fe20000000f00 */
[----:B------:R-:W-:Y:S02]  /*83ed0*/  IMAD.MOV.U32 R124, RZ, RZ, R212 ;  /* 0x000000ffff7c7224 */ /* 0x000fe400078e00d4 */
[----:B------:R-:W4:Y:S04]  /*83ee0*/  LDL.LU.64 R212, [R1+0x9240] ;  /* 0x0092400001d47983 */ /* 0x000f280000300a00 */
[----:B------:R-:W-:Y:S04]  /*83ef0*/  STL [R1+0x8dd4], R125 ;  /* 0x008dd47d01007387 */ /* 0x000fe80000100800 */
[----:B------:R-:W-:Y:S01]  /*83f00*/  STL [R1+0x8dd0], R124 ;  /* 0x008dd07c01007387 */ /* 0x000fe20000100800 */
[----:B--2---:R-:W-:-:S15]  /*83f10*/  HMMA.1688.F32.TF32 R208, R240, R214, R208 ;  /* 0x000000d6f0d0723c */ /* 0x004fde00000810d0 */
[----:B------:R-:W-:-:S08]  /*83f20*/  NOP ;  /* 0x0000000000007918 */ /* 0x000fd00000000000 */
[----:B------:R-:W-:Y:S04]  /*83f30*/  STL.64 [R1+0x2310], R208 ;  /* 0x002310d001007387 */ /* 0x000fe80000100a00 */
[----:B------:R1:W-:Y:S04]  /*83f40*/  STL.64 [R1+0x2318], R210 ;  /* 0x002318d201007387 */ /* 0x0003e80000100a00 */
[----:B-1----:R-:W5:Y:S04]  /*83f50*/  LDL.LU.64 R210, [R1+0x9238] ;  /* 0x0092380001d27983 */ /* 0x002f680000300a00 */
[----:B------:R-:W-:Y:S04]  /*83f60*/  STL.64 [R1+0x91d0], R214 ;  /* 0x0091d0d601007387 */ /* 0x000fe80000100a00 */
[----:B----4-:R1:W-:Y:S04]  /*83f70*/  STL.64 [R1+0x91c8], R212 ;  /* 0x0091c8d401007387 */ /* 0x0103e80000100a00 */
[----:B-1----:R-:W2:Y:S04]  /*83f80*/  LDL.LU R212, [R1+0x170] ;  /* 0x0001700001d47983 */ /* 0x002ea80000300800 */
[----:B------:R-:W2:Y:S04]  /*83f90*/  LDL.LU R213, [R1+0x174] ;  /* 0x0001740001d57983 */ /* 0x000ea80000300800 */
[----:B------:R-:W2:Y:S04]  /*83fa0*/  LDL.LU R214, [R1+0x178] ;  /* 0x0001780001d67983 */ /* 0x000ea80000300800 */
[----:B------:R-:W2:Y:S01]  /*83fb0*/  LDL.LU R215, [R1+0x17c] ;  /* 0x00017c0001d77983 */ /* 0x000ea20000300800 */
[----:B-----5:R-:W-:-:S15]  /*83fc0*/  HMMA.1688.F32.TF32 R204, R240, R210, R204 ;  /* 0x000000d2f0cc723c */ /* 0x020fde00000810cc */
        /* <DEDUP_REMOVED lines=8> */
[----:B------:R-:W5:Y:S04]  /*84050*/  LDL.LU R211, [R1+0x18c] ;  /* 0x00018c0001d37983 */ /* 0x000f680000300800 */
[----:B----4-:R2:W-:Y:S01]  /*84060*/  STL.64 [R1+0x91b8], R206 ;  /* 0x0091b8ce01007387 */ /* 0x0105e20000100a00 */
[C---:B-----5:R-:W-:Y:S06]  /*84070*/  HMMA.1688.F32.TF32 R208, R240.reuse, R206, R208 ;  /* 0x000000cef0d0723c */ /* 0x060fec00000810d0 */
[----:B--2---:R-:W-:-:S15]  /*84080*/  HMMA.1688.F32.TF32 R204, R240, R202, R212 ;  /* 0x000000caf0cc723c */ /* 0x004fde00000810d4 */
[----:B------:R-:W-:-:S02]  /*84090*/  NOP ;  /* 0x0000000000007918 */ /* 0x000fc40000000000 */
[----:B------:R-:W-:Y:S04]  /*840a0*/  STL.64 [R1+0x22f0], R208 ;  /* 0x0022f0d001007387 */ /* 0x000fe80000100a00 */
[----:B------:R-:W-:Y:S04]  /*840b0*/  STL.64 [R1+0x22f8], R210 ;  /* 0x0022f8d201007387 */ /* 0x000fe80000100a00 */
[----:B------:R-:W-:Y:S04]  /*840c0*/  STL.64 [R1+0x91b0], R202 ;  /* 0x0091b0ca01007387 */ /* 0x000fe80000100a00 */
[----:B------:R3:W-:Y:S04]  /*840d0*/  STL.64 [R1+0x91a8], R200 ;  /* 0x0091a8c801007387 */ /* 0x0007e80000100a00 */
[----:B------:R-:W-:Y:S04]  /*840e0*/  STL.64 [R1+0x22e0], R204 ;  /* 0x0022e0cc01007387 */ /* 0x000fe80000100a00 */
[----:B------:R-:W-:Y:S01]  /*840f0*/  STL.64 [R1+0x22e8], R206 ;  /* 0x0022e8ce01007387 */ /* 0x000fe20000100a00 */
[C---:B---3--:R-:W-:Y:S06]  /*84100*/  HMMA.1688.F32.TF32 R200, R240.reuse, R198, R236 ;  /* 0x000000c6f0c8723c */ /* 0x048fec00000810ec */
[----:B------:R-:W-:Y:S04]  /*84110*/  STL.64 [R1+0x91a0], R198 ;  /* 0x0091a0c601007387 */ /* 0x000fe80000100a00 */
[----:B------:R1:W-:Y:S02]  /*84120*/  STL.64 [R1+0x9198], R196 ;  /* 0x009198c401007387 */ /* 0x0003e40000100a00 */
[C---:B-1----:R-:W-:Y:S06]  /*84130*/  HMMA.1688.F32.TF32 R196, R240.reuse, R194, R56 ;  /* 0x000000c2f0c4723c */ /* 0x042fec0000081038 */
[C---:B------:R-:W-:Y:S05]  /*84140*/  HMMA.1688.F32.TF32 R56, R240.reuse, R190, R60 ;  /* 0x000000bef038723c */ /* 0x040fea000008103c */
[----:B------:R-:W-:Y:S04]  /*84150*/  STL.64 [R1+0x22d0], R200 ;  /* 0x0022d0c801007387 */ /* 0x000fe80000100a00 */
[----:B------:R-:W-:Y:S01]  /*84160*/  STL.64 [R1+0x22d8], R202 ;  /* 0x0022d8ca01007387 */ /* 0x000fe20000100a00 */
[C---:B------:R-:W-:Y:S06]  /*84170*/  HMMA.1688.F32.TF32 R60, R240.reuse, R186, R64 ;  /* 0x000000baf03c723c */ /* 0x040fec0000081040 */
[C---:B------:R-:W-:Y:S01]  /*84180*/  HMMA.1688.F32.TF32 R64, R240.reuse, R182, R108 ;  /* 0x000000b6f040723c */ /* 0x040fe2000008106c */
[----:B------:R-:W-:Y:S04]  /*84190*/  STL.64 [R1+0x22c0], R196 ;  /* 0x0022c0c401007387 */ /* 0x000fe80000100a00 */
[----:B------:R-:W-:Y:S04]  /*841a0*/  STL.64 [R1+0x22c8], R198 ;  /* 0x0022c8c601007387 */ /* 0x000fe80000100a00 */
        /* <DEDUP_REMOVED lines=21> */
[----:B------:R1:W-:Y:S04]  /*84300*/  STL.64 [R1+0x1570], R60 ;  /* 0x0015703c01007387 */ /* 0x0003e80000100a00 */
[----:B------:R2:W-:Y:S04]  /*84310*/  STL.64 [R1+0x1578], R62 ;  /* 0x0015783e01007387 */ /* 0x0005e80000100a00 */
[----:B-1----:R-:W3:Y:S04]  /*84320*/  LDL.LU R60, [R1+0x3a0] ;  /* 0x0003a000013c7983 */ /* 0x002ee80000300800 */
[----:B------:R-:W-:Y:S04]  /*84330*/  STL.64 [R1+0x22a0], R64 ;  /* 0x0022a04001007387 */ /* 0x000fe80000100a00 */
[----:B------:R-:W-:Y:S04]  /*84340*/  STL.64 [R1+0x22a8], R66 ;  /* 0x0022a84201007387 */ /* 0x000fe80000100a00 */
[----:B------:R1:W-:Y:S04]  /*84350*/  STL.64 [R1+0x15a0], R56 ;  /* 0x0015a03801007387 */ /* 0x0003e80000100a00 */
[----:B------:R4:W-:Y:S04]  /*84360*/  STL.64 [R1+0x15a8], R58 ;  /* 0x0015a83a01007387 */ /* 0x0009e80000100a00 */
[----:B------:R-:W3:Y:S04]  /*84370*/  LDL.LU R61, [R1+0x3a4] ;  /* 0x0003a400013d7983 */ /* 0x000ee80000300800 */
[----:B--2---:R-:W3:Y:S04]  /*84380*/  LDL.LU R62, [R1+0x3a8] ;  /* 0x0003a800013e7983 */ /* 0x004ee80000300800 */
[----:B------:R-:W3:Y:S04]  /*84390*/  LDL.LU R63, [R1+0x3ac] ;  /* 0x0003ac00013f7983 */ /* 0x000ee80000300800 */
        /* <DEDUP_REMOVED lines=58> */
[----:B----4-:R-:W4:Y:S04]  /*84740*/  LDL.LU R58, [R1+0x3b8] ;  /* 0x0003b800013a7983 */ /* 0x010f280000300800 */
[----:B------:R-:W4:Y:S04]  /*84750*/  LDL.LU R59, [R1+0x3bc] ;  /* 0x0003bc00013b7983 */ /* 0x000f280000300800 */
[----:B------:R-:W4:Y:S04]  /*84760*/  LDL.LU R64, [R1+0x390] ;  /* 0x0003900001407983 */ /* 0x000f280000300800 */
[----:B------:R-:W4:Y:S04]  /*84770*/  LDL.LU R65, [R1+0x394] ;  /* 0x0003940001417983 */ /* 0x000f280000300800 */
[----:B------:R-:W4:Y:S04]  /*84780*/  LDL.LU R66, [R1+0x398] ;  /* 0x0003980001427983 */ /* 0x000f280000300800 */
[----:B------:R-:W4:Y:S01]  /*84790*/  LDL.LU R67, [R1+0x39c] ;  /* 0x00039c0001437983 */ /* 0x000f220000300800 */
[----:B--2---:R-:W-:-:S15]  /*847a0*/  HMMA.1688.F32.TF32 R144, R240, R150, R144 ;  /* 0x00000096f090723c */ /* 0x004fde0000081090 */
        /* <DEDUP_REMOVED lines=13> */
[----:B-1----:R-:W2:Y:S01]  /*84880*/  LDL.LU.64 R138, [R1+0x9218] ;  /* 0x00921800018a7983 */ /* 0x002ea20000300a00 */
[C---:B------:R-:W-:Y:S06]  /*84890*/  HMMA.1688.F32.TF32 R128, R240.reuse, R134, R128 ;  /* 0x00000086f080723c */ /* 0x040fec0000081080 */
[----:B--2---:R-:W-:-:S15]  /*848a0*/  HMMA.1688.F32.TF32 R236, R240, R138, R236 ;  /* 0x0000008af0ec723c */ /* 0x004fde00000810ec */
[----:B------:R-:W-:-:S08]  /*848b0*/  NOP ;  /* 0x0000000000007918 */ /* 0x000fd00000000000 */
[----:B------:R-:W-:Y:S04]  /*848c0*/  STL.64 [R1+0x2280], R236 ;  /* 0x002280ec01007387 */ /* 0x000fe80000100a00 */
[----:B------:R-:W-:Y:S04]  /*848d0*/  STL.64 [R1+0x2288], R238 ;  /* 0x002288ee01007387 */ /* 0x000fe80000100a00 */
[----:B------:R-:W-:Y:S04]  /*848e0*/  STL.64 [R1+0x2270], R128 ;  /* 0x0022708001007387 */ /* 0x000fe80000100a00 */
[----:B------:R1:W-:Y:S01]  /*848f0*/  STL.64 [R1+0x2278], R130 ;  /* 0x0022788201007387 */ /* 0x0003e20000100a00 */
[C---:B------:R-:W-:Y:S03]  /*84900*/  HMMA.1688.F32.TF32 R120, R240.reuse, R126, R120 ;  /* 0x0000007ef078723c */ /* 0x040fe60000081078 */
[----:B------:R-:W-:Y:S03]  /*84910*/  LDS R236, [R252+UR10+0x41100] ;  /* 0x0411000afcec7984 */ /* 0x000fe60008000800 */
[C---:B----4-:R-:W-:Y:S01]  /*84920*/  HMMA.1688.F32.TF32 R56, R240.reuse, R86, R56 ;  /* 0x00000056f038723c */ /* 0x050fe20000081038 */
[----:B------:R-:W-:Y:S04]  /*84930*/  LDS R238, [R252+UR10+0x41900] ;  /* 0x0419000afcee7984 */ /* 0x000fe80008000800 */
[----:B-1----:R-:W2:Y:S01]  /*84940*/  LDL.LU.64 R130, [R1+0x9210] ;  /* 0x0092100001827983 */ /* 0x002ea20000300a00 */
[C---:B------:R-:W-:Y:S03]  /*84950*/  HMMA.1688.F32.TF32 R60, R240.reuse, R82, R60 ;  /* 0x00000052f03c723c */ /* 0x040fe6000008103c */
[----:B------:R-:W-:Y:S04]  /*84960*/  LDS R237, [R2+UR10+0x41100] ;  /* 0x0411000a02ed7984 */ /* 0x000fe80008000800 */
[----:B------:R-:W1:Y:S01]  /*84970*/  LDS R239, [R2+UR10+0x41900] ;  /* 0x0419000a02ef7984 */ /* 0x000e620008000800 */
[----:B--2---:R-:W-:-:S15]  /*84980*/  HMMA.1688.F32.TF32 R108, R240, R130, R108 ;  /* 0x00000082f06c723c */ /* 0x004fde000008106c */
[----:B------:R-:W-:-:S08]  /*84990*/  NOP ;  /* 0x0000000000007918 */ /* 0x000fd00000000000 */
[----:B------:R-:W-:Y:S04]  /*849a0*/  STL.64 [R1+0x2260], R108 ;  /* 0x0022606c01007387 */ /* 0x000fe80000100a00 */
[----:B------:R2:W-:Y:S04]  /*849b0*/  STL.64 [R1+0x2268], R110 ;  /* 0x0022686e01007387 */ /* 0x0005e80000100a00 */
[----:B--2---:R-:W2:Y:S04]  /*849c0*/  LDL.LU.64 R110, [R1+0x9208] ;  /* 0x00920800016e7983 */ /* 0x004ea80000300a00 */
[----:B------:R-:W-:Y:S04]  /*849d0*/  STL.64 [R1+0x1640], R120 ;  /* 0x0016407801007387 */ /* 0x000fe80000100a00 */
[----:B------:R3:W-:Y:S04]  /*849e0*/  STL.64 [R1+0x1648], R122 ;  /* 0x0016487a01007387 */ /* 0x0007e80000100a00 */
[----:B---3--:R-:W3:Y:S02]  /*849f0*/  LDL.LU.64 R122, [R1+0x9200] ;  /* 0x00920000017a7983 */ /* 0x008ee40000300a00 */
[----:B---3--:R-:W-:-:S15]  /*84a00*/  HMMA.1688.F32.TF32 R116, R240, R122, R116 ;  /* 0x0000007af074723c */ /* 0x008fde0000081074 */
[----:B------:R-:W-:-:S08]  /*84a10*/  NOP ;  /* 0x0000000000007918 */ /* 0x000fd00000000000 */
[----:B------:R-:W-:Y:S04]  /*84a20*/  STL.64 [R1+0x1660], R116 ;  /* 0x0016607401007387 */ /* 0x000fe80000100a00 */
[----:B------:R3:W-:Y:S04]  /*84a30*/  STL.64 [R1+0x1668], R118 ;  /* 0x0016687601007387 */ /* 0x0007e80000100a00 */
[----:B---3--:R-:W3:Y:S04]  /*84a40*/  LDL.LU.64 R118, [R1+0x91f8] ;  /* 0x0091f80001767983 */ /* 0x008ee80000300a00 */
[----:B------:R4:W-:Y:S04]  /*84a50*/  STL.64 [R1+0x9180], R122 ;  /* 0x0091807a01007387 */ /* 0x0009e80000100a00 */
[----:B------:R-:W2:Y:S04]  /*84a60*/  LDL.LU R120, [R1+0x410] ;  /* 0x0004100001787983 */ /* 0x000ea80000300800 */
[----:B------:R-:W2:Y:S04]  /*84a70*/  LDL.LU R121, [R1+0x414] ;  /* 0x0004140001797983 */ /* 0x000ea80000300800 */
[----:B----4-:R-:W2:Y:S04]  /*84a80*/  LDL.LU R122, [R1+0x418] ;  /* 0x00041800017a7983 */ /* 0x010ea80000300800 */
[----:B------:R-:W2:Y:S01]  /*84a90*/  LDL.LU R123, [R1+0x41c] ;  /* 0x00041c00017b7983 */ /* 0x000ea20000300800 */
[----:B---3--:R-:W-:-:S15]  /*84aa0*/  HMMA.1688.F32.TF32 R112, R240, R118, R112 ;  /* 0x00000076f070723c */ /* 0x008fde0000081070 */
[----:B------:R-:W-:-:S08]  /*84ab0*/  NOP ;  /* 0x0000000000007918 */ /* 0x000fd00000000000 */
[----:B------:R-:W-:Y:S04]  /*84ac0*/  STL.64 [R1+0x1670], R112 ;  /* 0x0016707001007387 */ /* 0x000fe80000100a00 */
[----:B------:R3:W-:Y:S04]  /*84ad0*/  STL.64 [R1+0x1678], R114 ;  /* 0x0016787201007387 */ /* 0x0007e80000100a00 */
[----:B---3--:R-:W3:Y:S04]  /*84ae0*/  LDL.LU.64 R114, [R1+0x91f0] ;  /* 0x0091f00001727983 */ /* 0x008ee80000300a00 */
[----:B------:R4:W-:Y:S04]  /*84af0*/  STL.64 [R1+0x9178], R118 ;  /* 0x0091787601007387 */ /* 0x0009e80000100a00 */
[----:B------:R-:W3:Y:S04]  /*84b00*/  LDL.LU R116, [R1+0x420] ;  /* 0x0004200001747983 */ /* 0x000ee80000300800 */
[----:B------:R-:W3:Y:S04]  /*84b10*/  LDL.LU R117, [R1+0x424] ;  /* 0x0004240001757983 */ /* 0x000ee80000300800 */
[----:B----4-:R-:W3:Y:S04]  /*84b20*/  LDL.LU R118, [R1+0x428] ;  /* 0x0004280001767983 */ /* 0x010ee80000300800 */
[----:B------:R-:W3:Y:S02]  /*84b30*/  LDL.LU R119, [R1+0x42c] ;  /* 0x00042c0001777983 */ /* 0x000ee40000300800 */
[----:B---3--:R-:W-:-:S15]  /*84b40*/  HMMA.1688.F32.TF32 R116, R240, R114, R116 ;  /* 0x00000072f074723c */ /* 0x008fde0000081074 */
[----:B------:R-:W-:-:S08]  /*84b50*/  NOP ;  /* 0x0000000000007918 */ /* 0x000fd00000000000 */
[----:B------:R-:W-:Y:S04]  /*84b60*/  STL.64 [R1+0x1690], R116 ;  /* 0x0016907401007387 */ /* 0x000fe80000100a00 */
[----:B------:R2:W-:Y:S02]  /*84b70*/  STL.64 [R1+0x1698], R118 ;  /* 0x0016987601007387 */ /* 0x0005e40000100a00 */
[C---:B--2---:R-:W-:Y:S06]  /*84b80*/  HMMA.1688.F32.TF32 R116, R240.reuse, R110, R120 ;  /* 0x0000006ef074723c */ /* 0x044fec0000081078 */
[----:B------:R2:W-:Y:S02]  /*84b90*/  STL.64 [R1+0x9168], R110 ;  /* 0x0091686e01007387 */ /* 0x0005e40000100a00 */
[----:B--2---:R-:W-:-:S15]  /*84ba0*/  HMMA.1688.F32.TF32 R108, R240, R106, R196 ;  /* 0x0000006af06c723c */ /* 0x004fde00000810c4 */
[----:B------:R-:W-:Y:S04]  /*84bb0*/  STL.64 [R1+0x16a0], R116 ;  /* 0x0016a07401007387 */ /* 0x000fe80000100a00 */
[----:B------:R-:W-:Y:S04]  /*84bc0*/  STL.64 [R1+0x16a8], R118 ;  /* 0x0016a87601007387 */ /* 0x000fe80000100a00 */
[----:B------:R2:W-:Y:S02]  /*84bd0*/  STL.64 [R1+0x9160], R106 ;  /* 0x0091606a01007387 */ /* 0x0005e40000100a00 */
[C---:B--2---:R-:W-:Y:S02]  /*84be0*/  HMMA.1688.F32.TF32 R104, R240.reuse, R102, R200 ;  /* 0x00000066f068723c */ /* 0x044fe400000810c8 */
[----:B------:R-:W-:Y:S04]  /*84bf0*/  STL.64 [R1+0x16b0], R108 ;  /* 0x0016b06c01007387 */ /* 0x000fe80000100a00 */
[----:B------:R2:W-:Y:S04]  /*84c00*/  STL.64 [R1+0x16b8], R110 ;  /* 0x0016b86e01007387 */ /* 0x0005e80000100a00 */
[----:B------:R3:W-:Y:S01]  /*84c10*/  STL.64 [R1+0x9150], R98 ;  /* 0x0091506201007387 */ /* 0x0007e20000100a00 */
[----:B--2---:R-:W-:-:S12]  /*84c20*/  HMMA.1688.F32.TF32 R108, R240, R98, R204 ;  /* 0x00000062f06c723c */ /* 0x004fd800000810cc */
[----:B------:R-:W-:Y:S01]  /*84c30*/  STL.64 [R1+0x16c0], R104 ;  /* 0x0016c06801007387 */ /* 0x000fe20000100a00 */
[C---:B---3--:R-:W-:Y:S03]  /*84c40*/  HMMA.1688.F32.TF32 R96, R240.reuse, R90, R212 ;  /* 0x0000005af060723c */ /* 0x048fe600000810d4 */
[----:B------:R2:W-:Y:S03]  /*84c50*/  STL.64 [R1+0x16c8], R106 ;  /* 0x0016c86a01007387 */ /* 0x0005e60000100a00 */
[C---:B--2---:R-:W-:Y:S04]  /*84c60*/  HMMA.1688.F32.TF32 R104, R240.reuse, R94, R208 ;  /* 0x0000005ef068723c */ /* 0x044fe800000810d0 */
[----:B------:R-:W-:Y:S04]  /*84c70*/  STL.64 [R1+0x16e0], R108 ;  /* 0x0016e06c01007387 */ /* 0x000fe80000100a00 */
[----:B------:R-:W-:Y:S04]  /*84c80*/  STL.64 [R1+0x16e8], R110 ;  /* 0x0016e86e01007387 */ /* 0x000fe80000100a00 */
[----:B------:R-:W-:Y:S11]  /*84c90*/  STL.64 [R1+0x9158], R90 ;  /* 0x0091585a01007387 */ /* 0x000ff60000100a00 */
[----:B------:R-:W-:Y:S04]  /*84ca0*/  STL.64 [R1+0x16f0], R104 ;  /* 0x0016f06801007387 */ /* 0x000fe80000100a00 */
[----:B------:R-:W-:Y:S04]  /*84cb0*/  STL.64 [R1+0x16f8], R106 ;  /* 0x0016f86a01007387 */ /* 0x000fe80000100a00 */
[----:B------:R-:W-:Y:S04]  /*84cc0*/  STL.64 [R1+0x1720], R96 ;  /* 0x0017206001007387 */ /* 0x000fe80000100a00 */
[----:B------:R-:W-:Y:S04]  /*84cd0*/  STL.64 [R1+0x1728], R98 ;  /* 0x0017286201007387 */ /* 0x000fe80000100a00 */
[----:B------:R-:W-:Y:S04]  /*84ce0*/  STL.64 [R1+0x9170], R86 ;  /* 0x0091705601007387 */ /* 0x000fe80000100a00 */
[----:B------:R-:W-:Y:S04]  /*84cf0*/  STL.64 [R1+0x1730], R56 ;  /* 0x0017303801007387 */ /* 0x000fe80000100a00 */
[----:B------:R2:W-:Y:S02]  /*84d00*/  STL.64 [R1+0x1738], R58 ;  /* 0x0017383a01007387 */ /* 0x0005e40000100a00 */
[C---:B--2---:R-:W-:Y:S02]  /*84d10*/  HMMA.1688.F32.TF32 R56, R240.reuse, R78, R64 ;  /* 0x0000004ef038723c */ /* 0x044fe40000081040 */
[----:B------:R-:W-:Y:S04]  /*84d20*/  STL.64 [R1+0x9188], R82 ;  /* 0x0091885201007387 */ /* 0x000fe80000100a00 */
[----:B------:R-:W-:Y:S04]  /*84d30*/  STL.64 [R1+0x1740], R60 ;  /* 0x0017403c01007387 */ /* 0x000fe80000100a00 */
[----:B------:R-:W-:Y:S04]  /*84d40*/  STL.64 [R1+0x1748], R62 ;  /* 0x0017483e01007387 */ /* 0x000fe80000100a00 */
[----:B------:R-:W2:Y:S09]  /*84d50*/  LDL.LU R200, [R1+0x290] ;  /* 0x0002900001c87983 */ /* 0x000eb20000300800 */
[----:B------:R3:W-:Y:S04]  /*84d60*/  STL.64 [R1+0x2250], R56 ;  /* 0x0022503801007387 */ /* 0x0007e80000100a00 */
[----:B------:R4:W-:Y:S04]  /*84d70*/  STL.64 [R1+0x2258], R58 ;  /* 0x0022583a01007387 */ /* 0x0009e80000100a00 */
        /* <DEDUP_REMOVED lines=63> */
[----:B------:R1:W-:Y:S04]  /*85170*/  STL.64 [R1+0x9190], R78 ;  /* 0x0091904e01007387 */ /* 0x0003e80000100a00 */
[----:B------:R-:W3:Y:S04]  /*85180*/  LDL.LU R76, [R1+0x320] ;  /* 0x00032000014c7983 */ /* 0x000ee80000300800 */
[----:B------:R-:W3:Y:S04]  /*85190*/  LDL.LU R77, [R1+0x324] ;  /* 0x00032400014d7983 */ /* 0x000ee80000300800 */
[----:B-1----:R-:W3:Y:S04]  /*851a0*/  LDL.LU R78, [R1+0x328] ;  /* 0x00032800014e7983 */ /* 0x002ee80000300800 */
[----:B------:R-:W3:Y:S01]  /*851b0*/  LDL.LU R79, [R1+0x32c] ;  /* 0x00032c00014f7983 */ /* 0x000ee20000300800 */
[C---:B----4-:R-:W-:Y:S06]  /*851c0*/  HMMA.1688.F32.TF32 R208, R240.reuse, R74, R208 ;  /* 0x0000004af0d0723c */ /* 0x050fec00000810d0 */
[----:B--2---:R-:W-:-:S15]  /*851d0*/  HMMA.1688.F32.TF32 R64, R240, R70, R64 ;  /* 0x00000046f040723c */ /* 0x004fde0000081040 */
[----:B------:R-:W-:-:S02]  /*851e0*/  NOP ;  /* 0x0000000000007918 */ /* 0x000fc40000000000 */
[----:B------:R1:W-:Y:S04]  /*851f0*/  STL.64 [R1+0x2240], R208 ;  /* 0x002240d001007387 */ /* 0x0003e80000100a00 */
[----:B------:R2:W-:Y:S04]  /*85200*/  STL.64 [R1+0x2248], R210 ;  /* 0x002248d201007387 */ /* 0x0005e80000100a00 */
[----:B-1----:R-:W4:Y:S04]  /*85210*/  LDL.LU R208, [R1+0x50] ;  /* 0x0000500001d07983 */ /* 0x002f280000300800 */
[----:B------:R-:W4:Y:S04]  /*85220*/  LDL.LU R209, [R1+0x54] ;  /* 0x0000540001d17983 */ /* 0x000f280000300800 */
[----:B--2---:R-:W4:Y:S04]  /*85230*/  LDL.LU R210, [R1+0x58] ;  /* 0x0000580001d27983 */ /* 0x004f280000300800 */
[----:B------:R-:W4:Y:S04]  /*85240*/  LDL.LU R211, [R1+0x5c] ;  /* 0x00005c0001d37983 */ /* 0x000f280000300800 */
        /* <DEDUP_REMOVED lines=16> */
[----:B------:R1:W-:Y:S04]  /*85350*/  STL.64 [R1+0x2200], R196 ;  /* 0x002200c401007387 */ /* 0x0003e80000100a00 */
[----:B------:R2:W-:Y:S04]  /*85360*/  STL.64 [R1+0x2208], R198 ;  /* 0x002208c601007387 */ /* 0x0005e80000100a00 */
[----:B-1----:R-:W3:Y:S04]  /*85370*/  LDL.LU R196, [R1+0x40] ;  /* 0x0000400001c47983 */ /* 0x002ee80000300800 */
[----:B------:R-:W-:Y:S04]  /*85380*/  STL.64 [R1+0x21f0], R212 ;  /* 0x0021f0d401007387 */ /* 0x000fe80000100a00 */
[----:B------:R1:W-:Y:S04]  /*85390*/  STL.64 [R1+0x21f8], R214 ;  /* 0x0021f8d601007387 */ /* 0x0003e80000100a00 */
[----:B------:R-:W3:Y:S04]  /*853a0*/  LDL.LU R197, [R1+0x44] ;  /* 0x0000440001c57983 */ /* 0x000ee80000300800 */
[----:B--2---:R-:W3:Y:S04]  /*853b0*/  LDL.LU R198, [R1+0x48] ;  /* 0x0000480001c67983 */ /* 0x004ee80000300800 */
[----:B------:R-:W3:Y:S04]  /*853c0*/  LDL.LU R199, [R1+0x4c] ;  /* 0x00004c0001c77983 */ /* 0x000ee80000300800 */
[----:B-1----:R-:W3:Y:S04]  /*853d0*/  LDL.64 R214, [R1+0x38] ;  /* 0x0000380001d67983 */ /* 0x002ee80000100a00 */
[----:B------:R1:W-:Y:S02]  /*853e0*/  STL.64 [R1+0x9148], R54 ;  /* 0x0091483601007387 */ /* 0x0003e40000100a00 */
[C---:B-1----:R-:W-:Y:S06]  /*853f0*/  HMMA.1688.F32.TF32 R52, R240.reuse, R50, R76 ;  /* 0x00000032f034723c */ /* 0x042fec000008104c */
[----:B------:R-:W-:-:S15]  /*85400*/  HMMA.1688.F32.TF32 R76, R240, R46, R80 ;  /* 0x0000002ef04c723c */ /* 0x000fde0000081050 */
[----:B------:R-:W-:-:S02]  /*85410*/  NOP ;  /* 0x0000000000007918 */ /* 0x000fc40000000000 */
[----:B------:R-:W-:Y:S04]  /*85420*/  STL.64 [R1+0x21e0], R52 ;  /* 0x0021e03401007387 */ /* 0x000fe80000100a00 */
[----:B------:R1:W-:Y:S02]  /*85430*/  STL.64 [R1+0x21e8], R54 ;  /* 0x0021e83601007387 */ /* 0x0003e40000100a00 */
[C---:B-1----:R-:W-:Y:S06]  /*85440*/  HMMA.1688.F32.TF32 R52, R240.reuse, R42, R84 ;  /* 0x0000002af034723c */ /* 0x042fec0000081054 */
[----:B------:R1:W-:Y:S04]  /*85450*/  STL.64 [R1+0x9140], R42 ;  /* 0x0091402a01007387 */ /* 0x0003e80000100a00 */
[----:B------:R-:W-:Y:S04]  /*85460*/  STL.64 [R1+0x21d0], R76 ;  /* 0x0021d04c01007387 */ /* 0x000fe80000100a00 */
[----:B------:R-:W-:Y:S01]  /*85470*/  STL.64 [R1+0x21d8], R78 ;  /* 0x0021d84e01007387 */ /* 0x000fe20000100a00 */
[C---:B-1----:R-:W-:Y:S08]  /*85480*/  HMMA.1688.F32.TF32 R40, R240.reuse, R38, R88 ;  /* 0x00000026f028723c */ /* 0x042ff00000081058 */
[----:B------:R-:W-:Y:S04]  /*85490*/  STL.64 [R1+0x21c0], R52 ;  /* 0x0021c03401007387 */ /* 0x000fe80000100a00 */
[----:B------:R-:W-:Y:S04]  /*854a0*/  STL.64 [R1+0x21c8], R54 ;  /* 0x0021c83601007387 */ /* 0x000fe80000100a00 */
[----:B------:R1:W-:Y:S02]  /*854b0*/  STL.64 [R1+0x9138], R38 ;  /* 0x0091382601007387 */ /* 0x0003e40000100a00 */
[C---:B-1----:R-:W-:Y:S05]  /*854c0*/  HMMA.1688.F32.TF32 R36, R240.reuse, R34, R96 ;  /* 0x00000022f024723c */ /* 0x042fea0000081060 */
[----:B------:R-:W-:Y:S04]  /*854d0*/  STL.64 [R1+0x21b0], R40 ;  /* 0x0021b02801007387 */ /* 0x000fe80000100a00 */
[----:B------:R1:W-:Y:S04]  /*854e0*/  STL.64 [R1+0x21b8], R42 ;  /* 0x0021b82a01007387 */ /* 0x0003e80000100a00 */
[----:B------:R2:W-:Y:S01]  /*854f0*/  STL.64 [R1+0x9130], R30 ;  /* 0x0091301e01007387 */ /* 0x0005e20000100a00 */
[C---:B-1----:R-:W-:Y:S09]  /*85500*/  HMMA.1688.F32.TF32 R40, R240.reuse, R30, R104 ;  /* 0x0000001ef028723c */ /* 0x042ff20000081068 */
[----:B------:R-:W-:Y:S01]  /*85510*/  STL.64 [R1+0x21a0], R36 ;  /* 0x0021a02401007387 */ /* 0x000fe20000100a00 */
[C---:B--2---:R-:W-:Y:S03]  /*85520*/  HMMA.1688.F32.TF32 R28, R240.reuse, R22, R116 ;  /* 0x00000016f01c723c */ /* 0x044fe60000081074 */
[----:B------:R1:W-:Y:S03]  /*85530*/  STL.64 [R1+0x21a8], R38 ;  /* 0x0021a82601007387 */ /* 0x0003e60000100a00 */
[C---:B-1----:R-:W-:Y:S07]  /*85540*/  HMMA.1688.F32.TF32 R36, R240.reuse, R26, R108 ;  /* 0x0000001af024723c */ /* 0x042fee000008106c */
[----:B------:R-:W-:Y:S04]  /*85550*/  STL.64 [R1+0x2130], R40 ;  /* 0x0021302801007387 */ /* 0x000fe80000100a00 */
[----:B------:R1:W-:Y:S02]  /*85560*/  STL.64 [R1+0x2138], R42 ;  /* 0x0021382a01007387 */ /* 0x0003e40000100a00 */
[C---:B-1----:R-:W-:Y:S10]  /*85570*/  HMMA.1688.F32.TF32 R40, R240.reuse, R18, R120 ;  /* 0x00000012f028723c */ /* 0x042ff40000081078 */
[----:B------:R-:W-:Y:S04]  /*85580*/  STL.64 [R1+0x2140], R36 ;  /* 0x0021402401007387 */ /* 0x000fe80000100a00 */
[----:B------:R1:W-:Y:S04]  /*85590*/  STL.64 [R1+0x2148], R38 ;  /* 0x0021482601007387 */ /* 0x0003e80000100a00 */
[----:B------:R-:W-:Y:S04]  /*855a0*/  STL.64 [R1+0x2150], R28 ;  /* 0x0021501c01007387 */ /* 0x000fe80000100a00 */
[----:B------:R2:W-:Y:S01]  /*855b0*/  STL.64 [R1+0x2158], R30 ;  /* 0x0021581e01007387 */ /* 0x0005e20000100a00 */
[C---:B-1----:R-:W-:Y:S06]  /*855c0*/  HMMA.1688.F32.TF32 R36, R240.reuse, R14, R200 ;  /* 0x0000000ef024723c */ /* 0x042fec00000810c8 */
[C---:B--2---:R-:W-:Y:S01]  /*855d0*/  HMMA.1688.F32.TF32 R28, R240.reuse, R10, R204 ;  /* 0x0000000af01c723c */ /* 0x044fe200000810cc */
[----:B------:R-:W-:Y:S04]  /*855e0*/  STL.64 [R1+0x2160], R40 ;  /* 0x0021602801007387 */ /* 0x000fe80000100a00 */
[----:B------:R-:W-:Y:S04]  /*855f0*/  STL.64 [R1+0x2168], R42 ;  /* 0x0021682a01007387 */ /* 0x000fe80000100a00 */
[----:B------:R-:W2:Y:S08]  /*85600*/  LDL.LU R108, [R1+0x270] ;  /* 0x00027000016c7983 */ /* 0x000eb00000300800 */
[----:B------:R-:W-:Y:S04]  /*85610*/  STL.64 [R1+0x2170], R36 ;  /* 0x0021702401007387 */ /* 0x000fe80000100a00 */
[----:B------:R-:W-:Y:S04]  /*85620*/  STL.64 [R1+0x2178], R38 ;  /* 0x0021782601007387 */ /* 0x000fe80000100a00 */
[----:B------:R-:W-:Y:S04]  /*85630*/  STL.64 [R1+0x2190], R28 ;  /* 0x0021901c01007387 */ /* 0x000fe80000100a00 */
[----:B------:R4:W-:Y:S04]  /*85640*/  STL.64 [R1+0x2198], R30 ;  /* 0x0021981e01007387 */ /* 0x0009e80000100a00 */
[----:B------:R-:W2:Y:S04]  /*85650*/  LDL.LU R109, [R1+0x274] ;  /* 0x00027400016d7983 */ /* 0x000ea80000300800 */
[----:B------:R-:W2:Y:S01]  /*85660*/  LDL.LU R110, [R1+0x278] ;  /* 0x00027800016e7983 */ /* 0x000ea20000300800 */
[----:B----4-:R-:W-:Y:S03]  /*85670*/  HMMA.1688.F32.TF32 R28, R240, R6, R208 ;  /* 0x00000006f01c723c */ /* 0x010fe600000810d0 */
[----:B------:R-:W2:Y:S04]  /*85680*/  LDL.LU R111, [R1+0x27c] ;  /* 0x00027c00016f7983 */ /* 0x000ea80000300800 */
[----:B------:R-:W2:Y:S04]  /*85690*/  LDL.64 R202, [R1+0x28] ;  /* 0x0000280001ca7983 */ /* 0x000ea80000100a00 */
[----:B------:R-:W4:-:S12]  /*856a0*/  LDL.LU R116, [R1+0x4f0] ;  /* 0x0004f00001747983 */ /* 0x000f180000300800 */
[----:B------:R-:W-:Y:S04]  /*856b0*/  STL.64 [R1+0x2180], R28 ;  /* 0x0021801c01007387 */ /* 0x000fe80000100a00 */
[----:B------:R3:W-:Y:S04]  /*856c0*/  STL.64 [R1+0x2188], R30 ;  /* 0x0021881e01007387 */ /* 0x0007e80000100a00 */
[----:B------:R-:W4:Y:S04]  /*856d0*/  LDL.LU R117, [R1+0x4f4] ;  /* 0x0004f40001757983 */ /* 0x000f280000300800 */
[----:B------:R-:W4:Y:S04]  /*856e0*/  LDL.LU R118, [R1+0x4f8] ;  /* 0x0004f80001767983 */ /* 0x000f280000300800 */
[----:B------:R-:W4:Y:S04]  /*856f0*/  LDL.LU R119, [R1+0x4fc] ;  /* 0x0004fc0001777983 */ /* 0x000f280000300800 */
[----:B------:R-:W4:Y:S04]  /*85700*/  LDL.64 R206, [R1+0x18] ;  /* 0x0000180001ce7983 */ /* 0x000f280000100a00 */
[----:B------:R-:W5:Y:S04]  /*85710*/  LDL.LU R120, [R1+0x500] ;  /* 0x0005000001787983 */ /* 0x000f680000300800 */
[----:B------:R-:W5:Y:S04]  /*85720*/  LDL.LU R121, [R1+0x504] ;  /* 0x0005040001797983 */ /* 0x000f680000300800 */
[----:B------:R-:W5:Y:S04]  /*85730*/  LDL.LU R122, [R1+0x508] ;  /* 0x00050800017a7983 */ /* 0x000f680000300800 */
[----:B------:R-:W5:Y:S04]  /*85740*/  LDL.LU R123, [R1+0x50c] ;  /* 0x00050c00017b7983 */ /* 0x000f680000300800 */
[----:B------:R-:W5:Y:S04]  /*85750*/  LDL.64 R210, [R1+0x8] ;  /* 0x0000080001d27983 */ /* 0x000f680000100a00 */
[----:B------:R-:W5:Y:S04]  /*85760*/  LDL.LU R212, [R1+0x510] ;  /* 0x0005100001d47983 */ /* 0x000f680000300800 */
[----:B------:R-:W5:Y:S01]  /*85770*/  LDL.LU R213, [R1+0x514] ;  /* 0x0005140001d57983 */ /* 0x000f620000300800 */
[----:B---3--:R-:W-:Y:S06]  /*85780*/  HMMA.1688.F32.TF32 R28, R236, R214, R196 ;  /* 0x000000d6ec1c723c */ /* 0x008fec00000810c4 */
[----:B------:R-:W-:-:S02]  /*85790*/  IMAD.MOV.U32 R16, RZ, RZ, R214 ;  /* 0x000000ffff107224 */ /* 0x000fc400078e00d6 */
[----:B------:R-:W-:Y:S01]  /*857a0*/  IMAD.MOV.U32 R13, RZ, RZ, R215 ;  /* 0x000000ffff0d7224 */ /* 0x000fe200078e00d7 */
[----:B------:R-:W3:Y:S04]  /*857b0*/  LDL.LU R214, [R1+0x518] ;  /* 0x0005180001d67983 */ /* 0x000ee80000300800 */
[----:B------:R-:W3:Y:S04]  /*857c0*/  LDL.LU R215, [R1+0x51c] ;  /* 0x00051c0001d77983 */ /* 0x000ee80000300800 */
[----:B------:R-:W3:Y:S04]  /*857d0*/  LDL.LU R196, [R1+0x520] ;  /* 0x0005200001c47983 */ /* 0x000ee80000300800 */
[----:B------:R-:W3:Y:S04]  /*857e0*/  LDL.LU R197, [R1+0x524] ;  /* 0x0005240001c57983 */ /* 0x000ee80000300800 */
[----:B------:R-:W3:Y:S01]  /*857f0*/  LDL.LU R198, [R1+0x528] ;  /* 0x0005280001c67983 */ /* 0x000ee20000300800 */
[----:B------:R-:W-:Y:S01]  /*85800*/  IMAD.MOV.U32 R17, RZ, RZ, R28 ;  /* 0x000000ffff117224 */ /* 0x000fe200078e001c */
[----:B------:R-:W-:Y:S01]  /*85810*/  MOV R5, R30 ;  /* 0x0000001e00057202 */ /* 0x000fe20000000f00 */
[----:B------:R-:W-:Y:S01]  /*85820*/  IMAD.MOV.U32 R4, RZ, RZ, R29 ;  /* 0x000000ffff047224 */ /* 0x000fe200078e001d */
[----:B------:R-:W3:Y:S01]  /*85830*/  LDL.LU R199, [R1+0x52c] ;  /* 0x00052c0001c77983 */ /* 0x000ee20000300800 */
[----:B------:R-:W-:-:S05]  /*85840*/  IMAD.MOV.U32 R8, RZ, RZ, R31 ;  /* 0x000000ffff087224 */ /* 0x000fca00078e001f */
[----:B------:R1:W-:Y:S04]  /*85850*/  STL [R1+0x8e74], R8 ;  /* 0x008e740801007387 */ /* 0x0003e80000100800 */
[----:B------:R-:W-:Y:S04]  /*85860*/  STL [R1+0x8e70], R5 ;  /* 0x008e700501007387 */ /* 0x000fe80000100800 */
[----:B------:R-:W-:Y:S04]  /*85870*/  STL [R1+0x8e6c], R4 ;  /* 0x008e6c0401007387 */ /* 0x000fe80000100800 */
[----:B------:R-:W-:Y:S01]  /*85880*/  STL [R1+0x8e68], R17 ;  /* 0x008e681101007387 */ /* 0x000fe20000100800 */
[----:B--2---:R-:W-:Y:S06]  /*85890*/  HMMA.1688.F32.TF32 R28, R236, R202, R108 ;  /* 0x000000caec1c723c */ /* 0x004fec000008106c */
[----:B------:R-:W-:-:S02]  /*858a0*/  IMAD.MOV.U32 R12, RZ, RZ, R202 ;  /* 0x000000ffff0c7224 */ /* 0x000fc400078e00ca */
[----:B-1----:R-:W-:-:S15]  /*858b0*/  IMAD.MOV.U32 R8, RZ, RZ, R203 ;  /* 0x000000ffff087224 */ /* 0x002fde00078e00cb */
[----:B------:R-:W-:Y:S04]  /*858c0*/  STL.64 [R1+0xf0], R28 ;  /* 0x0000f01c01007387 */ /* 0x000fe80000100a00 */
[----:B------:R4:W-:Y:S04]  /*858d0*/  STL.64 [R1+0xf8], R30 ;  /* 0x0000f81e01007387 */ /* 0x0009e80000100a00 */
[----:B------:R-:W2:Y:S04]  /*858e0*/  LDL.LU R200, [R1+0x530] ;  /* 0x0005300001c87983 */ /* 0x000ea80000300800 */
[----:B------:R-:W2:Y:S01]  /*858f0*/  LDL.LU R201, [R1+0x534] ;  /* 0x0005340001c97983 */ /* 0x000ea20000300800 */
[----:B----4-:R-:W-:Y:S03]  /*85900*/  HMMA.1688.F32.TF32 R28, R236, R206, R116 ;  /* 0x000000ceec1c723c */ /* 0x010fe60000081074 */
[----:B------:R-:W2:Y:S04]  /*85910*/  LDL.LU R202, [R1+0x538] ;  /* 0x0005380001ca7983 */ /* 0x000ea80000300800 */
[----:B------:R-:W2:Y:S01]  /*85920*/  LDL.LU R203, [R1+0x53c] ;  /* 0x00053c0001cb7983 */ /* 0x000ea20000300800 */
[----:B------:R-:W-:-:S02]  /*85930*/  IMAD.MOV.U32 R5, RZ, RZ, R206 ;  /* 0x000000ffff057224 */ /* 0x000fc400078e00ce */
[----:B------:R-:W-:-:S13]  /*85940*/  IMAD.MOV.U32 R4, RZ, RZ, R207 ;  /* 0x000000ffff047224 */ /* 0x000fda00078e00cf */
[----:B------:R-:W-:Y:S04]  /*85950*/  STL.64 [R1+0xe0], R28 ;  /* 0x0000e01c01007387 */ /* 0x000fe80000100a00 */
[----:B------:R5:W-:Y:S04]  /*85960*/  STL.64 [R1+0xe8], R30 ;  /* 0x0000e81e01007387 */ /* 0x000be80000100a00 */
[----:B------:R-:W4:Y:S04]  /*85970*/  LDL.LU R204, [R1+0x540] ;  /* 0x0005400001cc7983 */ /* 0x000f280000300800 */
[----:B------:R-:W4:Y:S01]  /*85980*/  LDL.LU R205, [R1+0x544] ;  /* 0x0005440001cd7983 */ /* 0x000f220000300800 */
[----:B-----5:R-:W-:Y:S03]  /*85990*/  HMMA.1688.F32.TF32 R28, R236, R210, R120 ;  /* 0x000000d2ec1c723c */ /* 0x020fe60000081078 */
[----:B------:R-:W4:Y:S04]  /*859a0*/  LDL.LU R206, [R1+0x548] ;  /* 0x0005480001ce7983 */ /* 0x000f280000300800 */
[----:B------:R-:W4:Y:S01]  /*859b0*/  LDL.LU R207, [R1+0x54c] ;  /* 0x00054c0001cf7983 */ /* 0x000f220000300800 */
[----:B------:R-:W-:Y:S01]  /*859c0*/  IMAD.MOV.U32 R17, RZ, RZ, R210 ;  /* 0x000000ffff117224 */ /* 0x000fe200078e00d2 */
[----:B------:R-:W-:-:S14]  /*859d0*/  MOV R9, R211 ;  /* 0x000000d300097202 */ /* 0x000fdc0000000f00 */
[----:B------:R3:W-:Y:S04]  /*859e0*/  STL.64 [R1+0x1c0], R28 ;  /* 0x0001c01c01007387 */ /* 0x0007e80000100a00 */
[----:B------:R-:W5:Y:S04]  /*859f0*/  LDL.LU R208, [R1+0x550] ;  /* 0x0005500001d07983 */ /* 0x000f680000300800 */
[----:B------:R-:W5:Y:S04]  /*85a00*/  LDL.LU R209, [R1+0x554] ;  /* 0x0005540001d17983 */ /* 0x000f680000300800 */
[----:B------:R-:W5:Y:S04]  /*85a10*/  LDL.LU R210, [R1+0x558] ;  /* 0x0005580001d27983 */ /* 0x000f680000300800 */
[----:B------:R-:W5:Y:S01]  /*85a20*/  LDL.LU R211, [R1+0x55c] ;  /* 0x00055c0001d37983 */ /* 0x000f620000300800 */
[----:B------:R-:W-:-:S02]  /*85a30*/  IMAD.MOV.U32 R125, RZ, RZ, R30 ;  /* 0x000000ffff7d7224 */ /* 0x000fc400078e001e */
[----:B------:R-:W-:Y:S02]  /*85a40*/  IMAD.MOV.U32 R124, RZ, RZ, R31 ;  /* 0x000000ffff7c7224 */ /* 0x000fe400078e001f */
[----:B---3--:R-:W-:Y:S03]  /*85a50*/  HMMA.1688.F32.TF32 R28, R236, R250, R212 ;  /* 0x000000faec1c723c */ /* 0x008fe600000810d4 */
[----:B------:R-:W-:Y:S04]  /*85a60*/  STL [R1+0x8ddc], R124 ;  /* 0x008ddc7c01007387 */ /* 0x000fe80000100800 */
[----:B------:R-:W-:Y:S04]  /*85a70*/  STL [R1+0x8dd8], R125 ;  /* 0x008dd87d01007387 */ /* 0x000fe80000100800 */
[----:B------:R-:W3:-:S12]  /*85a80*/  LDL.LU R212, [R1+0x560] ;  /* 0x0005600001d47983 */ /* 0x000ed80000300800 */
[----:B------:R-:W-:Y:S04]  /*85a90*/  STL.64 [R1+0x1b0], R28 ;  /* 0x0001b01c01007387 */ /* 0x000fe80000100a00 */
[----:B------:R1:W-:Y:S04]  /*85aa0*/  STL.64 [R1+0x1b8], R30 ;  /* 0x0001b81e01007387 */ /* 0x0003e80000100a00 */
[----:B------:R-:W3:Y:S04]  /*85ab0*/  LDL.LU R213, [R1+0x564] ;  /* 0x0005640001d57983 */ /* 0x000ee80000300800 */
[----:B------:R-:W3:Y:S04]  /*85ac0*/  LDL.LU R214, [R1+0x568] ;  /* 0x0005680001d67983 */ /* 0x000ee80000300800 */
[----:B------:R-:W3:Y:S01]  /*85ad0*/  LDL.LU R215, [R1+0x56c] ;  /* 0x00056c0001d77983 */ /* 0x000ee20000300800 */
[----:B-1----:R-:W-:-:S15]  /*85ae0*/  HMMA.1688.F32.TF32 R28, R236, R246, R196 ;  /* 0x000000f6ec1c723c */ /* 0x002fde00000810c4 */
[----:B------:R-:W-:-:S09]  /*85af0*/  NOP ;  /* 0x0000000000007918 */ /* 0x000fd20000000000 */
[----:B------:R-:W-:Y:S02]  /*85b00*/  IMAD.MOV.U32 R93, RZ, RZ, R28 ;  /* 0x000000ffff5d7224 */ /* 0x000fe400078e001c */
[----:B------:R-:W-:Y:S02]  /*85b10*/  IMAD.MOV.U32 R92, RZ, RZ, R29 ;  /* 0x000000ffff5c7224 */ /* 0x000fe400078e001d */
[----:B------:R-:W-:Y:S02]  /*85b20*/  IMAD.MOV.U32 R65, RZ, RZ, R30 ;  /* 0x000000ffff417224 */ /* 0x000fe400078e001e */
[----:B------:R-:W-:-:S05]  /*85b30*/  IMAD.MOV.U32 R64, RZ, RZ, R31 ;  /* 0x000000ffff407224 */ /* 0x000fca00078e001f */
[----:B------:R-:W-:Y:S04]  /*85b40*/  STL [R1+0x8dec], R64 ;  /* 0x008dec4001007387 */ /* 0x000fe80000100800 */
[----:B------:R-:W-:Y:S04]  /*85b50*/  STL [R1+0x8de8], R65 ;  /* 0x008de84101007387 */ /* 0x000fe80000100800 */
[----:B------:R-:W-:Y:S04]  /*85b60*/  STL [R1+0x8de4], R92 ;  /* 0x008de45c01007387 */ /* 0x000fe80000100800 */
[----:B------:R-:W-:Y:S01]  /*85b70*/  STL [R1+0x8de0], R93 ;  /* 0x008de05d01007387 */ /* 0x000fe20000100800 */
[----:B--2---:R-:W-:-:S15]  /*85b80*/  HMMA.1688.F32.TF32 R28, R236, R234, R200 ;  /* 0x000000eaec1c723c */ /* 0x004fde00000810c8 */
[----:B------:R-:W-:-:S09]  /*85b90*/  NOP ;  /* 0x0000000000007918 */ /* 0x000fd20000000000 */
[----:B------:R-:W-:Y:S01]  /*85ba0*/  MOV R164, R28 ;  /* 0x0000001c00a47202 */ /* 0x000fe20000000f00 */
[----:B------:R-:W-:Y:S02]  /*85bb0*/  IMAD.MOV.U32 R165, RZ, RZ, R29 ;  /* 0x000000ffffa57224 */ /* 0x000fe400078e001d */
[----:B------:R-:W-:Y:S02]  /*85bc0*/  IMAD.MOV.U32 R168, RZ, RZ, R30 ;  /* 0x000000ffffa87224 */ /* 0x000fe400078e001e */
[----:B------:R-:W-:Y:S02]  /*85bd0*/  IMAD.MOV.U32 R169, RZ, RZ, R31 ;  /* 0x000000ffffa97224 */ /* 0x000fe400078e001f */
[----:B----4-:R-:W-:-:S15]  /*85be0*/  HMMA.1688.F32.TF32 R28, R236, R230, R204 ;  /* 0x000000e6ec1c723c */ /* 0x010fde00000810cc */
[----:B------:R-:W-:-:S09]  /*85bf0*/  NOP ;  /* 0x0000000000007918 */ /* 0x000fd20000000000 */
[----:B------:R-:W-:Y:S01]  /*85c00*/  IMAD.MOV.U32 R148, RZ, RZ, R28 ;  /* 0x000000ffff947224 */ /* 0x000fe200078e001c */
[----:B------:R-:W-:Y:S01]  /*85c10*/  MOV R153, R31 ;  /* 0x0000001f00997202 */ /* 0x000fe20000000f00 */
[----:B------:R-:W-:Y:S02]  /*85c20*/  IMAD.MOV.U32 R149, RZ, RZ, R29 ;  /* 0x000000ffff957224 */ /* 0x000fe400078e001d */
[----:B------:R-:W-:Y:S02]  /*85c30*/  IMAD.MOV.U32 R152, RZ, RZ, R30 ;  /* 0x000000ffff987224 */ /* 0x000fe400078e001e */
[----:B-----5:R-:W-:Y:S01]  /*85c40*/  HMMA.1688.F32.TF32 R28, R236, R226, R208 ;  /* 0x000000e2ec1c723c */ /* 0x020fe200000810d0 */
[----:B------:R-:W-:Y:S04]  /*85c50*/  STL [R1+0x8dfc], R153 ;  /* 0x008dfc9901007387 */ /* 0x000fe80000100800 */
[----:B------:R-:W-:Y:S04]  /*85c60*/  STL [R1+0x8df8], R152 ;  /* 0x008df89801007387 */ /* 0x000fe80000100800 */
[----:B------:R-:W-:Y:S04]  /*85c70*/  STL [R1+0x8df4], R149 ;  /* 0x008df49501007387 */ /* 0x000fe80000100800 */
[----:B------:R-:W-:Y:S11]  /*85c80*/  STL [R1+0x8df0], R148 ;  /* 0x008df09401007387 */ /* 0x000ff60000100800 */
[----:B------:R-:W-:-:S02]  /*85c90*/  IMAD.MOV.U32 R112, RZ, RZ, R31 ;  /* 0x000000ffff707224 */ /* 0x000fc400078e001f */
[----:B------:R-:W-:Y:S02]  /*85ca0*/  IMAD.MOV.U32 R113, RZ, RZ, R30 ;  /* 0x000000ffff717224 */ /* 0x000fe400078e001e */
[----:B------:R-:W-:Y:S02]  /*85cb0*/  IMAD.MOV.U32 R73, RZ, RZ, R29 ;  /* 0x000000ffff497224 */ /* 0x000fe400078e001d */
[----:B------:R-:W-:Y:S01]  /*85cc0*/  IMAD.MOV.U32 R72, RZ, RZ, R28 ;  /* 0x000000ffff487224 */ /* 0x000fe200078e001c */
[----:B------:R-:W-:Y:S04]  /*85cd0*/  STL [R1+0x8e0c], R112 ;  /* 0x008e0c7001007387 */ /* 0x000fe80000100800 */
[----:B------:R-:W-:Y:S04]  /*85ce0*/  STL [R1+0x8e08], R113 ;  /* 0x008e087101007387 */ /* 0x000fe80000100800 */
[----:B------:R-:W-:Y:S04]  /*85cf0*/  STL [R1+0x8e04], R73 ;  /* 0x008e044901007387 */ /* 0x000fe80000100800 */
[----:B------:R-:W-:Y:S04]  /*85d00*/  STL [R1+0x8e00], R72 ;  /* 0x008e004801007387 */ /* 0x000fe80000100800 */
[----:B------:R-:W2:Y:S04]  /*85d10*/  LDL.LU R120, [R1+0x5a0] ;  /* 0x0005a00001787983 */ /* 0x000ea80000300800 */
[----:B------:R-:W2:Y:S04]  /*85d20*/  LDL.LU R121, [R1+0x5a4] ;  /* 0x0005a40001797983 */ /* 0x000ea80000300800 */
[----:B------:R-:W2:Y:S04]  /*85d30*/  LDL.LU R122, [R1+0x5a8] ;  /* 0x0005a800017a7983 */ /* 0x000ea80000300800 */
[----:B------:R-:W2:Y:S04]  /*85d40*/  LDL.LU R123, [R1+0x5ac] ;  /* 0x0005ac00017b7983 */ /* 0x000ea80000300800 */
[----:B------:R-:W4:Y:S04]  /*85d50*/  LDL.LU R116, [R1+0x5b0] ;  /* 0x0005b00001747983 */ /* 0x000f280000300800 */
[----:B------:R-:W4:Y:S04]  /*85d60*/  LDL.LU R117, [R1+0x5b4] ;  /* 0x0005b40001757983 */ /* 0x000f280000300800 */
[----:B------:R-:W4:Y:S04]  /*85d70*/  LDL.LU R118, [R1+0x5b8] ;  /* 0x0005b80001767983 */ /* 0x000f280000300800 */
[----:B------:R-:W4:Y:S01]  /*85d80*/  LDL.LU R119, [R1+0x5bc] ;  /* 0x0005bc0001777983 */ /* 0x000f220000300800 */
[----:B---3--:R-:W-:Y:S03]  /*85d90*/  HMMA.1688.F32.TF32 R28, R236, R222, R212 ;  /* 0x000000deec1c723c */ /* 0x008fe600000810d4 */
        /* <DEDUP_REMOVED lines=23> */
[----:B------:R-:W5:Y:S01]  /*85f10*/  LDL.LU R55, [R1+0x63c] ;  /* 0x00063c0001377983 */ /* 0x000f620000300800 */
[----:B------:R-:W-:-:S03]  /*85f20*/  IMAD.MOV.U32 R100, RZ, RZ, R28 ;  /* 0x000000ffff647224 */ /* 0x000fc600078e001c */
[----:B------:R-:W2:Y:S01]  /*85f30*/  LDL.LU R40, [R1+0x640] ;  /* 0x0006400001287983 */ /* 0x000ea20000300800 */
[----:B------:R-:W-:-:S03]  /*85f40*/  IMAD.MOV.U32 R101, RZ, RZ, R29 ;  /* 0x000000ffff657224 */ /* 0x000fc600078e001d */
[----:B------:R-:W2:Y:S01]  /*85f50*/  LDL.LU R41, [R1+0x644] ;  /* 0x0006440001297983 */ /* 0x000ea20000300800 */
[----:B------:R-:W-:-:S03]  /*85f60*/  MOV R173, R30 ;  /* 0x0000001e00ad7202 */ /* 0x000fc60000000f00 */
[----:B------:R-:W2:Y:S01]  /*85f70*/  LDL.LU R42, [R1+0x648] ;  /* 0x00064800012a7983 */ /* 0x000ea20000300800 */
[----:B------:R-:W-:-:S03]  /*85f80*/  IMAD.MOV.U32 R172, RZ, RZ, R31 ;  /* 0x000000ffffac7224 */ /* 0x000fc600078e001f */
        /* <DEDUP_REMOVED lines=43> */
[----:B-----5:R-:W-:-:S15]  /*86240*/  HMMA.1688.F32.TF32 R212, R236, R218, R212 ;  /* 0x000000daecd4723c */ /* 0x020fde00000810d4 */
[----:B------:R-:W-:-:S09]  /*86250*/  NOP ;  /* 0x0000000000007918 */ /* 0x000fd20000000000 */
[----:B------:R-:W-:Y:S02]  /*86260*/  IMAD.MOV.U32 R44, RZ, RZ, R214 ;  /* 0x000000ffff2c7224 */ /* 0x000fe400078e00d6 */
[----:B------:R-:W-:Y:S02]  /*86270*/  IMAD.MOV.U32 R45, RZ, RZ, R215 ;  /* 0x000000ffff2d7224 */ /* 0x000fe400078e00d7 */
[----:B------:R-:W4:Y:S01]  /*86280*/  LDL.LU.64 R214, [R1+0x91d0] ;  /* 0x0091d00001d67983 */ /* 0x000f220000300a00 */
[----:B------:R-:W-:Y:S02]  /*86290*/  IMAD.MOV.U32 R129, RZ, RZ, R213 ;  /* 0x000000ffff817224 */ /* 0x000fe400078e00d5 */
[----:B------:R-:W-:Y:S02]  /*862a0*/  IMAD.MOV.U32 R128, RZ, RZ, R212 ;  /* 0x000000ffff807224 */ /* 0x000fe400078e00d4 */
[----:B------:R-:W5:Y:S04]  /*862b0*/  LDL.LU.64 R212, [R1+0x91c8] ;  /* 0x0091c80001d47983 */ /* 0x000f680000300a00 */
[----:B------:R-:W-:Y:S04]  /*862c0*/  STL [R1+0x8e24], R45 ;  /* 0x008e242d01007387 */ /* 0x000fe80000100800 */
[----:B------:R-:W-:Y:S04]  /*862d0*/  STL [R1+0x8e20], R44 ;  /* 0x008e202c01007387 */ /* 0x000fe80000100800 */
[----:B------:R-:W-:Y:S04]  /*862e0*/  STL [R1+0x8e1c], R129 ;  /* 0x008e1c8101007387 */ /* 0x000fe80000100800 */
[----:B------:R-:W-:Y:S01]  /*862f0*/  STL [R1+0x8e18], R128 ;  /* 0x008e188001007387 */ /* 0x000fe20000100800 */
[----:B----4-:R-:W-:-:S15]  /*86300*/  HMMA.1688.F32.TF32 R208, R236, R214, R208 ;  /* 0x000000d6ecd0723c */ /* 0x010fde00000810d0 */
[----:B------:R-:W-:-:S08]  /*86310*/  NOP ;  /* 0x0000000000007918 */ /* 0x000fd00000000000 */
[----:B------:R-:W-:Y:S04]  /*86320*/  STL.64 [R1+0x4f0], R208 ;  /* 0x0004f0d001007387 */ /* 0x000fe80000100a00 */
[----:B------:R1:W-:Y:S04]  /*86330*/  STL.64 [R1+0x4f8], R210 ;  /* 0x0004f8d201007387 */ /* 0x0003e80000100a00 */
[----:B-1----:R-:W2:Y:S02]  /*86340*/  LDL.LU.64 R210, [R1+0x91c0] ;  /* 0x0091c00001d27983 */ /* 0x002ea40000300a00 */
        /* <DEDUP_REMOVED lines=15> */
[----:B------:R-:W4:Y:S01]  /*86440*/  LDL.LU.64 R200, [R1+0x91a8] ;  /* 0x0091a80001c87983 */ /* 0x000f220000300a00 */
[----:B---3--:R-:W-:-:S15]  /*86450*/  HMMA.1688.F32.TF32 R196, R236, R202, R196 ;  /* 0x000000caecc4723c */ /* 0x008fde00000810c4 */
[----:B------:R-:W-:-:S08]  /*86460*/  NOP ;  /* 0x0000000000007918 */ /* 0x000fd00000000000 */
[----:B------:R-:W-:Y:S04]  /*86470*/  STL.64 [R1+0x2100], R196 ;  /* 0x002100c401007387 */ /* 0x000fe80000100a00 */
[----:B------:R1:W-:Y:S04]  /*86480*/  STL.64 [R1+0x2108], R198 ;  /* 0x002108c601007387 */ /* 0x0003e80000100a00 */
[----:B-1----:R-:W3:Y:S04]  /*86490*/  LDL.LU.64 R198, [R1+0x91a0] ;  /* 0x0091a00001c67983 */ /* 0x002ee80000300a00 */
[----:B------:R-:W5:Y:S04]  /*864a0*/  LDL.LU.64 R196, [R1+0x9198] ;  /* 0x0091980001c47983 */ /* 0x000f680000300a00 */
[----:B------:R-:W-:Y:S04]  /*864b0*/  STL.64 [R1+0x9120], R202 ;  /* 0x009120ca01007387 */ /* 0x000fe80000100a00 */
[----:B----4-:R1:W-:Y:S04]  /*864c0*/  STL.64 [R1+0x9118], R200 ;  /* 0x009118c801007387 */ /* 0x0103e80000100a00 */
[----:B-1----:R-:W3:Y:S04]  /*864d0*/  LDL.LU R200, [R1+0x690] ;  /* 0x0006900001c87983 */ /* 0x002ee80000300800 */
[----:B------:R-:W3:Y:S04]  /*864e0*/  LDL.LU R201, [R1+0x694] ;  /* 0x0006940001c97983 */ /* 0x000ee80000300800 */
[----:B------:R-:W3:Y:S04]  /*864f0*/  LDL.LU R202, [R1+0x698] ;  /* 0x0006980001ca7983 */ /* 0x000ee80000300800 */
[----:B------:R-:W3:Y:S01]  /*86500*/  LDL.LU R203, [R1+0x69c] ;  /* 0x00069c0001cb7983 */ /* 0x000ee20000300800 */
[C---:B------:R-:W-:Y:S06]  /*86510*/  HMMA.1688.F32.TF32 R28, R236.reuse, R186, R28 ;  /* 0x000000baec1c723c */ /* 0x040fec000008101c */
[----:B---3--:R-:W-:-:S15]  /*86520*/  HMMA.1688.F32.TF32 R200, R236, R198, R200 ;  /* 0x000000c6ecc8723c */ /* 0x008fde00000810c8 */
[----:B------:R-:W-:-:S08]  /*86530*/  NOP ;  /* 0x0000000000007918 */ /* 0x000fd00000000000 */
[----:B------:R-:W-:Y:S04]  /*86540*/  STL.64 [R1+0x20f0], R200 ;  /* 0x0020f0c801007387 */ /* 0x000fe80000100a00 */
[----:B------:R2:W-:Y:S02]  /*86550*/  STL.64 [R1+0x20f8], R202 ;  /* 0x0020f8ca01007387 */ /* 0x0005e40000100a00 */
[C---:B--2---:R-:W-:Y:S06]  /*86560*/  HMMA.1688.F32.TF32 R200, R236.reuse, R194, R208 ;  /* 0x000000c2ecc8723c */ /* 0x044fec00000810d0 */
[C---:B------:R-:W-:Y:S01]  /*86570*/  HMMA.1688.F32.TF32 R208, R236.reuse, R190, R240 ;  /* 0x000000beecd0723c */ /* 0x040fe200000810f0 */
[----:B------:R-:W-:Y:S04]  /*86580*/  LDS R240, [R33+UR10+0x41100] ;  /* 0x0411000a21f07984 */ /* 0x000fe80008000800 */
[----:B------:R-:W-:Y:S04]  /*86590*/  LDS R242, [R33+UR10+0x41900] ;  /* 0x0419000a21f27984 */ /* 0x000fe80008000800 */
[----:B------:R-:W-:Y:S04]  /*865a0*/  LDS R241, [R248+UR10+0x41100] ;  /* 0x0411000af8f17984 */ /* 0x000fe80008000800 */
[----:B------:R-:W1:Y:S04]  /*865b0*/  LDS R243, [R248+UR10+0x41900] ;  /* 0x0419000af8f37984 */ /* 0x000e680008000800 */
[----:B------:R-:W-:Y:S04]  /*865c0*/  STL.64 [R1+0x20e0], R200 ;  /* 0x0020e0c801007387 */ /* 0x000fe80000100a00 */
[----:B------:R2:W-:Y:S04]  /*865d0*/  STL.64 [R1+0x20e8], R202 ;  /* 0x0020e8ca01007387 */ /* 0x0005e80000100a00 */
[----:B------:R-:W-:Y:S04]  /*865e0*/  STL.64 [R1+0x20d0], R208 ;  /* 0x0020d0d001007387 */ /* 0x000fe80000100a00 */
[----:B------:R-:W-:Y:S01]  /*865f0*/  STL.64 [R1+0x20d8], R210 ;  /* 0x0020d8d201007387 */ /* 0x000fe20000100a00 */
[C---:B--2---:R-:W-:Y:S03]  /*86600*/  HMMA.1688.F32.TF32 R200, R236.reuse, R182, R36 ;  /* 0x000000b6ecc8723c */ /* 0x044fe60000081024 */
[----:B------:R-:W-:Y:S04]  /*86610*/  STL.64 [R1+0x20c0], R28 ;  /* 0x0020c01c01007387 */ /* 0x000fe80000100a00 */
[----:B------:R2:W-:Y:S01]  /*86620*/  STL.64 [R1+0x20c8], R30 ;  /* 0x0020c81e01007387 */ /* 0x0005e20000100a00 */
[C---:B------:R-:W-:Y:S06]  /*86630*/  HMMA.1688.F32.TF32 R36, R236.reuse, R178, R40 ;  /* 0x000000b2ec24723c */ /* 0x040fec0000081028 */
[C---:B--2---:R-:W-:Y:S09]  /*86640*/  HMMA.1688.F32.TF32 R28, R236.reuse, R174, R52 ;  /* 0x000000aeec1c723c */ /* 0x044ff20000081034 */
[----:B------:R-:W-:Y:S01]  /*86650*/  STL.64 [R1+0x470], R200 ;  /* 0x000470c801007387 */ /* 0x000fe20000100a00 */
[C---:B------:R-:W-:Y:S03]  /*86660*/  HMMA.1688.F32.TF32 R40, R236.reuse, R170, R76 ;  /* 0x000000aaec28723c */ /* 0x040fe6000008104c */
[----:B------:R-:W-:Y:S04]  /*86670*/  STL.64 [R1+0x478], R202 ;  /* 0x000478ca01007387 */ /* 0x000fe80000100a00 */
[----:B------:R-:W-:Y:S04]  /*86680*/  STL.64 [R1+0x460], R36 ;  /* 0x0004602401007387 */ /* 0x000fe80000100a00 */
[----:B------:R2:W-:Y:S04]  /*86690*/  STL.64 [R1+0x468], R38 ;  /* 0x0004682601007387 */ /* 0x0005e80000100a00 */
[----:B------:R-:W-:Y:S04]  /*866a0*/  STL.64 [R1+0x450], R28 ;  /* 0x0004501c01007387 */ /* 0x000fe80000100a00 */
[----:B------:R3:W-:Y:S01]  /*866b0*/  STL.64 [R1+0x458], R30 ;  /* 0x0004581e01007387 */ /* 0x0007e20000100a00 */
[C---:B--2---:R-:W-:Y:S06]  /*866c0*/  HMMA.1688.F32.TF32 R36, R236.reuse, R166, R80 ;  /* 0x000000a6ec24723c */ /* 0x044fec0000081050 */
[----:B---3--:R-:W-:Y:S01]  /*866d0*/  HMMA.1688.F32.TF32 R28, R236, R162, R84 ;  /* 0x000000a2ec1c723c */ /* 0x008fe20000081054 */
[----:B------:R-:W-:Y:S04]  /*866e0*/  STL.64 [R1+0x440], R40 ;  /* 0x0004402801007387 */ /* 0x000fe80000100a00 */
[----:B------:R2:W-:-:S12]  /*866f0*/  STL.64 [R1+0x448], R42 ;  /* 0x0004482a01007387 */ /* 0x0005d80000100a00 */
[----:B------:R-:W-:Y:S01]  /*86700*/  STL.64 [R1+0x430], R36 ;  /* 0x0004302401007387 */ /* 0x000fe20000100a00 */
[C---:B--2---:R-:W-:Y:S03]  /*86710*/  HMMA.1688.F32.TF32 R40, R236.reuse, R158, R88 ;  /* 0x0000009eec28723c */ /* 0x044fe60000081058 */
[----:B------:R2:W-:Y:S04]  /*86720*/  STL.64 [R1+0x438], R38 ;  /* 0x0004382601007387 */ /* 0x0005e80000100a00 */
[----:B------:R-:W-:Y:S04]  /*86730*/  STL.64 [R1+0x420], R28 ;  /* 0x0004201c01007387 */ /* 0x000fe80000100a00 */
[----:B------:R3:W-:Y:S01]  /*86740*/  STL.64 [R1+0x428], R30 ;  /* 0x0004281e01007387 */ /* 0x0007e20000100a00 */
[C---:B--2---:R-:W-:Y:S06]  /*86750*/  HMMA.1688.F32.TF32 R36, R236.reuse, R154, R96 ;  /* 0x0000009aec24723c */ /* 0x044fec0000081060 */
[C---:B---3--:R-:W-:Y:S05]  /*86760*/  HMMA.1688.F32.TF32 R28, R236.reuse, R150, R104 ;  /* 0x00000096ec1c723c */ /* 0x048fea0000081068 */
[----:B------:R-:W-:Y:S04]  /*86770*/  STL.64 [R1+0x410], R40 ;  /* 0x0004102801007387 */ /* 0x000fe80000100a00 */
[----:B------:R2:W-:Y:S08]  /*86780*/  STL.64 [R1+0x418], R42 ;  /* 0x0004182a01007387 */ /* 0x0005f00000100a00 */
[----:B------:R-:W-:Y:S01]  /*86790*/  STL.64 [R1+0x400], R36 ;  /* 0x0004002401007387 */ /* 0x000fe20000100a00 */
[C---:B--2---:R-:W-:Y:S03]  /*867a0*/  HMMA.1688.F32.TF32 R40, R236.reuse, R146, R108 ;  /* 0x00000092ec28723c */ /* 0x044fe6000008106c */
[----:B------:R2:W-:Y:S04]  /*867b0*/  STL.64 [R1+0x408], R38 ;  /* 0x0004082601007387 */ /* 0x0005e80000100a00 */
[----:B------:R-:W-:Y:S04]  /*867c0*/  STL.64 [R1+0x3f0], R28 ;  /* 0x0003f01c01007387 */ /* 0x000fe80000100a00 */
[----:B------:R3:W-:Y:S01]  /*867d0*/  STL.64 [R1+0x3f8], R30 ;  /* 0x0003f81e01007387 */ /* 0x0007e20000100a00 */
[C---:B--2---:R-:W-:Y:S06]  /*867e0*/  HMMA.1688.F32.TF32 R36, R236.reuse, R142, R116 ;  /* 0x0000008eec24723c */ /* 0x044fec0000081074 */
[C---:B---3--:R-:W-:Y:S05]  /*867f0*/  HMMA.1688.F32.TF32 R28, R236.reuse, R138, R120 ;  /* 0x0000008aec1c723c */ /* 0x048fea0000081078 */
[----:B------:R2:W-:Y:S04]  /*86800*/  STL.64 [R1+0x3e0], R40 ;  /* 0x0003e02801007387 */ /* 0x0005e80000100a00 */
[----:B------:R3:W-:Y:S04]  /*86810*/  STL.64 [R1+0x3e8], R42 ;  /* 0x0003e82a01007387 */ /* 0x0007e80000100a00 */
[----:B--2---:R-:W2:Y:S04]  /*86820*/  LDL.LU R40, [R1+0x7d0] ;  /* 0x0007d00001287983 */ /* 0x004ea80000300800 */
[----:B------:R4:W-:Y:S04]  /*86830*/  STL.64 [R1+0x3d0], R36 ;  /* 0x0003d02401007387 */ /* 0x0009e80000100a00 */
[----:B------:R5:W-:Y:S04]  /*86840*/  STL.64 [R1+0x3d8], R38 ;  /* 0x0003d82601007387 */ /* 0x000be80000100a00 */
[----:B------:R1:W-:Y:S04]  /*86850*/  STL.64 [R1+0x3c0], R28 ;  /* 0x0003c01c01007387 */ /* 0x0003e80000100a00 */
[----:B------:R1:W-:Y:S04]  /*86860*/  STL.64 [R1+0x3c8], R30 ;  /* 0x0003c81e01007387 */ /* 0x0003e80000100a00 */
        /* <DEDUP_REMOVED lines=15> */
[----:B-1----:R-:W2:Y:S04]  /*86960*/  LDL.LU R28, [R1+0x7f0] ;  /* 0x0007f000011c7983 */ /* 0x002ea80000300800 */
        /* <DEDUP_REMOVED lines=43> */
[C---:B----4-:R-:W-:Y:S06]  /*86c20*/  HMMA.1688.F32.TF32 R80, R236.reuse, R130, R80 ;  /* 0x00000082ec50723c */ /* 0x050fec0000081050 */
[C---:B-----5:R-:W-:Y:S06]  /*86c30*/  HMMA.1688.F32.TF32 R76, R236.reuse, R134, R76 ;  /* 0x00000086ec4c723c */ /* 0x060fec000008104c */
[----:B---3--:R-:W-:-:S15]  /*86c40*/  HMMA.1688.F32.TF32 R120, R236, R126, R120 ;  /* 0x0000007eec78723c */ /* 0x008fde0000081078 */
[----:B------:R-:W-:-:S02]  /*86c50*/  NOP ;  /* 0x0000000000007918 */ /* 0x000fc40000000000 */
[----:B------:R-:W-:Y:S04]  /*86c60*/  STL.64 [R1+0x20b0], R76 ;  /* 0x0020b04c01007387 */ /* 0x000fe80000100a00 */
[----:B------:R1:W-:Y:S04]  /*86c70*/  STL.64 [R1+0x20b8], R78 ;  /* 0x0020b84e01007387 */ /* 0x0003e80000100a00 */
[----:B-1----:R-:W3:Y:S04]  /*86c80*/  LDL.LU.64 R78, [R1+0x9190] ;  /* 0x00919000014e7983 */ /* 0x002ee80000300a00 */
        /* <DEDUP_REMOVED lines=8> */
[----:B------:R-:W-:Y:S04]  /*86d10*/  STL.64 [R1+0x6d0], R120 ;  /* 0x0006d07801007387 */ /* 0x000fe80000100a00 */
[----:B------:R1:W-:Y:S04]  /*86d20*/  STL.64 [R1+0x6d8], R122 ;  /* 0x0006d87a01007387 */ /* 0x0003e80000100a00 */
[----:B-1----:R-:W2:Y:S02]  /*86d30*/  LDL.LU.64 R122, [R1+0x9180] ;  /* 0x00918000017a7983 */ /* 0x002ea40000300a00 */
[----:B--2---:R-:W-:-:S15]  /*86d40*/  HMMA.1688.F32.TF32 R116, R236, R122, R116 ;  /* 0x0000007aec74723c */ /* 0x004fde0000081074 */
[----:B------:R-:W-:-:S08]  /*86d50*/  NOP ;  /* 0x0000000000007918 */ /* 0x000fd00000000000 */
[----:B------:R-:W-:Y:S04]  /*86d60*/  STL.64 [R1+0x6c0], R116 ;  /* 0x0006c07401007387 */ /* 0x000fe80000100a00 */
[----:B------:R1:W-:Y:S04]  /*86d70*/  STL.64 [R1+0x6c8], R118 ;  /* 0x0006c87601007387 */ /* 0x0003e80000100a00 */
[----:B-1----:R-:W2:Y:S01]  /*86d80*/  LDL.LU.64 R118, [R1+0x9178] ;  /* 0x0091780001767983 */ /* 0x002ea20000300a00 */
[C---:B------:R-:W-:Y:S03]  /*86d90*/  HMMA.1688.F32.TF32 R108, R236.reuse, R114, R108 ;  /* 0x00000072ec6c723c */ /* 0x040fe6000008106c */
[----:B------:R1:W-:Y:S04]  /*86da0*/  STL.64 [R1+0x90f8], R122 ;  /* 0x0090f87a01007387 */ /* 0x0003e80000100a00 */
[----:B------:R-:W3:Y:S04]  /*86db0*/  LDL.LU R120, [R1+0x830] ;  /* 0x0008300001787983 */ /* 0x000ee80000300800 */
[----:B------:R-:W3:Y:S04]  /*86dc0*/  LDL.LU R121, [R1+0x834] ;  /* 0x0008340001797983 */ /* 0x000ee80000300800 */
[----:B-1----:R-:W3:Y:S04]  /*86dd0*/  LDL.LU R122, [R1+0x838] ;  /* 0x00083800017a7983 */ /* 0x002ee80000300800 */
[----:B------:R-:W3:Y:S01]  /*86de0*/  LDL.LU R123, [R1+0x83c] ;  /* 0x00083c00017b7983 */ /* 0x000ee20000300800 */
[----:B--2---:R-:W-:-:S15]  /*86df0*/  HMMA.1688.F32.TF32 R84, R236, R118, R84 ;  /* 0x00000076ec54723c */ /* 0x004fde0000081054 */
[----:B------:R-:W-:-:S08]  /*86e00*/  NOP ;  /* 0x0000000000007918 */ /* 0x000fd00000000000 */
[----:B------:R-:W-:Y:S04]  /*86e10*/  STL.64 [R1+0x6b0], R84 ;  /* 0x0006b05401007387 */ /* 0x000fe80000100a00 */
[----:B------:R1:W-:Y:S04]  /*86e20*/  STL.64 [R1+0x6b8], R86 ;  /* 0x0006b85601007387 */ /* 0x0003e80000100a00 */
[----:B-1----:R-:W5:Y:S04]  /*86e30*/  LDL.LU.64 R86, [R1+0x9170] ;  /* 0x0091700001567983 */ /* 0x002f680000300a00 */
[----:B------:R-:W-:Y:S04]  /*86e40*/  STL.64 [R1+0x6a0], R108 ;  /* 0x0006a06c01007387 */ /* 0x000fe80000100a00 */
[----:B------:R1:W-:Y:S04]  /*86e50*/  STL.64 [R1+0x6a8], R110 ;  /* 0x0006a86e01007387 */ /* 0x0003e80000100a00 */
[----:B-1----:R-:W2:Y:S04]  /*86e60*/  LDL.LU.64 R110, [R1+0x9168] ;  /* 0x00916800016e7983 */ /* 0x002ea80000300a00 */
        /* <DEDUP_REMOVED lines=20> */
[----:B-1----:R-:W2:Y:S04]  /*86fb0*/  LDL.LU.64 R90, [R1+0x9158] ;  /* 0x00915800015a7983 */ /* 0x002ea80000300a00 */
[----:B------:R-:W-:Y:S04]  /*86fc0*/  STL.64 [R1+0x670], R96 ;  /* 0x0006706001007387 */ /* 0x000fe80000100a00 */
[----:B------:R1:W-:Y:S04]  /*86fd0*/  STL.64 [R1+0x678], R98 ;  /* 0x0006786201007387 */ /* 0x0003e80000100a00 */
[----:B-1----:R-:W3:Y:S01]  /*86fe0*/  LDL.LU.64 R98, [R1+0x9150] ;  /* 0x0091500001627983 */ /* 0x002ee20000300a00 */
[C---:B----4-:R-:W-:Y:S03]  /*86ff0*/  HMMA.1688.F32.TF32 R112, R236.reuse, R94, R112 ;  /* 0x0000005eec70723c */ /* 0x050fe60000081070 */
[----:B------:R2:W-:Y:S03]  /*87000*/  STL.64 [R1+0x90d0], R102 ;  /* 0x0090d06601007387 */ /* 0x0005e60000100a00 */
[C---:B---3--:R-:W-:Y:S06]  /*87010*/  HMMA.1688.F32.TF32 R108, R236.reuse, R98, R108 ;  /* 0x00000062ec6c723c */ /* 0x048fec000008106c */
[----:B--2---:R-:W-:-:S15]  /*87020*/  HMMA.1688.F32.TF32 R100, R236, R90, R120 ;  /* 0x0000005aec64723c */ /* 0x004fde0000081078 */
[----:B------:R-:W-:-:S02]  /*87030*/  NOP ;  /* 0x0000000000007918 */ /* 0x000fc40000000000 */
[----:B------:R-:W-:Y:S04]  /*87040*/  STL.64 [R1+0x660], R108 ;  /* 0x0006606c01007387 */ /* 0x000fe80000100a00 */
[----:B------:R5:W-:Y:S02]  /*87050*/  STL.64 [R1+0x668], R110 ;  /* 0x0006686e01007387 */ /* 0x000be40000100a00 */
[C---:B-----5:R-:W-:Y:S02]  /*87060*/  HMMA.1688.F32.TF32 R108, R236.reuse, R86, R128 ;  /* 0x00000056ec6c723c */ /* 0x060fe40000081080 */
[----:B------:R-:W-:Y:S04]  /*87070*/  STL.64 [R1+0x650], R112 ;  /* 0x0006507001007387 */ /* 0x000fe80000100a00 */
[----:B------:R-:W-:Y:S04]  /*87080*/  STL.64 [R1+0x658], R114 ;  /* 0x0006587201007387 */ /* 0x000fe80000100a00 */
[----:B------:R1:W-:Y:S04]  /*87090*/  STL.64 [R1+0x90c8], R86 ;  /* 0x0090c85601007387 */ /* 0x0003e80000100a00 */
[----:B------:R-:W-:Y:S04]  /*870a0*/  STL.64 [R1+0x640], R100 ;  /* 0x0006406401007387 */ /* 0x000fe80000100a00 */
[----:B------:R2:W-:Y:S01]  /*870b0*/  STL.64 [R1+0x648], R102 ;  /* 0x0006486601007387 */ /* 0x0005e20000100a00 */
[C---:B-1----:R-:W-:Y:S04]  /*870c0*/  HMMA.1688.F32.TF32 R84, R236.reuse, R78, R208 ;  /* 0x0000004eec54723c */ /* 0x042fe800000810d0 */
[----:B------:R-:W-:Y:S02]  /*870d0*/  STL.64 [R1+0x630], R108 ;  /* 0x0006306c01007387 */ /* 0x000fe40000100a00 */
[C---:B--2---:R-:W-:Y:S02]  /*870e0*/  HMMA.1688.F32.TF32 R100, R236.reuse, R82, R200 ;  /* 0x00000052ec64723c */ /* 0x044fe400000810c8 */
[----:B------:R-:W-:Y:S04]  /*870f0*/  STL.64 [R1+0x638], R110 ;  /* 0x0006386e01007387 */ /* 0x000fe80000100a00 */
[----:B------:R1:W-:Y:S02]  /*87100*/  STL.64 [R1+0x90d8], R82 ;  /* 0x0090d85201007387 */ /* 0x0003e40000100a00 */
[C---:B-1----:R-:W-:Y:S06]  /*87110*/  HMMA.1688.F32.TF32 R80, R236.reuse, R74, R28 ;  /* 0x0000004aec50723c */ /* 0x042fec000008101c */
[C---:B------:R-:W-:Y:S09]  /*87120*/  HMMA.1688.F32.TF32 R28, R236.reuse, R70, R36 ;  /* 0x00000046ec1c723c */ /* 0x040ff20000081024 */
        /* <DEDUP_REMOVED lines=9> */
[----:B------:R1:W-:Y:S02]  /*871c0*/  STL.64 [R1+0x5f8], R30 ;  /* 0x0005f81e01007387 */ /* 0x0003e40000100a00 */
[----:B-1----:R-:W-:Y:S02]  /*871d0*/  HMMA.1688.F32.TF32 R28, R236, R62, R52 ;  /* 0x0000003eec1c723c */ /* 0x002fe40000081034 */
[----:B------:R-:W-:Y:S04]  /*871e0*/  STL.64 [R1+0x9100], R66 ;  /* 0x0091004201007387 */ /* 0x000fe80000100a00 */
[----:B------:R-:W-:Y:S04]  /*871f0*/  STL.64 [R1+0x5e0], R36 ;  /* 0x0005e02401007387 */ /* 0x000fe80000100a00 */
[----:B------:R-:W-:-:S13]  /*87200*/  STL.64 [R1+0x5e8], R38 ;  /* 0x0005e82601007387 */ /* 0x000fda0000100a00 */
[----:B------:R1:W-:Y:S04]  /*87210*/  STL.64 [R1+0x5d0], R28 ;  /* 0x0005d01c01007387 */ /* 0x0003e80000100a00 */
        /* <DEDUP_REMOVED lines=19> */
[----:B--2---:R-:W4:Y:S04]  /*87350*/  LDL.LU R30, [R1+0x768] ;  /* 0x00076800011e7983 */ /* 0x004f280000300800 */
        /* <DEDUP_REMOVED lines=42> */
[----:B-----5:R-:W-:-:S15]  /*87600*/  HMMA.1688.F32.TF32 R52, R236, R58, R52 ;  /* 0x0000003aec34723c */ /* 0x020fde0000081034 */
[----:B------:R-:W-:-:S08]  /*87610*/  NOP ;  /* 0x0000000000007918 */ /* 0x000fd00000000000 */
[----:B------:R-:W-:Y:S04]  /*87620*/  STL.64 [R1+0x5c0], R52 ;  /* 0x0005c03401007387 */ /* 0x000fe80000100a00 */
[----:B------:R1:W-:Y:S04]  /*87630*/  STL.64 [R1+0x5c8], R54 ;  /* 0x0005c83601007387 */ /* 0x0003e80000100a00 */
[----:B-1----:R-:W3:Y:S01]  /*87640*/  LDL.LU.64 R54, [R1+0x9148] ;  /* 0x0091480001367983 */ /* 0x002ee20000300a00 */
[C---:B--2---:R-:W-:Y:S06]  /*87650*/  HMMA.1688.F32.TF32 R40, R236.reuse, R46, R40 ;  /* 0x0000002eec28723c */ /* 0x044fec0000081028 */
[----:B---3--:R-:W-:-:S15]  /*87660*/  HMMA.1688.F32.TF32 R120, R236, R54, R120 ;  /* 0x00000036ec78723c */ /* 0x008fde0000081078 */
[----:B------:R-:W-:-:S08]  /*87670*/  NOP ;  /* 0x0000000000007918 */ /* 0x000fd00000000000 */
[----:B------:R-:W-:Y:S04]  /*87680*/  STL.64 [R1+0x5b0], R120 ;  /* 0x0005b07801007387 */ /* 0x000fe80000100a00 */
[----:B------:R1:W-:Y:S02]  /*87690*/  STL.64 [R1+0x5b8], R122 ;  /* 0x0005b87a01007387 */ /* 0x0003e40000100a00 */
[----:B-1----:R-:W-:-:S15]  /*876a0*/  HMMA.1688.F32.TF32 R120, R236, R50, R208 ;  /* 0x00000032ec78723c */ /* 0x002fde00000810d0 */
[----:B------:R-:W-:-:S08]  /*876b0*/  NOP ;  /* 0x0000000000007918 */ /* 0x000fd00000000000 */
[----:B------:R1:W-:Y:S04]  /*876c0*/  STL.64 [R1+0x5a0], R120 ;  /* 0x0005a07801007387 */ /* 0x0003e80000100a00 */
[----:B------:R2:W-:Y:S04]  /*876d0*/  STL.64 [R1+0x5a8], R122 ;  /* 0x0005a87a01007387 */ /* 0x0005e80000100a00 */
[----:B-1----:R-:W3:Y:S04]  /*876e0*/  LDL.LU R120, [R1+0x6e0] ;  /* 0x0006e00001787983 */ /* 0x002ee80000300800 */
[----:B------:R-:W3:Y:S04]  /*876f0*/  LDL.LU R121, [R1+0x6e4] ;  /* 0x0006e40001797983 */ /* 0x000ee80000300800 */
[----:B--2---:R-:W3:Y:S04]  /*87700*/  LDL.LU R122, [R1+0x6e8] ;  /* 0x0006e800017a7983 */ /* 0x004ee80000300800 */
[----:B------:R-:W3:Y:S04]  /*87710*/  LDL.LU R123, [R1+0x6ec] ;  /* 0x0006ec00017b7983 */ /* 0x000ee80000300800 */
[----:B------:R-:W-:Y:S04]  /*87720*/  STL.64 [R1+0x2090], R40 ;  /* 0x0020902801007387 */ /* 0x000fe80000100a00 */
[----:B------:R1:W-:Y:S04]  /*87730*/  STL.64 [R1+0x2098], R42 ;  /* 0x0020982a01007387 */ /* 0x0003e80000100a00 */
[----:B-1----:R-:W4:Y:S02]  /*87740*/  LDL.LU.64 R42, [R1+0x9140] ;  /* 0x00914000012a7983 */ /* 0x002f240000300a00 */
        /* <DEDUP_REMOVED lines=10> */
[----:B------:R-:W-:Y:S06]  /*877f0*/  HMMA.1688.F32.TF32 R128, R236, R34, R128 ;  /* 0x00000022ec80723c */ /* 0x000fec0000081080 */
[----:B------:R-:W-:Y:S04]  /*87800*/  STL.64 [R1+0x90b8], R34 ;  /* 0x0090b82201007387 */ /* 0x000fe80000100a00 */
[----:B------:R2:W-:-:S13]  /*87810*/  STL [R1+0x90b0], R33 ;  /* 0x0090b02101007387 */ /* 0x0005da0000100800 */
[----:B------:R1:W-:Y:S04]  /*87820*/  STL.64 [R1+0x560], R128 ;  /* 0x0005608001007387 */ /* 0x0003e80000100a00 */
[----:B------:R4:W-:Y:S01]  /*87830*/  STL.64 [R1+0x568], R130 ;  /* 0x0005688201007387 */ /* 0x0009e20000100a00 */
[----:B------:R-:W-:Y:S01]  /*87840*/  IMAD.MOV.U32 R114, RZ, RZ, R16 ;  /* 0x000000ffff727224 */ /* 0x000fe200078e0010 */
[----:B------:R-:W-:Y:S01]  /*87850*/  MOV R115, R13 ;  /* 0x0000000d00737202 */ /* 0x000fe20000000f00 */
[----:B------:R-:W-:Y:S02]  /*87860*/  IMAD.MOV.U32 R210, RZ, RZ, R12 ;  /* 0x000000ffffd27224 */ /* 0x000fe400078e000c */
[----:B------:R-:W-:Y:S01]  /*87870*/  IMAD.MOV.U32 R211, RZ, RZ, R8 ;  /* 0x000000ffffd37224 */ /* 0x000fe200078e0008 */
[----:B--2---:R-:W-:-:S15]  /*87880*/  HMMA.1688.F32.TF32 R32, R236, R30, R200 ;  /* 0x0000001eec20723c */ /* 0x004fde00000810c8 */
[----:B------:R-:W-:-:S08]  /*87890*/  NOP ;  /* 0x0000000000007918 */ /* 0x000fd00000000000 */
[----:B------:R-:W-:Y:S04]  /*878a0*/  STL.64 [R1+0x550], R32 ;  /* 0x0005502001007387 */ /* 0x000fe80000100a00 */
[----:B------:R-:W-:Y:S04]  /*878b0*/  STL.64 [R1+0x558], R34 ;  /* 0x0005582201007387 */ /* 0x000fe80000100a00 */
[----:B-1----:R-:W2:Y:S04]  /*878c0*/  LDL.LU R128, [R1+0x8f0] ;  /* 0x0008f00001807983 */ /* 0x002ea80000300800 */
[----:B------:R-:W2:Y:S04]  /*878d0*/  LDL.LU R129, [R1+0x8f4] ;  /* 0x0008f40001817983 */ /* 0x000ea80000300800 */
[----:B----4-:R-:W2:Y:S04]  /*878e0*/  LDL.LU R130, [R1+0x8f8] ;  /* 0x0008f80001827983 */ /* 0x010ea80000300800 */
[----:B------:R-:W2:Y:S04]  /*878f0*/  LDL.LU R131, [R1+0x8fc] ;  /* 0x0008fc0001837983 */ /* 0x000ea80000300800 */
[----:B------:R1:W-:Y:S02]  /*87900*/  STL.64 [R1+0x90a8], R30 ;  /* 0x0090a81e01007387 */ /* 0x0003e40000100a00 */
[C---:B-1----:R-:W-:Y:S02]  /*87910*/  HMMA.1688.F32.TF32 R28, R236.reuse, R26, R60 ;  /* 0x0000001aec1c723c */ /* 0x042fe4000008103c */
[----:B------:R1:W-:Y:S04]  /*87920*/  STL.64 [R1+0x90c0], R22 ;  /* 0x0090c01601007387 */ /* 0x0003e80000100a00 */
[C---:B------:R-:W-:Y:S06]  /*87930*/  HMMA.1688.F32.TF32 R32, R236.reuse, R22, R64 ;  /* 0x00000016ec20723c */ /* 0x040fec0000081040 */
[C---:B-1----:R-:W-:Y:S11]  /*87940*/  HMMA.1688.F32.TF32 R20, R236.reuse, R14, R80 ;  /* 0x0000000eec14723c */ /* 0x042ff60000081050 */
[----:B------:R-:W-:Y:S04]  /*87950*/  STL.64 [R1+0x540], R28 ;  /* 0x0005401c01007387 */ /* 0x000fe80000100a00 */
[----:B------:R1:W-:Y:S02]  /*87960*/  STL.64 [R1+0x548], R30 ;  /* 0x0005481e01007387 */ /* 0x0003e40000100a00 */
[----:B-1----:R-:W-:Y:S02]  /*87970*/  HMMA.1688.F32.TF32 R28, R236, R18, R68 ;  /* 0x00000012ec1c723c */ /* 0x002fe40000081044 */
[----:B------:R-:W-:Y:S04]  /*87980*/  STL.64 [R1+0x530], R32 ;  /* 0x0005302001007387 */ /* 0x000fe80000100a00 */
[----:B------:R-:W-:-:S15]  /*87990*/  STL.64 [R1+0x538], R34 ;  /* 0x0005382201007387 */ /* 0x000fde0000100a00 */
[----:B------:R-:W-:-:S02]  /*879a0*/  NOP ;  /* 0x0000000000007918 */ /* 0x000fc40000000000 */
[----:B------:R-:W-:Y:S04]  /*879b0*/  STL.64 [R1+0x520], R28 ;  /* 0x0005201c01007387 */ /* 0x000fe80000100a00 */
[----:B------:R-:W-:Y:S04]  /*879c0*/  STL.64 [R1+0x528], R30 ;  /* 0x0005281e01007387 */ /* 0x000fe80000100a00 */
[----:B------:R-:W-:Y:S04]  /*879d0*/  STL.64 [R1+0x510], R20 ;  /* 0x0005101401007387 */ /* 0x000fe80000100a00 */
[----:B------:R1:W-:Y:S02]  /*879e0*/  STL.64 [R1+0x518], R22 ;  /* 0x0005181601007387 */ /* 0x0003e40000100a00 */
[----:B-1----:R-:W-:Y:S06]  /*879f0*/  HMMA.1688.F32.TF32 R20, R240, R114, R108 ;  /* 0x00000072f014723c */ /* 0x002fec000008106c */
[C---:B------:R-:W-:Y:S06]  /*87a00*/  HMMA.1688.F32.TF32 R32, R236.reuse, R10, R84 ;  /* 0x0000000aec20723c */ /* 0x040fec0000081054 */
[----:B------:R-:W-:-:S12]  /*87a10*/  HMMA.1688.F32.TF32 R28, R236, R6, R100 ;  /* 0x00000006ec1c723c */ /* 0x000fd80000081064 */
[----:B------:R-:W-:Y:S01]  /*87a20*/  IMAD.MOV.U32 R25, RZ, RZ, R20 ;  /* 0x000000ffff197224 */ /* 0x000fe200078e0014 */
[----:B------:R-:W-:Y:S01]  /*87a30*/  MOV R13, R22 ;  /* 0x00000016000d7202 */ /* 0x000fe20000000f00 */
[----:B------:R-:W-:Y:S02]  /*87a40*/  IMAD.MOV.U32 R12, RZ, RZ, R21 ;  /* 0x000000ffff0c7224 */ /* 0x000fe400078e0015 */
[----:B------:R-:W-:Y:S02]  /*87a50*/  IMAD.MOV.U32 R16, RZ, RZ, R23 ;  /* 0x000000ffff107224 */ /* 0x000fe400078e0017 */
[----:B---3--:R-:W-:Y:S01]  /*87a60*/  HMMA.1688.F32.TF32 R20, R240, R210, R120 ;  /* 0x000000d2f014723c */ /* 0x008fe20000081078 */
        /* <DEDUP_REMOVED lines=8> */
[----:B------:R2:W-:Y:S04]  /*87af0*/  STL [R1+0xc0], R20 ;  /* 0x0000c01401007387 */ /* 0x0005e80000100800 */
[----:B------:R-:W3:Y:S04]  /*87b00*/  LDL.LU R84, [R1+0x900] ;  /* 0x0009000001547983 */ /* 0x000ee80000300800 */
[----:B------:R-:W3:Y:S04]  /*87b10*/  LDL.LU R85, [R1+0x904] ;  /* 0x0009040001557983 */ /* 0x000ee80000300800 */
[----:B------:R-:W3:Y:S04]  /*87b20*/  LDL.LU R86, [R1+0x908] ;  /* 0x0009080001567983 */ /* 0x000ee80000300800 */
[----:B------:R-:W3:Y:S01]  /*87b30*/  LDL.LU R87, [R1+0x90c] ;  /* 0x00090c0001577983 */ /* 0x000ee20000300800 */
[----:B------:R-:W-:-:S02]  /*87b40*/  IMAD.MOV.U32 R203, RZ, RZ, R4 ;  /* 0x000000ffffcb7224 */ /* 0x000fc400078e0004 */
[----:B------:R-:W-:Y:S02]  /*87b50*/  IMAD.MOV.U32 R202, RZ, RZ, R5 ;  /* 0x000000ffffca7224 */ /* 0x000fe400078e0005 */
[----:B------:R-:W-:Y:S02]  /*87b60*/  IMAD.MOV.U32 R4, RZ, RZ, R23 ;  /* 0x000000ffff047224 */ /* 0x000fe400078e0017 */
[----:B------:R-:W-:Y:S02]  /*87b70*/  IMAD.MOV.U32 R5, RZ, RZ, R22 ;  /* 0x000000ffff057224 */ /* 0x000fe400078e0016 */
[----:B------:R-:W-:Y:S01]  /*87b80*/  IMAD.MOV.U32 R8, RZ, RZ, R21 ;  /* 0x000000ffff087224 */ /* 0x000fe200078e0015 */
[----:B------:R-:W-:Y:S04]  /*87b90*/  STL [R1+0x8e90], R4 ;  /* 0x008e900401007387 */ /* 0x000fe80000100800 */
[----:B------:R-:W-:Y:S04]  /*87ba0*/  STL [R1+0x8e8c], R5 ;  /* 0x008e8c0501007387 */ /* 0x000fe80000100800 */
[----:B------:R-:W-:Y:S04]  /*87bb0*/  STL [R1+0x8e88], R8 ;  /* 0x008e880801007387 */ /* 0x000fe80000100800 */
        /* <DEDUP_REMOVED lines=18> */
[----:B--2---:R-:W-:Y:S03]  /*87ce0*/  HMMA.1688.F32.TF32 R20, R240, R202, R128 ;  /* 0x000000caf014723c */ /* 0x004fe60000081080 */
        /* <DEDUP_REMOVED lines=8> */
[----:B------:R-:W-:Y:S01]  /*87d70*/  MOV R92, R20 ;  /* 0x00000014005c7202 */ /* 0x000fe20000000f00 */
[----:B------:R-:W-:Y:S02]  /*87d80*/  IMAD.MOV.U32 R93, RZ, RZ, R21 ;  /* 0x000000ffff5d7224 */ /* 0x000fe400078e0015 */
[----:B------:R-:W-:Y:S02]  /*87d90*/  IMAD.MOV.U32 R124, RZ, RZ, R22 ;  /* 0x000000ffff7c7224 */ /* 0x000fe400078e0016 */
[----:B------:R-:W-:Y:S01]  /*87da0*/  STL [R1+0x8e94], R92 ;  /* 0x008e945c01007387 */ /* 0x000fe20000100800 */
[----:B------:R-:W-:-:S03]  /*87db0*/  IMAD.MOV.U32 R125, RZ, RZ, R23 ;  /* 0x000000ffff7d7224 */ /* 0x000fc600078e0017 */
[----:B------:R-:W2:Y:S04]  /*87dc0*/  LDL.LU R208, [R1+0x970] ;  /* 0x0009700001d07983 */ /* 0x000ea80000300800 */
[----:B------:R-:W2:Y:S01]  /*87dd0*/  LDL.LU R209, [R1+0x974] ;  /* 0x0009740001d17983 */ /* 0x000ea20000300800 */
[----:B---3--:R-:W-:Y:S03]  /*87de0*/  HMMA.1688.F32.TF32 R20, R240, R210, R84 ;  /* 0x000000d2f014723c */ /* 0x008fe60000081054 */
[----:B------:R-:W3:Y:S04]  /*87df0*/  LDL.LU R210, [R1+0x978] ;  /* 0x0009780001d27983 */ /* 0x000ee80000300800 */
[----:B------:R-:W3:-:S15]  /*87e00*/  LDL.LU R211, [R1+0x97c] ;  /* 0x00097c0001d37983 */ /* 0x000ede0000300800 */
[----:B------:R-:W-:-:S02]  /*87e10*/  NOP ;  /* 0x0000000000007918 */ /* 0x000fc40000000000 */
[----:B------:R-:W-:Y:S01]  /*87e20*/  IMAD.MOV.U32 R73, RZ, RZ, R20 ;  /* 0x000000ffff497224 */ /* 0x000fe200078e0014 */
[----:B------:R-:W-:Y:S01]  /*87e30*/  MOV R152, R23 ;  /* 0x0000001700987202 */ /* 0x000fe20000000f00 */
[----:B------:R-:W-:Y:S02]  /*87e40*/  IMAD.MOV.U32 R72, RZ, RZ, R21 ;  /* 0x000000ffff487224 */ /* 0x000fe400078e0015 */
[----:B------:R-:W-:Y:S02]  /*87e50*/  IMAD.MOV.U32 R153, RZ, RZ, R22 ;  /* 0x000000ffff997224 */ /* 0x000fe400078e0016 */
[----:B----4-:R-:W-:-:S15]  /*87e60*/  HMMA.1688.F32.TF32 R20, R240, R250, R100 ;  /* 0x000000faf014723c */ /* 0x010fde0000081064 */
[----:B------:R-:W-:-:S09]  /*87e70*/  NOP ;  /* 0x0000000000007918 */ /* 0x000fd20000000000 */
[----:B------:R-:W-:Y:S02]  /*87e80*/  IMAD.MOV.U32 R97, RZ, RZ, R20 ;  /* 0x000000ffff617224 */ /* 0x000fe400078e0014 */
[----:B------:R-:W-:Y:S02]  /*87e90*/  IMAD.MOV.U32 R96, RZ, RZ, R21 ;  /* 0x000000ffff607224 */ /* 0x000fe400078e0015 */
[----:B------:R-:W-:Y:S02]  /*87ea0*/  IMAD.MOV.U32 R52, RZ, RZ, R22 ;  /* 0x000000ffff347224 */ /* 0x000fe400078e0016 */
[----:B------:R-:W-:Y:S02]  /*87eb0*/  IMAD.MOV.U32 R53, RZ, RZ, R23 ;  /* 0x000000ffff357224 */ /* 0x000fe400078e0017 */
[----:B-----5:R-:W-:-:S15]  /*87ec0*/  HMMA.1688.F32.TF32 R20, R240, R246, R108 ;  /* 0x000000f6f014723c */ /* 0x020fde000008106c */
[----:B------:R-:W-:-:S09]  /*87ed0*/  NOP ;  /* 0x0000000000007918 */ /* 0x000fd20000000000 */
[----:B------:R-:W-:Y:S01]  /*87ee0*/  IMAD.MOV.U32 R117, RZ, RZ, R20 ;  /* 0x000000ffff757224 */ /* 0x000fe200078e0014 */
[----:B------:R-:W-:Y:S01]  /*87ef0*/  MOV R89, R22 ;  /* 0x0000001600597202 */ /* 0x000fe20000000f00 */
[----:B------:R-:W-:Y:S02]  /*87f00*/  IMAD.MOV.U32 R116, RZ, RZ, R21 ;  /* 0x000000ffff747224 */ /* 0x000fe400078e0015 */
[----:B------:R-:W-:Y:S02]  /*87f10*/  IMAD.MOV.U32 R88, RZ, RZ, R23 ;  /* 0x000000ffff587224 */ /* 0x000fe400078e0017 */
[----:B------:R-:W-:-:S15]  /*87f20*/  HMMA.1688.F32.TF32 R20, R240, R234, R112 ;  /* 0x000000eaf014723c */ /* 0x000fde0000081070 */
[----:B------:R-:W-:-:S09]  /*87f30*/  NOP ;  /* 0x0000000000007918 */ /* 0x000fd20000000000 */
[----:B------:R-:W-:Y:S02]  /*87f40*/  IMAD.MOV.U32 R161, RZ, RZ, R20 ;  /* 0x000000ffffa17224 */ /* 0x000fe400078e0014 */
[----:B------:R-:W-:Y:S02]  /*87f50*/  IMAD.MOV.U32 R160, RZ, RZ, R21 ;  /* 0x000000ffffa07224 */ /* 0x000fe400078e0015 */
[----:B------:R-:W-:Y:S02]  /*87f60*/  IMAD.MOV.U32 R156, RZ, RZ, R22 ;  /* 0x000000ffff9c7224 */ /* 0x000fe400078e0016 */
[----:B------:R-:W-:Y:S02]  /*87f70*/  IMAD.MOV.U32 R157, RZ, RZ, R23 ;  /* 0x000000ffff9d7224 */ /* 0x000fe400078e0017 */
[----:B------:R-:W-:-:S15]  /*87f80*/  HMMA.1688.F32.TF32 R20, R240, R230, R120 ;  /* 0x000000e6f014723c */ /* 0x000fde0000081078 */
[----:B------:R-:W-:-:S09]  /*87f90*/  NOP ;  /* 0x0000000000007918 */ /* 0x000fd20000000000 */
[----:B------:R-:W-:Y:S01]  /*87fa0*/  IMAD.MOV.U32 R49, RZ, RZ, R20 ;  /* 0x000000ffff317224 */ /* 0x000fe200078e0014 */
[----:B------:R-:W-:Y:S01]  /*87fb0*/  MOV R48, R21 ;  /* 0x0000001500307202 */ /* 0x000fe20000000f00 */
[----:B------:R-:W-:Y:S02]  /*87fc0*/  IMAD.MOV.U32 R37, RZ, RZ, R22 ;  /* 0x000000ffff257224 */ /* 0x000fe400078e0016 */
[----:B------:R-:W-:Y:S02]  /*87fd0*/  IMAD.MOV.U32 R36, RZ, RZ, R23 ;  /* 0x000000ffff247224 */ /* 0x000fe400078e0017 */
[----:B--2---:R-:W-:Y:S01]  /*87fe0*/  HMMA.1688.F32.TF32 R20, R240, R226, R128 ;  /* 0x000000e2f014723c */ /* 0x004fe20000081080 */
[----:B------:R-:W2:Y:S04]  /*87ff0*/  LDL.LU R128, [R1+0x9c0] ;  /* 0x0009c00001807983 */ /* 0x000ea80000300800 */
[----:B------:R-:W2:Y:S04]  /*88000*/  LDL.LU R129, [R1+0x9c4] ;  /* 0x0009c40001817983 */ /* 0x000ea80000300800 */
[----:B------:R-:W2:Y:S04]  /*88010*/  LDL.LU R130, [R1+0x9c8] ;  /* 0x0009c80001827983 */ /* 0x000ea80000300800 */
[----:B------:R-:W2:Y:S04]  /*88020*/  LDL.LU R131, [R1+0x9cc] ;  /* 0x0009cc0001837983 */ /* 0x000ea80000300800 */
[----:B------:R-:W4:Y:S04]  /*88030*/  LDL.LU R112, [R1+0x9e0] ;  /* 0x0009e00001707983 */ /* 0x000f280000300800 */
[----:B------:R-:W4:Y:S04]  /*88040*/  LDL.LU R113, [R1+0x9e4] ;  /* 0x0009e40001717983 */ /* 0x000f280000300800 */
[----:B------:R-:W4:Y:S01]  /*88050*/  LDL.LU R114, [R1+0x9e8] ;  /* 0x0009e80001727983 */ /* 0x000f220000300800 */
[----:B------:R-:W-:-:S03]  /*88060*/  IMAD.MOV.U32 R76, RZ, RZ, R20 ;  /* 0x000000ffff4c7224 */ /* 0x000fc600078e0014 */
[----:B------:R-:W4:Y:S01]  /*88070*/  LDL.LU R115, [R1+0x9ec] ;  /* 0x0009ec0001737983 */ /* 0x000f220000300800 */
[----:B------:R-:W-:Y:S02]  /*88080*/  IMAD.MOV.U32 R77, RZ, RZ, R21 ;  /* 0x000000ffff4d7224 */ /* 0x000fe400078e0015 */
[----:B------:R-:W-:Y:S01]  /*88090*/  IMAD.MOV.U32 R185, RZ, RZ, R22 ;  /* 0x000000ffffb97224 */ /* 0x000fe200078e0016 */
[----:B------:R-:W5:Y:S01]  /*880a0*/  LDL.LU R108, [R1+0x9f0] ;  /* 0x0009f000016c7983 */ /* 0x000f620000300800 */
[----:B------:R-:W-:Y:S02]  /*880b0*/  IMAD.MOV.U32 R184, RZ, RZ, R23 ;  /* 0x000000ffffb87224 */ /* 0x000fe400078e0017 */
[----:B------:R-:W-:Y:S01]  /*880c0*/  HMMA.1688.F32.TF32 R20, R240, R222, R200 ;  /* 0x000000def014723c */ /* 0x000fe200000810c8 */
        /* <DEDUP_REMOVED lines=21> */
[----:B------:R-:W4:Y:S01]  /*88220*/  LDL.LU R34, [R1+0xa68] ;  /* 0x000a680001227983 */ /* 0x000f220000300800 */
[----:B------:R-:W-:-:S03]  /*88230*/  MOV R104, R20 ;  /* 0x0000001400687202 */ /* 0x000fc60000000f00 */
[----:B------:R-:W4:Y:S01]  /*88240*/  LDL.LU R35, [R1+0xa6c] ;  /* 0x000a6c0001237983 */ /* 0x000f220000300800 */
[----:B------:R-:W-:-:S03]  /*88250*/  IMAD.MOV.U32 R105, RZ, RZ, R21 ;  /* 0x000000ffff697224 */ /* 0x000fc600078e0015 */
[----:B------:R-:W5:Y:S01]  /*88260*/  LDL.LU R236, [R1+0xa90] ;  /* 0x000a900001ec7983 */ /* 0x000f620000300800 */
[----:B------:R-:W-:Y:S02]  /*88270*/  IMAD.MOV.U32 R205, RZ, RZ, R22 ;  /* 0x000000ffffcd7224 */ /* 0x000fe400078e0016 */
[----:B------:R-:W-:Y:S01]  /*88280*/  IMAD.MOV.U32 R204, RZ, RZ, R23 ;  /* 0x000000ffffcc7224 */ /* 0x000fe200078e0017 */
[----:B------:R-:W5:Y:S04]  /*88290*/  LDL.LU R237, [R1+0xa94] ;  /* 0x000a940001ed7983 */ /* 0x000f680000300800 */
[----:B------:R-:W5:Y:S04]  /*882a0*/  LDL.LU R238, [R1+0xa98] ;  /* 0x000a980001ee7983 */ /* 0x000f680000300800 */
[----:B------:R-:W5:Y:S01]  /*882b0*/  LDL.LU R239, [R1+0xa9c] ;  /* 0x000a9c0001ef7983 */ /* 0x000f620000300800 */
[----:B---3--:R-:W-:Y:S03]  /*882c0*/  HMMA.1688.F32.TF32 R20, R240, R218, R208 ;  /* 0x000000daf014723c */ /* 0x008fe600000810d0 */
[----:B------:R-:W3:Y:S04]  /*882d0*/  LDL.LU R208, [R1+0xad0] ;  /* 0x000ad00001d07983 */ /* 0x000ee80000300800 */
[----:B------:R-:W3:Y:S04]  /*882e0*/  LDL.LU R209, [R1+0xad4] ;  /* 0x000ad40001d17983 */ /* 0x000ee80000300800 */
[----:B------:R-:W3:Y:S04]  /*882f0*/  LDL.LU R210, [R1+0xad8] ;  /* 0x000ad80001d27983 */ /* 0x000ee80000300800 */
[----:B------:R-:W3:Y:S04]  /*88300*/  LDL.LU R211, [R1+0xadc] ;  /* 0x000adc0001d37983 */ /* 0x000ee80000300800 */
[----:B------:R-:W2:Y:S04]  /*88310*/  LDL.LU R200, [R1+0xac0] ;  /* 0x000ac00001c87983 */ /* 0x000ea80000300800 */
[----:B------:R-:W2:Y:S01]  /*88320*/  LDL.LU R201, [R1+0xac4] ;  /* 0x000ac40001c97983 */ /* 0x000ea20000300800 */
[----:B------:R-:W-:-:S03]  /*88330*/  IMAD.MOV.U32 R132, RZ, RZ, R20 ;  /* 0x000000ffff847224 */ /* 0x000fc600078e0014 */
[----:B------:R-:W2:Y:S01]  /*88340*/  LDL.LU R202, [R1+0xac8] ;  /* 0x000ac80001ca7983 */ /* 0x000ea20000300800 */
[----:B------:R-:W-:-:S03]  /*88350*/  IMAD.MOV.U32 R133, RZ, RZ, R21 ;  /* 0x000000ffff857224 */ /* 0x000fc600078e0015 */
[----:B------:R-:W2:Y:S01]  /*88360*/  LDL.LU R203, [R1+0xacc] ;  /* 0x000acc0001cb7983 */ /* 0x000ea20000300800 */
[----:B------:R-:W-:Y:S01]  /*88370*/  IMAD.MOV.U32 R137, RZ, RZ, R22 ;  /* 0x000000ffff897224 */ /* 0x000fe200078e0016 */
[----:B------:R-:W-:Y:S02]  /*88380*/  MOV R136, R23 ;  /* 0x0000001700887202 */ /* 0x000fe40000000f00 */
        /* <DEDUP_REMOVED lines=20> */
[----:B------:R-:W-:Y:S04]  /*884d0*/  STL.64 [R1+0x90a0], R218 ;  /* 0x0090a0da01007387 */ /* 0x000fe80000100a00 */
[----:B------:R1:W-:Y:S04]  /*884e0*/  STL.64 [R1+0x9098], R216 ;  /* 0x009098d801007387 */ /* 0x0003e80000100a00 */
[----:B-1----:R-:W5:Y:S04]  /*884f0*/  LDL.LU R216, [R1+0xaa0] ;  /* 0x000aa00001d87983 */ /* 0x002f680000300800 */
[----:B------:R-:W5:Y:S04]  /*88500*/  LDL.LU R217, [R1+0xaa4] ;  /* 0x000aa40001d97983 */ /* 0x000f680000300800 */
[----:B------:R-:W5:Y:S04]  /*88510*/  LDL.LU R218, [R1+0xaa8] ;  /* 0x000aa80001da7983 */ /* 0x000f680000300800 */
[----:B------:R-:W5:Y:S01]  /*88520*/  LDL.LU R219, [R1+0xaac] ;  /* 0x000aac0001db7983 */ /* 0x000f620000300800 */
[----:B---3--:R-:W-:-:S15]  /*88530*/  HMMA.1688.F32.TF32 R208, R240, R214, R208 ;  /* 0x000000d6f0d0723c */ /* 0x008fde00000810d0 */
[----:B------:R-:W-:-:S08]  /*88540*/  NOP ;  /* 0x0000000000007918 */ /* 0x000fd00000000000 */
[----:B------:R-:W-:Y:S04]  /*88550*/  STL.64 [R1+0x2070], R208 ;  /* 0x002070d001007387 */ /* 0x000fe80000100a00 */
[----:B------:R1:W-:Y:S04]  /*88560*/  STL.64 [R1+0x2078], R210 ;  /* 0x002078d201007387 */ /* 0x0003e80000100a00 */
[----:B-1----:R-:W2:Y:S04]  /*88570*/  LDL.LU.64 R210, [R1+0x9128] ;  /* 0x0091280001d27983 */ /* 0x002ea80000300a00 */
[----:B------:R-:W-:Y:S04]  /*88580*/  STL.64 [R1+0x9090], R214 ;  /* 0x009090d601007387 */ /* 0x000fe80000100a00 */
[----:B------:R1:W-:Y:S04]  /*88590*/  STL.64 [R1+0x9088], R212 ;  /* 0x009088d401007387 */ /* 0x0003e80000100a00 */
[----:B-1----:R-:W3:Y:S04]  /*885a0*/  LDL.LU R212, [R1+0xab0] ;  /* 0x000ab00001d47983 */ /* 0x002ee80000300800 */
[----:B------:R-:W3:Y:S04]  /*885b0*/  LDL.LU R213, [R1+0xab4] ;  /* 0x000ab40001d57983 */ /* 0x000ee80000300800 */
[----:B------:R-:W3:Y:S04]  /*885c0*/  LDL.LU R214, [R1+0xab8] ;  /* 0x000ab80001d67983 */ /* 0x000ee80000300800 */
[----:B------:R-:W3:Y:S01]  /*885d0*/  LDL.LU R215, [R1+0xabc] ;  /* 0x000abc0001d77983 */ /* 0x000ee20000300800 */
[----:B--2---:R-:W-:-:S15]  /*885e0*/  HMMA.1688.F32.TF32 R200, R240, R210, R200 ;  /* 0x000000d2f0c8723c */ /* 0x004fde00000810c8 */
[----:B------:R-:W-:-:S08]  /*885f0*/  NOP ;  /* 0x0000000000007918 */ /* 0x000fd00000000000 */
[----:B------:R-:W-:Y:S04]  /*88600*/  STL.64 [R1+0x2060], R200 ;  /* 0x002060c801007387 */ /* 0x000fe80000100a00 */
[----:B------:R1:W-:Y:S04]  /*88610*/  STL.64 [R1+0x2068], R202 ;  /* 0x002068ca01007387 */ /* 0x0003e80000100a00 */
[----:B-1----:R-:W2:Y:S04]  /*88620*/  LDL.LU.64 R202, [R1+0x9120] ;  /* 0x0091200001ca7983 */ /* 0x002ea80000300a00 */
[----:B------:R-:W2:Y:S01]  /*88630*/  LDL.LU.64 R200, [R1+0x9118] ;  /* 0x0091180001c87983 */ /* 0x000ea20000300a00 */
[C---:B---3--:R-:W-:Y:S06]  /*88640*/  HMMA.1688.F32.TF32 R212, R240.reuse, R206, R212 ;  /* 0x000000cef0d4723c */ /* 0x048fec00000810d4 */
[----:B------:R-:W-:Y:S04]  /*88650*/  STL.64 [R1+0x9070], R206 ;  /* 0x009070ce01007387 */ /* 0x000fe80000100a00 */
[----:B------:R2:W-:Y:S01]  /*88660*/  STL.64 [R1+0x9068], R204 ;  /* 0x009068cc01007387 */ /* 0x0005e20000100a00 */
[----:B----4-:R-:W-:-:S12]  /*88670*/  HMMA.1688.F32.TF32 R20, R240, R194, R20 ;  /* 0x000000c2f014723c */ /* 0x010fd80000081014 */
[----:B------:R-:W-:Y:S04]  /*88680*/  STL.64 [R1+0x2050], R212 ;  /* 0x002050d401007387 */ /* 0x000fe80000100a00 */
[----:B------:R-:W-:Y:S01]  /*88690*/  STL.64 [R1+0x2058], R214 ;  /* 0x002058d601007387 */ /* 0x000fe20000100a00 */
[C---:B-----5:R-:W-:Y:S06]  /*886a0*/  HMMA.1688.F32.TF32 R28, R240.reuse, R190, R28 ;  /* 0x000000bef01c723c */ /* 0x060fec000008101c */
[C---:B--2---:R-:W-:Y:S06]  /*886b0*/  HMMA.1688.F32.TF32 R204, R240.reuse, R202, R216 ;  /* 0x000000caf0cc723c */ /* 0x044fec00000810d8 */
[----:B------:R-:W-:Y:S04]  /*886c0*/  STL.64 [R1+0x9060], R202 ;  /* 0x009060ca01007387 */ /* 0x000fe80000100a00 */
[----:B------:R1:W-:Y:S02]  /*886d0*/  STL.64 [R1+0x9058], R200 ;  /* 0x009058c801007387 */ /* 0x0003e40000100a00 */
[C---:B-1----:R-:W-:Y:S11]  /*886e0*/  HMMA.1688.F32.TF32 R200, R240.reuse, R198, R236 ;  /* 0x000000c6f0c8723c */ /* 0x042ff600000810ec */
        /* <DEDUP_REMOVED lines=11> */
[----:B------:R-:W-:Y:S01]  /*887a0*/  STL.64 [R1+0x2010], R28 ;  /* 0x0020101c01007387 */ /* 0x000fe20000100a00 */
[C---:B-1----:R-:W-:Y:S03]  /*887b0*/  HMMA.1688.F32.TF32 R20, R240.reuse, R186, R32 ;  /* 0x000000baf014723c */ /* 0x042fe60000081020 */
[----:B------:R1:W-:Y:S03]  /*887c0*/  STL.64 [R1+0x2018], R30 ;  /* 0x0020181e01007387 */ /* 0x0003e60000100a00 */
[----:B-1----:R-:W-:Y:S01]  /*887d0*/  HMMA.1688.F32.TF32 R28, R240, R182, R60 ;  /* 0x000000b6f01c723c */ /* 0x002fe2000008103c */
[----:B------:R-:W-:-:S15]  /*887e0*/  STL.64 [R1+0x9078], R184 ;  /* 0x009078b801007387 */ /* 0x000fde0000100a00 */
[----:B------:R-:W-:-:S01]  /*887f0*/  NOP ;  /* 0x0000000000007918 */ /* 0x000fc20000000000 */
[----:B------:R-:W-:Y:S04]  /*88800*/  STL.64 [R1+0x2000], R20 ;  /* 0x0020001401007387 */ /* 0x000fe80000100a00 */
[----:B------:R1:W-:Y:S01]  /*88810*/  STL.64 [R1+0x2008], R22 ;  /* 0x0020081601007387 */ /* 0x0003e20000100a00 */
[C---:B------:R-:W-:Y:S03]  /*88820*/  HMMA.1688.F32.TF32 R32, R240.reuse, R174, R68 ;  /* 0x000000aef020723c */ /* 0x040fe60000081044 */
[----:B------:R-:W-:Y:S03]  /*88830*/  STL.64 [R1+0x1ff0], R28 ;  /* 0x001ff01c01007387 */ /* 0x000fe60000100a00 */
[C---:B-1----:R-:W-:Y:S01]  /*88840*/  HMMA.1688.F32.TF32 R20, R240.reuse, R178, R64 ;  /* 0x000000b2f014723c */ /* 0x042fe20000081040 */
[----:B------:R1:W-:Y:S05]  /*88850*/  STL.64 [R1+0x1ff8], R30 ;  /* 0x001ff81e01007387 */ /* 0x0003ea0000100a00 */
        /* <DEDUP_REMOVED lines=10> */
[C---:B-1----:R-:W-:Y:S09]  /*88900*/  HMMA.1688.F32.TF32 R28, R240.reuse, R158, R108 ;  /* 0x0000009ef01c723c */ /* 0x042ff2000008106c */
        /* <DEDUP_REMOVED lines=9> */
[----:B------:R1:W-:Y:S04]  /*889a0*/  STL.64 [R1+0x1f80], R20 ;  /* 0x001f801401007387 */ /* 0x0003e80000100a00 */
[----:B------:R2:W-:Y:S04]  /*889b0*/  STL.64 [R1+0x1f88], R22 ;  /* 0x001f881601007387 */ /* 0x0005e80000100a00 */
[----:B-1----:R-:W3:Y:S04]  /*889c0*/  LDL.LU R20, [R1+0xbd0] ;  /* 0x000bd00001147983 */ /* 0x002ee80000300800 */
[----:B------:R1:W-:Y:S04]  /*889d0*/  STL.64 [R1+0x1f70], R32 ;  /* 0x001f702001007387 */ /* 0x0003e80000100a00 */
[----:B------:R4:W-:Y:S04]  /*889e0*/  STL.64 [R1+0x1f78], R34 ;  /* 0x001f782201007387 */ /* 0x0009e80000100a00 */
[----:B------:R5:W-:Y:S04]  /*889f0*/  STL.64 [R1+0x1f60], R28 ;  /* 0x001f601c01007387 */ /* 0x000be80000100a00 */
[----:B------:R5:W-:Y:S04]  /*88a00*/  STL.64 [R1+0x1f68], R30 ;  /* 0x001f681e01007387 */ /* 0x000be80000100a00 */
[----:B------:R-:W3:Y:S04]  /*88a10*/  LDL.LU R21, [R1+0xbd4] ;  /* 0x000bd40001157983 */ /* 0x000ee80000300800 */
[----:B--2---:R-:W3:Y:S04]  /*88a20*/  LDL.LU R22, [R1+0xbd8] ;  /* 0x000bd80001167983 */ /* 0x004ee80000300800 */
[----:B------:R-:W3:Y:S04]  /*88a30*/  LDL.LU R23, [R1+0xbdc] ;  /* 0x000bdc0001177983 */ /* 0x000ee80000300800 */
[----:B-1----:R-:W2:Y:S04]  /*88a40*/  LDL.LU R32, [R1+0xc00] ;  /* 0x000c000001207983 */ /* 0x002ea80000300800 */
[----:B------:R-:W2:Y:S04]  /*88a50*/  LDL.LU R33, [R1+0xc04] ;  /* 0x000c040001217983 */ /* 0x000ea80000300800 */
[----:B----4-:R-:W2:Y:S04]  /*88a60*/  LDL.LU R34, [R1+0xc08] ;  /* 0x000c080001227983 */ /* 0x010ea80000300800 */
        /* <DEDUP_REMOVED lines=73> */
[----:B-----5:R-:W5:Y:S04]  /*88f00*/  LDL.LU R28, [R1+0xbc0] ;  /* 0x000bc000011c7983 */ /* 0x020f680000300800 */
[----:B------:R-:W5:Y:S04]  /*88f10*/  LDL.LU R29, [R1+0xbc4] ;  /* 0x000bc400011d7983 */ /* 0x000f680000300800 */
[----:B------:R-:W5:Y:S04]  /*88f20*/  LDL.LU R30, [R1+0xbc8] ;  /* 0x000bc800011e7983 */ /* 0x000f680000300800 */
[----:B------:R-:W5:Y:S01]  /*88f30*/  LDL.LU R31, [R1+0xbcc] ;  /* 0x000bcc00011f7983 */ /* 0x000f620000300800 */
[C---:B---3--:R-:W-:Y:S06]  /*88f40*/  HMMA.1688.F32.TF32 R236, R240.reuse, R138, R236 ;  /* 0x0000008af0ec723c */ /* 0x048fec00000810ec */
[C---:B--2---:R-:W-:Y:S06]  /*88f50*/  HMMA.1688.F32.TF32 R60, R240.reuse, R142, R60 ;  /* 0x0000008ef03c723c */ /* 0x044fec000008103c */
[----:B----4-:R-:W-:-:S15]  /*88f60*/  HMMA.1688.F32.TF32 R128, R240, R134, R128 ;  /* 0x00000086f080723c */ /* 0x010fde0000081080 */
[----:B------:R-:W-:-:S02]  /*88f70*/  NOP ;  /* 0x0000000000007918 */ /* 0x000fc40000000000 */
[----:B------:R-:W-:Y:S04]  /*88f80*/  STL.64 [R1+0x1f50], R60 ;  /* 0x001f503c01007387 */ /* 0x000fe80000100a00 */
[----:B------:R1:W-:Y:S04]  /*88f90*/  STL.64 [R1+0x1f58], R62 ;  /* 0x001f583e01007387 */ /* 0x0003e80000100a00 */
[----:B-1----:R-:W5:Y:S04]  /*88fa0*/  LDL.LU.64 R62, [R1+0x9110] ;  /* 0x00911000013e7983 */ /* 0x002f680000300a00 */
[----:B------:R-:W-:Y:S04]  /*88fb0*/  STL.64 [R1+0x1f40], R236 ;  /* 0x001f40ec01007387 */ /* 0x000fe80000100a00 */
[----:B------:R-:W-:Y:S04]  /*88fc0*/  STL.64 [R1+0x1f48], R238 ;  /* 0x001f48ee01007387 */ /* 0x000fe80000100a00 */
[----:B------:R-:W-:Y:S04]  /*88fd0*/  STL.64 [R1+0x1f30], R128 ;  /* 0x001f308001007387 */ /* 0x000fe80000100a00 */
[----:B------:R1:W-:Y:S01]  /*88fe0*/  STL.64 [R1+0x1f38], R130 ;  /* 0x001f388201007387 */ /* 0x0003e20000100a00 */
[C---:B------:R-:W-:Y:S03]  /*88ff0*/  HMMA.1688.F32.TF32 R120, R240.reuse, R126, R120 ;  /* 0x0000007ef078723c */ /* 0x040fe60000081078 */
[----:B------:R-:W-:Y:S03]  /*89000*/  LDS R236, [R252+UR10+0x41180] ;  /* 0x0411800afcec7984 */ /* 0x000fe60008000800 */
[C---:B------:R-:W-:Y:S01]  /*89010*/  HMMA.1688.F32.TF32 R112, R240.reuse, R118, R112 ;  /* 0x00000076f070723c */ /* 0x040fe20000081070 */
[----:B------:R-:W-:Y:S04]  /*89020*/  LDS R238, [R252+UR10+0x41980] ;  /* 0x0419800afcee7984 */ /* 0x000fe80008000800 */
[----:B-1----:R-:W2:Y:S01]  /*89030*/  LDL.LU.64 R130, [R1+0x9108] ;  /* 0x0091080001827983 */ /* 0x002ea20000300a00 */
[C---:B------:R-:W-:Y:S03]  /*89040*/  HMMA.1688.F32.TF32 R100, R240.reuse, R106, R100 ;  /* 0x0000006af064723c */ /* 0x040fe60000081064 */
[----:B------:R-:W-:Y:S03]  /*89050*/  LDS R237, [R2+UR10+0x41180] ;  /* 0x0411800a02ed7984 */ /* 0x000fe60008000800 */
[C---:B------:R-:W-:Y:S01]  /*89060*/  HMMA.1688.F32.TF32 R184, R240.reuse, R98, R184 ;  /* 0x00000062f0b8723c */ /* 0x040fe200000810b8 */
[----:B------:R-:W1:Y:S05]  /*89070*/  LDS R239, [R2+UR10+0x41980] ;  /* 0x0419800a02ef7984 */ /* 0x000e6a0008000800 */
        /* <DEDUP_REMOVED lines=13> */
[----:B------:R-:W-:Y:S04]  /*89150*/  STL.64 [R1+0x1ef0], R112 ;  /* 0x001ef07001007387 */ /* 0x000fe80000100a00 */
[----:B------:R4:W-:Y:S04]  /*89160*/  STL.64 [R1+0x1ef8], R114 ;  /* 0x001ef87201007387 */ /* 0x0009e80000100a00 */
[----:B----4-:R-:W4:Y:S02]  /*89170*/  LDL.LU.64 R114, [R1+0x90e8] ;  /* 0x0090e80001727983 */ /* 0x010f240000300a00 */
[----:B----4-:R-:W-:-:S15]  /*89180*/  HMMA.1688.F32.TF32 R108, R240, R114, R108 ;  /* 0x00000072f06c723c */ /* 0x010fde000008106c */
[----:B------:R-:W-:-:S08]  /*89190*/  NOP ;  /* 0x0000000000007918 */ /* 0x000fd00000000000 */
[----:B------:R-:W-:Y:S04]  /*891a0*/  STL.64 [R1+0x1ee0], R108 ;  /* 0x001ee06c01007387 */ /* 0x000fe80000100a00 */
[----:B------:R4:W-:Y:S04]  /*891b0*/  STL.64 [R1+0x1ee8], R110 ;  /* 0x001ee86e01007387 */ /* 0x0009e80000100a00 */
[----:B----4-:R-:W4:Y:S02]  /*891c0*/  LDL.LU.64 R110, [R1+0x90e0] ;  /* 0x0090e000016e7983 */ /* 0x010f240000300a00 */
[----:B----4-:R-:W-:-:S15]  /*891d0*/  HMMA.1688.F32.TF32 R80, R240, R110, R80 ;  /* 0x0000006ef050723c */ /* 0x010fde0000081050 */
[----:B------:R-:W-:-:S08]  /*891e0*/  NOP ;  /* 0x0000000000007918 */ /* 0x000fd00000000000 */
[----:B------:R-:W-:Y:S04]  /*891f0*/  STL.64 [R1+0x1ed0], R80 ;  /* 0x001ed05001007387 */ /* 0x000fe80000100a00 */
[----:B------:R4:W-:Y:S04]  /*89200*/  STL.64 [R1+0x1ed8], R82 ;  /* 0x001ed85201007387 */ /* 0x0009e80000100a00 */
[----:B----4-:R-:W4:Y:S04]  /*89210*/  LDL.LU.64 R82, [R1+0x90d8] ;  /* 0x0090d80001527983 */ /* 0x010f280000300a00 */
[----:B------:R-:W-:Y:S04]  /*89220*/  STL.64 [R1+0x1ec0], R100 ;  /* 0x001ec06401007387 */ /* 0x000fe80000100a00 */
[----:B------:R1:W-:Y:S04]  /*89230*/  STL.64 [R1+0x1ec8], R102 ;  /* 0x001ec86601007387 */ /* 0x0003e80000100a00 */
[----:B-1----:R-:W5:Y:S02]  /*89240*/  LDL.LU.64 R102, [R1+0x90d0] ;  /* 0x0090d00001667983 */ /* 0x002f640000300a00 */
[----:B-----5:R-:W-:-:S15]  /*89250*/  HMMA.1688.F32.TF32 R84, R240, R102, R84 ;  /* 0x00000066f054723c */ /* 0x020fde0000081054 */
[----:B------:R-:W-:-:S08]  /*89260*/  NOP ;  /* 0x0000000000007918 */ /* 0x000fd00000000000 */
[----:B------:R-:W-:Y:S04]  /*89270*/  STL.64 [R1+0x1eb0], R84 ;  /* 0x001eb05401007387 */ /* 0x000fe80000100a00 */
[----:B------:R1:W-:Y:S04]  /*89280*/  STL.64 [R1+0x1eb8], R86 ;  /* 0x001eb85601007387 */ /* 0x0003e80000100a00 */
[----:B-1----:R-:W5:Y:S01]  /*89290*/  LDL.LU.64 R86, [R1+0x90c8] ;  /* 0x0090c80001567983 */ /* 0x002f620000300a00 */
[C---:B------:R-:W-:Y:S03]  /*892a0*/  HMMA.1688.F32.TF32 R192, R240.reuse, R94, R192 ;  /* 0x0000005ef0c0723c */ /* 0x040fe600000810c0 */
[----:B------:R-:W-:Y:S04]  /*892b0*/  STL.64 [R1+0x1ea0], R184 ;  /* 0x001ea0b801007387 */ /* 0x000fe80000100a00 */
[----:B------:R1:W-:Y:S02]  /*892c0*/  STL.64 [R1+0x1ea8], R186 ;  /* 0x001ea8ba01007387 */ /* 0x0003e40000100a00 */
[----:B-1----:R-:W-:-:S14]  /*892d0*/  HMMA.1688.F32.TF32 R184, R240, R90, R196 ;  /* 0x0000005af0b8723c */ /* 0x002fdc00000810c4 */
[----:B------:R-:W-:Y:S04]  /*892e0*/  STL.64 [R1+0x1e90], R192 ;  /* 0x001e90c001007387 */ /* 0x000fe80000100a00 */
[----:B------:R4:W-:Y:S02]  /*892f0*/  STL.64 [R1+0x1e98], R194 ;  /* 0x001e98c201007387 */ /* 0x0009e40000100a00 */
[C---:B----4-:R-:W-:Y:S03]  /*89300*/  HMMA.1688.F32.TF32 R192, R240.reuse, R82, R204 ;  /* 0x00000052f0c0723c */ /* 0x050fe600000810cc */
[----:B------:R-:W-:Y:S04]  /*89310*/  STL.64 [R1+0x1e80], R184 ;  /* 0x001e80b801007387 */ /* 0x000fe80000100a00 */
[----:B------:R1:W-:Y:S02]  /*89320*/  STL.64 [R1+0x1e88], R186 ;  /* 0x001e88ba01007387 */ /* 0x0003e40000100a00 */
[C---:B-1----:R-:W-:Y:S06]  /*89330*/  HMMA.1688.F32.TF32 R184, R240.reuse, R78, R32 ;  /* 0x0000004ef0b8723c */ /* 0x042fec0000081020 */
[----:B-----5:R-:W-:-:S15]  /*89340*/  HMMA.1688.F32.TF32 R196, R240, R86, R200 ;  /* 0x00000056f0c4723c */ /* 0x020fde00000810c8 */
[----:B------:R-:W-:-:S08]  /*89350*/  NOP ;  /* 0x0000000000007918 */ /* 0x000fd00000000000 */
[----:B------:R-:W-:Y:S04]  /*89360*/  STL.64 [R1+0x1e70], R196 ;  /* 0x001e70c401007387 */ /* 0x000fe80000100a00 */
[----:B------:R-:W-:Y:S04]  /*89370*/  STL.64 [R1+0x1e78], R198 ;  /* 0x001e78c601007387 */ /* 0x000fe80000100a00 */
[----:B------:R-:W4:Y:S04]  /*89380*/  LDL.LU R32, [R1+0xbb0] ;  /* 0x000bb00001207983 */ /* 0x000f280000300800 */
[----:B------:R-:W-:Y:S04]  /*89390*/  STL.64 [R1+0x1e60], R192 ;  /* 0x001e60c001007387 */ /* 0x000fe80000100a00 */
[----:B------:R-:W-:Y:S04]  /*893a0*/  STL.64 [R1+0x1e68], R194 ;  /* 0x001e68c201007387 */ /* 0x000fe80000100a00 */
[----:B------:R-:W-:Y:S04]  /*893b0*/  STL.64 [R1+0x1e40], R184 ;  /* 0x001e40b801007387 */ /* 0x000fe80000100a00 */
[----:B------:R1:W-:Y:S04]  /*893c0*/  STL.64 [R1+0x1e48], R186 ;  /* 0x001e48ba01007387 */ /* 0x0003e80000100a00 */
[----:B------:R-:W4:Y:S04]  /*893d0*/  LDL.LU R33, [R1+0xbb4] ;  /* 0x000bb40001217983 */ /* 0x000f280000300800 */
[----:B------:R-:W4:Y:S04]  /*893e0*/  LDL.LU R34, [R1+0xbb8] ;  /* 0x000bb80001227983 */ /* 0x000f280000300800 */
[----:B------:R-:W4:Y:S01]  /*893f0*/  LDL.LU R35, [R1+0xbbc] ;  /* 0x000bbc0001237983 */ /* 0x000f220000300800 */
[----:B-1----:R-:W-:Y:S06]  /*89400*/  HMMA.1688.F32.TF32 R184, R240, R74, R212 ;  /* 0x0000004af0b8723c */ /* 0x002fec00000810d4 */
[----:B------:R-:W-:Y:S04]  /*89410*/  STL.64 [R1+0x9030], R74 ;  /* 0x0090304a01007387 */ /* 0x000fe80000100a00 */
[----:B------:R2:W-:-:S13]  /*89420*/  STL.64 [R1+0x9028], R72 ;  /* 0x0090284801007387 */ /* 0x0005da0000100a00 */
[----:B------:R-:W-:Y:S04]  /*89430*/  STL.64 [R1+0x1e30], R184 ;  /* 0x001e30b801007387 */ /* 0x000fe80000100a00 */
[----:B------:R3:W-:Y:S01]  /*89440*/  STL.64 [R1+0x1e38], R186 ;  /* 0x001e38ba01007387 */ /* 0x0007e20000100a00 */
[C---:B--2---:R-:W-:Y:S06]  /*89450*/  HMMA.1688.F32.TF32 R72, R240.reuse, R66, R20 ;  /* 0x00000042f048723c */ /* 0x044fec0000081014 */
[C---:B------:R-:W-:Y:S06]  /*89460*/  HMMA.1688.F32.TF32 R20, R240.reuse, R62, R28 ;  /* 0x0000003ef014723c */ /* 0x040fec000008101c */
[----:B---3--:R-:W-:-:S15]  /*89470*/  HMMA.1688.F32.TF32 R184, R240, R70, R216 ;  /* 0x00000046f0b8723c */ /* 0x008fde00000810d8 */
[----:B------:R-:W-:-:S08]  /*89480*/  NOP ;  /* 0x0000000000007918 */ /* 0x000fd00000000000 */
[----:B------:R1:W-:Y:S04]  /*89490*/  STL.64 [R1+0x1e20], R184 ;  /* 0x001e20b801007387 */ /* 0x0003e80000100a00 */
[----:B------:R2:W-:Y:S04]  /*894a0*/  STL.64 [R1+0x1e28], R186 ;  /* 0x001e28ba01007387 */ /* 0x0005e80000100a00 */
[----:B------:R-:W3:Y:S04]  /*894b0*/  LDL.LU R28, [R1+0xba0] ;  /* 0x000ba000011c7983 */ /* 0x000ee80000300800 */
[----:B------:R5:W-:Y:S04]  /*894c0*/  STL.64 [R1+0x1e10], R72 ;  /* 0x001e104801007387 */ /* 0x000be80000100a00 */
[----:B------:R5:W-:Y:S04]  /*894d0*/  STL.64 [R1+0x1e18], R74 ;  /* 0x001e184a01007387 */ /* 0x000be80000100a00 */
[----:B------:R-:W-:Y:S04]  /*894e0*/  STL.64 [R1+0x1e00], R20 ;  /* 0x001e001401007387 */ /* 0x000fe80000100a00 */
        /* <DEDUP_REMOVED lines=10> */
[----:B--2---:R-:W2:Y:S04]  /*89590*/  LDL.LU R186, [R1+0xb08] ;  /* 0x000b080001ba7983 */ /* 0x004ea80000300800 */
[----:B------:R-:W2:Y:S04]  /*895a0*/  LDL.LU R187, [R1+0xb0c] ;  /* 0x000b0c0001bb7983 */ /* 0x000ea80000300800 */
[----:B-----5:R-:W5:Y:S04]  /*895b0*/  LDL.LU R72, [R1+0xb10] ;  /* 0x000b100001487983 */ /* 0x020f680000300800 */
        /* <DEDUP_REMOVED lines=11> */
[----:B------:R-:W5:Y:S01]  /*89670*/  LDL.LU R204, [R1+0xb80] ;  /* 0x000b800001cc7983 */ /* 0x000f620000300800 */
[----:B----4-:R-:W-:-:S15]  /*89680*/  HMMA.1688.F32.TF32 R20, R240, R58, R32 ;  /* 0x0000003af014723c */ /* 0x010fde0000081020 */
[----:B------:R-:W-:-:S08]  /*89690*/  NOP ;  /* 0x0000000000007918 */ /* 0x000fd00000000000 */
[----:B------:R1:W-:Y:S04]  /*896a0*/  STL.64 [R1+0x1df0], R20 ;  /* 0x001df01401007387 */ /* 0x0003e80000100a00 */
[----:B------:R4:W-:Y:S04]  /*896b0*/  STL.64 [R1+0x1df8], R22 ;  /* 0x001df81601007387 */ /* 0x0009e80000100a00 */
[----:B------:R-:W5:Y:S04]  /*896c0*/  LDL.LU R205, [R1+0xb84] ;  /* 0x000b840001cd7983 */ /* 0x000f680000300800 */
[----:B------:R-:W5:Y:S04]  /*896d0*/  LDL.LU R206, [R1+0xb88] ;  /* 0x000b880001ce7983 */ /* 0x000f680000300800 */
[----:B------:R-:W5:Y:S04]  /*896e0*/  LDL.LU R207, [R1+0xb8c] ;  /* 0x000b8c0001cf7983 */ /* 0x000f680000300800 */
[----:B-1----:R-:W5:Y:S04]  /*896f0*/  LDL.LU R20, [R1+0xb70] ;  /* 0x000b700001147983 */ /* 0x002f680000300800 */
[----:B------:R-:W5:Y:S04]  /*89700*/  LDL.LU R21, [R1+0xb74] ;  /* 0x000b740001157983 */ /* 0x000f680000300800 */
[----:B----4-:R-:W4:Y:S04]  /*89710*/  LDL.LU R22, [R1+0xb78] ;  /* 0x000b780001167983 */ /* 0x010f280000300800 */
[----:B------:R-:W4:Y:S04]  /*89720*/  LDL.LU R23, [R1+0xb7c] ;  /* 0x000b7c0001177983 */ /* 0x000f280000300800 */
[----:B------:R-:W4:Y:S04]  /*89730*/  LDL.LU R32, [R1+0xb60] ;  /* 0x000b600001207983 */ /* 0x000f280000300800 */
[----:B------:R-:W4:Y:S04]  /*89740*/  LDL.LU R33, [R1+0xb64] ;  /* 0x000b640001217983 */ /* 0x000f280000300800 */
[----:B------:R-:W4:Y:S04]  /*89750*/  LDL.LU R34, [R1+0xb68] ;  /* 0x000b680001227983 */ /* 0x000f280000300800 */
[----:B------:R-:W4:Y:S01]  /*89760*/  LDL.LU R35, [R1+0xb6c] ;  /* 0x000b6c0001237983 */ /* 0x000f220000300800 */
[----:B---3--:R-:W-:Y:S03]  /*89770*/  HMMA.1688.F32.TF32 R192, R240, R54, R28 ;  /* 0x00000036f0c0723c */ /* 0x008fe6000008101c */
[----:B------:R-:W3:-:S15]  /*89780*/  LDL.LU R28, [R1+0xb50] ;  /* 0x000b5000011c7983 */ /* 0x000ede0000300800 */
[----:B------:R-:W-:-:S05]  /*89790*/  NOP ;  /* 0x0000000000007918 */ /* 0x000fca0000000000 */
[----:B------:R1:W-:Y:S04]  /*897a0*/  STL.64 [R1+0x1de0], R192 ;  /* 0x001de0c001007387 */ /* 0x0003e80000100a00 */
[----:B------:R1:W-:Y:S04]  /*897b0*/  STL.64 [R1+0x1de8], R194 ;  /* 0x001de8c201007387 */ /* 0x0003e80000100a00 */
[----:B------:R-:W3:Y:S04]  /*897c0*/  LDL.LU R29, [R1+0xb54] ;  /* 0x000b5400011d7983 */ /* 0x000ee80000300800 */
[----:B------:R-:W3:Y:S04]  /*897d0*/  LDL.LU R30, [R1+0xb58] ;  /* 0x000b5800011e7983 */ /* 0x000ee80000300800 */
[----:B------:R-:W3:Y:S04]  /*897e0*/  LDL.LU R31, [R1+0xb5c] ;  /* 0x000b5c00011f7983 */ /* 0x000ee80000300800 */
[----:B-1----:R-:W3:Y:S04]  /*897f0*/  LDL.LU R192, [R1+0x980] ;  /* 0x0009800001c07983 */ /* 0x002ee80000300800 */
[----:B------:R-:W3:Y:S04]  /*89800*/  LDL.LU R193, [R1+0x984] ;  /* 0x0009840001c17983 */ /* 0x000ee80000300800 */
[----:B------:R-:W3:Y:S04]  /*89810*/  LDL.LU R194, [R1+0x988] ;  /* 0x0009880001c27983 */ /* 0x000ee80000300800 */
[----:B------:R-:W3:Y:S04]  /*89820*/  LDL.LU R195, [R1+0x98c] ;  /* 0x00098c0001c37983 */ /* 0x000ee80000300800 */
[----:B------:R-:W3:Y:S01]  /*89830*/  LDL.LU.64 R198, [R1+0x38] ;  /* 0x0000380001c67983 */ /* 0x000ee20000300a00 */
[C---:B--2---:R-:W-:Y:S03]  /*89840*/  HMMA.1688.F32.TF32 R200, R240.reuse, R50, R200 ;  /* 0x00000032f0c8723c */ /* 0x044fe600000810c8 */
[----:B------:R-:W-:Y:S04]  /*89850*/  STL.64 [R1+0x8fe8], R54 ;  /* 0x008fe83601007387 */ /* 0x000fe80000100a00 */
[----:B------:R1:W-:Y:S04]  /*89860*/  STL.64 [R1+0x8fe0], R52 ;  /* 0x008fe03401007387 */ /* 0x0003e80000100a00 */
[----:B-1----:R-:W2:Y:S04]  /*89870*/  LDL.LU R52, [R1+0xb20] ;  /* 0x000b200001347983 */ /* 0x002ea80000300800 */
[----:B------:R-:W2:Y:S04]  /*89880*/  LDL.LU R53, [R1+0xb24] ;  /* 0x000b240001357983 */ /* 0x000ea80000300800 */
[----:B------:R-:W2:Y:S04]  /*89890*/  LDL.LU R54, [R1+0xb28] ;  /* 0x000b280001367983 */ /* 0x000ea80000300800 */
[----:B------:R-:W2:Y:S04]  /*898a0*/  LDL.LU R55, [R1+0xb2c] ;  /* 0x000b2c0001377983 */ /* 0x000ea80000300800 */
[----:B------:R-:W-:Y:S04]  /*898b0*/  STL.64 [R1+0x8fd8], R50 ;  /* 0x008fd83201007387 */ /* 0x000fe80000100a00 */
[----:B------:R1:W-:Y:S04]  /*898c0*/  STL.64 [R1+0x8fd0], R48 ;  /* 0x008fd03001007387 */ /* 0x0003e80000100a00 */
[----:B------:R1:W-:Y:S04]  /*898d0*/  STL.64 [R1+0x1dc0], R200 ;  /* 0x001dc0c801007387 */ /* 0x0003e80000100a00 */
[----:B------:R4:W-:Y:S04]  /*898e0*/  STL.64 [R1+0x1dc8], R202 ;  /* 0x001dc8ca01007387 */ /* 0x0009e80000100a00 */
[----:B-1----:R-:W2:Y:S04]  /*898f0*/  LDL.LU R48, [R1+0xb30] ;  /* 0x000b300001307983 */ /* 0x002ea80000300800 */
[----:B------:R-:W2:Y:S04]  /*89900*/  LDL.LU R49, [R1+0xb34] ;  /* 0x000b340001317983 */ /* 0x000ea80000300800 */
[----:B------:R-:W2:Y:S04]  /*89910*/  LDL.LU R50, [R1+0xb38] ;  /* 0x000b380001327983 */ /* 0x000ea80000300800 */
[----:B------:R-:W2:Y:S04]  /*89920*/  LDL.LU R51, [R1+0xb3c] ;  /* 0x000b3c0001337983 */ /* 0x000ea80000300800 */
[----:B------:R-:W2:Y:S01]  /*89930*/  LDL.LU R200, [R1+0xae0] ;  /* 0x000ae00001c87983 */ /* 0x000ea20000300800 */
[C---:B-----5:R-:W-:Y:S06]  /*89940*/  HMMA.1688.F32.TF32 R204, R240.reuse, R46, R204 ;  /* 0x0000002ef0cc723c */ /* 0x060fec00000810cc */
[C---:B----4-:R-:W-:Y:S06]  /*89950*/  HMMA.1688.F32.TF32 R20, R240.reuse, R42, R20 ;  /* 0x0000002af014723c */ /* 0x050fec0000081014 */
[C---:B------:R-:W-:Y:S11]  /*89960*/  HMMA.1688.F32.TF32 R32, R240.reuse, R38, R32 ;  /* 0x00000026f020723c */ /* 0x040ff60000081020 */
[----:B------:R-:W-:Y:S04]  /*89970*/  STL.64 [R1+0x1db0], R204 ;  /* 0x001db0cc01007387 */ /* 0x000fe80000100a00 */
[----:B------:R1:W-:Y:S04]  /*89980*/  STL.64 [R1+0x1db8], R206 ;  /* 0x001db8ce01007387 */ /* 0x0003e80000100a00 */
[----:B------:R-:W4:Y:S04]  /*89990*/  LDL.LU R201, [R1+0xae4] ;  /* 0x000ae40001c97983 */ /* 0x000f280000300800 */
[----:B------:R-:W4:Y:S04]  /*899a0*/  LDL.LU R202, [R1+0xae8] ;  /* 0x000ae80001ca7983 */ /* 0x000f280000300800 */
[----:B------:R-:W4:Y:S04]  /*899b0*/  LDL.LU R203, [R1+0xaec] ;  /* 0x000aec0001cb7983 */ /* 0x000f280000300800 */
[----:B-1----:R-:W4:Y:S04]  /*899c0*/  LDL.LU.64 R206, [R1+0x28] ;  /* 0x0000280001ce7983 */ /* 0x002f280000300a00 */
[----:B------:R-:W-:Y:S04]  /*899d0*/  STL.64 [R1+0x1da0], R20 ;  /* 0x001da01401007387 */ /* 0x000fe80000100a00 */
[----:B------:R1:W-:Y:S04]  /*899e0*/  STL.64 [R1+0x1da8], R22 ;  /* 0x001da81601007387 */ /* 0x0003e80000100a00 */
[----:B-1----:R-:W5:Y:S04]  /*899f0*/  LDL.LU.64 R22, [R1+0x90c0] ;  /* 0x0090c00001167983 */ /* 0x002f680000300a00 */
[----:B------:R-:W-:Y:S04]  /*89a00*/  STL.64 [R1+0x1d90], R32 ;  /* 0x001d902001007387 */ /* 0x000fe80000100a00 */
[----:B------:R1:W-:Y:S04]  /*89a10*/  STL.64 [R1+0x1d98], R34 ;  /* 0x001d982201007387 */ /* 0x0003e80000100a00 */
[----:B-1----:R-:W3:Y:S04]  /*89a20*/  LDL.LU.64 R34, [R1+0x90b8] ;  /* 0x0090b80001227983 */ /* 0x002ee80000300a00 */
[----:B------:R-:W4:Y:S04]  /*89a30*/  LDL.LU R33, [R1+0x90b0] ;  /* 0x0090b00001217983 */ /* 0x000f280000300800 */
        /* <DEDUP_REMOVED lines=10> */
[----:B-1----:R-:W5:Y:S01]  /*89ae0*/  LDL.LU.64 R30, [R1+0x90a8] ;  /* 0x0090a800011e7983 */ /* 0x002f620000300a00 */
[----:B--2---:R-:W-:Y:S01]  /*89af0*/  HMMA.1688.F32.TF32 R48, R240, R26, R48 ;  /* 0x0000001af030723c */ /* 0x004fe20000081030 */
[----:B------:R-:W-:-:S02]  /*89b00*/  IMAD.MOV.U32 R5, RZ, RZ, R198 ;  /* 0x000000ffff057224 */ /* 0x000fc400078e00c6 */
[----:B------:R-:W-:-:S03]  /*89b10*/  IMAD.MOV.U32 R4, RZ, RZ, R199 ;  /* 0x000000ffff047224 */ /* 0x000fc600078e00c7 */
[C---:B-----5:R-:W-:Y:S06]  /*89b20*/  HMMA.1688.F32.TF32 R36, R240.reuse, R30, R36 ;  /* 0x0000001ef024723c */ /* 0x060fec0000081024 */
[----:B------:R1:W-:Y:S02]  /*89b30*/  STL.64 [R1+0x8f88], R30 ;  /* 0x008f881e01007387 */ /* 0x0003e40000100a00 */
[----:B-1----:R-:W-:-:S15]  /*89b40*/  HMMA.1688.F32.TF32 R28, R240, R18, R72 ;  /* 0x00000012f01c723c */ /* 0x002fde0000081048 */
[----:B------:R-:W-:Y:S04]  /*89b50*/  STL.64 [R1+0x1d60], R36 ;  /* 0x001d602401007387 */ /* 0x000fe80000100a00 */
[----:B------:R1:W-:Y:S02]  /*89b60*/  STL.64 [R1+0x1d68], R38 ;  /* 0x001d682601007387 */ /* 0x0003e40000100a00 */
[C---:B-1----:R-:W-:Y:S02]  /*89b70*/  HMMA.1688.F32.TF32 R36, R240.reuse, R22, R52 ;  /* 0x00000016f024723c */ /* 0x042fe40000081034 */
[----:B------:R-:W-:Y:S04]  /*89b80*/  STL.64 [R1+0x1d50], R48 ;  /* 0x001d503001007387 */ /* 0x000fe80000100a00 */
[----:B------:R1:W-:Y:S02]  /*89b90*/  STL.64 [R1+0x1d58], R50 ;  /* 0x001d583201007387 */ /* 0x0003e40000100a00 */
[----:B-1----:R-:W-:-:S15]  /*89ba0*/  HMMA.1688.F32.TF32 R48, R240, R14, R184 ;  /* 0x0000000ef030723c */ /* 0x002fde00000810b8 */
[----:B------:R-:W-:Y:S04]  /*89bb0*/  STL.64 [R1+0x1d40], R36 ;  /* 0x001d402401007387 */ /* 0x000fe80000100a00 */
[----:B------:R1:W-:Y:S04]  /*89bc0*/  STL.64 [R1+0x1d48], R38 ;  /* 0x001d482601007387 */ /* 0x0003e80000100a00 */
[----:B------:R-:W-:Y:S04]  /*89bd0*/  STL.64 [R1+0x1d30], R28 ;  /* 0x001d301c01007387 */ /* 0x000fe80000100a00 */
[----:B------:R2:W-:Y:S01]  /*89be0*/  STL.64 [R1+0x1d38], R30 ;  /* 0x001d381e01007387 */ /* 0x0005e20000100a00 */
[C---:B-1----:R-:W-:Y:S06]  /*89bf0*/  HMMA.1688.F32.TF32 R36, R240.reuse, R10, R212 ;  /* 0x0000000af024723c */ /* 0x042fec00000810d4 */
[----:B--2---:R-:W-:Y:S01]  /*89c00*/  HMMA.1688.F32.TF32 R28, R240, R6, R216 ;  /* 0x00000006f01c723c */ /* 0x004fe200000810d8 */
        /* <DEDUP_REMOVED lines=8> */
[----:B------:R-:W2:Y:S04]  /*89c90*/  LDL.LU R214, [R1+0xcf8] ;  /* 0x000cf80001d67983 */ /* 0x000ea80000300800 */
[----:B------:R-:W2:Y:S04]  /*89ca0*/  LDL.LU R215, [R1+0xcfc] ;  /* 0x000cfc0001d77983 */ /* 0x000ea80000300800 */
[----:B------:R-:W2:Y:S01]  /*89cb0*/  LDL.LU.64 R218, [R1+0x18] ;  /* 0x0000180001da7983 */ /* 0x000ea20000300a00 */
[----:B-1----:R-:W-:Y:S03]  /*89cc0*/  HMMA.1688.F32.TF32 R28, R236, R198, R192 ;  /* 0x000000c6ec1c723c */ /* 0x002fe600000810c0 */
[----:B------:R-:W-:Y:S04]  /*89cd0*/  STL.64 [R1+0x8f60], R6 ;  /* 0x008f600601007387 */ /* 0x000fe80000100a00 */
[----:B------:R-:W-:-:S15]  /*89ce0*/  STL.64 [R1+0x8f80], R22 ;  /* 0x008f801601007387 */ /* 0x000fde0000100a00 */
[----:B------:R-:W-:-:S02]  /*89cf0*/  NOP ;  /* 0x0000000000007918 */ /* 0x000fc40000000000 */
[----:B------:R-:W-:Y:S02]  /*89d00*/  IMAD.MOV.U32 R20, RZ, RZ, R29 ;  /* 0x000000ffff147224 */ /* 0x000fe400078e001d */
[----:B------:R-:W-:Y:S02]  /*89d10*/  IMAD.MOV.U32 R21, RZ, RZ, R30 ;  /* 0x000000ffff157224 */ /* 0x000fe400078e001e */
[----:B------:R-:W-:-:S03]  /*89d20*/  IMAD.MOV.U32 R9, RZ, RZ, R28 ;  /* 0x000000ffff097224 */ /* 0x000fc600078e001c */
[----:B------:R-:W-:Y:S04]  /*89d30*/  STL.64 [R1+0x8f78], R20 ;  /* 0x008f781401007387 */ /* 0x000fe80000100a00 */
[----:B------:R-:W-:Y:S04]  /*89d40*/  STL.64 [R1+0x8f70], R10 ;  /* 0x008f700a01007387 */ /* 0x000fe80000100a00 */
[----:B------:R2:W-:Y:S04]  /*89d50*/  STL [R1+0x8f68], R9 ;  /* 0x008f680901007387 */ /* 0x0005e80000100800 */
        /* <DEDUP_REMOVED lines=8> */
[----:B------:R-:W5:Y:S01]  /*89de0*/  LDL.LU.64 R194, [R1+0x8] ;  /* 0x0000080001c27983 */ /* 0x000f620000300a00 */
[----:B------:R-:W-:-:S02]  /*89df0*/  IMAD.MOV.U32 R24, RZ, RZ, R31 ;  /* 0x000000ffff187224 */ /* 0x000fc400078e001f */
[----:B----4-:R-:W-:Y:S01]  /*89e00*/  HMMA.1688.F32.TF32 R28, R236, R206, R200 ;  /* 0x000000ceec1c723c */ /* 0x010fe200000810c8 */
[----:B------:R-:W-:-:S15]  /*89e10*/  STL.64 [R1+0x8fc8], R26 ;  /* 0x008fc81a01007387 */ /* 0x000fde0000100a00 */
[----:B------:R-:W-:-:S08]  /*89e20*/  NOP ;  /* 0x0000000000007918 */ /* 0x000fd00000000000 */
[----:B------:R-:W-:Y:S02]  /*89e30*/  IMAD.MOV.U32 R25, RZ, RZ, R31 ;  /* 0x000000ffff197224 */ /* 0x000fe400078e001f */
[----:B------:R-:W-:Y:S02]  /*89e40*/  IMAD.MOV.U32 R13, RZ, RZ, R29 ;  /* 0x000000ffff0d7224 */ /* 0x000fe400078e001d */
[----:B------:R-:W-:Y:S01]  /*89e50*/  IMAD.MOV.U32 R12, RZ, RZ, R30 ;  /* 0x000000ffff0c7224 */ /* 0x000fe200078e001e */
[----:B------:R1:W-:Y:S01]  /*89e60*/  STL.64 [R1+0x8fc0], R24 ;  /* 0x008fc01801007387 */ /* 0x0003e20000100a00 */
[----:B------:R-:W-:-:S03]  /*89e70*/  IMAD.MOV.U32 R16, RZ, RZ, R28 ;  /* 0x000000ffff107224 */ /* 0x000fc600078e001c */
[----:B------:R-:W-:Y:S04]  /*89e80*/  STL.64 [R1+0x8fb8], R14 ;  /* 0x008fb80e01007387 */ /* 0x000fe80000100a00 */
[----:B------:R-:W-:Y:S04]  /*89e90*/  STL.64 [R1+0x8fb0], R12 ;  /* 0x008fb00c01007387 */ /* 0x000fe80000100a00 */
[----:B------:R-:W-:Y:S04]  /*89ea0*/  STL.64 [R1+0x8f98], R18 ;  /* 0x008f981201007387 */ /* 0x000fe80000100a00 */
[----:B------:R4:W-:Y:S04]  /*89eb0*/  STL [R1+0x8f90], R16 ;  /* 0x008f901001007387 */ /* 0x0009e80000100800 */
[----:B------:R-:W4:Y:S04]  /*89ec0*/  LDL.LU R200, [R1+0xd20] ;  /* 0x000d200001c87983 */ /* 0x000f280000300800 */
[----:B------:R-:W4:Y:S04]  /*89ed0*/  LDL.LU R201, [R1+0xd24] ;  /* 0x000d240001c97983 */ /* 0x000f280000300800 */
[----:B------:R-:W4:Y:S04]  /*89ee0*/  LDL.LU R202, [R1+0xd28] ;  /* 0x000d280001ca7983 */ /* 0x000f280000300800 */
[----:B------:R-:W4:Y:S01]  /*89ef0*/  LDL.LU R203, [R1+0xd2c] ;  /* 0x000d2c0001cb7983 */ /* 0x000f220000300800 */
[----:B------:R-:W-:Y:S01]  /*89f00*/  MOV R92, R206 ;  /* 0x000000ce005c7202 */ /* 0x000fe20000000f00 */
[----:B------:R-:W-:-:S02]  /*89f10*/  IMAD.MOV.U32 R32, RZ, RZ, R207 ;  /* 0x000000ffff207224 */ /* 0x000fc400078e00cf */
[----:B------:R-:W4:Y:S04]  /*89f20*/  LDL.LU R204, [R1+0xd30] ;  /* 0x000d300001cc7983 */ /* 0x000f280000300800 */
[----:B------:R-:W4:Y:S04]  /*89f30*/  LDL.LU R205, [R1+0xd34] ;  /* 0x000d340001cd7983 */ /* 0x000f280000300800 */
[----:B------:R-:W4:Y:S04]  /*89f40*/  LDL.LU R206, [R1+0xd38] ;  /* 0x000d380001ce7983 */ /* 0x000f280000300800 */
[----:B------:R-:W4:Y:S04]  /*89f50*/  LDL.LU R207, [R1+0xd3c] ;  /* 0x000d3c0001cf7983 */ /* 0x000f280000300800 */
[----:B------:R-:W4:Y:S04]  /*89f60*/  LDL.LU R216, [R1+0xd50] ;  /* 0x000d500001d87983 */ /* 0x000f280000300800 */
[----:B------:R-:W4:Y:S01]  /*89f70*/  LDL.LU R217, [R1+0xd54] ;  /* 0x000d540001d97983 */ /* 0x000f220000300800 */
[----:B--2---:R-:W-:Y:S06]  /*89f80*/  HMMA.1688.F32.TF32 R8, R236, R218, R212 ;  /* 0x000000daec08723c */ /* 0x004fec00000810d4 */
[----:B------:R-:W-:Y:S01]  /*89f90*/  IMAD.MOV.U32 R7, RZ, RZ, R218 ;  /* 0x000000ffff077224 */ /* 0x000fe200078e00da */
[----:B------:R-:W-:Y:S01]  /*89fa0*/  MOV R6, R219 ;  /* 0x000000db00067202 */ /* 0x000fe20000000f00 */
[----:B------:R-:W2:Y:S04]  /*89fb0*/  LDL.LU R218, [R1+0xd58] ;  /* 0x000d580001da7983 */ /* 0x000ea80000300800 */
[----:B------:R-:W2:Y:S04]  /*89fc0*/  LDL.LU R219, [R1+0xd5c] ;  /* 0x000d5c0001db7983 */ /* 0x000ea80000300800 */
[----:B------:R-:W2:Y:S04]  /*89fd0*/  LDL.LU R212, [R1+0xd40] ;  /* 0x000d400001d47983 */ /* 0x000ea80000300800 */
[----:B------:R-:W2:Y:S04]  /*89fe0*/  LDL.LU R213, [R1+0xd44] ;  /* 0x000d440001d57983 */ /* 0x000ea80000300800 */
[----:B------:R-:W2:Y:S04]  /*89ff0*/  LDL.LU R214, [R1+0xd48] ;  /* 0x000d480001d67983 */ /* 0x000ea80000300800 */
[----:B------:R-:W2:Y:S01]  /*8a000*/  LDL.LU R215, [R1+0xd4c] ;  /* 0x000d4c0001d77983 */ /* 0x000ea20000300800 */
[----:B------:R-:W-:-:S02]  /*8a010*/  IMAD.MOV.U32 R149, RZ, RZ, R8 ;  /* 0x000000ffff957224 */ /* 0x000fc400078e0008 */
        /* <DEDUP_REMOVED lines=9> */
[----:B---3--:R-:W-:-:S15]  /*8a0b0*/  HMMA.1688.F32.TF32 R8, R236, R250, R196 ;  /* 0x000000faec08723c */ /* 0x008fde00000810c4 */
[----:B------:R-:W-:-:S09]  /*8a0c0*/  NOP ;  /* 0x0000000000007918 */ /* 0x000fd20000000000 */
        /* <DEDUP_REMOVED lines=10> */
[----:B------:R-:W-:Y:S01]  /*8a170*/  HMMA.1688.F32.TF32 R8, R236, R234, R204 ;  /* 0x000000eaec08723c */ /* 0x000fe200000810cc */
[----:B------:R-:W-:-:S15]  /*8a180*/  STL.64 [R1+0x9010], R66 ;  /* 0x0090104201007387 */ /* 0x000fde0000100a00 */
[----:B------:R-:W-:-:S08]  /*8a190*/  NOP ;  /* 0x0000000000007918 */ /* 0x000fd00000000000 */
[----:B------:R-:W-:Y:S01]  /*8a1a0*/  IMAD.MOV.U32 R140, RZ, RZ, R8 ;  /* 0x000000ffff8c7224 */ /* 0x000fe200078e0008 */
[----:B------:R-:W-:Y:S01]  /*8a1b0*/  MOV R144, R10 ;  /* 0x0000000a00907202 */ /* 0x000fe20000000f00 */
[----:B------:R-:W-:Y:S02]  /*8a1c0*/  IMAD.MOV.U32 R141, RZ, RZ, R9 ;  /* 0x000000ffff8d7224 */ /* 0x000fe400078e0009 */
[----:B------:R-:W-:Y:S01]  /*8a1d0*/  IMAD.MOV.U32 R145, RZ, RZ, R11 ;  /* 0x000000ffff917224 */ /* 0x000fe200078e000b */
[----:B------:R3:W-:Y:S01]  /*8a1e0*/  STL.64 [R1+0x9008], R64 ;  /* 0x0090084001007387 */ /* 0x0007e20000100a00 */
[----:B------:R-:W-:Y:S02]  /*8a1f0*/  IMAD.MOV.U32 R248, RZ, RZ, R194 ;  /* 0x000000fffff87224 */ /* 0x000fe400078e00c2 */
[----:B------:R-:W-:Y:S01]  /*8a200*/  IMAD.MOV.U32 R249, RZ, RZ, R195 ;  /* 0x000000fffff97224 */ /* 0x000fe200078e00c3 */
[----:B------:R-:W-:Y:S04]  /*8a210*/  STL.64 [R1+0x8ff8], R46 ;  /* 0x008ff82e01007387 */ /* 0x000fe80000100a00 */
[----:B------:R4:W-:Y:S04]  /*8a220*/  STL.64 [R1+0x8ff0], R44 ;  /* 0x008ff02c01007387 */ /* 0x0009e80000100a00 */
[----:B------:R-:W-:Y:S04]  /*8a230*/  STL.64 [R1+0x8f40], R250 ;  /* 0x008f40fa01007387 */ /* 0x000fe80000100a00 */
[----:B------:R-:W-:Y:S04]  /*8a240*/  STL.64 [R1+0x9000], R248 ;  /* 0x009000f801007387 */ /* 0x000fe80000100a00 */
[----:B------:R-:W-:Y:S04]  /*8a250*/  STL.64 [R1+0x9020], R246 ;  /* 0x009020f601007387 */ /* 0x000fe80000100a00 */
        /* <DEDUP_REMOVED lines=21> */
[----:B--2---:R-:W-:-:S15]  /*8a3b0*/  HMMA.1688.F32.TF32 R8, R236, R230, R212 ;  /* 0x000000e6ec08723c */ /* 0x004fde00000810d4 */
        /* <DEDUP_REMOVED lines=9> */
[----:B------:R-:W2:Y:S01]  /*8a450*/  LDL.LU R8, [R1+0xe10] ;  /* 0x000e100001087983 */ /* 0x000ea20000300800 */
[----:B------:R-:W-:Y:S02]  /*8a460*/  IMAD.MOV.U32 R189, RZ, RZ, R10 ;  /* 0x000000ffffbd7224 */ /* 0x000fe400078e000a */
[----:B------:R-:W-:Y:S01]  /*8a470*/  IMAD.MOV.U32 R188, RZ, RZ, R11 ;  /* 0x000000ffffbc7224 */ /* 0x000fe200078e000b */
        /* <DEDUP_REMOVED lines=12> */
[----:B------:R-:W3:Y:S04]  /*8a540*/  LDL.LU R65, [R1+0xe54] ;  /* 0x000e540001417983 */ /* 0x000ee80000300800 */
[----:B------:R-:W3:Y:S04]  /*8a550*/  LDL.LU R66, [R1+0xe58] ;  /* 0x000e580001427983 */ /* 0x000ee80000300800 */
[----:B------:R-:W3:Y:S04]  /*8a560*/  LDL.LU R67, [R1+0xe5c] ;  /* 0x000e5c0001437983 */ /* 0x000ee80000300800 */
[----:B----4-:R-:W4:Y:S04]  /*8a570*/  LDL.LU R44, [R1+0xe60] ;  /* 0x000e6000012c7983 */ /* 0x010f280000300800 */
[----:B------:R-:W4:Y:S04]  /*8a580*/  LDL.LU R45, [R1+0xe64] ;  /* 0x000e6400012d7983 */ /* 0x000f280000300800 */
[----:B------:R-:W4:Y:S04]  /*8a590*/  LDL.LU R46, [R1+0xe68] ;  /* 0x000e6800012e7983 */ /* 0x000f280000300800 */
[----:B------:R-:W4:Y:S04]  /*8a5a0*/  LDL.LU R47, [R1+0xe6c] ;  /* 0x000e6c00012f7983 */ /* 0x000f280000300800 */
        /* <DEDUP_REMOVED lines=48> */
[----:B----4-:R-:W-:-:S15]  /*8a8b0*/  HMMA.1688.F32.TF32 R216, R236, R222, R216 ;  /* 0x000000deecd8723c */ /* 0x010fde00000810d8 */
[----:B------:R-:W-:-:S09]  /*8a8c0*/  NOP ;  /* 0x0000000000007918 */ /* 0x000fd20000000000 */
[----:B------:R-:W-:Y:S02]  /*8a8d0*/  IMAD.MOV.U32 R209, RZ, RZ, R218 ;  /* 0x000000ffffd17224 */ /* 0x000fe400078e00da */
[----:B------:R-:W-:Y:S02]  /*8a8e0*/  IMAD.MOV.U32 R208, RZ, RZ, R219 ;  /* 0x000000ffffd07224 */ /* 0x000fe400078e00db */
[----:B------:R-:W5:Y:S01]  /*8a8f0*/  LDL.LU.64 R218, [R1+0x90a0] ;  /* 0x0090a00001da7983 */ /* 0x000f620000300a00 */
[----:B------:R-:W-:Y:S02]  /*8a900*/  IMAD.MOV.U32 R108, RZ, RZ, R216 ;  /* 0x000000ffff6c7224 */ /* 0x000fe400078e00d8 */
[----:B------:R-:W-:Y:S02]  /*8a910*/  IMAD.MOV.U32 R109, RZ, RZ, R217 ;  /* 0x000000ffff6d7224 */ /* 0x000fe400078e00d9 */
[----:B------:R-:W4:Y:S01]  /*8a920*/  LDL.LU.64 R216, [R1+0x9098] ;  /* 0x0090980001d87983 */ /* 0x000f220000300a00 */
[----:B-----5:R-:W-:-:S15]  /*8a930*/  HMMA.1688.F32.TF32 R212, R236, R218, R212 ;  /* 0x000000daecd4723c */ /* 0x020fde00000810d4 */
[----:B------:R-:W-:-:S09]  /*8a940*/  NOP ;  /* 0x0000000000007918 */ /* 0x000fd20000000000 */
[----:B------:R-:W-:Y:S02]  /*8a950*/  IMAD.MOV.U32 R57, RZ, RZ, R214 ;  /* 0x000000ffff397224 */ /* 0x000fe400078e00d6 */
[----:B------:R-:W-:Y:S02]  /*8a960*/  IMAD.MOV.U32 R56, RZ, RZ, R215 ;  /* 0x000000ffff387224 */ /* 0x000fe400078e00d7 */
[----:B------:R-:W3:Y:S01]  /*8a970*/  LDL.LU.64 R214, [R1+0x9090] ;  /* 0x0090900001d67983 */ /* 0x000ee20000300a00 */
[C---:B--2---:R-:W-:Y:S01]  /*8a980*/  HMMA.1688.F32.TF32 R204, R236.reuse, R210, R204 ;  /* 0x000000d2eccc723c */ /* 0x044fe200000810cc */
[----:B------:R-:W-:Y:S01]  /*8a990*/  MOV R61, R212 ;  /* 0x000000d4003d7202 */ /* 0x000fe20000000f00 */
[----:B------:R-:W-:Y:S02]  /*8a9a0*/  IMAD.MOV.U32 R60, RZ, RZ, R213 ;  /* 0x000000ffff3c7224 */ /* 0x000fe400078e00d5 */
[----:B------:R-:W2:Y:S02]  /*8a9b0*/  LDL.LU.64 R212, [R1+0x9088] ;  /* 0x0090880001d47983 */ /* 0x000ea40000300a00 */
[----:B---3--:R-:W-:-:S15]  /*8a9c0*/  HMMA.1688.F32.TF32 R184, R236, R214, R184 ;  /* 0x000000d6ecb8723c */ /* 0x008fde00000810b8 */
[----:B------:R-:W-:-:S08]  /*8a9d0*/  NOP ;  /* 0x0000000000007918 */ /* 0x000fd00000000000 */
[----:B------:R-:W-:Y:S04]  /*8a9e0*/  STL.64 [R1+0x1c80], R184 ;  /* 0x001c80b801007387 */ /* 0x000fe80000100a00 */
[----:B------:R1:W-:Y:S04]  /*8a9f0*/  STL.64 [R1+0x1c88], R186 ;  /* 0x001c88ba01007387 */ /* 0x0003e80000100a00 */
[----:B-1----:R-:W3:Y:S04]  /*8aa00*/  LDL.LU.64 R186, [R1+0x9080] ;  /* 0x0090800001ba7983 */ /* 0x002ee80000300a00 */
[----:B------:R-:W5:Y:S04]  /*8aa10*/  LDL.LU.64 R184, [R1+0x9078] ;  /* 0x0090780001b87983 */ /* 0x000f680000300a00 */
[----:B------:R-:W-:Y:S04]  /*8aa20*/  STL.64 [R1+0x1c70], R204 ;  /* 0x001c70cc01007387 */ /* 0x000fe80000100a00 */
[----:B------:R1:W-:Y:S04]  /*8aa30*/  STL.64 [R1+0x1c78], R206 ;  /* 0x001c78ce01007387 */ /* 0x0003e80000100a00 */
[----:B-1----:R-:W4:Y:S04]  /*8aa40*/  LDL.LU.64 R206, [R1+0x9070] ;  /* 0x0090700001ce7983 */ /* 0x002f280000300a00 */
[----:B------:R-:W5:Y:S01]  /*8aa50*/  LDL.LU.64 R204, [R1+0x9068] ;  /* 0x0090680001cc7983 */ /* 0x000f620000300a00 */
[----:B----4-:R-:W-:-:S15]  /*8aa60*/  HMMA.1688.F32.TF32 R200, R236, R206, R200 ;  /* 0x000000ceecc8723c */ /* 0x010fde00000810c8 */
[----:B------:R-:W-:-:S08]  /*8aa70*/  NOP ;  /* 0x0000000000007918 */ /* 0x000fd00000000000 */
        /* <DEDUP_REMOVED lines=9> */
[----:B------:R-:W2:Y:S01]  /*8ab10*/  LDL.LU.64 R196, [R1+0x9048] ;  /* 0x0090480001c47983 */ /* 0x000ea20000300a00 */
[----:B----4-:R-:W-:-:S15]  /*8ab20*/  HMMA.1688.F32.TF32 R192, R236, R198, R192 ;  /* 0x000000c6ecc0723c */ /* 0x010fde00000810c0 */
[----:B------:R-:W-:-:S08]  /*8ab30*/  NOP ;  /* 0x0000000000007918 */ /* 0x000fd00000000000 */
[----:B------:R-:W-:Y:S04]  /*8ab40*/  STL.64 [R1+0x1c40], R192 ;  /* 0x001c40c001007387 */ /* 0x000fe80000100a00 */
[----:B------:R1:W-:Y:S04]  /*8ab50*/  STL.64 [R1+0x1c48], R194 ;  /* 0x001c48c201007387 */ /* 0x0003e80000100a00 */
[----:B-1----:R-:W4:Y:S04]  /*8ab60*/  LDL.LU.64 R194, [R1+0x9040] ;  /* 0x0090400001c27983 */ /* 0x002f280000300a00 */
[----:B------:R-:W5:Y:S04]  /*8ab70*/  LDL.LU.64 R192, [R1+0x9038] ;  /* 0x0090380001c07983 */ /* 0x000f680000300a00 */
[----:B------:R-:W-:Y:S04]  /*8ab80*/  STL.64 [R1+0x8f38], R198 ;  /* 0x008f38c601007387 */ /* 0x000fe80000100a00 */
[----:B--2---:R4:W-:Y:S01]  /*8ab90*/  STL.64 [R1+0x8f30], R196 ;  /* 0x008f30c401007387 */ /* 0x0049e20000100a00 */
[C---:B---3--:R-:W-:Y:S06]  /*8aba0*/  HMMA.1688.F32.TF32 R44, R236.reuse, R186, R44 ;  /* 0x000000baec2c723c */ /* 0x048fec000008102c */
[C---:B----4-:R-:W-:Y:S06]  /*8abb0*/  HMMA.1688.F32.TF32 R196, R236.reuse, R194, R244 ;  /* 0x000000c2ecc4723c */ /* 0x050fec00000810f4 */
[----:B------:R-:W-:-:S15]  /*8abc0*/  HMMA.1688.F32.TF32 R244, R236, R190, R248 ;  /* 0x000000beecf4723c */ /* 0x000fde00000810f8 */
[----:B------:R-:W-:-:S02]  /*8abd0*/  NOP ;  /* 0x0000000000007918 */ /* 0x000fc40000000000 */
[----:B------:R-:W-:Y:S04]  /*8abe0*/  STL.64 [R1+0x1c30], R196 ;  /* 0x001c30c401007387 */ /* 0x000fe80000100a00 */
[----:B------:R1:W-:Y:S04]  /*8abf0*/  STL.64 [R1+0x1c38], R198 ;  /* 0x001c38c601007387 */ /* 0x0003e80000100a00 */
[----:B------:R-:W-:Y:S04]  /*8ac00*/  STL.64 [R1+0x1c20], R244 ;  /* 0x001c20f401007387 */ /* 0x000fe80000100a00 */
[----:B------:R-:W-:Y:S01]  /*8ac10*/  STL.64 [R1+0x1c28], R246 ;  /* 0x001c28f601007387 */ /* 0x000fe20000100a00 */
[C---:B-1----:R-:W-:Y:S03]  /*8ac20*/  HMMA.1688.F32.TF32 R196, R236.reuse, R182, R64 ;  /* 0x000000b6ecc4723c */ /* 0x042fe60000081040 */
[----:B------:R-:W-:Y:S04]  /*8ac30*/  STL.64 [R1+0x1c10], R44 ;  /* 0x001c102c01007387 */ /* 0x000fe80000100a00 */
[----:B------:R1:W-:Y:S01]  /*8ac40*/  STL.64 [R1+0x1c18], R46 ;  /* 0x001c182e01007387 */ /* 0x0003e20000100a00 */
[C---:B------:R-:W-:Y:S06]  /*8ac50*/  HMMA.1688.F32.TF32 R64, R236.reuse, R178, R16 ;  /* 0x000000b2ec40723c */ /* 0x040fec0000081010 */
[C---:B------:R-:W-:Y:S06]  /*8ac60*/  HMMA.1688.F32.TF32 R16, R236.reuse, R170, R24 ;  /* 0x000000aaec10723c */ /* 0x040fec0000081018 */
[C---:B-1----:R-:W-:Y:S06]  /*8ac70*/  HMMA.1688.F32.TF32 R44, R236.reuse, R174, R12 ;  /* 0x000000aeec2c723c */ /* 0x042fec000008100c */
        /* <DEDUP_REMOVED lines=12> */
[C---:B-1----:R-:W-:Y:S03]  /*8ad40*/  HMMA.1688.F32.TF32 R16, R236.reuse, R158, R240 ;  /* 0x0000009eec10723c */ /* 0x042fe600000810f0 */
[----:B------:R-:W-:Y:S04]  /*8ad50*/  STL.64 [R1+0x1bb0], R8 ;  /* 0x001bb00801007387 */ /* 0x000fe80000100a00 */
[----:B------:R1:W-:Y:S01]  /*8ad60*/  STL.64 [R1+0x1bb8], R10 ;  /* 0x001bb80a01007387 */ /* 0x0003e20000100a00 */
[C---:B--2---:R-:W-:Y:S03]  /*8ad70*/  HMMA.1688.F32.TF32 R12, R236.reuse, R154, R28 ;  /* 0x0000009aec0c723c */ /* 0x044fe6000008101c */
[----:B------:R-:W-:Y:S04]  /*8ad80*/  LDS R240, [R33+UR10+0x41180] ;  /* 0x0411800a21f07984 */ /* 0x000fe80008000800 */
[----:B------:R-:W-:Y:S01]  /*8ad90*/  LDS R242, [R33+UR10+0x41980] ;  /* 0x0419800a21f27984 */ /* 0x000fe20008000800 */
[C---:B-1----:R-:W-:Y:S07]  /*8ada0*/  HMMA.1688.F32.TF32 R8, R236.reuse, R150, R36 ;  /* 0x00000096ec08723c */ /* 0x042fee0000081024 */
        /* <DEDUP_REMOVED lines=10> */
[----:B------:R-:W-:Y:S04]  /*8ae50*/  STL.64 [R1+0x1b78], R18 ;  /* 0x001b781201007387 */ /* 0x000fe80000100a00 */
[----:B------:R-:W2:Y:S04]  /*8ae60*/  LDL.LU R72, [R1+0x1010] ;  /* 0x0010100001487983 */ /* 0x000ea80000300800 */
[----:B------:R-:W-:Y:S04]  /*8ae70*/  STL.64 [R1+0x1b60], R12 ;  /* 0x001b600c01007387 */ /* 0x000fe80000100a00 */
[----:B------:R-:W-:Y:S04]  /*8ae80*/  STL.64 [R1+0x1b68], R14 ;  /* 0x001b680e01007387 */ /* 0x000fe80000100a00 */
[----:B------:R1:W-:Y:S04]  /*8ae90*/  STL.64 [R1+0x1b50], R8 ;  /* 0x001b500801007387 */ /* 0x0003e80000100a00 */
[----:B------:R3:W-:Y:S04]  /*8aea0*/  STL.64 [R1+0x1b58], R10 ;  /* 0x001b580a01007387 */ /* 0x0007e80000100a00 */
[----:B------:R-:W2:Y:S04]  /*8aeb0*/  LDL.LU R73, [R1+0x1014] ;  /* 0x0010140001497983 */ /* 0x000ea80000300800 */
[----:B------:R-:W2:Y:S04]  /*8aec0*/  LDL.LU R74, [R1+0x1018] ;  /* 0x00101800014a7983 */ /* 0x000ea80000300800 */
[----:B------:R-:W2:Y:S04]  /*8aed0*/  LDL.LU R75, [R1+0x101c] ;  /* 0x00101c00014b7983 */ /* 0x000ea80000300800 */
[----:B------:R-:W4:Y:S04]  /*8aee0*/  LDL.LU R48, [R1+0x1030] ;  /* 0x0010300001307983 */ /* 0x000f280000300800 */
[----:B------:R-:W4:Y:S04]  /*8aef0*/  LDL.LU R49, [R1+0x1034] ;  /* 0x0010340001317983 */ /* 0x000f280000300800 */
[----:B------:R-:W4:Y:S04]  /*8af00*/  LDL.LU R50, [R1+0x1038] ;  /* 0x0010380001327983 */ /* 0x000f280000300800 */
[----:B------:R-:W4:Y:S04]  /*8af10*/  LDL.LU R51, [R1+0x103c] ;  /* 0x00103c0001337983 */ /* 0x000f280000300800 */
[----:B-1----:R-:W5:Y:S04]  /*8af20*/  LDL.LU R8, [R1+0x1070] ;  /* 0x0010700001087983 */ /* 0x002f680000300800 */
[----:B------:R-:W5:Y:S04]  /*8af30*/  LDL.LU R9, [R1+0x1074] ;  /* 0x0010740001097983 */ /* 0x000f680000300800 */
[----:B---3--:R-:W5:Y:S04]  /*8af40*/  LDL.LU R10, [R1+0x1078] ;  /* 0x00107800010a7983 */ /* 0x008f680000300800 */
        /* <DEDUP_REMOVED lines=45> */
[C---:B---3--:R-:W-:Y:S06]  /*8b220*/  HMMA.1688.F32.TF32 R16, R236.reuse, R118, R16 ;  /* 0x00000076ec10723c */ /* 0x048fec0000081010 */
[C---:B-----5:R-:W-:Y:S06]  /*8b230*/  HMMA.1688.F32.TF32 R196, R236.reuse, R134, R244 ;  /* 0x00000086ecc4723c */ /* 0x060fec00000810f4 */
[----:B----4-:R-:W-:-:S15]  /*8b240*/  HMMA.1688.F32.TF32 R244, R236, R130, R248 ;  /* 0x00000082ecf4723c */ /* 0x010fde00000810f8 */
[----:B------:R-:W-:-:S02]  /*8b250*/  NOP ;  /* 0x0000000000007918 */ /* 0x000fc40000000000 */
[----:B------:R-:W-:Y:S04]  /*8b260*/  STL.64 [R1+0x3a0], R196 ;  /* 0x0003a0c401007387 */ /* 0x000fe80000100a00 */
[----:B------:R2:W-:Y:S02]  /*8b270*/  STL.64 [R1+0x3a8], R198 ;  /* 0x0003a8c601007387 */ /* 0x0005e40000100a00 */
[C---:B--2---:R-:W-:Y:S06]  /*8b280*/  HMMA.1688.F32.TF32 R196, R236.reuse, R126, R44 ;  /* 0x0000007eecc4723c */ /* 0x044fec000008102c */
[C---:B------:R-:W-:Y:S06]  /*8b290*/  HMMA.1688.F32.TF32 R44, R236.reuse, R122, R64 ;  /* 0x0000007aec2c723c */ /* 0x040fec0000081040 */
[C---:B------:R-:W-:Y:S01]  /*8b2a0*/  HMMA.1688.F32.TF32 R12, R236.reuse, R114, R12 ;  /* 0x00000072ec0c723c */ /* 0x040fe2000008100c */
[----:B------:R-:W-:Y:S04]  /*8b2b0*/  STL.64 [R1+0x390], R244 ;  /* 0x000390f401007387 */ /* 0x000fe80000100a00 */
[----:B------:R-:W-:Y:S06]  /*8b2c0*/  STL.64 [R1+0x398], R246 ;  /* 0x000398f601007387 */ /* 0x000fec0000100a00 */
        /* <DEDUP_REMOVED lines=11> */
[----:B------:R1:W-:Y:S01]  /*8b380*/  STL.64 [R1+0x358], R14 ;  /* 0x0003580e01007387 */ /* 0x0003e20000100a00 */
[C---:B------:R-:W-:Y:S06]  /*8b390*/  HMMA.1688.F32.TF32 R8, R236.reuse, R106, R8 ;  /* 0x0000006aec08723c */ /* 0x040fec0000081008 */
[----:B-1----:R-:W-:Y:S06]  /*8b3a0*/  HMMA.1688.F32.TF32 R12, R236, R110, R24 ;  /* 0x0000006eec0c723c */ /* 0x002fec0000081018 */
[----:B------:R-:W-:Y:S04]  /*8b3b0*/  STL.64 [R1+0x8f00], R110 ;  /* 0x008f006e01007387 */ /* 0x000fe80000100a00 */
[----:B------:R-:W-:-:S13]  /*8b3c0*/  STL.64 [R1+0x8ef8], R108 ;  /* 0x008ef86c01007387 */ /* 0x000fda0000100a00 */
[----:B------:R-:W-:Y:S04]  /*8b3d0*/  STL.64 [R1+0x340], R12 ;  /* 0x0003400c01007387 */ /* 0x000fe80000100a00 */
[----:B------:R-:W-:Y:S04]  /*8b3e0*/  STL.64 [R1+0x348], R14 ;  /* 0x0003480e01007387 */ /* 0x000fe80000100a00 */
[----:B------:R-:W-:Y:S04]  /*8b3f0*/  STL.64 [R1+0x8ef0], R106 ;  /* 0x008ef06a01007387 */ /* 0x000fe80000100a00 */
[----:B------:R-:W-:Y:S04]  /*8b400*/  STL.64 [R1+0x8ee8], R104 ;  /* 0x008ee86801007387 */ /* 0x000fe80000100a00 */
[----:B------:R-:W-:Y:S04]  /*8b410*/  STL.64 [R1+0x330], R8 ;  /* 0x0003300801007387 */ /* 0x000fe80000100a00 */
[----:B------:R1:W-:Y:S02]  /*8b420*/  STL.64 [R1+0x338], R10 ;  /* 0x0003380a01007387 */ /* 0x0003e40000100a00 */
[----:B-1----:R-:W-:Y:S06]  /*8b430*/  HMMA.1688.F32.TF32 R8, R236, R102, R20 ;  /* 0x00000066ec08723c */ /* 0x002fec0000081014 */
[----:B------:R-:W-:Y:S04]  /*8b440*/  STL.64 [R1+0x8ee0], R102 ;  /* 0x008ee06601007387 */ /* 0x000fe80000100a00 */
[----:B------:R-:W-:-:S13]  /*8b450*/  STL.64 [R1+0x8ed8], R100 ;  /* 0x008ed86401007387 */ /* 0x000fda0000100a00 */
[----:B------:R-:W-:Y:S04]  /*8b460*/  STL.64 [R1+0x320], R8 ;  /* 0x0003200801007387 */ /* 0x000fe80000100a00 */
[----:B------:R1:W-:Y:S02]  /*8b470*/  STL.64 [R1+0x328], R10 ;  /* 0x0003280a01007387 */ /* 0x0003e40000100a00 */
[C---:B-1----:R-:W-:Y:S06]  /*8b480*/  HMMA.1688.F32.TF32 R8, R236.reuse, R98, R28 ;  /* 0x00000062ec08723c */ /* 0x042fec000008101c */
[----:B------:R-:W-:Y:S04]  /*8b490*/  STL.64 [R1+0x8ed0], R98 ;  /* 0x008ed06201007387 */ /* 0x000fe80000100a00 */
[----:B------:R-:W-:Y:S01]  /*8b4a0*/  STL.64 [R1+0x8ec8], R96 ;  /* 0x008ec86001007387 */ /* 0x000fe20000100a00 */
[----:B------:R-:W-:-:S12]  /*8b4b0*/  HMMA.1688.F32.TF32 R12, R236, R94, R36 ;  /* 0x0000005eec0c723c */ /* 0x000fd80000081024 */
[----:B------:R-:W-:Y:S04]  /*8b4c0*/  STL.64 [R1+0x310], R8 ;  /* 0x0003100801007387 */ /* 0x000fe80000100a00 */
[----:B------:R1:W-:Y:S02]  /*8b4d0*/  STL.64 [R1+0x318], R10 ;  /* 0x0003180a01007387 */ /* 0x0003e40000100a00 */
[C---:B-1----:R-:W-:Y:S06]  /*8b4e0*/  HMMA.1688.F32.TF32 R8, R236.reuse, R90, R48 ;  /* 0x0000005aec08723c */ /* 0x042fec0000081030 */
[----:B------:R-:W-:Y:S04]  /*8b4f0*/  STL.64 [R1+0x8eb0], R90 ;  /* 0x008eb05a01007387 */ /* 0x000fe80000100a00 */
[----:B------:R-:W-:Y:S04]  /*8b500*/  STL.64 [R1+0x300], R12 ;  /* 0x0003000c01007387 */ /* 0x000fe80000100a00 */
[----:B------:R-:W-:Y:S04]  /*8b510*/  STL.64 [R1+0x308], R14 ;  /* 0x0003080e01007387 */ /* 0x000fe80000100a00 */
[----:B------:R-:W-:Y:S05]  /*8b520*/  STL.64 [R1+0x8ea8], R88 ;  /* 0x008ea85801007387 */ /* 0x000fea0000100a00 */
[----:B------:R-:W-:Y:S04]  /*8b530*/  STL.64 [R1+0x2f0], R8 ;  /* 0x0002f00801007387 */ /* 0x000fe80000100a00 */
[----:B------:R1:W-:Y:S02]  /*8b540*/  STL.64 [R1+0x2f8], R10 ;  /* 0x0002f80a01007387 */ /* 0x0003e40000100a00 */
[----:B-1----:R-:W-:Y:S06]  /*8b550*/  HMMA.1688.F32.TF32 R8, R236, R86, R52 ;  /* 0x00000056ec08723c */ /* 0x002fec0000081034 */
[----:B------:R-:W-:Y:S04]  /*8b560*/  STL.64 [R1+0x8ea0], R86 ;  /* 0x008ea05601007387 */ /* 0x000fe80000100a00 */
[----:B------:R-:W-:-:S13]  /*8b570*/  STL.64 [R1+0x8e98], R84 ;  /* 0x008e985401007387 */ /* 0x000fda0000100a00 */
[----:B------:R-:W-:Y:S04]  /*8b580*/  STL.64 [R1+0x2e0], R8 ;  /* 0x0002e00801007387 */ /* 0x000fe80000100a00 */
[----:B------:R1:W-:Y:S02]  /*8b590*/  STL.64 [R1+0x2e8], R10 ;  /* 0x0002e80a01007387 */ /* 0x0003e40000100a00 */
[----:B-1----:R-:W-:-:S15]  /*8b5a0*/  HMMA.1688.F32.TF32 R8, R236, R82, R72 ;  /* 0x00000052ec08723c */ /* 0x002fde0000081048 */
[----:B------:R-:W-:-:S08]  /*8b5b0*/  NOP ;  /* 0x0000000000007918 */ /* 0x000fd00000000000 */
        /* <DEDUP_REMOVED lines=69> */
[----:B------:R-:W4:Y:S01]  /*8ba10*/  LDL.LU R51, [R1+0xfac] ;  /* 0x000fac0001337983 */ /* 0x000f220000300800 */
[----:B------:R-:W-:-:S03]  /*8ba20*/  MOV R107, R4 ;  /* 0x00000004006b7202 */ /* 0x000fc60000000f00 */
[----:B------:R-:W4:Y:S01]  /*8ba30*/  LDL.LU R16, [R1+0xf60] ;  /* 0x000f600001107983 */ /* 0x000f220000300800 */
[----:B------:R-:W-:-:S03]  /*8ba40*/  IMAD.MOV.U32 R106, RZ, RZ, R5 ;  /* 0x000000ffff6a7224 */ /* 0x000fc600078e0005 */
[----:B------:R-:W4:Y:S01]  /*8ba50*/  LDL.LU R17, [R1+0xf64] ;  /* 0x000f640001117983 */ /* 0x000f220000300800 */
[----:B------:R-:W-:-:S03]  /*8ba60*/  IMAD.MOV.U32 R199, RZ, RZ, R6 ;  /* 0x000000ffffc77224 */ /* 0x000fc600078e0006 */
[----:B------:R-:W4:Y:S01]  /*8ba70*/  LDL.LU R18, [R1+0xf68] ;  /* 0x000f680001127983 */ /* 0x000f220000300800 */
[----:B------:R-:W-:-:S03]  /*8ba80*/  IMAD.MOV.U32 R198, RZ, RZ, R7 ;  /* 0x000000ffffc67224 */ /* 0x000fc600078e0007 */
        /* <DEDUP_REMOVED lines=13> */
[----:B------:R-:W-:Y:S04]  /*8bb60*/  STL.64 [R1+0x8ec0], R82 ;  /* 0x008ec05201007387 */ /* 0x000fe80000100a00 */
[----:B------:R1:W-:Y:S04]  /*8bb70*/  STL.64 [R1+0x8eb8], R80 ;  /* 0x008eb85001007387 */ /* 0x0003e80000100a00 */
[----:B-1----:R-:W4:Y:S04]  /*8bb80*/  LDL.LU R80, [R1+0xf10] ;  /* 0x000f100001507983 */ /* 0x002f280000300800 */
[----:B------:R-:W4:Y:S04]  /*8bb90*/  LDL.LU R81, [R1+0xf14] ;  /* 0x000f140001517983 */ /* 0x000f280000300800 */
[----:B------:R-:W4:Y:S04]  /*8bba0*/  LDL.LU R82, [R1+0xf18] ;  /* 0x000f180001527983 */ /* 0x000f280000300800 */
[----:B------:R-:W4:Y:S01]  /*8bbb0*/  LDL.LU R83, [R1+0xf1c] ;  /* 0x000f1c0001537983 */ /* 0x000f220000300800 */
[----:B-----5:R-:W-:-:S15]  /*8bbc0*/  HMMA.1688.F32.TF32 R72, R236, R78, R72 ;  /* 0x0000004eec48723c */ /* 0x020fde0000081048 */
[----:B------:R-:W-:-:S08]  /*8bbd0*/  NOP ;  /* 0x0000000000007918 */ /* 0x000fd00000000000 */
[----:B------:R-:W-:Y:S04]  /*8bbe0*/  STL.64 [R1+0x2c0], R72 ;  /* 0x0002c04801007387 */ /* 0x000fe80000100a00 */
[----:B------:R1:W-:Y:S04]  /*8bbf0*/  STL.64 [R1+0x2c8], R74 ;  /* 0x0002c84a01007387 */ /* 0x0003e80000100a00 */
[----:B-1----:R-:W2:Y:S01]  /*8bc00*/  LDL.LU.64 R74, [R1+0x9030] ;  /* 0x00903000014a7983 */ /* 0x002ea20000300a00 */
[C---:B---3--:R-:W-:Y:S03]  /*8bc10*/  HMMA.1688.F32.TF32 R64, R236.reuse, R70, R64 ;  /* 0x00000046ec40723c */ /* 0x048fe60000081040 */
[----:B------:R-:W3:Y:S03]  /*8bc20*/  LDL.LU.64 R72, [R1+0x9028] ;  /* 0x0090280001487983 */ /* 0x000ee60000300a00 */
[----:B--2---:R-:W-:-:S15]  /*8bc30*/  HMMA.1688.F32.TF32 R244, R236, R74, R244 ;  /* 0x0000004aecf4723c */ /* 0x004fde00000810f4 */
[----:B------:R-:W-:-:S08]  /*8bc40*/  NOP ;  /* 0x0000000000007918 */ /* 0x000fd00000000000 */
[----:B------:R-:W-:Y:S04]  /*8bc50*/  STL.64 [R1+0x2b0], R244 ;  /* 0x0002b0f401007387 */ /* 0x000fe80000100a00 */
[----:B------:R1:W-:Y:S04]  /*8bc60*/  STL.64 [R1+0x2b8], R246 ;  /* 0x0002b8f601007387 */ /* 0x0003e80000100a00 */
[----:B-1----:R-:W2:Y:S04]  /*8bc70*/  LDL.LU.64 R246, [R1+0x9020] ;  /* 0x0090200001f67983 */ /* 0x002ea80000300a00 */
[----:B------:R-:W5:Y:S04]  /*8bc80*/  LDL.LU.64 R244, [R1+0x9018] ;  /* 0x0090180001f47983 */ /* 0x000f680000300a00 */
[----:B------:R-:W-:Y:S04]  /*8bc90*/  STL.64 [R1+0x2a0], R64 ;  /* 0x0002a04001007387 */ /* 0x000fe80000100a00 */
[----:B------:R1:W-:Y:S04]  /*8bca0*/  STL.64 [R1+0x2a8], R66 ;  /* 0x0002a84201007387 */ /* 0x0003e80000100a00 */
[----:B-1----:R-:W4:Y:S01]  /*8bcb0*/  LDL.LU.64 R66, [R1+0x9010] ;  /* 0x0090100001427983 */ /* 0x002f220000300a00 */
[C---:B------:R-:W-:Y:S03]  /*8bcc0*/  HMMA.1688.F32.TF32 R44, R236.reuse, R62, R44 ;  /* 0x0000003eec2c723c */ /* 0x040fe6000008102c */
[----:B------:R-:W3:Y:S03]  /*8bcd0*/  LDL.LU.64 R64, [R1+0x9008] ;  /* 0x0090080001407983 */ /* 0x000ee60000300a00 */
[C---:B------:R-:W-:Y:S06]  /*8bce0*/  HMMA.1688.F32.TF32 R52, R236.reuse, R58, R52 ;  /* 0x0000003aec34723c */ /* 0x040fec0000081034 */
[----:B----4-:R-:W-:-:S15]  /*8bcf0*/  HMMA.1688.F32.TF32 R248, R236, R66, R248 ;  /* 0x00000042ecf8723c */ /* 0x010fde00000810f8 */
[----:B------:R-:W-:-:S08]  /*8bd00*/  NOP ;  /* 0x0000000000007918 */ /* 0x000fd00000000000 */
[----:B------:R1:W-:Y:S04]  /*8bd10*/  STL.64 [R1+0x290], R248 ;  /* 0x000290f801007387 */ /* 0x0003e80000100a00 */
[----:B------:R-:W-:Y:S04]  /*8bd20*/  STL.64 [R1+0x298], R250 ;  /* 0x000298fa01007387 */ /* 0x000fe80000100a00 */
[----:B-1----:R-:W4:Y:S04]  /*8bd30*/  LDL.LU.64 R248, [R1+0x9000] ;  /* 0x0090000001f87983 */ /* 0x002f280000300a00 */
[----:B------:R-:W-:Y:S04]  /*8bd40*/  STL.64 [R1+0x1b40], R44 ;  /* 0x001b402c01007387 */ /* 0x000fe80000100a00 */
[----:B------:R1:W-:Y:S04]  /*8bd50*/  STL.64 [R1+0x1b48], R46 ;  /* 0x001b482e01007387 */ /* 0x0003e80000100a00 */
[----:B-1----:R-:W2:Y:S04]  /*8bd60*/  LDL.LU.64 R46, [R1+0x8ff8] ;  /* 0x008ff800012e7983 */ /* 0x002ea80000300a00 */
[----:B------:R-:W3:Y:S04]  /*8bd70*/  LDL.LU.64 R44, [R1+0x8ff0] ;  /* 0x008ff000012c7983 */ /* 0x000ee80000300a00 */
[----:B------:R-:W-:Y:S04]  /*8bd80*/  STL.64 [R1+0x1b30], R52 ;  /* 0x001b303401007387 */ /* 0x000fe80000100a00 */
[----:B------:R1:W-:Y:S04]  /*8bd90*/  STL.64 [R1+0x1b38], R54 ;  /* 0x001b383601007387 */ /* 0x0003e80000100a00 */
[----:B-1----:R-:W5:Y:S04]  /*8bda0*/  LDL.LU.64 R54, [R1+0x8fe8] ;  /* 0x008fe80001367983 */ /* 0x002f680000300a00 */
[----:B------:R-:W3:Y:S01]  /*8bdb0*/  LDL.LU.64 R52, [R1+0x8fe0] ;  /* 0x008fe00001347983 */ /* 0x000ee20000300a00 */
[----:B-----5:R-:W-:-:S15]  /*8bdc0*/  HMMA.1688.F32.TF32 R48, R236, R54, R48 ;  /* 0x00000036ec30723c */ /* 0x020fde0000081030 */
[----:B------:R-:W-:-:S08]  /*8bdd0*/  NOP ;  /* 0x0000000000007918 */ /* 0x000fd00000000000 */
[----:B------:R-:W-:Y:S04]  /*8bde0*/  STL.64 [R1+0x1b20], R48 ;  /* 0x001b203001007387 */ /* 0x000fe80000100a00 */
[----:B------:R1:W-:Y:S04]  /*8bdf0*/  STL.64 [R1+0x1b28], R50 ;  /* 0x001b283201007387 */ /* 0x0003e80000100a00 */
[----:B-1----:R-:W5:Y:S01]  /*8be00*/  LDL.LU.64 R50, [R1+0x8fd8] ;  /* 0x008fd80001327983 */ /* 0x002f620000300a00 */
[C---:B--2---:R-:W-:Y:S03]  /*8be10*/  HMMA.1688.F32.TF32 R12, R236.reuse, R46, R12 ;  /* 0x0000002eec0c723c */ /* 0x044fe6000008100c */
[----:B------:R-:W2:Y:S03]  /*8be20*/  LDL.LU.64 R48, [R1+0x8fd0] ;  /* 0x008fd00001307983 */ /* 0x000ea60000300a00 */
[C---:B------:R-:W-:Y:S06]  /*8be30*/  HMMA.1688.F32.TF32 R36, R236.reuse, R42, R36 ;  /* 0x0000002aec24723c */ /* 0x040fec0000081024 */
[----:B-----5:R-:W-:-:S15]  /*8be40*/  HMMA.1688.F32.TF32 R24, R236, R50, R24 ;  /* 0x00000032ec18723c */ /* 0x020fde0000081018 */
[----:B------:R-:W-:-:S08]  /*8be50*/  NOP ;  /* 0x0000000000007918 */ /* 0x000fd00000000000 */
[----:B------:R-:W-:Y:S04]  /*8be60*/  STL.64 [R1+0x1b10], R24 ;  /* 0x001b101801007387 */ /* 0x000fe80000100a00 */
[----:B------:R1:W-:Y:S04]  /*8be70*/  STL.64 [R1+0x1b18], R26 ;  /* 0x001b181a01007387 */ /* 0x0003e80000100a00 */
[----:B-1----:R-:W5:Y:S04]  /*8be80*/  LDL.LU.64 R26, [R1+0x8fc8] ;  /* 0x008fc800011a7983 */ /* 0x002f680000300a00 */
[----:B------:R-:W3:Y:S04]  /*8be90*/  LDL.LU.64 R24, [R1+0x8fc0] ;  /* 0x008fc00001187983 */ /* 0x000ee80000300a00 */
[----:B------:R-:W-:Y:S04]  /*8bea0*/  STL.64 [R1+0x1b00], R12 ;  /* 0x001b000c01007387 */ /* 0x000fe80000100a00 */
[----:B------:R1:W-:Y:S04]  /*8beb0*/  STL.64 [R1+0x1b08], R14 ;  /* 0x001b080e01007387 */ /* 0x0003e80000100a00 */
[----:B-1----:R-:W4:Y:S04]  /*8bec0*/  LDL.LU.64 R14, [R1+0x8fb8] ;  /* 0x008fb800010e7983 */ /* 0x002f280000300a00 */
[----:B------:R-:W2:Y:S04]  /*8bed0*/  LDL.LU.64 R12, [R1+0x8fb0] ;  /* 0x008fb000010c7983 */ /* 0x000ea80000300a00 */
[----:B------:R-:W-:Y:S04]  /*8bee0*/  STL.64 [R1+0x1af0], R36 ;  /* 0x001af02401007387 */ /* 0x000fe80000100a00 */
[----:B------:R1:W-:Y:S04]  /*8bef0*/  STL.64 [R1+0x1af8], R38 ;  /* 0x001af82601007387 */ /* 0x0003e80000100a00 */
[----:B-1----:R-:W5:Y:S01]  /*8bf00*/  LDL.LU.64 R38, [R1+0x8fa8] ;  /* 0x008fa80001267983 */ /* 0x002f620000300a00 */
[C---:B------:R-:W-:Y:S03]  /*8bf10*/  HMMA.1688.F32.TF32 R28, R236.reuse, R34, R28 ;  /* 0x00000022ec1c723c */ /* 0x040fe6000008101c */
[----:B------:R-:W2:Y:S03]  /*8bf20*/  LDL.LU.64 R36, [R1+0x8fa0] ;  /* 0x008fa00001247983 */ /* 0x000ea60000300a00 */
[----:B-----5:R-:W-:-:S15]  /*8bf30*/  HMMA.1688.F32.TF32 R16, R236, R38, R16 ;  /* 0x00000026ec10723c */ /* 0x020fde0000081010 */
[----:B------:R-:W-:-:S08]  /*8bf40*/  NOP ;  /* 0x0000000000007918 */ /* 0x000fd00000000000 */
[----:B------:R-:W-:Y:S04]  /*8bf50*/  STL.64 [R1+0x1ae0], R16 ;  /* 0x001ae01001007387 */ /* 0x000fe80000100a00 */
[----:B------:R1:W-:Y:S04]  /*8bf60*/  STL.64 [R1+0x1ae8], R18 ;  /* 0x001ae81201007387 */ /* 0x0003e80000100a00 */
[----:B-1----:R-:W5:Y:S04]  /*8bf70*/  LDL.LU.64 R18, [R1+0x8f98] ;  /* 0x008f980001127983 */ /* 0x002f680000300a00 */
[----:B------:R-:W2:Y:S04]  /*8bf80*/  LDL.LU R16, [R1+0x8f90] ;  /* 0x008f900001107983 */ /* 0x000ea80000300800 */
        /* <DEDUP_REMOVED lines=8> */
[----:B------:R-:W-:Y:S03]  /*8c010*/  HMMA.1688.F32.TF32 R8, R236, R26, R8 ;  /* 0x0000001aec08723c */ /* 0x000fe60000081008 */
[----:B------:R-:W2:-:S15]  /*8c020*/  LDL.LU.64 R20, [R1+0x8f78] ;  /* 0x008f780001147983 */ /* 0x000e9e0000300a00 */
[----:B------:R-:W-:-:S05]  /*8c030*/  NOP ;  /* 0x0000000000007918 */ /* 0x000fca0000000000 */
[----:B------:R-:W-:Y:S04]  /*8c040*/  STL.64 [R1+0x1ab0], R8 ;  /* 0x001ab00801007387 */ /* 0x000fe80000100a00 */
[----:B------:R1:W-:Y:S04]  /*8c050*/  STL.64 [R1+0x1ab8], R10 ;  /* 0x001ab80a01007387 */ /* 0x0003e80000100a00 */
[----:B-1----:R-:W2:Y:S04]  /*8c060*/  LDL.LU.64 R10, [R1+0x8f70] ;  /* 0x008f7000010a7983 */ /* 0x002ea80000300a00 */
[----:B------:R-:W2:Y:S01]  /*8c070*/  LDL.LU R9, [R1+0x8f68] ;  /* 0x008f680001097983 */ /* 0x000ea20000300800 */
[----:B---3--:R-:W-:-:S15]  /*8c080*/  HMMA.1688.F32.TF32 R4, R236, R22, R4 ;  /* 0x00000016ec04723c */ /* 0x008fde0000081004 */
[----:B------:R-:W-:-:S08]  /*8c090*/  NOP ;  /* 0x0000000000007918 */ /* 0x000fd00000000000 */
[----:B------:R-:W-:Y:S04]  /*8c0a0*/  STL.64 [R1+0x1aa0], R4 ;  /* 0x001aa00401007387 */ /* 0x000fe80000100a00 */
[----:B------:R1:W-:Y:S04]  /*8c0b0*/  STL.64 [R1+0x1aa8], R6 ;  /* 0x001aa80601007387 */ /* 0x0003e80000100a00 */
[----:B-1----:R-:W3:Y:S01]  /*8c0c0*/  LDL.LU.64 R6, [R1+0x8f60] ;  /* 0x008f600001067983 */ /* 0x002ee20000300a00 */
[----:B-----5:R-:W-:Y:S01]  /*8c0d0*/  HMMA.1688.F32.TF32 R80, R236, R18, R80 ;  /* 0x00000012ec50723c */ /* 0x020fe20000081050 */
[----:B------:R-:W-:-:S05]  /*8c0e0*/  LOP3.LUT R243, R252, 0x60, RZ, 0x3c, !PT ;  /* 0x00000060fcf37812 */ /* 0x000fca00078e3cff */
[----:B------:R-:W-:Y:S04]  /*8c0f0*/  LDS R241, [R243+UR10+0x41180] ;  /* 0x0411800af3f17984 */ /* 0x000fe80008000800 */
[----:B------:R-:W1:-:S13]  /*8c100*/  LDS R243, [R243+UR10+0x41980] ;  /* 0x0419800af3f37984 */ /* 0x000e5a0008000800 */
[----:B------:R-:W-:Y:S04]  /*8c110*/  STL.64 [R1+0x1a90], R80 ;  /* 0x001a905001007387 */ /* 0x000fe80000100a00 */
[----:B------:R4:W-:Y:S02]  /*8c120*/  STL.64 [R1+0x1a98], R82 ;  /* 0x001a985201007387 */ /* 0x0009e40000100a00 */
[C---:B----4-:R-:W-:Y:S06]  /*8c130*/  HMMA.1688.F32.TF32 R80, R236.reuse, R14, R84 ;  /* 0x0000000eec50723c */ /* 0x050fec0000081054 */
[----:B--2---:R-:W-:-:S15]  /*8c140*/  HMMA.1688.F32.TF32 R88, R236, R10, R88 ;  /* 0x0000000aec58723c */ /* 0x004fde0000081058 */
[----:B------:R-:W-:-:S02]  /*8c150*/  NOP ;  /* 0x0000000000007918 */ /* 0x000fc40000000000 */
[----:B------:R-:W-:Y:S04]  /*8c160*/  STL.64 [R1+0x1a80], R80 ;  /* 0x001a805001007387 */ /* 0x000fe80000100a00 */
[----:B------:R1:W-:Y:S02]  /*8c170*/  STL.64 [R1+0x1a88], R82 ;  /* 0x001a885201007387 */ /* 0x0003e40000100a00 */
[----:B-1----:R-:W-:Y:S01]  /*8c180*/  HMMA.1688.F32.TF32 R80, R240, R106, R100 ;  /* 0x0000006af050723c */ /* 0x002fe20000081064 */
[----:B------:R-:W-:Y:S02]  /*8c190*/  IMAD.MOV.U32 R114, RZ, RZ, R92 ;  /* 0x000000ffff727224 */ /* 0x000fe400078e005c */
[----:B------:R-:W-:Y:S01]  /*8c1a0*/  IMAD.MOV.U32 R115, RZ, RZ, R32 ;  /* 0x000000ffff737224 */ /* 0x000fe200078e0020 */
[----:B------:R1:W-:Y:S01]  /*8c1b0*/  STL.64 [R1+0x1a70], R88 ;  /* 0x001a705801007387 */ /* 0x0003e20000100a00 */
[----:B------:R-:W-:-:S03]  /*8c1c0*/  IMAD.MOV.U32 R196, RZ, RZ, R232 ;  /* 0x000000ffffc47224 */ /* 0x000fc600078e00e8 */
[----:B------:R2:W-:Y:S01]  /*8c1d0*/  STL.64 [R1+0x1a78], R90 ;  /* 0x001a785a01007387 */ /* 0x0005e20000100a00 */
[----:B------:R-:W-:-:S15]  /*8c1e0*/  IMAD.MOV.U32 R197, RZ, RZ, R233 ;  /* 0x000000ffffc57224 */ /* 0x000fde00078e00e9 */
[----:B------:R-:W-:Y:S02]  /*8c1f0*/  IMAD.MOV.U32 R17, RZ, RZ, R80 ;  /* 0x000000ffff117224 */ /* 0x000fe400078e0050 */
[----:B------:R-:W-:Y:S02]  /*8c200*/  IMAD.MOV.U32 R28, RZ, RZ, R81 ;  /* 0x000000ffff1c7224 */ /* 0x000fe400078e0051 */
[----:B------:R-:W-:Y:S02]  /*8c210*/  IMAD.MOV.U32 R29, RZ, RZ, R82 ;  /* 0x000000ffff1d7224 */ /* 0x000fe400078e0052 */
[----:B------:R-:W-:Y:S02]  /*8c220*/  IMAD.MOV.U32 R32, RZ, RZ, R83 ;  /* 0x000000ffff207224 */ /* 0x000fe400078e0053 */
[----:B------:R-:W-:Y:S01]  /*8c230*/  HMMA.1688.F32.TF32 R80, R240, R114, R108 ;  /* 0x00000072f050723c */ /* 0x000fe2000008106c */
[----:B------:R-:W-:Y:S02]  /*8c240*/  IMAD.MOV.U32 R250, RZ, RZ, R248 ;  /* 0x000000fffffa7224 */ /* 0x000fe400078e00f8 */
[----:B------:R-:W-:-:S15]  /*8c250*/  IMAD.MOV.U32 R251, RZ, RZ, R249 ;  /* 0x000000fffffb7224 */ /* 0x000fde00078e00f9 */
[----:B------:R-:W-:-:S06]  /*8c260*/  NOP ;  /* 0x0000000000007918 */ /* 0x000fcc0000000000 */
[----:B------:R-:W-:Y:S01]  /*8c270*/  MOV R92, R80 ;  /* 0x00000050005c7202 */ /* 0x000fe20000000f00 */
[----:B------:R-:W-:Y:S02]  /*8c280*/  IMAD.MOV.U32 R4, RZ, RZ, R81 ;  /* 0x000000ffff047224 */ /* 0x000fe400078e0051 */
[----:B------:R-:W-:Y:S02]  /*8c290*/  IMAD.MOV.U32 R5, RZ, RZ, R82 ;  /* 0x000000ffff057224 */ /* 0x000fe400078e0052 */
[----:B------:R-:W-:Y:S01]  /*8c2a0*/  IMAD.MOV.U32 R8, RZ, RZ, R83 ;  /* 0x000000ffff087224 */ /* 0x000fe200078e0053 */
[----:B---3--:R-:W-:Y:S06]  /*8c2b0*/  HMMA.1688.F32.TF32 R84, R236, R6, R96 ;  /* 0x00000006ec54723c */ /* 0x008fec0000081060 */
[----:B------:R-:W-:Y:S07]  /*8c2c0*/  HMMA.1688.F32.TF32 R236, R240, R198, R116 ;  /* 0x000000c6f0ec723c */ /* 0x000fee0000081074 */
[----:B------:R-:W-:Y:S01]  /*8c2d0*/  IMAD.MOV.U32 R198, RZ, RZ, R244 ;  /* 0x000000ffffc67224 */ /* 0x000fe200078e00f4 */
[----:B------:R-:W-:-:S09]  /*8c2e0*/  MOV R199, R245 ;  /* 0x000000f500c77202 */ /* 0x000fd20000000f00 */
        /* <DEDUP_REMOVED lines=13> */
[----:B------:R-:W2:Y:S04]  /*8c3c0*/  LDL.LU R91, [R1+0x113c] ;  /* 0x00113c00015b7983 */ /* 0x000ea80000300800 */
[----:B------:R-:W5:Y:S04]  /*8c3d0*/  LDL.LU R248, [R1+0x8f4c] ;  /* 0x008f4c0001f87983 */ /* 0x000f680000300800 */
[----:B------:R-:W2:Y:S04]  /*8c3e0*/  LDL.LU R249, [R1+0x8f48] ;  /* 0x008f480001f97983 */ /* 0x000ea80000300800 */
        /* <DEDUP_REMOVED lines=16> */
[----:B-1----:R-:W3:Y:S04]  /*8c4f0*/  LDL.LU R236, [R1+0x1100] ;  /* 0x0011000001ec7983 */ /* 0x002ee80000300800 */
[----:B------:R-:W3:Y:S04]  /*8c500*/  LDL.LU R237, [R1+0x1104] ;  /* 0x0011040001ed7983 */ /* 0x000ee80000300800 */
[----:B------:R-:W3:Y:S04]  /*8c510*/  LDL.LU R238, [R1+0x1108] ;  /* 0x0011080001ee7983 */ /* 0x000ee80000300800 */
[----:B------:R-:W3:Y:S01]  /*8c520*/  LDL.LU R239, [R1+0x110c] ;  /* 0x00110c0001ef7983 */ /* 0x000ee20000300800 */
[----:B-----5:R-:W-:-:S02]  /*8c530*/  IMAD.MOV.U32 R103, RZ, RZ, R248 ;  /* 0x000000ffff677224 */ /* 0x020fc400078e00f8 */
[----:B--2---:R-:W-:Y:S02]  /*8c540*/  IMAD.MOV.U32 R102, RZ, RZ, R249 ;  /* 0x000000ffff667224 */ /* 0x004fe400078e00f9 */
[----:B---3--:R-:W-:-:S15]  /*8c550*/  HMMA.1688.F32.TF32 R248, R240, R250, R236 ;  /* 0x000000faf0f8723c */ /* 0x008fde00000810ec */
[----:B------:R-:W-:-:S09]  /*8c560*/  NOP ;  /* 0x0000000000007918 */ /* 0x000fd20000000000 */
[----:B------:R-:W-:Y:S02]  /*8c570*/  IMAD.MOV.U32 R237, RZ, RZ, R250 ;  /* 0x000000ffffed7224 */ /* 0x000fe400078e00fa */
[----:B------:R-:W-:Y:S02]  /*8c580*/  IMAD.MOV.U32 R236, RZ, RZ, R251 ;  /* 0x000000ffffec7224 */ /* 0x000fe400078e00fb */
[----:B------:R-:W2:Y:S01]  /*8c590*/  LDL.LU.64 R250, [R1+0x8f40] ;  /* 0x008f400001fa7983 */ /* 0x000ea20000300a00 */
[----:B------:R-:W-:Y:S02]  /*8c5a0*/  IMAD.MOV.U32 R239, RZ, RZ, R248 ;  /* 0x000000ffffef7224 */ /* 0x000fe400078e00f8 */
[----:B------:R-:W-:Y:S02]  /*8c5b0*/  IMAD.MOV.U32 R238, RZ, RZ, R249 ;  /* 0x000000ffffee7224 */ /* 0x000fe400078e00f9 */
[----:B------:R-:W-:Y:S02]  /*8c5c0*/  IMAD.MOV.U32 R104, RZ, RZ, R245 ;  /* 0x000000ffff687224 */ /* 0x000fe400078e00f5 */
[----:B------:R-:W-:Y:S01]  /*8c5d0*/  IMAD.MOV.U32 R105, RZ, RZ, R244 ;  /* 0x000000ffff697224 */ /* 0x000fe200078e00f4 */
[----:B------:R-:W-:Y:S01]  /*8c5e0*/  MOV R106, R233 ;  /* 0x000000e9006a7202 */ /* 0x000fe20000000f00 */
[----:B------:R-:W-:Y:S01]  /*8c5f0*/  HMMA.1688.F32.TF32 R244, R240, R246, R84 ;  /* 0x000000f6f0f4723c */ /* 0x000fe20000081054 */
[----:B------:R-:W-:-:S02]  /*8c600*/  IMAD.MOV.U32 R107, RZ, RZ, R232 ;  /* 0x000000ffff6b7224 */ /* 0x000fc400078e00e8 */
[----:B------:R-:W-:Y:S02]  /*8c610*/  IMAD.MOV.U32 R112, RZ, RZ, R229 ;  /* 0x000000ffff707224 */ /* 0x000fe400078e00e5 */
[----:B------:R-:W-:Y:S01]  /*8c620*/  IMAD.MOV.U32 R113, RZ, RZ, R228 ;  /* 0x000000ffff717224 */ /* 0x000fe200078e00e4 */
[----:B------:R-:W-:Y:S01]  /*8c630*/  HMMA.1688.F32.TF32 R232, R240, R234, R88 ;  /* 0x000000eaf0e8723c */ /* 0x000fe20000081058 */
[----:B------:R-:W-:Y:S02]  /*8c640*/  IMAD.MOV.U32 R114, RZ, RZ, R225 ;  /* 0x000000ffff727224 */ /* 0x000fe400078e00e1 */
[----:B------:R-:W-:-:S03]  /*8c650*/  IMAD.MOV.U32 R115, RZ, RZ, R224 ;  /* 0x000000ffff737224 */ /* 0x000fc600078e00e0 */
[----:B----4-:R-:W-:Y:S01]  /*8c660*/  HMMA.1688.F32.TF32 R228, R240, R230, R96 ;  /* 0x000000e6f0e4723c */ /* 0x010fe20000081060 */
[----:B------:R-:W-:Y:S01]  /*8c670*/  IMAD.MOV.U32 R116, RZ, RZ, R221 ;  /* 0x000000ffff747224 */ /* 0x000fe200078e00dd */
[----:B------:R-:W-:Y:S01]  /*8c680*/  MOV R117, R220 ;  /* 0x000000dc00757202 */ /* 0x000fe20000000f00 */
[----:B------:R-:W-:-:S03]  /*8c690*/  IMAD.MOV.U32 R118, RZ, RZ, R217 ;  /* 0x000000ffff767224 */ /* 0x000fc600078e00d9 */
[----:B------:R-:W-:Y:S01]  /*8c6a0*/  HMMA.1688.F32.TF32 R224, R240, R226, R100 ;  /* 0x000000e2f0e0723c */ /* 0x000fe20000081064 */
[----:B------:R-:W-:-:S05]  /*8c6b0*/  IMAD.MOV.U32 R119, RZ, RZ, R216 ;  /* 0x000000ffff777224 */ /* 0x000fca00078e00d8 */
[C---:B------:R-:W-:Y:S06]  /*8c6c0*/  HMMA.1688.F32.TF32 R220, R240.reuse, R222, R104 ;  /* 0x000000def0dc723c */ /* 0x040fec0000081068 */
[C---:B------:R-:W-:Y:S06]  /*8c6d0*/  HMMA.1688.F32.TF32 R216, R240.reuse, R218, R108 ;  /* 0x000000daf0d8723c */ /* 0x040fec000008106c */
[C---:B------:R-:W-:Y:S06]  /*8c6e0*/  HMMA.1688.F32.TF32 R84, R240.reuse, R210, R116 ;  /* 0x000000d2f054723c */ /* 0x040fec0000081074 */
[C---:B--2---:R-:W-:Y:S06]  /*8c6f0*/  HMMA.1688.F32.TF32 R248, R240.reuse, R250, R80 ;  /* 0x000000faf0f8723c */ /* 0x044fec0000081050 */
[----:B------:R-:W-:-:S15]  /*8c700*/  HMMA.1688.F32.TF32 R80, R240, R214, R112 ;  /* 0x000000d6f050723c */ /* 0x000fde0000081070 */
[----:B------:R-:W-:-:S02]  /*8c710*/  NOP ;  /* 0x0000000000007918 */ /* 0x000fc40000000000 */
        /* <DEDUP_REMOVED lines=19> */
[----:B------:R1:W-:Y:S04]  /*8c850*/  STL.64 [R1+0x1a40], R84 ;  /* 0x001a405401007387 */ /* 0x0003e80000100a00 */
[----:B------:R2:W-:Y:S04]  /*8c860*/  STL.64 [R1+0x1a48], R86 ;  /* 0x001a485601007387 */ /* 0x0005e80000100a00 */
[----:B------:R-:W3:Y:S09]  /*8c870*/  LDL.LU R116, [R1+0x12c0] ;  /* 0x0012c00001747983 */ /* 0x000ef20000300800 */
        /* <DEDUP_REMOVED lines=77> */
[----:B------:R1:W-:Y:S04]  /*8cd50*/  STL.64 [R1+0x8c80], R204 ;  /* 0x008c80cc01007387 */ /* 0x0003e80000100a00 */
[----:B-1----:R-:W2:Y:S04]  /*8cd60*/  LDL.LU R204, [R1+0x13e0] ;  /* 0x0013e00001cc7983 */ /* 0x002ea80000300800 */
[----:B------:R-:W2:Y:S04]  /*8cd70*/  LDL.LU R205, [R1+0x13e4] ;  /* 0x0013e40001cd7983 */ /* 0x000ea80000300800 */
[----:B------:R-:W2:Y:S04]  /*8cd80*/  LDL.LU R206, [R1+0x13e8] ;  /* 0x0013e80001ce7983 */ /* 0x000ea80000300800 */
[----:B------:R-:W2:Y:S01]  /*8cd90*/  LDL.LU R207, [R1+0x13ec] ;  /* 0x0013ec0001cf7983 */ /* 0x000ea20000300800 */
[----:B---3--:R-:W-:-:S15]  /*8cda0*/  HMMA.1688.F32.TF32 R196, R240, R202, R196 ;  /* 0x000000caf0c4723c */ /* 0x008fde00000810c4 */
[----:B------:R-:W-:-:S08]  /*8cdb0*/  NOP ;  /* 0x0000000000007918 */ /* 0x000fd00000000000 */
[----:B------:R-:W-:Y:S04]  /*8cdc0*/  STL.64 [R1+0x1a20], R196 ;  /* 0x001a20c401007387 */ /* 0x000fe80000100a00 */
[----:B------:R1:W-:Y:S04]  /*8cdd0*/  STL.64 [R1+0x1a28], R198 ;  /* 0x001a28c601007387 */ /* 0x0003e80000100a00 */
[----:B-1----:R-:W2:Y:S04]  /*8cde0*/  LDL.LU.64 R198, [R1+0x8f38] ;  /* 0x008f380001c67983 */ /* 0x002ea80000300a00 */
[----:B------:R-:W3:Y:S04]  /*8cdf0*/  LDL.LU.64 R196, [R1+0x8f30] ;  /* 0x008f300001c47983 */ /* 0x000ee80000300a00 */
[----:B------:R2:W-:Y:S01]  /*8ce00*/  STL.64 [R1+0x8c88], R200 ;  /* 0x008c88c801007387 */ /* 0x0005e20000100a00 */
[C---:B------:R-:W-:Y:S06]  /*8ce10*/  HMMA.1688.F32.TF32 R84, R240.reuse, R154, R84 ;  /* 0x0000009af054723c */ /* 0x040fec0000081054 */
[C---:B--2---:R-:W-:Y:S01]  /*8ce20*/  HMMA.1688.F32.TF32 R200, R240.reuse, R198, R204 ;  /* 0x000000c6f0c8723c */ /* 0x044fe200000810cc */
[----:B---3--:R1:W-:Y:S05]  /*8ce30*/  STL.64 [R1+0x8c90], R196 ;  /* 0x008c90c401007387 */ /* 0x0083ea0000100a00 */
[----:B-1----:R-:W-:-:S15]  /*8ce40*/  HMMA.1688.F32.TF32 R196, R240, R194, R208 ;  /* 0x000000c2f0c4723c */ /* 0x002fde00000810d0 */
[----:B------:R-:W-:-:S02]  /*8ce50*/  NOP ;  /* 0x0000000000007918 */ /* 0x000fc40000000000 */
[----:B------:R-:W-:Y:S04]  /*8ce60*/  STL.64 [R1+0x1a10], R200 ;  /* 0x001a10c801007387 */ /* 0x000fe80000100a00 */
[----:B------:R-:W-:Y:S04]  /*8ce70*/  STL.64 [R1+0x1a18], R202 ;  /* 0x001a18ca01007387 */ /* 0x000fe80000100a00 */
[----:B------:R1:W-:Y:S02]  /*8ce80*/  STL.64 [R1+0x8c98], R192 ;  /* 0x008c98c001007387 */ /* 0x0003e40000100a00 */
[C---:B-1----:R-:W-:Y:S02]  /*8ce90*/  HMMA.1688.F32.TF32 R192, R240.reuse, R190, R212 ;  /* 0x000000bef0c0723c */ /* 0x042fe400000810d4 */
[----:B------:R-:W-:Y:S04]  /*8cea0*/  STL.64 [R1+0x1a00], R196 ;  /* 0x001a00c401007387 */ /* 0x000fe80000100a00 */
[----:B------:R-:W-:Y:S04]  /*8ceb0*/  STL.64 [R1+0x1a08], R198 ;  /* 0x001a08c601007387 */ /* 0x000fe80000100a00 */
[----:B------:R1:W-:Y:S02]  /*8cec0*/  STL.64 [R1+0x8cb0], R188 ;  /* 0x008cb0bc01007387 */ /* 0x0003e40000100a00 */
[C---:B-1----:R-:W-:Y:S11]  /*8ced0*/  HMMA.1688.F32.TF32 R188, R240.reuse, R186, R216 ;  /* 0x000000baf0bc723c */ /* 0x042ff600000810d8 */
        /* <DEDUP_REMOVED lines=27> */
[C---:B----4-:R-:W-:Y:S06]  /*8d090*/  HMMA.1688.F32.TF32 R160, R240.reuse, R158, R80 ;  /* 0x0000009ef0a0723c */ /* 0x050fec0000081050 */
[C---:B------:R-:W-:Y:S01]  /*8d0a0*/  HMMA.1688.F32.TF32 R80, R240.reuse, R150, R88 ;  /* 0x00000096f050723c */ /* 0x040fe20000081058 */
[----:B------:R-:W-:Y:S04]  /*8d0b0*/  STL.64 [R1+0x1970], R164 ;  /* 0x001970a401007387 */ /* 0x000fe80000100a00 */
[----:B------:R-:W-:Y:S01]  /*8d0c0*/  STL.64 [R1+0x1978], R166 ;  /* 0x001978a601007387 */ /* 0x000fe20000100a00 */
[C---:B-----5:R-:W-:Y:S11]  /*8d0d0*/  HMMA.1688.F32.TF32 R88, R240.reuse, R146, R96 ;  /* 0x00000092f058723c */ /* 0x060ff60000081060 */
[----:B------:R-:W-:Y:S04]  /*8d0e0*/  STL.64 [R1+0x1950], R160 ;  /* 0x001950a001007387 */ /* 0x000fe80000100a00 */
[----:B------:R-:W-:Y:S04]  /*8d0f0*/  STL.64 [R1+0x1958], R162 ;  /* 0x001958a201007387 */ /* 0x000fe80000100a00 */
[----:B------:R-:W-:Y:S04]  /*8d100*/  STL.64 [R1+0x1920], R84 ;  /* 0x0019205401007387 */ /* 0x000fe80000100a00 */
[----:B------:R1:W-:Y:S04]  /*8d110*/  STL.64 [R1+0x1928], R86 ;  /* 0x0019285601007387 */ /* 0x0003e80000100a00 */
[----:B------:R-:W-:Y:S04]  /*8d120*/  STL.64 [R1+0x18d0], R80 ;  /* 0x0018d05001007387 */ /* 0x000fe80000100a00 */
[----:B------:R2:W-:Y:S01]  /*8d130*/  STL.64 [R1+0x18d8], R82 ;  /* 0x0018d85201007387 */ /* 0x0005e20000100a00 */
[C---:B-1----:R-:W-:Y:S06]  /*8d140*/  HMMA.1688.F32.TF32 R84, R240.reuse, R142, R100 ;  /* 0x0000008ef054723c */ /* 0x042fec0000081064 */
[C---:B--2---:R-:W-:Y:S01]  /*8d150*/  HMMA.1688.F32.TF32 R80, R240.reuse, R138, R104 ;  /* 0x0000008af050723c */ /* 0x044fe20000081068 */
        /* <DEDUP_REMOVED lines=12> */
[----:B------:R1:W-:Y:S04]  /*8d220*/  STL.64 [R1+0x1850], R84 ;  /* 0x0018505401007387 */ /* 0x0003e80000100a00 */
[----:B------:R3:W-:Y:S04]  /*8d230*/  STL.64 [R1+0x1858], R86 ;  /* 0x0018585601007387 */ /* 0x0007e80000100a00 */
        /* <DEDUP_REMOVED lines=119> */
[----:B------:R-:W-:-:S03]  /*8d9b0*/  MOV R250, R3 ;  /* 0x0000000300fa7202 */ /* 0x000fc60000000f00 */
[----:B------:R-:W5:Y:S01]  /*8d9c0*/  LDL.LU R3, [R1+0x8f28] ;  /* 0x008f280001037983 */ /* 0x000f620000300800 */
[----:B--2---:R-:W-:-:S15]  /*8d9d0*/  HMMA.1688.F32.TF32 R116, R240, R122, R116 ;  /* 0x0000007af074723c */ /* 0x004fde0000081074 */
[----:B------:R-:W-:-:S08]  /*8d9e0*/  NOP ;  /* 0x0000000000007918 */ /* 0x000fd00000000000 */
[----:B------:R-:W-:Y:S04]  /*8d9f0*/  STL.64 [R1+0x1800], R116 ;  /* 0x0018007401007387 */ /* 0x000fe80000100a00 */
[----:B------:R1:W-:Y:S04]  /*8da00*/  STL.64 [R1+0x1808], R118 ;  /* 0x0018087601007387 */ /* 0x0003e80000100a00 */
[----:B-1----:R-:W3:Y:S04]  /*8da10*/  LDL.LU.64 R118, [R1+0x8f20] ;  /* 0x008f200001767983 */ /* 0x002ee80000300a00 */
[----:B------:R-:W2:Y:S01]  /*8da20*/  LDL.LU.64 R116, [R1+0x8f18] ;  /* 0x008f180001747983 */ /* 0x000ea20000300a00 */
[----:B---3--:R-:W-:-:S15]  /*8da30*/  HMMA.1688.F32.TF32 R112, R240, R118, R112 ;  /* 0x00000076f070723c */ /* 0x008fde0000081070 */
        /* <DEDUP_REMOVED lines=27> */
[----:B-1----:R-:W4:Y:S01]  /*8dbf0*/  LDL.LU.64 R98, [R1+0x8ed0] ;  /* 0x008ed00001627983 */ /* 0x002f220000300a00 */
[C---:B------:R-:W-:Y:S03]  /*8dc00*/  HMMA.1688.F32.TF32 R88, R240.reuse, R94, R88 ;  /* 0x0000005ef058723c */ /* 0x040fe60000081058 */
[----:B------:R-:W3:Y:S03]  /*8dc10*/  LDL.LU.64 R96, [R1+0x8ec8] ;  /* 0x008ec80001607983 */ /* 0x000ee60000300a00 */
[----:B----4-:R-:W-:-:S15]  /*8dc20*/  HMMA.1688.F32.TF32 R80, R240, R98, R80 ;  /* 0x00000062f050723c */ /* 0x010fde0000081050 */
[----:B------:R-:W-:-:S08]  /*8dc30*/  NOP ;  /* 0x0000000000007918 */ /* 0x000fd00000000000 */
[----:B------:R-:W-:Y:S04]  /*8dc40*/  STL.64 [R1+0x1680], R80 ;  /* 0x0016805001007387 */ /* 0x000fe80000100a00 */
[----:B------:R1:W-:Y:S04]  /*8dc50*/  STL.64 [R1+0x1688], R82 ;  /* 0x0016885201007387 */ /* 0x0003e80000100a00 */
[----:B-1----:R-:W5:Y:S04]  /*8dc60*/  LDL.LU.64 R82, [R1+0x8ec0] ;  /* 0x008ec00001527983 */ /* 0x002f680000300a00 */
[----:B------:R-:W4:Y:S04]  /*8dc70*/  LDL.LU.64 R80, [R1+0x8eb8] ;  /* 0x008eb80001507983 */ /* 0x000f280000300a00 */
[----:B------:R-:W-:Y:S04]  /*8dc80*/  STL.64 [R1+0x1650], R88 ;  /* 0x0016505801007387 */ /* 0x000fe80000100a00 */
[----:B------:R1:W-:Y:S04]  /*8dc90*/  STL.64 [R1+0x1658], R90 ;  /* 0x0016585a01007387 */ /* 0x0003e80000100a00 */
[----:B-1----:R-:W2:Y:S04]  /*8dca0*/  LDL.LU.64 R90, [R1+0x8eb0] ;  /* 0x008eb000015a7983 */ /* 0x002ea80000300a00 */
[----:B------:R-:W4:Y:S01]  /*8dcb0*/  LDL.LU.64 R88, [R1+0x8ea8] ;  /* 0x008ea80001587983 */ /* 0x000f220000300a00 */
[----:B--2---:R-:W-:-:S15]  /*8dcc0*/  HMMA.1688.F32.TF32 R84, R240, R90, R84 ;  /* 0x0000005af054723c */ /* 0x004fde0000081054 */
[----:B------:R-:W-:-:S08]  /*8dcd0*/  NOP ;  /* 0x0000000000007918 */ /* 0x000fd00000000000 */
[----:B------:R-:W-:Y:S04]  /*8dce0*/  STL.64 [R1+0x1630], R84 ;  /* 0x0016305401007387 */ /* 0x000fe80000100a00 */
[----:B------:R1:W-:Y:S04]  /*8dcf0*/  STL.64 [R1+0x1638], R86 ;  /* 0x0016385601007387 */ /* 0x0003e80000100a00 */
[----:B-1----:R-:W2:Y:S04]  /*8dd00*/  LDL.LU.64 R86, [R1+0x8ea0] ;  /* 0x008ea00001567983 */ /* 0x002ea80000300a00 */
[----:B------:R-:W4:Y:S01]  /*8dd10*/  LDL.LU.64 R84, [R1+0x8e98] ;  /* 0x008e980001547983 */ /* 0x000f220000300a00 */
[----:B------:R-:W-:Y:S01]  /*8dd20*/  IMAD.MOV.U32 R251, RZ, RZ, R0 ;  /* 0x000000fffffb7224 */ /* 0x000fe200078e0000 */
[----:B--2---:R-:W-:-:S15]  /*8dd30*/  HMMA.1688.F32.TF32 R160, R240, R86, R160 ;  /* 0x00000056f0a0723c */ /* 0x004fde00000810a0 */
[----:B------:R-:W-:-:S08]  /*8dd40*/  NOP ;  /* 0x0000000000007918 */ /* 0x000fd00000000000 */
[----:B------:R-:W-:Y:S04]  /*8dd50*/  STL.64 [R1+0x1600], R160 ;  /* 0x001600a001007387 */ /* 0x000fe80000100a00 */
[----:B------:R5:W-:Y:S02]  /*8dd60*/  STL.64 [R1+0x1608], R162 ;  /* 0x001608a201007387 */ /* 0x000be40000100a00 */
[C---:B-----5:R-:W-:Y:S06]  /*8dd70*/  HMMA.1688.F32.TF32 R160, R240.reuse, R82, R164 ;  /* 0x00000052f0a0723c */ /* 0x060fec00000810a4 */
[----:B------:R-:W-:-:S15]  /*8dd80*/  HMMA.1688.F32.TF32 R164, R240, R78, R168 ;  /* 0x0000004ef0a4723c */ /* 0x000fde00000810a8 */
[----:B------:R-:W-:-:S02]  /*8dd90*/  NOP ;  /* 0x0000000000007918 */ /* 0x000fc40000000000 */
[----:B------:R-:W-:Y:S04]  /*8dda0*/  STL.64 [R1+0x15c0], R160 ;  /* 0x0015c0a001007387 */ /* 0x000fe80000100a00 */
[----:B------:R1:W-:Y:S02]  /*8ddb0*/  STL.64 [R1+0x15c8], R162 ;  /* 0x0015c8a201007387 */ /* 0x0003e40000100a00 */
[C---:B-1----:R-:W-:Y:S06]  /*8ddc0*/  HMMA.1688.F32.TF32 R160, R240.reuse, R74, R172 ;  /* 0x0000004af0a0723c */ /* 0x042fec00000810ac */
[C---:B------:R-:W-:Y:S01]  /*8ddd0*/  HMMA.1688.F32.TF32 R168, R240.reuse, R70, R176 ;  /* 0x00000046f0a8723c */ /* 0x040fe200000810b0 */
[----:B------:R-:W-:Y:S04]  /*8dde0*/  STL.64 [R1+0x1590], R164 ;  /* 0x001590a401007387 */ /* 0x000fe80000100a00 */
[----:B------:R1:W-:Y:S02]  /*8ddf0*/  STL.64 [R1+0x1598], R166 ;  /* 0x001598a601007387 */ /* 0x0003e40000100a00 */
[C---:B-1----:R-:W-:Y:S10]  /*8de00*/  HMMA.1688.F32.TF32 R164, R240.reuse, R66, R180 ;  /* 0x00000042f0a4723c */ /* 0x042ff400000810b4 */
[----:B------:R-:W-:Y:S04]  /*8de10*/  STL.64 [R1+0x1540], R160 ;  /* 0x001540a001007387 */ /* 0x000fe80000100a00 */
[----:B------:R1:W-:Y:S02]  /*8de20*/  STL.64 [R1+0x1548], R162 ;  /* 0x001548a201007387 */ /* 0x0003e40000100a00 */
[C---:B-1----:R-:W-:Y:S02]  /*8de30*/  HMMA.1688.F32.TF32 R160, R240.reuse, R62, R184 ;  /* 0x0000003ef0a0723c */ /* 0x042fe400000810b8 */
[----:B------:R-:W-:Y:S04]  /*8de40*/  STL.64 [R1+0x14b0], R168 ;  /* 0x0014b0a801007387 */ /* 0x000fe80000100a00 */
[----:B------:R1:W-:Y:S04]  /*8de50*/  STL.64 [R1+0x14b8], R170 ;  /* 0x0014b8aa01007387 */ /* 0x0003e80000100a00 */
[----:B------:R-:W-:Y:S04]  /*8de60*/  STL.64 [R1+0x14a0], R164 ;  /* 0x0014a0a401007387 */ /* 0x000fe80000100a00 */
[----:B------:R2:W-:Y:S01]  /*8de70*/  STL.64 [R1+0x14a8], R166 ;  /* 0x0014a8a601007387 */ /* 0x0005e20000100a00 */
[C---:B-1----:R-:W-:Y:S06]  /*8de80*/  HMMA.1688.F32.TF32 R168, R240.reuse, R58, R188 ;  /* 0x0000003af0a8723c */ /* 0x042fec00000810bc */
[C---:B--2---:R-:W-:Y:S02]  /*8de90*/  HMMA.1688.F32.TF32 R164, R240.reuse, R54, R192 ;  /* 0x00000036f0a4723c */ /* 0x044fe400000810c0 */
[----:B------:R-:W-:Y:S04]  /*8dea0*/  STL.64 [R1+0x1480], R160 ;  /* 0x001480a001007387 */ /* 0x000fe80000100a00 */
[----:B------:R1:W-:Y:S02]  /*8deb0*/  STL.64 [R1+0x1488], R162 ;  /* 0x001488a201007387 */ /* 0x0003e40000100a00 */
[C---:B-1----:R-:W-:Y:S09]  /*8dec0*/  HMMA.1688.F32.TF32 R160, R240.reuse, R50, R196 ;  /* 0x00000032f0a0723c */ /* 0x042ff200000810c4 */
        /* <DEDUP_REMOVED lines=15> */
[----:B------:R-:W-:Y:S01]  /*8dfc0*/  MOV R200, R17 ;  /* 0x0000001100c87202 */ /* 0x000fe20000000f00 */
[----:B------:R-:W-:-:S02]  /*8dfd0*/  IMAD.MOV.U32 R201, RZ, RZ, R28 ;  /* 0x000000ffffc97224 */ /* 0x000fc400078e001c */
[----:B------:R-:W-:Y:S02]  /*8dfe0*/  IMAD.MOV.U32 R202, RZ, RZ, R29 ;  /* 0x000000ffffca7224 */ /* 0x000fe400078e001d */
[----:B------:R-:W-:Y:S02]  /*8dff0*/  IMAD.MOV.U32 R203, RZ, RZ, R32 ;  /* 0x000000ffffcb7224 */ /* 0x000fe400078e0020 */
[----:B------:R-:W-:Y:S02]  /*8e000*/  IMAD.MOV.U32 R196, RZ, RZ, R9 ;  /* 0x000000ffffc47224 */ /* 0x000fe400078e0009 */
[----:B------:R-:W-:Y:S02]  /*8e010*/  IMAD.MOV.U32 R197, RZ, RZ, R20 ;  /* 0x000000ffffc57224 */ /* 0x000fe400078e0014 */
[----:B------:R-:W-:Y:S01]  /*8e020*/  IMAD.MOV.U32 R198, RZ, RZ, R21 ;  /* 0x000000ffffc67224 */ /* 0x000fe200078e0015 */
[----:B------:R-:W-:Y:S04]  /*8e030*/  STL.64 [R1+0x1320], R160 ;  /* 0x001320a001007387 */ /* 0x000fe80000100a00 */
[----:B------:R1:W-:Y:S01]  /*8e040*/  STL.64 [R1+0x1328], R162 ;  /* 0x001328a201007387 */ /* 0x0003e20000100a00 */
[----:B------:R-:W-:-:S02]  /*8e050*/  MOV R199, R24 ;  /* 0x0000001800c77202 */ /* 0x000fc40000000f00 */
[----:B------:R-:W-:Y:S01]  /*8e060*/  LOP3.LUT R179, R252, 0x60, RZ, 0x3c, !PT ;  /* 0x00000060fcb37812 */ /* 0x000fe200078e3cff */
[----:B------:R-:W-:Y:S04]  /*8e070*/  LDS R34, [R33+UR10+0x42980] ;  /* 0x0429800a21227984 */ /* 0x000fe80008000800 */
[----:B------:R-:W-:Y:S04]  /*8e080*/  LDS R30, [R252+UR10+0x42980] ;  /* 0x0429800afc1e7984 */ /* 0x000fe80008000800 */
[----:B------:R-:W-:Y:S04]  /*8e090*/  LDS R35, [R179+UR10+0x42980] ;  /* 0x0429800ab3237984 */ /* 0x000fe80008000800 */
[----:B------:R-:W-:Y:S01]  /*8e0a0*/  LDS R31, [R2+UR10+0x42980] ;  /* 0x0429800a021f7984 */ /* 0x000fe20008000800 */
[C---:B-1----:R-:W-:Y:S03]  /*8e0b0*/  HMMA.1688.F32.TF32 R160, R240.reuse, R26, R220 ;  /* 0x0000001af0a0723c */ /* 0x042fe600000810dc */
[----:B------:R-:W-:Y:S04]  /*8e0c0*/  STL.64 [R1+0x1300], R168 ;  /* 0x001300a801007387 */ /* 0x000fe80000100a00 */
[----:B------:R1:W-:Y:S04]  /*8e0d0*/  STL.64 [R1+0x1308], R170 ;  /* 0x001308aa01007387 */ /* 0x0003e80000100a00 */
[----:B------:R-:W-:Y:S04]  /*8e0e0*/  STL.64 [R1+0x12e0], R164 ;  /* 0x0012e0a401007387 */ /* 0x000fe80000100a00 */
[----:B------:R2:W-:Y:S04]  /*8e0f0*/  STL.64 [R1+0x12e8], R166 ;  /* 0x0012e8a601007387 */ /* 0x0005e80000100a00 */
[----:B------:R-:W-:Y:S04]  /*8e100*/  LDS R26, [R33+UR10+0x42900] ;  /* 0x0429000a211a7984 */ /* 0x000fe80008000800 */
[----:B------:R-:W-:Y:S01]  /*8e110*/  LDS R27, [R179+UR10+0x42900] ;  /* 0x0429000ab31b7984 */ /* 0x000fe20008000800 */
[C---:B-1----:R-:W-:Y:S06]  /*8e120*/  HMMA.1688.F32.TF32 R168, R240.reuse, R22, R224 ;  /* 0x00000016f0a8723c */ /* 0x042fec00000810e0 */
[C---:B--2---:R-:W-:Y:S01]  /*8e130*/  HMMA.1688.F32.TF32 R164, R240.reuse, R18, R228 ;  /* 0x00000012f0a4723c */ /* 0x044fe200000810e4 */
[----:B------:R-:W-:Y:S04]  /*8e140*/  LDS R18, [R33+UR10+0x42880] ;  /* 0x0428800a21127984 */ /* 0x000fe80008000800 */
[----:B------:R-:W-:Y:S04]  /*8e150*/  LDS R19, [R179+UR10+0x42880] ;  /* 0x0428800ab3137984 */ /* 0x000fe80008000800 */
[----:B------:R-:W-:Y:S04]  /*8e160*/  LDS R22, [R252+UR10+0x42900] ;  /* 0x0429000afc167984 */ /* 0x000fe80008000800 */
[----:B------:R-:W-:Y:S04]  /*8e170*/  LDS R23, [R2+UR10+0x42900] ;  /* 0x0429000a02177984 */ /* 0x000fe80008000800 */
[----:B------:R-:W-:Y:S04]  /*8e180*/  STL.64 [R1+0x12c0], R160 ;  /* 0x0012c0a001007387 */ /* 0x000fe80000100a00 */
[----:B------:R1:W-:Y:S02]  /*8e190*/  STL.64 [R1+0x12c8], R162 ;  /* 0x0012c8a201007387 */ /* 0x0003e40000100a00 */
[----:B-1----:R-:W-:Y:S02]  /*8e1a0*/  HMMA.1688.F32.TF32 R160, R240, R14, R232 ;  /* 0x0000000ef0a0723c */ /* 0x002fe400000810e8 */
[----:B------:R-:W-:Y:S04]  /*8e1b0*/  STL.64 [R1+0x12a0], R168 ;  /* 0x0012a0a801007387 */ /* 0x000fe80000100a00 */
[----:B------:R-:W-:Y:S01]  /*8e1c0*/  STL.64 [R1+0x12a8], R170 ;  /* 0x0012a8aa01007387 */ /* 0x000fe20000100a00 */
[----:B------:R-:W-:Y:S01]  /*8e1d0*/  MOV R228, R16 ;  /* 0x0000001000e47202 */ /* 0x000fe20000000f00 */
[----:B------:R-:W-:-:S02]  /*8e1e0*/  IMAD.MOV.U32 R229, RZ, RZ, R13 ;  /* 0x000000ffffe57224 */ /* 0x000fc400078e000d */
[----:B------:R-:W-:Y:S02]  /*8e1f0*/  IMAD.MOV.U32 R230, RZ, RZ, R12 ;  /* 0x000000ffffe67224 */ /* 0x000fe400078e000c */
[----:B------:R-:W-:Y:S01]  /*8e200*/  IMAD.MOV.U32 R231, RZ, RZ, R25 ;  /* 0x000000ffffe77224 */ /* 0x000fe200078e0019 */
[----:B------:R-:W-:Y:S04]  /*8e210*/  LDS R14, [R252+UR10+0x42880] ;  /* 0x0428800afc0e7984 */ /* 0x000fe80008000800 */
[----:B------:R-:W-:Y:S06]  /*8e220*/  LDS R15, [R2+UR10+0x42880] ;  /* 0x0428800a020f7984 */ /* 0x000fec0008000800 */
[----:B------:R-:W-:Y:S04]  /*8e230*/  STL.64 [R1+0x1260], R160 ;  /* 0x001260a001007387 */ /* 0x000fe80000100a00 */
[----:B------:R-:W-:Y:S04]  /*8e240*/  STL.64 [R1+0x1280], R164 ;  /* 0x001280a401007387 */ /* 0x000fe80000100a00 */
[----:B------:R1:W-:Y:S04]  /*8e250*/  STL.64 [R1+0x1288], R166 ;  /* 0x001288a601007387 */ /* 0x0003e80000100a00 */
[----:B------:R2:W-:Y:S01]  /*8e260*/  STL [R1+0x1268], R162 ;  /* 0x001268a201007387 */ /* 0x0005e20000100800 */
[----:B------:R-:W-:Y:S01]  /*8e270*/  IMAD.MOV.U32 R0, RZ, RZ, R163 ;  /* 0x000000ffff007224 */ /* 0x000fe200078e00a3 */
[C---:B-1----:R-:W-:Y:S06]  /*8e280*/  HMMA.1688.F32.TF32 R164, R240.reuse, R10, R244 ;  /* 0x0000000af0a4723c */ /* 0x042fec00000810f4 */
[----:B--2---:R-:W-:Y:S01]  /*8e290*/  HMMA.1688.F32.TF32 R160, R240, R6, R248 ;  /* 0x00000006f0a0723c */ /* 0x004fe200000810f8 */
[----:B------:R-:W-:-:S02]  /*8e2a0*/  IMAD.MOV.U32 R232, RZ, RZ, R92 ;  /* 0x000000ffffe87224 */ /* 0x000fc400078e005c */
[----:B------:R-:W-:Y:S02]  /*8e2b0*/  IMAD.MOV.U32 R233, RZ, RZ, R4 ;  /* 0x000000ffffe97224 */ /* 0x000fe400078e0004 */
[----:B------:R-:W-:Y:S02]  /*8e2c0*/  IMAD.MOV.U32 R234, RZ, RZ, R5 ;  /* 0x000000ffffea7224 */ /* 0x000fe400078e0005 */
[----:B------:R-:W-:Y:S01]  /*8e2d0*/  IMAD.MOV.U32 R235, RZ, RZ, R8 ;  /* 0x000000ffffeb7224 */ /* 0x000fe200078e0008 */
[----:B------:R-:W-:Y:S04]  /*8e2e0*/  LDS R7, [R2+UR10+0x42800] ;  /* 0x0428000a02077984 */ /* 0x000fe80008000800 */
[----:B------:R-:W-:Y:S01]  /*8e2f0*/  LDS R10, [R33+UR10+0x42800] ;  /* 0x0428000a210a7984 */ /* 0x000fe20008000800 */
[----:B------:R-:W-:-:S03]  /*8e300*/  LOP3.LUT R6, R3, 0x40, RZ, 0x3c, !PT ;  /* 0x0000004003067812 */ /* 0x000fc600078e3cff */
[----:B------:R-:W-:Y:S04]  /*8e310*/  LDS R11, [R179+UR10+0x42800] ;  /* 0x0428000ab30b7984 */ /* 0x000fe80008000800 */
[----:B------:R-:W-:Y:S04]  /*8e320*/  STL.64 [R1+0x1240], R164 ;  /* 0x001240a401007387 */ /* 0x000fe80000100a00 */
[----:B------:R-:W-:Y:S04]  /*8e330*/  STL.64 [R1+0x1248], R166 ;  /* 0x001248a601007387 */ /* 0x000fe80000100a00 */
[----:B------:R-:W2:Y:S04]  /*8e340*/  LDL.LU R248, [R1+0x17e0] ;  /* 0x0017e00001f87983 */ /* 0x000ea80000300800 */
[----:B------:R-:W-:Y:S04]  /*8e350*/  STL.64 [R1+0x1200], R160 ;  /* 0x001200a001007387 */ /* 0x000fe80000100a00 */
[----:B------:R-:W-:Y:S04]  /*8e360*/  STL.64 [R1+0x1208], R162 ;  /* 0x001208a201007387 */ /* 0x000fe80000100a00 */
[----:B------:R-:W-:Y:S04]  /*8e370*/  STL [R1+0x3000], R6 ;  /* 0x0030000601007387 */ /* 0x000fe80000100800 */
        /* <DEDUP_REMOVED lines=8> */
[----:B------:R-:W4:Y:S04]  /*8e400*/  LDL.LU R4, [R1+0x8e90] ;  /* 0x008e900001047983 */ /* 0x000f280000300800 */
[----:B------:R-:W2:Y:S04]  /*8e410*/  LDL.LU R5, [R1+0x8e8c] ;  /* 0x008e8c0001057983 */ /* 0x000ea80000300800 */
[----:B------:R-:W5:Y:S04]  /*8e420*/  LDL.LU R8, [R1+0x8e88] ;  /* 0x008e880001087983 */ /* 0x000f680000300800 */
[----:B------:R-:W3:Y:S04]  /*8e430*/  LDL.LU R16, [R1+0x8e84] ;  /* 0x008e840001107983 */ /* 0x000ee80000300800 */
[----:B------:R-:W3:Y:S04]  /*8e440*/  LDL.LU R13, [R1+0x8e80] ;  /* 0x008e8000010d7983 */ /* 0x000ee80000300800 */
[----:B------:R-:W3:Y:S04]  /*8e450*/  LDL.LU R12, [R1+0x8e7c] ;  /* 0x008e7c00010c7983 */ /* 0x000ee80000300800 */
[----:B------:R-:W3:Y:S04]  /*8e460*/  LDL.LU R25, [R1+0x8e78] ;  /* 0x008e780001197983 */ /* 0x000ee80000300800 */
[----:B------:R-:W3:Y:S04]  /*8e470*/  LDL.LU R224, [R1+0xc0] ;  /* 0x0000c00001e07983 */ /* 0x000ee80000300800 */
[----:B------:R-:W-:Y:S01]  /*8e480*/  LDS R6, [R252+UR10+0x42800] ;  /* 0x0428000afc067984 */ /* 0x000fe20008000800 */
[----:B----4-:R-:W-:-:S02]  /*8e490*/  IMAD.MOV.U32 R227, RZ, RZ, R4 ;  /* 0x000000ffffe37224 */ /* 0x010fc400078e0004 */
[----:B--2---:R-:W-:Y:S02]  /*8e4a0*/  IMAD.MOV.U32 R226, RZ, RZ, R5 ;  /* 0x000000ffffe27224 */ /* 0x004fe400078e0005 */
[----:B-----5:R-:W-:Y:S02]  /*8e4b0*/  IMAD.MOV.U32 R225, RZ, RZ, R8 ;  /* 0x000000ffffe17224 */ /* 0x020fe400078e0008 */
[----:B------:R-:W2:Y:S04]  /*8e4c0*/  LDL.LU R8, [R1+0x8e74] ;  /* 0x008e740001087983 */ /* 0x000ea80000300800 */
        /* <DEDUP_REMOVED lines=30> */
[----:B---3--:R-:W-:-:S02]  /*8e6b0*/  IMAD.MOV.U32 R192, RZ, RZ, R25 ;  /* 0x000000ffffc07224 */ /* 0x008fc400078e0019 */
[----:B------:R-:W-:Y:S01]  /*8e6c0*/  IMAD.MOV.U32 R193, RZ, RZ, R12 ;  /* 0x000000ffffc17224 */ /* 0x000fe200078e000c */
[----:B------:R-:W3:Y:S04]  /*8e6d0*/  LDL.LU R25, [R1+0x8e48] ;  /* 0x008e480001197983 */ /* 0x000ee80000300800 */
[----:B------:R-:W3:Y:S01]  /*8e6e0*/  LDL.LU R12, [R1+0x8e44] ;  /* 0x008e4400010c7983 */ /* 0x000ee20000300800 */
[----:B------:R-:W-:Y:S02]  /*8e6f0*/  IMAD.MOV.U32 R194, RZ, RZ, R13 ;  /* 0x000000ffffc27224 */ /* 0x000fe400078e000d */
[----:B------:R-:W-:Y:S01]  /*8e700*/  IMAD.MOV.U32 R195, RZ, RZ, R16 ;  /* 0x000000ffffc37224 */ /* 0x000fe200078e0010 */
[----:B------:R-:W3:Y:S04]  /*8e710*/  LDL.LU R13, [R1+0x8e40] ;  /* 0x008e4000010d7983 */ /* 0x000ee80000300800 */
[----:B------:R-:W3:Y:S01]  /*8e720*/  LDL.LU R16, [R1+0x8e3c] ;  /* 0x008e3c0001107983 */ /* 0x000ee20000300800 */
[----:B--2---:R-:W-:Y:S01]  /*8e730*/  IMAD.MOV.U32 R191, RZ, RZ, R8 ;  /* 0x000000ffffbf7224 */ /* 0x004fe200078e0008 */
[----:B----4-:R-:W-:Y:S01]  /*8e740*/  MOV R190, R5 ;  /* 0x0000000500be7202 */ /* 0x010fe20000000f00 */
[----:B-----5:R-:W-:-:S02]  /*8e750*/  IMAD.MOV.U32 R189, RZ, RZ, R4 ;  /* 0x000000ffffbd7224 */ /* 0x020fc400078e0004 */
[----:B------:R-:W-:Y:S02]  /*8e760*/  IMAD.MOV.U32 R188, RZ, RZ, R17 ;  /* 0x000000ffffbc7224 */ /* 0x000fe400078e0011 */
[----:B------:R-:W2:Y:S04]  /*8e770*/  LDL.LU R17, [R1+0x8e38] ;  /* 0x008e380001117983 */ /* 0x000ea80000300800 */
[----:B------:R-:W4:Y:S04]  /*8e780*/  LDL.LU R4, [R1+0x8e34] ;  /* 0x008e340001047983 */ /* 0x000f280000300800 */
[----:B------:R-:W5:Y:S04]  /*8e790*/  LDL.LU R5, [R1+0x8e30] ;  /* 0x008e300001057983 */ /* 0x000f680000300800 */
[----:B------:R-:W2:Y:S01]  /*8e7a0*/  LDL.LU R8, [R1+0x8e2c] ;  /* 0x008e2c0001087983 */ /* 0x000ea20000300800 */
[----:B------:R-:W-:-:S03]  /*8e7b0*/  IMAD.MOV.U32 R184, RZ, RZ, R9 ;  /* 0x000000ffffb87224 */ /* 0x000fc600078e0009 */
[----:B------:R-:W2:Y:S04]  /*8e7c0*/  LDL.LU R9, [R1+0x8e28] ;  /* 0x008e280001097983 */ /* 0x000ea80000300800 */
[----:B------:R1:W-:Y:S04]  /*8e7d0*/  STL [R1+0x7b48], R3 ;  /* 0x007b480301007387 */ /* 0x0003e80000100800 */
[----:B-1----:R-:W2:Y:S01]  /*8e7e0*/  LDL R3, [R1+0x3000] ;  /* 0x0030000001037983 */ /* 0x002ea20000100800 */
[----:B---3--:R-:W-:Y:S02]  /*8e7f0*/  IMAD.MOV.U32 R174, RZ, RZ, R13 ;  /* 0x000000ffffae7224 */ /* 0x008fe400078e000d */
[----:B------:R-:W-:Y:S01]  /*8e800*/  IMAD.MOV.U32 R175, RZ, RZ, R12 ;  /* 0x000000ffffaf7224 */ /* 0x000fe200078e000c */
[----:B------:R-:W-:Y:S04]  /*8e810*/  LDS R13, [R2+UR10+0x42080] ;  /* 0x0420800a020d7984 */ /* 0x000fe80008000800 */
[----:B------:R-:W-:Y:S01]  /*8e820*/  LDS R12, [R252+UR10+0x42080] ;  /* 0x0420800afc0c7984 */ /* 0x000fe20008000800 */
[----:B------:R-:W-:-:S03]  /*8e830*/  IMAD.MOV.U32 R173, RZ, RZ, R16 ;  /* 0x000000ffffad7224 */ /* 0x000fc600078e0010 */
[----:B------:R-:W-:Y:S01]  /*8e840*/  LDS R16, [R33+UR10+0x42080] ;  /* 0x0420800a21107984 */ /* 0x000fe20008000800 */
[----:B------:R-:W-:Y:S01]  /*8e850*/  IMAD.MOV.U32 R185, RZ, RZ, R32 ;  /* 0x000000ffffb97224 */ /* 0x000fe200078e0020 */
[----:B------:R-:W-:Y:S01]  /*8e860*/  MOV R181, R24 ;  /* 0x0000001800b57202 */ /* 0x000fe20000000f00 */
[----:B------:R-:W-:Y:S01]  /*8e870*/  IMAD.MOV.U32 R180, RZ, RZ, R25 ;  /* 0x000000ffffb47224 */ /* 0x000fe200078e0019 */
[----:B------:R-:W-:Y:S04]  /*8e880*/  LDS R24, [R33+UR10+0x42100] ;  /* 0x0421000a21187984 */ /* 0x000fe80008000800 */
[----:B------:R-:W-:Y:S04]  /*8e890*/  LDS R32, [R33+UR10+0x42180] ;  /* 0x0421800a21207984 */ /* 0x000fe80008000800 */
[----:B------:R-:W-:Y:S01]  /*8e8a0*/  LDS R25, [R179+UR10+0x42100] ;  /* 0x0421000ab3197984 */ /* 0x000fe20008000800 */
[----:B------:R-:W-:-:S02]  /*8e8b0*/  IMAD.MOV.U32 R182, RZ, RZ, R21 ;  /* 0x000000ffffb67224 */ /* 0x000fc400078e0015 */
[----:B------:R-:W-:Y:S01]  /*8e8c0*/  IMAD.MOV.U32 R183, RZ, RZ, R20 ;  /* 0x000000ffffb77224 */ /* 0x000fe200078e0014 */
[----:B------:R-:W-:Y:S04]  /*8e8d0*/  LDS R21, [R2+UR10+0x42100] ;  /* 0x0421000a02157984 */ /* 0x000fe80008000800 */
[----:B------:R-:W-:Y:S01]  /*8e8e0*/  LDS R20, [R252+UR10+0x42100] ;  /* 0x0421000afc147984 */ /* 0x000fe20008000800 */
[----:B------:R-:W-:Y:S02]  /*8e8f0*/  IMAD.MOV.U32 R186, RZ, RZ, R29 ;  /* 0x000000ffffba7224 */ /* 0x000fe400078e001d */
[----:B------:R-:W-:Y:S01]  /*8e900*/  IMAD.MOV.U32 R187, RZ, RZ, R28 ;  /* 0x000000ffffbb7224 */ /* 0x000fe200078e001c */
[----:B------:R-:W-:Y:S04]  /*8e910*/  LDS R29, [R2+UR10+0x42180] ;  /* 0x0421800a021d7984 */ /* 0x000fe80008000800 */
[----:B------:R-:W-:Y:S01]  /*8e920*/  LDS R28, [R252+UR10+0x42180] ;  /* 0x0421800afc1c7984 */ /* 0x000fe20008000800 */
[----:B----4-:R-:W-:-:S02]  /*8e930*/  IMAD.MOV.U32 R171, RZ, RZ, R4 ;  /* 0x000000ffffab7224 */ /* 0x010fc400078e0004 */
[----:B-----5:R-:W-:Y:S01]  /*8e940*/  IMAD.MOV.U32 R170, RZ, RZ, R5 ;  /* 0x000000ffffaa7224 */ /* 0x020fe200078e0005 */
[----:B------:R-:W-:Y:S04]  /*8e950*/  LDS R4, [R252+UR10+0x42000] ;  /* 0x0420000afc047984 */ /* 0x000fe80008000800 */
[----:B------:R-:W-:Y:S01]  /*8e960*/  LDS R5, [R2+UR10+0x42000] ;  /* 0x0420000a02057984 */ /* 0x000fe20008000800 */
[----:B--2---:R-:W-:Y:S01]  /*8e970*/  IMAD.MOV.U32 R169, RZ, RZ, R8 ;  /* 0x000000ffffa97224 */ /* 0x004fe200078e0008 */
[----:B------:R-:W-:Y:S02]  /*8e980*/  MOV R168, R9 ;  /* 0x0000000900a87202 */ /* 0x000fe40000000f00 */
[----:B------:R-:W-:Y:S04]  /*8e990*/  LDS R8, [R33+UR10+0x42000] ;  /* 0x0420000a21087984 */ /* 0x000fe80008000800 */
[----:B------:R-:W-:Y:S01]  /*8e9a0*/  LDS R9, [R179+UR10+0x42000] ;  /* 0x0420000ab3097984 */ /* 0x000fe20008000800 */
[----:B------:R-:W-:-:S03]  /*8e9b0*/  IMAD.MOV.U32 R172, RZ, RZ, R17 ;  /* 0x000000ffffac7224 */ /* 0x000fc600078e0011 */
[----:B------:R-:W-:Y:S04]  /*8e9c0*/  LDS R17, [R179+UR10+0x42080] ;  /* 0x0420800ab3117984 */ /* 0x000fe80008000800 */
[----:B------:R-:W-:Y:S04]  /*8e9d0*/  LDS R33, [R179+UR10+0x42180] ;  /* 0x0421800ab3217984 */ /* 0x000fe80008000800 */
[----:B------:R-:W1:Y:S04]  /*8e9e0*/  LDSM.16.M88.4 R164, [R3+UR11] ;  /* 0x0000000b03a4783b */ /* 0x000e680008000200 */
[----:B------:R-:W2:Y:S04]  /*8e9f0*/  LDSM.16.M88.4 R160, [R3+UR11+0x800] ;  /* 0x0008000b03a0783b */ /* 0x000ea80008000200 */
[----:B------:R-:W3:Y:S01]  /*8ea00*/  LDSM.16.M88.4 R176, [R3+UR11+0x1000] ;  /* 0x0010000b03b0783b */ /* 0x000ee20008000200 */
[-C--:B-1----:R-:W-:Y:S06]  /*8ea10*/  HMMA.1688.F32.TF32 R240, R4, R164.reuse, R168 ;  /* 0x000000a404f0723c */ /* 0x082fec00000810a8 */
[-C--:B------:R-:W-:Y:S01]  /*8ea20*/  HMMA.1688.F32.TF32 R168, R8, R164.reuse, R172 ;  /* 0x000000a408a8723c */ /* 0x080fe200000810ac */
[----:B------:R-:W-:Y:S04]  /*8ea30*/  STL.64 [R1+0x98], R166 ;  /* 0x000098a601007387 */ /* 0x000fe80000100a00 */
[----:B--2---:R-:W-:Y:S01]  /*8ea40*/  STL.64 [R1+0x88], R162 ;  /* 0x000088a201007387 */ /* 0x004fe20000100a00 */
[-C--:B------:R-:W-:Y:S11]  /*8ea50*/  HMMA.1688.F32.TF32 R172, R12, R164.reuse, R180 ;  /* 0x000000a40cac723c */ /* 0x080ff600000810b4 */
[----:B------:R-:W-:Y:S04]  /*8ea60*/  STL.64 [R1+0x11f0], R240 ;  /* 0x0011f0f001007387 */ /* 0x000fe80000100a00 */
[----:B------:R-:W-:Y:S04]  /*8ea70*/  STL.64 [R1+0x11f8], R242 ;  /* 0x0011f8f201007387 */ /* 0x000fe80000100a00 */
[----:B------:R-:W-:Y:S04]  /*8ea80*/  STL.64 [R1+0x2e00], R168 ;  /* 0x002e00a801007387 */ /* 0x000fe80000100a00 */
[----:B------:R1:W-:Y:S02]  /*8ea90*/  STL.64 [R1+0x2e08], R170 ;  /* 0x002e08aa01007387 */ /* 0x0003e40000100a00 */
[-C--:B-1----:R-:W-:Y:S02]  /*8eaa0*/  HMMA.1688.F32.TF32 R168, R16, R164.reuse, R184 ;  /* 0x000000a410a8723c */ /* 0x082fe400000810b8 */
[----:B---3--:R-:W-:Y:S04]  /*8eab0*/  STL.64 [R1+0x78], R178 ;  /* 0x000078b201007387 */ /* 0x008fe80000100a00 */
[----:B------:R-:W-:Y:S01]  /*8eac0*/  STL.64 [R1+0x1210], R172 ;  /* 0x001210ac01007387 */ /* 0x000fe20000100a00 */
[-C--:B------:R-:W-:Y:S03]  /*8ead0*/  HMMA.1688.F32.TF32 R180, R20, R164.reuse, R188 ;  /* 0x000000a414b4723c */ /* 0x080fe600000810bc */
[----:B------:R1:W-:Y:S03]  /*8eae0*/  STL.64 [R1+0x1218], R174 ;  /* 0x001218ae01007387 */ /* 0x0003e60000100a00 */
[-C--:B-1----:R-:W-:Y:S10]  /*8eaf0*/  HMMA.1688.F32.TF32 R172, R24, R164.reuse, R192 ;  /* 0x000000a418ac723c */ /* 0x082ff400000810c0 */
[----:B------:R-:W-:Y:S04]  /*8eb00*/  STL.64 [R1+0x2eb0], R168 ;  /* 0x002eb0a801007387 */ /* 0x000fe80000100a00 */
[----:B------:R1:W-:Y:S02]  /*8eb10*/  STL.64 [R1+0x2eb8], R170 ;  /* 0x002eb8aa01007387 */ /* 0x0003e40000100a00 */
[-C--:B-1----:R-:W-:Y:S06]  /*8eb20*/  HMMA.1688.F32.TF32 R168, R28, R164.reuse, R196 ;  /* 0x000000a41ca8723c */ /* 0x082fec00000810c4 */
[----:B------:R-:W-:Y:S01]  /*8eb30*/  HMMA.1688.F32.TF32 R164, R32, R164, R200 ;  /* 0x000000a420a4723c */ /* 0x000fe200000810c8 */
[----:B------:R-:W-:Y:S04]  /*8eb40*/  STL.64 [R1+0x2800], R180 ;  /* 0x002800b401007387 */ /* 0x000fe80000100a00 */
[----:B------:R-:W-:Y:S04]  /*8eb50*/  STL.64 [R1+0x2808], R182 ;  /* 0x002808b601007387 */ /* 0x000fe80000100a00 */
[----:B------:R-:W-:Y:S04]  /*8eb60*/  STL.64 [R1+0x2f60], R172 ;  /* 0x002f60ac01007387 */ /* 0x000fe80000100a00 */
[----:B------:R1:W-:Y:S02]  /*8eb70*/  STL.64 [R1+0x2f68], R174 ;  /* 0x002f68ae01007387 */ /* 0x0003e40000100a00 */
[-C--:B-1----:R-:W-:Y:S02]  /*8eb80*/  HMMA.1688.F32.TF32 R172, R4, R160.reuse, R204 ;  /* 0x000000a004ac723c */ /* 0x082fe400000810cc */
[----:B------:R-:W-:Y:S04]  /*8eb90*/  STL.64 [R1+0x2de0], R168 ;  /* 0x002de0a801007387 */ /* 0x000fe80000100a00 */
[----:B------:R1:W-:Y:S04]  /*8eba0*/  STL.64 [R1+0x2de8], R170 ;  /* 0x002de8aa01007387 */ /* 0x0003e80000100a00 */
[----:B------:R-:W-:Y:S04]  /*8ebb0*/  STL.64 [R1+0x2ff0], R164 ;  /* 0x002ff0a401007387 */ /* 0x000fe80000100a00 */
[----:B------:R2:W-:Y:S01]  /*8ebc0*/  STL.64 [R1+0x2ff8], R166 ;  /* 0x002ff8a601007387 */ /* 0x0005e20000100a00 */
[-C--:B-1----:R-:W-:Y:S06]  /*8ebd0*/  HMMA.1688.F32.TF32 R168, R8, R160.reuse, R208 ;  /* 0x000000a008a8723c */ /* 0x082fec00000810d0 */
[-C--:B--2---:R-:W-:Y:S02]  /*8ebe0*/  HMMA.1688.F32.TF32 R164, R12, R160.reuse, R212 ;  /* 0x000000a00ca4723c */ /* 0x084fe400000810d4 */
[----:B------:R-:W-:Y:S04]  /*8ebf0*/  STL.64 [R1+0x1180], R172 ;  /* 0x001180ac01007387 */ /* 0x000fe80000100a00 */
[----:B------:R1:W-:Y:S02]  /*8ec00*/  STL.64 [R1+0x1188], R174 ;  /* 0x001188ae01007387 */ /* 0x0003e40000100a00 */
[-C--:B-1----:R-:W-:Y:S09]  /*8ec10*/  HMMA.1688.F32.TF32 R172, R16, R160.reuse, R216 ;  /* 0x000000a010ac723c */ /* 0x082ff200000810d8 */
[----:B------:R-:W-:Y:S04]  /*8ec20*/  STL.64 [R1+0x2dd0], R168 ;  /* 0x002dd0a801007387 */ /* 0x000fe80000100a00 */
[----:B------:R1:W-:Y:S04]  /*8ec30*/  STL.64 [R1+0x2dd8], R170 ;  /* 0x002dd8aa01007387 */ /* 0x0003e80000100a00 */
[----:B------:R-:W-:Y:S04]  /*8ec40*/  STL.64 [R1+0x11a0], R164 ;  /* 0x0011a0a401007387 */ /* 0x000fe80000100a00 */
[----:B------:R2:W-:Y:S01]  /*8ec50*/  STL.64 [R1+0x11a8], R166 ;  /* 0x0011a8a601007387 */ /* 0x0005e20000100a00 */
[-C--:B-1----:R-:W-:Y:S06]  /*8ec60*/  HMMA.1688.F32.TF32 R168, R20, R160.reuse, R220 ;  /* 0x000000a014a8723c */ /* 0x082fec00000810dc */
[-C--:B--2---:R-:W-:Y:S01]  /*8ec70*/  HMMA.1688.F32.TF32 R164, R24, R160.reuse, R224 ;  /* 0x000000a018a4723c */ /* 0x084fe200000810e0 */
[----:B------:R-:W-:Y:S04]  /*8ec80*/  STL.64 [R1+0x2e90], R172 ;  /* 0x002e90ac01007387 */ /* 0x000fe80000100a00 */
[----:B------:R1:W-:Y:S02]  /*8ec90*/  STL.64 [R1+0x2e98], R174 ;  /* 0x002e98ae01007387 */ /* 0x0003e40000100a00 */
[-C--:B-1----:R-:W-:Y:S10]  /*8eca0*/  HMMA.1688.F32.TF32 R172, R28, R160.reuse, R228 ;  /* 0x000000a01cac723c */ /* 0x082ff400000810e4 */
[----:B------:R-:W-:Y:S04]  /*8ecb0*/  STL.64 [R1+0x1190], R168 ;  /* 0x001190a801007387 */ /* 0x000fe80000100a00 */
[----:B------:R1:W-:Y:S04]  /*8ecc0*/  STL.64 [R1+0x1198], R170 ;  /* 0x001198aa01007387 */ /* 0x0003e80000100a00 */
[----:B------:R-:W-:Y:S04]  /*8ecd0*/  STL.64 [R1+0x2f40], R164 ;  /* 0x002f40a401007387 */ /* 0x000fe80000100a00 */
[----:B------:R2:W-:Y:S01]  /*8ece0*/  STL.64 [R1+0x2f48], R166 ;  /* 0x002f48a601007387 */ /* 0x0005e20000100a00 */
[----:B-1----:R-:W-:Y:S06]  /*8ecf0*/  HMMA.1688.F32.TF32 R168, R32, R160, R232 ;  /* 0x000000a020a8723c */ /* 0x002fec00000810e8 */
[-C--:B--2---:R-:W-:Y:S06]  /*8ed00*/  HMMA.1688.F32.TF32 R164, R4, R176.reuse, R244 ;  /* 0x000000b004a4723c */ /* 0x084fec00000810f4 */
[----:B------:R-:W-:Y:S01]  /*8ed10*/  HMMA.1688.F32.TF32 R160, R8, R176, R248 ;  /* 0x000000b008a0723c */ /* 0x000fe200000810f8 */
[----:B------:R-:W-:Y:S04]  /*8ed20*/  STL.64 [R1+0x2da0], R172 ;  /* 0x002da0ac01007387 */ /* 0x000fe80000100a00 */
[----:B------:R-:W-:Y:S01]  /*8ed30*/  STL.64 [R1+0x2da8], R174 ;  /* 0x002da8ae01007387 */ /* 0x000fe20000100a00 */
[----:B------:R-:W-:-:S02]  /*8ed40*/  IMAD.MOV.U32 R224, RZ, RZ, R45 ;  /* 0x000000ffffe07224 */ /* 0x000fc400078e002d */
[----:B------:R-:W-:Y:S02]  /*8ed50*/  IMAD.MOV.U32 R225, RZ, RZ, R44 ;  /* 0x000000ffffe17224 */ /* 0x000fe400078e002c */
[----:B------:R-:W-:Y:S01]  /*8ed60*/  IMAD.MOV.U32 R226, RZ, RZ, R129 ;  /* 0x000000ffffe27224 */ /* 0x000fe200078e0081 */
[----:B------:R-:W-:Y:S04]  /*8ed70*/  STL.64 [R1+0x2fe0], R168 ;  /* 0x002fe0a801007387 */ /* 0x000fe80000100a00 */
[----:B------:R-:W-:Y:S04]  /*8ed80*/  STL.64 [R1+0x2fe8], R170 ;  /* 0x002fe8aa01007387 */ /* 0x000fe80000100a00 */
[----:B------:R-:W2:Y:S04]  /*8ed90*/  LDL.LU R232, [R1+0x1900] ;  /* 0x0019000001e87983 */ /* 0x000ea80000300800 */
        /* <DEDUP_REMOVED lines=35> */
[----:B------:R-:W2:Y:S01]  /*8efd0*/  LDL.LU R100, [R1+0x8e10] ;  /* 0x008e100001647983 */ /* 0x000ea20000300800 */
[----:B------:R-:W-:Y:S01]  /*8efe0*/  MOV R194, R112 ;  /* 0x0000007000c27202 */ /* 0x000fe20000000f00 */
[----:B------:R-:W-:Y:S02]  /*8eff0*/  IMAD.MOV.U32 R195, RZ, RZ, R113 ;  /* 0x000000ffffc37224 */ /* 0x000fe400078e0071 */
[----:B------:R-:W2:Y:S04]  /*8f000*/  LDL.LU R112, [R1+0x8e0c] ;  /* 0x008e0c0001707983 */ /* 0x000ea80000300800 */
[----:B------:R-:W2:Y:S01]  /*8f010*/  LDL.LU R113, [R1+0x8e08] ;  /* 0x008e080001717983 */ /* 0x000ea20000300800 */
[----:B------:R-:W-:-:S02]  /*8f020*/  IMAD.MOV.U32 R184, RZ, RZ, R73 ;  /* 0x000000ffffb87224 */ /* 0x000fc400078e0049 */
[----:B------:R-:W-:Y:S01]  /*8f030*/  IMAD.MOV.U32 R185, RZ, RZ, R72 ;  /* 0x000000ffffb97224 */ /* 0x000fe200078e0048 */
[----:B------:R-:W2:Y:S04]  /*8f040*/  LDL.LU R73, [R1+0x8e04] ;  /* 0x008e040001497983 */ /* 0x000ea80000300800 */
[----:B------:R-:W2:Y:S01]  /*8f050*/  LDL.LU R72, [R1+0x8e00] ;  /* 0x008e000001487983 */ /* 0x000ea20000300800 */
[----:B------:R-:W-:Y:S02]  /*8f060*/  IMAD.MOV.U32 R186, RZ, RZ, R153 ;  /* 0x000000ffffba7224 */ /* 0x000fe400078e0099 */
[----:B------:R-:W-:Y:S01]  /*8f070*/  IMAD.MOV.U32 R187, RZ, RZ, R152 ;  /* 0x000000ffffbb7224 */ /* 0x000fe200078e0098 */
[----:B------:R-:W2:Y:S04]  /*8f080*/  LDL.LU R153, [R1+0x8dfc] ;  /* 0x008dfc0001997983 */ /* 0x000ea80000300800 */
[----:B------:R-:W2:Y:S01]  /*8f090*/  LDL.LU R152, [R1+0x8df8] ;  /* 0x008df80001987983 */ /* 0x000ea20000300800 */
[----:B------:R-:W-:Y:S01]  /*8f0a0*/  IMAD.MOV.U32 R188, RZ, RZ, R149 ;  /* 0x000000ffffbc7224 */ /* 0x000fe200078e0095 */
[----:B------:R-:W-:-:S02]  /*8f0b0*/  MOV R189, R148 ;  /* 0x0000009400bd7202 */ /* 0x000fc40000000f00 */
[----:B------:R-:W2:Y:S04]  /*8f0c0*/  LDL.LU R149, [R1+0x8df4] ;  /* 0x008df40001957983 */ /* 0x000ea80000300800 */
[----:B------:R-:W2:Y:S01]  /*8f0d0*/  LDL.LU R148, [R1+0x8df0] ;  /* 0x008df00001947983 */ /* 0x000ea20000300800 */
[----:B------:R-:W-:Y:S02]  /*8f0e0*/  IMAD.MOV.U32 R190, RZ, RZ, R64 ;  /* 0x000000ffffbe7224 */ /* 0x000fe400078e0040 */
[----:B------:R-:W-:Y:S01]  /*8f0f0*/  IMAD.MOV.U32 R191, RZ, RZ, R65 ;  /* 0x000000ffffbf7224 */ /* 0x000fe200078e0041 */
        /* <DEDUP_REMOVED lines=9> */
[----:B------:R-:W2:Y:S04]  /*8f190*/  LDL.LU R125, [R1+0x8dd8] ;  /* 0x008dd800017d7983 */ /* 0x000ea80000300800 */
[----:B-1----:R-:W2:Y:S04]  /*8f1a0*/  LDL.LU R164, [R1+0x4a0] ;  /* 0x0004a00001a47983 */ /* 0x002ea80000300800 */
[----:B------:R-:W2:Y:S04]  /*8f1b0*/  LDL.LU R165, [R1+0x4a4] ;  /* 0x0004a40001a57983 */ /* 0x000ea80000300800 */
[----:B---3--:R-:W3:Y:S04]  /*8f1c0*/  LDL.LU R166, [R1+0x4a8] ;  /* 0x0004a80001a67983 */ /* 0x008ee80000300800 */
[----:B------:R-:W3:Y:S04]  /*8f1d0*/  LDL.LU R167, [R1+0x4ac] ;  /* 0x0004ac0001a77983 */ /* 0x000ee80000300800 */
[----:B----4-:R-:W4:Y:S04]  /*8f1e0*/  LDL.LU R160, [R1+0x17d0] ;  /* 0x0017d00001a07983 */ /* 0x010f280000300800 */
[----:B------:R-:W4:Y:S04]  /*8f1f0*/  LDL.LU R161, [R1+0x17d4] ;  /* 0x0017d40001a17983 */ /* 0x000f280000300800 */
[----:B-----5:R-:W4:Y:S04]  /*8f200*/  LDL.LU R162, [R1+0x17d8] ;  /* 0x0017d80001a27983 */ /* 0x020f280000300800 */
[----:B------:R-:W4:Y:S01]  /*8f210*/  LDL.LU R163, [R1+0x17dc] ;  /* 0x0017dc0001a37983 */ /* 0x000f220000300800 */
[----:B------:R-:W-:-:S02]  /*8f220*/  IMAD.MOV.U32 R199, RZ, RZ, R236 ;  /* 0x000000ffffc77224 */ /* 0x000fc400078e00ec */
[----:B------:R-:W-:Y:S01]  /*8f230*/  IMAD.MOV.U32 R198, RZ, RZ, R237 ;  /* 0x000000ffffc67224 */ /* 0x000fe200078e00ed */
[----:B------:R-:W5:Y:S01]  /*8f240*/  LDL.LU R236, [R1+0xe0] ;  /* 0x0000e00001ec7983 */ /* 0x000f620000300800 */
[----:B------:R-:W-:-:S03]  /*8f250*/  IMAD.MOV.U32 R197, RZ, RZ, R238 ;  /* 0x000000ffffc57224 */ /* 0x000fc600078e00ee */
[----:B------:R-:W5:Y:S01]  /*8f260*/  LDL.LU R237, [R1+0xe4] ;  /* 0x0000e40001ed7983 */ /* 0x000f620000300800 */
[----:B------:R-:W-:-:S03]  /*8f270*/  IMAD.MOV.U32 R196, RZ, RZ, R239 ;  /* 0x000000ffffc47224 */ /* 0x000fc600078e00ef */
[----:B------:R-:W5:Y:S04]  /*8f280*/  LDL.LU R238, [R1+0xe8] ;  /* 0x0000e80001ee7983 */ /* 0x000f680000300800 */
[----:B------:R-:W5:Y:S04]  /*8f290*/  LDL.LU R239, [R1+0xec] ;  /* 0x0000ec0001ef7983 */ /* 0x000f680000300800 */
[----:B------:R-:W5:Y:S04]  /*8f2a0*/  LDL.LU R240, [R1+0x1c0] ;  /* 0x0001c00001f07983 */ /* 0x000f680000300800 */
[----:B------:R-:W5:Y:S01]  /*8f2b0*/  LDL.LU R241, [R1+0x1c4] ;  /* 0x0001c40001f17983 */ /* 0x000f620000300800 */
[----:B------:R-:W-:-:S02]  /*8f2c0*/  IMAD.MOV.U32 R220, RZ, RZ, R97 ;  /* 0x000000ffffdc7224 */ /* 0x000fc400078e0061 */
[----:B------:R-:W-:Y:S02]  /*8f2d0*/  IMAD.MOV.U32 R221, RZ, RZ, R96 ;  /* 0x000000ffffdd7224 */ /* 0x000fe400078e0060 */
[----:B------:R-:W-:Y:S02]  /*8f2e0*/  IMAD.MOV.U32 R222, RZ, RZ, R52 ;  /* 0x000000ffffde7224 */ /* 0x000fe400078e0034 */
[----:B------:R-:W-:Y:S02]  /*8f2f0*/  IMAD.MOV.U32 R223, RZ, RZ, R53 ;  /* 0x000000ffffdf7224 */ /* 0x000fe400078e0035 */
[----:B--2---:R-:W-:Y:S01]  /*8f300*/  IMAD.MOV.U32 R243, RZ, RZ, R124 ;  /* 0x000000fffff37224 */ /* 0x004fe200078e007c */
[----:B------:R-:W-:Y:S02]  /*8f310*/  MOV R242, R125 ;  /* 0x0000007d00f27202 */ /* 0x000fe40000000f00 */
[----:B------:R-:W2:Y:S04]  /*8f320*/  LDL.LU R125, [R1+0x8dd4] ;  /* 0x008dd400017d7983 */ /* 0x000ea80000300800 */
[----:B------:R-:W2:Y:S04]  /*8f330*/  LDL.LU R124, [R1+0x8dd0] ;  /* 0x008dd000017c7983 */ /* 0x000ea80000300800 */
[----:B------:R-:W2:Y:S04]  /*8f340*/  LDL.LU R172, [R1+0x1830] ;  /* 0x0018300001ac7983 */ /* 0x000ea80000300800 */
[----:B------:R-:W2:Y:S04]  /*8f350*/  LDL.LU R173, [R1+0x1834] ;  /* 0x0018340001ad7983 */ /* 0x000ea80000300800 */
[----:B------:R-:W2:Y:S04]  /*8f360*/  LDL.LU R174, [R1+0x1838] ;  /* 0x0018380001ae7983 */ /* 0x000ea80000300800 */
[----:B------:R-:W2:Y:S01]  /*8f370*/  LDL.LU R175, [R1+0x183c] ;  /* 0x00183c0001af7983 */ /* 0x000ea20000300800 */
[-C--:B----4-:R-:W-:Y:S03]  /*8f380*/  HMMA.1688.F32.TF32 R160, R12, R176.reuse, R160 ;  /* 0x000000b00ca0723c */ /* 0x090fe600000810a0 */
[----:B------:R-:W4:Y:S03]  /*8f390*/  LDL.LU R168, [R1+0x1840] ;  /* 0x0018400001a87983 */ /* 0x000f260000300800 */
[-C--:B---3--:R-:W-:Y:S01]  /*8f3a0*/  HMMA.1688.F32.TF32 R164, R16, R176.reuse, R164 ;  /* 0x000000b010a4723c */ /* 0x088fe200000810a4 */
[----:B------:R-:W4:Y:S04]  /*8f3b0*/  LDL.LU R169, [R1+0x1844] ;  /* 0x0018440001a97983 */ /* 0x000f280000300800 */
[----:B------:R-:W4:Y:S04]  /*8f3c0*/  LDL.LU R170, [R1+0x1848] ;  /* 0x0018480001aa7983 */ /* 0x000f280000300800 */
[----:B------:R-:W4:Y:S04]  /*8f3d0*/  LDL.LU R171, [R1+0x184c] ;  /* 0x00184c0001ab7983 */ /* 0x000f280000300800 */
[----:B------:R-:W3:Y:S04]  /*8f3e0*/  LDL.LU R248, [R1+0x1820] ;  /* 0x0018200001f87983 */ /* 0x000ee80000300800 */
[----:B------:R-:W3:Y:S01]  /*8f3f0*/  LDL.LU R249, [R1+0x1824] ;  /* 0x0018240001f97983 */ /* 0x000ee20000300800 */
[-C--:B-----5:R-:W-:Y:S03]  /*8f400*/  HMMA.1688.F32.TF32 R236, R20, R176.reuse, R236 ;  /* 0x000000b014ec723c */ /* 0x0a0fe600000810ec */
[----:B------:R-:W3:Y:S04]  /*8f410*/  LDL.LU R250, [R1+0x1828] ;  /* 0x0018280001fa7983 */ /* 0x000ee80000300800 */
[----:B------:R-:W3:Y:S04]  /*8f420*/  LDL.LU R251, [R1+0x182c] ;  /* 0x00182c0001fb7983 */ /* 0x000ee80000300800 */
        /* <DEDUP_REMOVED lines=13> */
[----:B------:R-:W-:Y:S04]  /*8f500*/  STL.64 [R1+0x1138], R162 ;  /* 0x001138a201007387 */ /* 0x000fe80000100a00 */
[----:B-1----:R-:W5:Y:S04]  /*8f510*/  LDL.LU.64 R160, [R1+0x8db8] ;  /* 0x008db80001a07983 */ /* 0x002f680000300a00 */
[----:B------:R1:W-:Y:S04]  /*8f520*/  STL.64 [R1+0x2e70], R164 ;  /* 0x002e70a401007387 */ /* 0x0003e80000100a00 */
[----:B------:R-:W-:Y:S04]  /*8f530*/  STL.64 [R1+0x2e78], R166 ;  /* 0x002e78a601007387 */ /* 0x000fe80000100a00 */
[----:B-1----:R-:W5:Y:S04]  /*8f540*/  LDL.LU.64 R164, [R1+0x8db0] ;  /* 0x008db00001a47983 */ /* 0x002f680000300a00 */
[----:B------:R-:W-:Y:S04]  /*8f550*/  STL.64 [R1+0x1120], R236 ;  /* 0x001120ec01007387 */ /* 0x000fe80000100a00 */
[----:B------:R1:W-:Y:S04]  /*8f560*/  STL.64 [R1+0x1128], R238 ;  /* 0x001128ee01007387 */ /* 0x0003e80000100a00 */
[----:B-1----:R-:W2:Y:S04]  /*8f570*/  LDL.LU.64 R238, [R1+0x8da8] ;  /* 0x008da80001ee7983 */ /* 0x002ea80000300a00 */
[----:B------:R-:W2:Y:S01]  /*8f580*/  LDL.LU.64 R236, [R1+0x8da0] ;  /* 0x008da00001ec7983 */ /* 0x000ea20000300a00 */
[----:B------:R-:W-:-:S15]  /*8f590*/  HMMA.1688.F32.TF32 R180, R24, R176, R180 ;  /* 0x000000b018b4723c */ /* 0x000fde00000810b4 */
[----:B------:R-:W-:-:S08]  /*8f5a0*/  NOP ;  /* 0x0000000000007918 */ /* 0x000fd00000000000 */
[----:B------:R-:W-:Y:S04]  /*8f5b0*/  STL.64 [R1+0x2f20], R180 ;  /* 0x002f20b401007387 */ /* 0x000fe80000100a00 */
[----:B------:R1:W-:Y:S02]  /*8f5c0*/  STL.64 [R1+0x2f28], R182 ;  /* 0x002f28b601007387 */ /* 0x0003e40000100a00 */
[-C--:B-1----:R-:W-:Y:S02]  /*8f5d0*/  HMMA.1688.F32.TF32 R180, R28, R176.reuse, R188 ;  /* 0x000000b01cb4723c */ /* 0x082fe400000810bc */
[----:B------:R-:W-:Y:S04]  /*8f5e0*/  LDSM.16.M88.4 R188, [R3+UR11+0x2800] ;  /* 0x0028000b03bc783b */ /* 0x000fe80008000200 */
[----:B--2---:R-:W-:Y:S01]  /*8f5f0*/  HMMA.1688.F32.TF32 R176, R32, R176, R236 ;  /* 0x000000b020b0723c */ /* 0x004fe200000810ec */
[----:B------:R-:W2:-:S15]  /*8f600*/  LDL.LU R236, [R1+0x4b0] ;  /* 0x0004b00001ec7983 */ /* 0x000e9e0000300800 */
[----:B------:R-:W-:-:S01]  /*8f610*/  NOP ;  /* 0x0000000000007918 */ /* 0x000fc20000000000 */
[----:B------:R-:W-:Y:S04]  /*8f620*/  STL.64 [R1+0x2d80], R180 ;  /* 0x002d80b401007387 */ /* 0x000fe80000100a00 */
[----:B------:R-:W-:Y:S04]  /*8f630*/  STL.64 [R1+0x2d88], R182 ;  /* 0x002d88b601007387 */ /* 0x000fe80000100a00 */
[----:B------:R-:W4:Y:S04]  /*8f640*/  LDSM.16.M88.4 R180, [R3+UR11+0x1800] ;  /* 0x0018000b03b4783b */ /* 0x000f280008000200 */
[----:B------:R-:W-:Y:S04]  /*8f650*/  STL.64 [R1+0x2fd0], R176 ;  /* 0x002fd0b001007387 */ /* 0x000fe80000100a00 */
[----:B------:R-:W-:Y:S04]  /*8f660*/  STL.64 [R1+0x2fd8], R178 ;  /* 0x002fd8b201007387 */ /* 0x000fe80000100a00 */
[----:B------:R-:W2:Y:S04]  /*8f670*/  LDL.LU R237, [R1+0x4b4] ;  /* 0x0004b40001ed7983 */ /* 0x000ea80000300800 */
[----:B------:R-:W1:Y:S01]  /*8f680*/  LDSM.16.M88.4 R176, [R3+UR11+0x2000] ;  /* 0x0020000b03b0783b */ /* 0x000e620008000200 */
[-C--:B----4-:R-:W-:Y:S06]  /*8f690*/  HMMA.1688.F32.TF32 R168, R4, R180.reuse, R168 ;  /* 0x000000b404a8723c */ /* 0x090fec00000810a8 */
[-C--:B------:R-:W-:Y:S06]  /*8f6a0*/  HMMA.1688.F32.TF32 R172, R8, R180.reuse, R172 ;  /* 0x000000b408ac723c */ /* 0x080fec00000810ac */
[----:B---3--:R-:W-:Y:S01]  /*8f6b0*/  HMMA.1688.F32.TF32 R248, R12, R180, R248 ;  /* 0x000000b40cf8723c */ /* 0x008fe200000810f8 */
[----:B------:R-:W-:Y:S10]  /*8f6c0*/  STL.64 [R1+0x68], R182 ;  /* 0x000068b601007387 */ /* 0x000ff40000100a00 */
[----:B------:R3:W-:Y:S04]  /*8f6d0*/  STL.64 [R1+0x10b0], R168 ;  /* 0x0010b0a801007387 */ /* 0x0007e80000100a00 */
[----:B------:R-:W-:Y:S04]  /*8f6e0*/  STL.64 [R1+0x10b8], R170 ;  /* 0x0010b8aa01007387 */ /* 0x000fe80000100a00 */
[----:B---3--:R-:W3:Y:S04]  /*8f6f0*/  LDL.LU.64 R168, [R1+0x8d98] ;  /* 0x008d980001a87983 */ /* 0x008ee80000300a00 */
[----:B-1----:R-:W-:Y:S04]  /*8f700*/  STL.64 [R1+0x58], R178 ;  /* 0x000058b201007387 */ /* 0x002fe80000100a00 */
[----:B------:R1:W-:Y:S04]  /*8f710*/  STL.64 [R1+0x2d90], R172 ;  /* 0x002d90ac01007387 */ /* 0x0003e80000100a00 */
[----:B------:R-:W-:Y:S04]  /*8f720*/  STL.64 [R1+0x2d98], R174 ;  /* 0x002d98ae01007387 */ /* 0x000fe80000100a00 */
[----:B-1----:R-:W4:Y:S04]  /*8f730*/  LDL.LU.64 R172, [R1+0x8d90] ;  /* 0x008d900001ac7983 */ /* 0x002f280000300a00 */
[----:B------:R-:W-:Y:S04]  /*8f740*/  STL.64 [R1+0x48], R190 ;  /* 0x000048be01007387 */ /* 0x000fe80000100a00 */
[----:B------:R-:W-:Y:S04]  /*8f750*/  STL.64 [R1+0x10d0], R248 ;  /* 0x0010d0f801007387 */ /* 0x000fe80000100a00 */
[----:B------:R1:W-:Y:S04]  /*8f760*/  STL.64 [R1+0x10d8], R250 ;  /* 0x0010d8fa01007387 */ /* 0x0003e80000100a00 */
[----:B-1----:R-:W3:Y:S04]  /*8f770*/  LDL.LU.64 R250, [R1+0x8d88] ;  /* 0x008d880001fa7983 */ /* 0x002ee80000300a00 */
[----:B------:R-:W3:Y:S01]  /*8f780*/  LDL.LU.64 R248, [R1+0x8d80] ;  /* 0x008d800001f87983 */ /* 0x000ee20000300a00 */
[----:B-----5:R-:W-:Y:S01]  /*8f790*/  IMAD.MOV.U32 R238, RZ, RZ, R53 ;  /* 0x000000ffffee7224 */ /* 0x020fe200078e0035 */
[----:B------:R-:W-:-:S02]  /*8f7a0*/  MOV R239, R52 ;  /* 0x0000003400ef7202 */ /* 0x000fc40000000f00 */
[----:B------:R-:W1:Y:S01]  /*8f7b0*/  LDSM.16.M88.4 R52, [R3+UR11+0x3000] ;  /* 0x0030000b0334783b */ /* 0x000e620008000200 */
[-C--:B------:R-:W-:Y:S06]  /*8f7c0*/  HMMA.1688.F32.TF32 R240, R20, R180.reuse, R240 ;  /* 0x000000b414f0723c */ /* 0x080fec00000810f0 */
[-C--:B------:R-:W-:Y:S01]  /*8f7d0*/  HMMA.1688.F32.TF32 R192, R28, R180.reuse, R192 ;  /* 0x000000b41cc0723c */ /* 0x080fe200000810c0 */
[----:B-1----:R-:W-:Y:S05]  /*8f7e0*/  STL.64 [R1+0x38], R54 ;  /* 0x0000383601007387 */ /* 0x002fea0000100a00 */
[----:B--2---:R-:W-:-:S15]  /*8f7f0*/  HMMA.1688.F32.TF32 R236, R16, R180, R236 ;  /* 0x000000b410ec723c */ /* 0x004fde00000810ec */
[----:B------:R-:W-:-:S08]  /*8f800*/  NOP ;  /* 0x0000000000007918 */ /* 0x000fd00000000000 */
[----:B------:R-:W-:Y:S04]  /*8f810*/  STL.64 [R1+0x2e60], R236 ;  /* 0x002e60ec01007387 */ /* 0x000fe80000100a00 */
[----:B------:R1:W-:Y:S02]  /*8f820*/  STL.64 [R1+0x2e68], R238 ;  /* 0x002e68ee01007387 */ /* 0x0003e40000100a00 */
[-C--:B-1----:R-:W-:Y:S06]  /*8f830*/  HMMA.1688.F32.TF32 R236, R24, R180.reuse, R184 ;  /* 0x000000b418ec723c */ /* 0x082fec00000810b8 */
[----:B------:R-:W-:Y:S06]  /*8f840*/  HMMA.1688.F32.TF32 R184, R32, R180, R196 ;  /* 0x000000b420b8723c */ /* 0x000fec00000810c4 */
[-C--:B------:R-:W-:Y:S01]  /*8f850*/  HMMA.1688.F32.TF32 R180, R4, R176.reuse, R200 ;  /* 0x000000b004b4723c */ /* 0x080fe200000810c8 */
[----:B------:R-:W-:Y:S04]  /*8f860*/  STL.64 [R1+0x10c0], R240 ;  /* 0x0010c0f001007387 */ /* 0x000fe80000100a00 */
[----:B------:R-:W-:Y:S06]  /*8f870*/  STL.64 [R1+0x10c8], R242 ;  /* 0x0010c8f201007387 */ /* 0x000fec0000100a00 */
[----:B------:R-:W-:Y:S04]  /*8f880*/  STL.64 [R1+0x2f10], R236 ;  /* 0x002f10ec01007387 */ /* 0x000fe80000100a00 */
[----:B------:R-:W-:Y:S04]  /*8f890*/  STL.64 [R1+0x2f18], R238 ;  /* 0x002f18ee01007387 */ /* 0x000fe80000100a00 */
[----:B------:R-:W-:Y:S04]  /*8f8a0*/  STL.64 [R1+0x2d60], R192 ;  /* 0x002d60c001007387 */ /* 0x000fe80000100a00 */
[----:B------:R1:W-:Y:S04]  /*8f8b0*/  STL.64 [R1+0x2d68], R194 ;  /* 0x002d68c201007387 */ /* 0x0003e80000100a00 */
[----:B------:R-:W-:Y:S04]  /*8f8c0*/  STL.64 [R1+0x2fc0], R184 ;  /* 0x002fc0b801007387 */ /* 0x000fe80000100a00 */
[----:B------:R2:W-:Y:S04]  /*8f8d0*/  STL.64 [R1+0x2fc8], R186 ;  /* 0x002fc8ba01007387 */ /* 0x0005e80000100a00 */
[----:B------:R-:W-:Y:S04]  /*8f8e0*/  STL.64 [R1+0x1040], R180 ;  /* 0x001040b401007387 */ /* 0x000fe80000100a00 */
[----:B------:R5:W-:Y:S01]  /*8f8f0*/  STL.64 [R1+0x1048], R182 ;  /* 0x001048b601007387 */ /* 0x000be20000100a00 */
[-C--:B-1----:R-:W-:Y:S06]  /*8f900*/  HMMA.1688.F32.TF32 R192, R8, R176.reuse, R204 ;  /* 0x000000b008c0723c */ /* 0x082fec00000810cc */
[-C--:B--2---:R-:W-:Y:S06]  /*8f910*/  HMMA.1688.F32.TF32 R184, R12, R176.reuse, R208 ;  /* 0x000000b00cb8723c */ /* 0x084fec00000810d0 */
[-C--:B-----5:R-:W-:Y:S11]  /*8f920*/  HMMA.1688.F32.TF32 R180, R16, R176.reuse, R212 ;  /* 0x000000b010b4723c */ /* 0x0a0ff600000810d4 */
        /* <DEDUP_REMOVED lines=8> */
[-C--:B-----5:R-:W-:Y:S06]  /*8f9b0*/  HMMA.1688.F32.TF32 R180, R28, R176.reuse, R224 ;  /* 0x000000b01cb4723c */ /* 0x0a0fec00000810e0 */
[----:B---3--:R-:W-:Y:S05]  /*8f9c0*/  HMMA.1688.F32.TF32 R176, R32, R176, R248 ;  /* 0x000000b020b0723c */ /* 0x008fea00000810f8 */
        /* <DEDUP_REMOVED lines=10> */
[----:B---3--:R-:W-:Y:S01]  /*8fa70*/  HMMA.1688.F32.TF32 R176, R12, R188, R244 ;  /* 0x000000bc0cb0723c */ /* 0x008fe200000810f4 */
[----:B------:R-:W-:-:S02]  /*8fa80*/  IMAD.MOV.U32 R248, RZ, RZ, R84 ;  /* 0x000000fffff87224 */ /* 0x000fc400078e0054 */
[----:B------:R-:W-:Y:S02]  /*8fa90*/  IMAD.MOV.U32 R249, RZ, RZ, R85 ;  /* 0x000000fffff97224 */ /* 0x000fe400078e0055 */
[----:B------:R-:W-:Y:S02]  /*8faa0*/  IMAD.MOV.U32 R250, RZ, RZ, R69 ;  /* 0x000000fffffa7224 */ /* 0x000fe400078e0045 */
[----:B------:R-:W-:-:S04]  /*8fab0*/  IMAD.MOV.U32 R251, RZ, RZ, R68 ;  /* 0x000000fffffb7224 */ /* 0x000fc800078e0044 */
        /* <DEDUP_REMOVED lines=18> */
[----:B------:R-:W2:Y:S04]  /*8fbe0*/  LDL.LU R224, [R1+0x1430] ;  /* 0x0014300001e07983 */ /* 0x000ea80000300800 */
[----:B------:R-:W2:Y:S04]  /*8fbf0*/  LDL.LU R225, [R1+0x1434] ;  /* 0x0014340001e17983 */ /* 0x000ea80000300800 */
[----:B------:R-:W2:Y:S04]  /*8fc00*/  LDL.LU R226, [R1+0x1438] ;  /* 0x0014380001e27983 */ /* 0x000ea80000300800 */
[----:B------:R-:W2:Y:S01]  /*8fc10*/  LDL.LU R227, [R1+0x143c] ;  /* 0x00143c0001e37983 */ /* 0x000ea20000300800 */
[----:B------:R-:W-:-:S02]  /*8fc20*/  IMAD.MOV.U32 R208, RZ, RZ, R164 ;  /* 0x000000ffffd07224 */ /* 0x000fc400078e00a4 */
[----:B------:R-:W-:Y:S01]  /*8fc30*/  IMAD.MOV.U32 R209, RZ, RZ, R165 ;  /* 0x000000ffffd17224 */ /* 0x000fe200078e00a5 */
[----:B------:R-:W5:Y:S04]  /*8fc40*/  LDL.LU R164, [R1+0x8d6c] ;  /* 0x008d6c0001a47983 */ /* 0x000f680000300800 */
[----:B------:R-:W4:Y:S01]  /*8fc50*/  LDL.LU R165, [R1+0x8d68] ;  /* 0x008d680001a57983 */ /* 0x000f220000300800 */
[----:B------:R-:W-:Y:S01]  /*8fc60*/  MOV R210, R168 ;  /* 0x000000a800d27202 */ /* 0x000fe20000000f00 */
[----:B------:R-:W-:Y:S02]  /*8fc70*/  IMAD.MOV.U32 R211, RZ, RZ, R169 ;  /* 0x000000ffffd37224 */ /* 0x000fe400078e00a9 */
        /* <DEDUP_REMOVED lines=18> */
[----:B-1----:R-:W-:Y:S01]  /*8fda0*/  IMAD.MOV.U32 R180, RZ, RZ, R93 ;  /* 0x000000ffffb47224 */ /* 0x002fe200078e005d */
[----:B------:R-:W-:-:S02]  /*8fdb0*/  MOV R181, R92 ;  /* 0x0000005c00b57202 */ /* 0x000fc40000000f00 */
[----:B------:R-:W2:Y:S04]  /*8fdc0*/  LDL.LU R93, [R1+0x8d4c] ;  /* 0x008d4c00015d7983 */ /* 0x000ea80000300800 */
[----:B------:R-:W2:Y:S01]  /*8fdd0*/  LDL.LU R92, [R1+0x8d48] ;  /* 0x008d4800015c7983 */ /* 0x000ea20000300800 */
[----:B---3--:R-:W-:Y:S02]  /*8fde0*/  IMAD.MOV.U32 R182, RZ, RZ, R65 ;  /* 0x000000ffffb67224 */ /* 0x008fe400078e0041 */
[----:B------:R-:W-:Y:S01]  /*8fdf0*/  IMAD.MOV.U32 R183, RZ, RZ, R64 ;  /* 0x000000ffffb77224 */ /* 0x000fe200078e0040 */
[----:B------:R-:W3:Y:S04]  /*8fe00*/  LDL.LU R65, [R1+0x8d44] ;  /* 0x008d440001417983 */ /* 0x000ee80000300800 */
[----:B------:R-:W3:Y:S01]  /*8fe10*/  LDL.LU R64, [R1+0x8d40] ;  /* 0x008d400001407983 */ /* 0x000ee20000300800 */
[----:B------:R-:W-:Y:S01]  /*8fe20*/  MOV R184, R117 ;  /* 0x0000007500b87202 */ /* 0x000fe20000000f00 */
[----:B------:R-:W-:-:S02]  /*8fe30*/  IMAD.MOV.U32 R185, RZ, RZ, R116 ;  /* 0x000000ffffb97224 */ /* 0x000fc400078e0074 */
[----:B------:R-:W-:Y:S02]  /*8fe40*/  IMAD.MOV.U32 R186, RZ, RZ, R89 ;  /* 0x000000ffffba7224 */ /* 0x000fe400078e0059 */
[----:B------:R-:W-:Y:S02]  /*8fe50*/  IMAD.MOV.U32 R187, RZ, RZ, R88 ;  /* 0x000000ffffbb7224 */ /* 0x000fe400078e0058 */
[----:B------:R-:W-:Y:S02]  /*8fe60*/  IMAD.MOV.U32 R232, RZ, RZ, R161 ;  /* 0x000000ffffe87224 */ /* 0x000fe400078e00a1 */
[----:B------:R-:W-:Y:S02]  /*8fe70*/  IMAD.MOV.U32 R233, RZ, RZ, R160 ;  /* 0x000000ffffe97224 */ /* 0x000fe400078e00a0 */
[----:B------:R-:W-:Y:S01]  /*8fe80*/  IMAD.MOV.U32 R234, RZ, RZ, R156 ;  /* 0x000000ffffea7224 */ /* 0x000fe200078e009c */
[----:B------:R-:W-:Y:S01]  /*8fe90*/  MOV R235, R157 ;  /* 0x0000009d00eb7202 */ /* 0x000fe20000000f00 */
[----:B-----5:R-:W-:-:S02]  /*8fea0*/  IMAD.MOV.U32 R179, RZ, RZ, R164 ;  /* 0x000000ffffb37224 */ /* 0x020fc400078e00a4 */
[----:B----4-:R-:W-:Y:S02]  /*8feb0*/  IMAD.MOV.U32 R178, RZ, RZ, R165 ;  /* 0x000000ffffb27224 */ /* 0x010fe400078e00a5 */
[----:B--2---:R-:W-:Y:S02]  /*8fec0*/  IMAD.MOV.U32 R177, RZ, RZ, R168 ;  /* 0x000000ffffb17224 */ /* 0x004fe400078e00a8 */
[----:B------:R-:W-:Y:S02]  /*8fed0*/  IMAD.MOV.U32 R176, RZ, RZ, R169 ;  /* 0x000000ffffb07224 */ /* 0x000fe400078e00a9 */
[----:B------:R-:W2:Y:S04]  /*8fee0*/  LDL.LU R169, [R1+0x8d3c] ;  /* 0x008d3c0001a97983 */ /* 0x000ea80000300800 */
        /* <DEDUP_REMOVED lines=19> */
[-C--:B------:R-:W-:Y:S06]  /*90020*/  HMMA.1688.F32.TF32 R176, R16, R188.reuse, R176 ;  /* 0x000000bc10b0723c */ /* 0x080fec00000810b0 */
[-C--:B------:R-:W-:Y:S06]  /*90030*/  HMMA.1688.F32.TF32 R180, R20, R188.reuse, R180 ;  /* 0x000000bc14b4723c */ /* 0x080fec00000810b4 */
[-C--:B------:R-:W-:Y:S06]  /*90040*/  HMMA.1688.F32.TF32 R184, R24, R188.reuse, R184 ;  /* 0x000000bc18b8723c */ /* 0x080fec00000810b8 */
[----:B------:R-:W-:Y:S01]  /*90050*/  HMMA.1688.F32.TF32 R244, R28, R188, R244 ;  /* 0x000000bc1cf4723c */ /* 0x000fe200000810f4 */
[----:B------:R-:W-:-:S02]  /*90060*/  IMAD.MOV.U32 R228, RZ, RZ, R148 ;  /* 0x000000ffffe47224 */ /* 0x000fc400078e0094 */
[----:B------:R-:W-:Y:S02]  /*90070*/  IMAD.MOV.U32 R229, RZ, RZ, R149 ;  /* 0x000000ffffe57224 */ /* 0x000fe400078e0095 */
[----:B------:R-:W-:Y:S02]  /*90080*/  IMAD.MOV.U32 R230, RZ, RZ, R152 ;  /* 0x000000ffffe67224 */ /* 0x000fe400078e0098 */
[----:B------:R-:W-:Y:S02]  /*90090*/  IMAD.MOV.U32 R231, RZ, RZ, R153 ;  /* 0x000000ffffe77224 */ /* 0x000fe400078e0099 */
[----:B--2---:R-:W-:Y:S02]  /*900a0*/  IMAD.MOV.U32 R223, RZ, RZ, R169 ;  /* 0x000000ffffdf7224 */ /* 0x004fe400078e00a9 */
[----:B----4-:R-:W-:Y:S02]  /*900b0*/  IMAD.MOV.U32 R222, RZ, RZ, R168 ;  /* 0x000000ffffde7224 */ /* 0x010fe400078e00a8 */
[----:B-----5:R-:W-:-:S02]  /*900c0*/  IMAD.MOV.U32 R221, RZ, RZ, R165 ;  /* 0x000000ffffdd7224 */ /* 0x020fc400078e00a5 */
[----:B---3--:R-:W-:Y:S02]  /*900d0*/  IMAD.MOV.U32 R220, RZ, RZ, R164 ;  /* 0x000000ffffdc7224 */ /* 0x008fe400078e00a4 */
[----:B------:R-:W2:Y:S04]  /*900e0*/  LDL.LU R164, [R1+0x8d0c] ;  /* 0x008d0c0001a47983 */ /* 0x000ea80000300800 */
[----:B------:R-:W3:Y:S04]  /*900f0*/  LDL.LU R165, [R1+0x8d08] ;  /* 0x008d080001a57983 */ /* 0x000ee80000300800 */
[----:B------:R-:W4:Y:S04]  /*90100*/  LDL.LU R168, [R1+0x8d04] ;  /* 0x008d040001a87983 */ /* 0x000f280000300800 */
[----:B------:R-:W5:Y:S01]  /*90110*/  LDL.LU R169, [R1+0x8d00] ;  /* 0x008d000001a97983 */ /* 0x000f620000300800 */
[----:B------:R-:W-:-:S02]  /*90120*/  IMAD.MOV.U32 R216, RZ, RZ, R156 ;  /* 0x000000ffffd87224 */ /* 0x000fc400078e009c */
[----:B------:R-:W-:Y:S01]  /*90130*/  IMAD.MOV.U32 R217, RZ, RZ, R157 ;  /* 0x000000ffffd97224 */ /* 0x000fe200078e009d */
[----:B------:R-:W2:Y:S04]  /*90140*/  LDL.LU R156, [R1+0x8cfc] ;  /* 0x008cfc00019c7983 */ /* 0x000ea80000300800 */
[----:B------:R-:W3:Y:S01]  /*90150*/  LDL.LU R157, [R1+0x8cf8] ;  /* 0x008cf800019d7983 */ /* 0x000ee20000300800 */
[----:B------:R-:W-:Y:S01]  /*90160*/  MOV R218, R160 ;  /* 0x000000a000da7202 */ /* 0x000fe20000000f00 */
[----:B------:R-:W-:Y:S02]  /*90170*/  IMAD.MOV.U32 R219, RZ, RZ, R161 ;  /* 0x000000ffffdb7224 */ /* 0x000fe400078e00a1 */
[----:B------:R-:W4:Y:S04]  /*90180*/  LDL.LU R160, [R1+0x8cf4] ;  /* 0x008cf40001a07983 */ /* 0x000f280000300800 */
        /* <DEDUP_REMOVED lines=9> */
[----:B------:R1:W-:Y:S04]  /*90220*/  STL.64 [R1+0x2e40], R176 ;  /* 0x002e40b001007387 */ /* 0x0003e80000100a00 */
[----:B------:R-:W-:Y:S04]  /*90230*/  STL.64 [R1+0x2e48], R178 ;  /* 0x002e48b201007387 */ /* 0x000fe80000100a00 */
[----:B-1----:R-:W3:Y:S04]  /*90240*/  LDL.LU.64 R176, [R1+0x8cd8] ;  /* 0x008cd80001b07983 */ /* 0x002ee80000300a00 */
[----:B------:R1:W-:Y:S04]  /*90250*/  STL.64 [R1+0xfd0], R180 ;  /* 0x000fd0b401007387 */ /* 0x0003e80000100a00 */
[----:B------:R-:W-:Y:S04]  /*90260*/  STL.64 [R1+0xfd8], R182 ;  /* 0x000fd8b601007387 */ /* 0x000fe80000100a00 */
[----:B-1----:R-:W5:Y:S04]  /*90270*/  LDL.LU.64 R180, [R1+0x8cd0] ;  /* 0x008cd00001b47983 */ /* 0x002f680000300a00 */
[----:B------:R1:W-:Y:S04]  /*90280*/  STL.64 [R1+0x2ef0], R184 ;  /* 0x002ef0b801007387 */ /* 0x0003e80000100a00 */
[----:B------:R-:W-:Y:S04]  /*90290*/  STL.64 [R1+0x2ef8], R186 ;  /* 0x002ef8ba01007387 */ /* 0x000fe80000100a00 */
[----:B-1----:R-:W4:Y:S04]  /*902a0*/  LDL.LU.64 R184, [R1+0x8cc8] ;  /* 0x008cc80001b87983 */ /* 0x002f280000300a00 */
[----:B------:R-:W-:Y:S04]  /*902b0*/  STL.64 [R1+0x2d20], R244 ;  /* 0x002d20f401007387 */ /* 0x000fe80000100a00 */
[----:B------:R1:W-:Y:S04]  /*902c0*/  STL.64 [R1+0x2d28], R246 ;  /* 0x002d28f601007387 */ /* 0x0003e80000100a00 */
[----:B-1----:R-:W2:Y:S04]  /*902d0*/  LDL.LU.64 R246, [R1+0x8cc0] ;  /* 0x008cc00001f67983 */ /* 0x002ea80000300a00 */
[----:B------:R-:W2:Y:S01]  /*902e0*/  LDL.LU.64 R244, [R1+0x8cb8] ;  /* 0x008cb80001f47983 */ /* 0x000ea20000300a00 */
[-C--:B------:R-:W-:Y:S06]  /*902f0*/  HMMA.1688.F32.TF32 R192, R4, R52.reuse, R192 ;  /* 0x0000003404c0723c */ /* 0x080fec00000810c0 */
[-C--:B------:R-:W-:Y:S06]  /*90300*/  HMMA.1688.F32.TF32 R196, R8, R52.reuse, R196 ;  /* 0x0000003408c4723c */ /* 0x080fec00000810c4 */
[-C--:B------:R-:W-:Y:S06]  /*90310*/  HMMA.1688.F32.TF32 R200, R12, R52.reuse, R200 ;  /* 0x000000340cc8723c */ /* 0x080fec00000810c8 */
[-C--:B------:R-:W-:Y:S06]  /*90320*/  HMMA.1688.F32.TF32 R204, R16, R52.reuse, R204 ;  /* 0x0000003410cc723c */ /* 0x080fec00000810cc */
[-C--:B------:R-:W-:Y:S06]  /*90330*/  HMMA.1688.F32.TF32 R208, R20, R52.reuse, R208 ;  /* 0x0000003414d0723c */ /* 0x080fec00000810d0 */
[----:B------:R-:W-:Y:S06]  /*90340*/  HMMA.1688.F32.TF32 R232, R24, R52, R232 ;  /* 0x0000003418e8723c */ /* 0x000fec00000810e8 */
[----:B--2---:R-:W-:Y:S01]  /*90350*/  HMMA.1688.F32.TF32 R244, R32, R188, R244 ;  /* 0x000000bc20f4723c */ /* 0x004fe200000810f4 */
[----:B------:R-:W2:-:S15]  /*90360*/  LDL.LU.64 R188, [R1+0x8cb0] ;  /* 0x008cb00001bc7983 */ /* 0x000e9e0000300a00 */
[----:B------:R-:W-:-:S07]  /*90370*/  NOP ;  /* 0x0000000000007918 */ /* 0x000fce0000000000 */
[----:B------:R1:W-:Y:S04]  /*90380*/  STL.64 [R1+0x2fa0], R244 ;  /* 0x002fa0f401007387 */ /* 0x0003e80000100a00 */
[----:B------:R3:W-:Y:S01]  /*90390*/  STL.64 [R1+0x2fa8], R246 ;  /* 0x002fa8f601007387 */ /* 0x0007e20000100a00 */
[----:B-1----:R-:W-:Y:S01]  /*903a0*/  IMAD.MOV.U32 R244, RZ, RZ, R140 ;  /* 0x000000fffff47224 */ /* 0x002fe200078e008c */
[----:B------:R-:W-:Y:S02]  /*903b0*/  MOV R245, R141 ;  /* 0x0000008d00f57202 */ /* 0x000fe40000000f00 */
[----:B------:R-:W5:Y:S04]  /*903c0*/  LDL.LU R140, [R1+0x8cac] ;  /* 0x008cac00018c7983 */ /* 0x000f680000300800 */
[----:B------:R-:W5:Y:S01]  /*903d0*/  LDL.LU R141, [R1+0x8ca8] ;  /* 0x008ca800018d7983 */ /* 0x000f620000300800 */
[----:B---3--:R-:W-:-:S02]  /*903e0*/  IMAD.MOV.U32 R246, RZ, RZ, R144 ;  /* 0x000000fffff67224 */ /* 0x008fc400078e0090 */
[----:B------:R-:W-:Y:S01]  /*903f0*/  IMAD.MOV.U32 R247, RZ, RZ, R145 ;  /* 0x000000fffff77224 */ /* 0x000fe200078e0091 */
[----:B------:R-:W3:Y:S04]  /*90400*/  LDL.LU R144, [R1+0x8ca4] ;  /* 0x008ca40001907983 */ /* 0x000ee80000300800 */
[----:B------:R-:W3:Y:S04]  /*90410*/  LDL.LU R145, [R1+0x8ca0] ;  /* 0x008ca00001917983 */ /* 0x000ee80000300800 */
[----:B------:R1:W-:Y:S04]  /*90420*/  STL.64 [R1+0xf30], R192 ;  /* 0x000f30c001007387 */ /* 0x0003e80000100a00 */
[----:B------:R-:W-:Y:S04]  /*90430*/  STL.64 [R1+0xf38], R194 ;  /* 0x000f38c201007387 */ /* 0x000fe80000100a00 */
[----:B-1----:R-:W4:Y:S04]  /*90440*/  LDL.LU.64 R192, [R1+0x8c98] ;  /* 0x008c980001c07983 */ /* 0x002f280000300a00 */
[----:B------:R1:W-:Y:S04]  /*90450*/  STL.64 [R1+0x2d30], R196 ;  /* 0x002d30c401007387 */ /* 0x0003e80000100a00 */
[----:B------:R-:W-:Y:S04]  /*90460*/  STL.64 [R1+0x2d38], R198 ;  /* 0x002d38c601007387 */ /* 0x000fe80000100a00 */
[----:B-1----:R-:W2:Y:S04]  /*90470*/  LDL.LU.64 R196, [R1+0x8c90] ;  /* 0x008c900001c47983 */ /* 0x002ea80000300a00 */
[----:B------:R1:W-:Y:S04]  /*90480*/  STL.64 [R1+0xf50], R200 ;  /* 0x000f50c801007387 */ /* 0x0003e80000100a00 */
[----:B------:R-:W-:Y:S04]  /*90490*/  STL.64 [R1+0xf58], R202 ;  /* 0x000f58ca01007387 */ /* 0x000fe80000100a00 */
[----:B-1----:R-:W5:Y:S04]  /*904a0*/  LDL.LU.64 R200, [R1+0x8c88] ;  /* 0x008c880001c87983 */ /* 0x002f680000300a00 */
[----:B------:R1:W-:Y:S04]  /*904b0*/  STL.64 [R1+0x2e30], R204 ;  /* 0x002e30cc01007387 */ /* 0x0003e80000100a00 */
[----:B------:R-:W-:Y:S04]  /*904c0*/  STL.64 [R1+0x2e38], R206 ;  /* 0x002e38ce01007387 */ /* 0x000fe80000100a00 */
[----:B-1----:R-:W3:Y:S04]  /*904d0*/  LDL.LU.64 R204, [R1+0x8c80] ;  /* 0x008c800001cc7983 */ /* 0x002ee80000300a00 */
[----:B------:R1:W-:Y:S04]  /*904e0*/  STL.64 [R1+0xf40], R208 ;  /* 0x000f40d001007387 */ /* 0x0003e80000100a00 */
[----:B------:R-:W-:Y:S04]  /*904f0*/  STL.64 [R1+0xf48], R210 ;  /* 0x000f48d201007387 */ /* 0x000fe80000100a00 */
[----:B-1----:R-:W4:Y:S04]  /*90500*/  LDL.LU.64 R208, [R1+0x8c78] ;  /* 0x008c780001d07983 */ /* 0x002f280000300a00 */
[----:B------:R-:W-:Y:S04]  /*90510*/  STL.64 [R1+0x2ee0], R232 ;  /* 0x002ee0e801007387 */ /* 0x000fe80000100a00 */
[----:B------:R1:W-:Y:S04]  /*90520*/  STL.64 [R1+0x2ee8], R234 ;  /* 0x002ee8ea01007387 */ /* 0x0003e80000100a00 */
[----:B-1----:R-:W2:Y:S04]  /*90530*/  LDL.LU.64 R234, [R1+0x8c70] ;  /* 0x008c700001ea7983 */ /* 0x002ea80000300a00 */
[----:B------:R-:W2:Y:S01]  /*90540*/  LDL.LU.64 R232, [R1+0x8c68] ;  /* 0x008c680001e87983 */ /* 0x000ea20000300a00 */
[----:B------:R-:W-:-:S15]  /*90550*/  HMMA.1688.F32.TF32 R244, R28, R52, R244 ;  /* 0x000000341cf4723c */ /* 0x000fde00000810f4 */
[----:B------:R-:W-:-:S08]  /*90560*/  NOP ;  /* 0x0000000000007918 */ /* 0x000fd00000000000 */
[----:B------:R-:W-:Y:S04]  /*90570*/  STL.64 [R1+0xf10], R244 ;  /* 0x000f10f401007387 */ /* 0x000fe80000100a00 */
[----:B------:R-:W-:Y:S04]  /*90580*/  STL.64 [R1+0xf18], R246 ;  /* 0x000f18f601007387 */ /* 0x000fe80000100a00 */
[----:B------:R-:W1:Y:S02]  /*90590*/  LDSM.16.M88.4 R244, [R3+UR11+0x3800] ;  /* 0x0038000b03f4783b */ /* 0x000e640008000200 */
[-C--:B-1----:R-:W-:Y:S06]  /*905a0*/  HMMA.1688.F32.TF32 R212, R4, R244.reuse, R212 ;  /* 0x000000f404d4723c */ /* 0x082fec00000810d4 */
[-C--:B------:R-:W-:Y:S06]  /*905b0*/  HMMA.1688.F32.TF32 R216, R8, R244.reuse, R216 ;  /* 0x000000f408d8723c */ /* 0x080fec00000810d8 */
[-C--:B------:R-:W-:Y:S06]  /*905c0*/  HMMA.1688.F32.TF32 R220, R12, R244.reuse, R220 ;  /* 0x000000f40cdc723c */ /* 0x080fec00000810dc */
[-C--:B------:R-:W-:Y:S06]  /*905d0*/  HMMA.1688.F32.TF32 R224, R16, R244.reuse, R224 ;  /* 0x000000f410e0723c */ /* 0x080fec00000810e0 */
[----:B------:R-:W-:Y:S06]  /*905e0*/  HMMA.1688.F32.TF32 R228, R20, R244, R228 ;  /* 0x000000f414e4723c */ /* 0x000fec00000810e4 */
[----:B--2---:R-:W-:Y:S07]  /*905f0*/  HMMA.1688.F32.TF32 R52, R32, R52, R232 ;  /* 0x000000342034723c */ /* 0x004fee00000810e8 */
[----:B------:R-:W-:-:S02]  /*90600*/  IMAD.MOV.U32 R234, RZ, RZ, R37 ;  /* 0x000000ffffea7224 */ /* 0x000fc400078e0025 */
[----:B------:R-:W-:Y:S02]  /*90610*/  IMAD.MOV.U32 R235, RZ, RZ, R36 ;  /* 0x000000ffffeb7224 */ /* 0x000fe400078e0024 */
[----:B------:R-:W1:Y:S01]  /*90620*/  LDSM.16.M88.4 R36, [R3+UR11+0x5000] ;  /* 0x0050000b0324783b */ /* 0x000e620008000200 */
[----:B------:R-:W-:Y:S02]  /*90630*/  IMAD.MOV.U32 R232, RZ, RZ, R49 ;  /* 0x000000ffffe87224 */ /* 0x000fe400078e0031 */
[----:B------:R-:W-:Y:S02]  /*90640*/  IMAD.MOV.U32 R233, RZ, RZ, R48 ;  /* 0x000000ffffe97224 */ /* 0x000fe400078e0030 */
[----:B------:R-:W-:Y:S07]  /*90650*/  LDSM.16.M88.4 R48, [R3+UR11+0x4800] ;  /* 0x0048000b0330783b */ /* 0x000fee0008000200 */
[----:B------:R-:W-:Y:S04]  /*90660*/  STL.64 [R1+0x2f90], R52 ;  /* 0x002f903401007387 */ /* 0x000fe80000100a00 */
[----:B------:R-:W-:Y:S04]  /*90670*/  STL.64 [R1+0x2f98], R54 ;  /* 0x002f983601007387 */ /* 0x000fe80000100a00 */
[----:B------:R-:W2:Y:S04]  /*90680*/  LDSM.16.M88.4 R52, [R3+UR11+0x4000] ;  /* 0x0040000b0334783b */ /* 0x000ea80008000200 */
[----:B------:R-:W-:Y:S04]  /*90690*/  STL.64 [R1+0x28], R246 ;  /* 0x000028f601007387 */ /* 0x000fe80000100a00 */
[----:B-1----:R-:W-:Y:S04]  /*906a0*/  STL [R1+0x85ac], R38 ;  /* 0x0085ac2601007387 */ /* 0x002fe80000100800 */
[----:B--2---:R-:W-:Y:S04]  /*906b0*/  STL.64 [R1+0x18], R54 ;  /* 0x0000183601007387 */ /* 0x004fe80000100a00 */
[----:B------:R-:W-:Y:S04]  /*906c0*/  STL [R1+0x85a8], R39 ;  /* 0x0085a82701007387 */ /* 0x000fe80000100800 */
[----:B------:R-:W-:Y:S04]  /*906d0*/  STL.64 [R1+0x8], R50 ;  /* 0x0000083201007387 */ /* 0x000fe80000100a00 */
[----:B------:R1:W-:Y:S04]  /*906e0*/  STL.64 [R1+0xea0], R212 ;  /* 0x000ea0d401007387 */ /* 0x0003e80000100a00 */
[----:B------:R-:W-:Y:S04]  /*906f0*/  STL.64 [R1+0xea8], R214 ;  /* 0x000ea8d601007387 */ /* 0x000fe80000100a00 */
[----:B-1----:R-:W2:Y:S04]  /*90700*/  LDL.LU.64 R212, [R1+0x8c60] ;  /* 0x008c600001d47983 */ /* 0x002ea80000300a00 */
[----:B------:R-:W-:Y:S04]  /*90710*/  STL.64 [R1+0x1020], R216 ;  /* 0x001020d801007387 */ /* 0x000fe80000100a00 */
[----:B------:R1:W-:Y:S04]  /*90720*/  STL.64 [R1+0x1028], R218 ;  /* 0x001028da01007387 */ /* 0x0003e80000100a00 */
[----:B-1----:R-:W2:Y:S04]  /*90730*/  LDL.LU.64 R218, [R1+0x8c58] ;  /* 0x008c580001da7983 */ /* 0x002ea80000300a00 */
[----:B------:R-:W2:Y:S04]  /*90740*/  LDL.LU.64 R216, [R1+0x8c50] ;  /* 0x008c500001d87983 */ /* 0x000ea80000300a00 */
        /* <DEDUP_REMOVED lines=11> */
[----:B------:R-:W2:Y:S01]  /*90800*/  LDL.LU.64 R228, [R1+0x8c20] ;  /* 0x008c200001e47983 */ /* 0x000ea20000300a00 */
[-C--:B------:R-:W-:Y:S06]  /*90810*/  HMMA.1688.F32.TF32 R232, R24, R244.reuse, R232 ;  /* 0x000000f418e8723c */ /* 0x080fec00000810e8 */
[----:B------:R-:W-:-:S15]  /*90820*/  HMMA.1688.F32.TF32 R248, R28, R244, R248 ;  /* 0x000000f41cf8723c */ /* 0x000fde00000810f8 */
[----:B------:R-:W-:-:S02]  /*90830*/  NOP ;  /* 0x0000000000007918 */ /* 0x000fc40000000000 */
[----:B------:R-:W-:Y:S04]  /*90840*/  STL.64 [R1+0x2ed0], R232 ;  /* 0x002ed0e801007387 */ /* 0x000fe80000100a00 */
[----:B------:R1:W-:Y:S02]  /*90850*/  STL.64 [R1+0x2ed8], R234 ;  /* 0x002ed8ea01007387 */ /* 0x0003e40000100a00 */
[----:B-1----:R-:W-:Y:S02]  /*90860*/  HMMA.1688.F32.TF32 R232, R4, R52, R236 ;  /* 0x0000003404e8723c */ /* 0x002fe400000810ec */
[----:B------:R-:W-:Y:S04]  /*90870*/  STL.64 [R1+0xe80], R248 ;  /* 0x000e80f801007387 */ /* 0x000fe80000100a00 */
[----:B------:R-:W-:Y:S01]  /*90880*/  STL.64 [R1+0xe88], R250 ;  /* 0x000e88fa01007387 */ /* 0x000fe20000100a00 */
[----:B------:R-:W-:Y:S01]  /*90890*/  MOV R126, R176 ;  /* 0x000000b0007e7202 */ /* 0x000fe20000000f00 */
[----:B------:R-:W-:-:S02]  /*908a0*/  IMAD.MOV.U32 R127, RZ, RZ, R177 ;  /* 0x000000ffff7f7224 */ /* 0x000fc400078e00b1 */
[----:B----4-:R-:W-:Y:S02]  /*908b0*/  IMAD.MOV.U32 R110, RZ, RZ, R209 ;  /* 0x000000ffff6e7224 */ /* 0x010fe400078e00d1 */
[----:B------:R-:W-:Y:S02]  /*908c0*/  IMAD.MOV.U32 R111, RZ, RZ, R208 ;  /* 0x000000ffff6f7224 */ /* 0x000fe400078e00d0 */
[----:B---3--:R-:W-:Y:S01]  /*908d0*/  IMAD.MOV.U32 R106, RZ, RZ, R205 ;  /* 0x000000ffff6a7224 */ /* 0x008fe200078e00cd */
[----:B------:R-:W-:Y:S01]  /*908e0*/  MOV R107, R204 ;  /* 0x000000cc006b7202 */ /* 0x000fe20000000f00 */
[----:B-----5:R-:W-:Y:S02]  /*908f0*/  IMAD.MOV.U32 R98, RZ, RZ, R201 ;  /* 0x000000ffff627224 */ /* 0x020fe400078e00c9 */
[----:B------:R-:W-:Y:S02]  /*90900*/  IMAD.MOV.U32 R99, RZ, RZ, R200 ;  /* 0x000000ffff637224 */ /* 0x000fe400078e00c8 */
        /* <DEDUP_REMOVED lines=16> */
[----:B--2---:R-:W-:Y:S02]  /*90a10*/  IMAD.MOV.U32 R118, RZ, RZ, R213 ;  /* 0x000000ffff767224 */ /* 0x004fe400078e00d5 */
[----:B------:R-:W-:Y:S01]  /*90a20*/  IMAD.MOV.U32 R119, RZ, RZ, R212 ;  /* 0x000000ffff777224 */ /* 0x000fe200078e00d4 */
[----:B------:R-:W-:Y:S06]  /*90a30*/  HMMA.1688.F32.TF32 R244, R32, R244, R228 ;  /* 0x000000f420f4723c */ /* 0x000fec00000810e4 */
        /* <DEDUP_REMOVED lines=8> */
[----:B------:R-:W2:Y:S04]  /*90ac0*/  LDL.LU R176, [R1+0x8c1c] ;  /* 0x008c1c0001b07983 */ /* 0x000ea80000300800 */
[----:B------:R-:W3:Y:S04]  /*90ad0*/  LDL.LU R177, [R1+0x8c18] ;  /* 0x008c180001b17983 */ /* 0x000ee80000300800 */
        /* <DEDUP_REMOVED lines=12> */
[----:B------:R-:W4:Y:S04]  /*90ba0*/  LDL.LU R189, [R1+0x8be4] ;  /* 0x008be40001bd7983 */ /* 0x000f280000300800 */
[----:B------:R-:W4:Y:S04]  /*90bb0*/  LDL.LU R188, [R1+0x8be0] ;  /* 0x008be00001bc7983 */ /* 0x000f280000300800 */
[----:B------:R-:W5:Y:S04]  /*90bc0*/  LDL.LU R185, [R1+0x8bdc] ;  /* 0x008bdc0001b97983 */ /* 0x000f680000300800 */
[----:B------:R-:W5:Y:S04]  /*90bd0*/  LDL.LU R184, [R1+0x8bd8] ;  /* 0x008bd80001b87983 */ /* 0x000f680000300800 */
[----:B------:R-:W2:Y:S04]  /*90be0*/  LDL.LU R85, [R1+0x8bd4] ;  /* 0x008bd40001557983 */ /* 0x000ea80000300800 */
[----:B------:R-:W2:Y:S04]  /*90bf0*/  LDL.LU R84, [R1+0x8bd0] ;  /* 0x008bd00001547983 */ /* 0x000ea80000300800 */
[----:B------:R-:W4:Y:S04]  /*90c00*/  LDL.LU R181, [R1+0x8bcc] ;  /* 0x008bcc0001b57983 */ /* 0x000f280000300800 */
[----:B------:R-:W4:Y:S04]  /*90c10*/  LDL.LU R180, [R1+0x8bc8] ;  /* 0x008bc80001b47983 */ /* 0x000f280000300800 */
[----:B------:R-:W3:Y:S04]  /*90c20*/  LDL.LU R113, [R1+0x8bc4] ;  /* 0x008bc40001717983 */ /* 0x000ee80000300800 */
[----:B------:R-:W3:Y:S04]  /*90c30*/  LDL.LU R112, [R1+0x8bc0] ;  /* 0x008bc00001707983 */ /* 0x000ee80000300800 */
[----:B------:R-:W2:Y:S04]  /*90c40*/  LDL.LU R86, [R1+0x1dd8] ;  /* 0x001dd80001567983 */ /* 0x000ea80000300800 */
[----:B------:R-:W2:Y:S04]  /*90c50*/  LDL.LU R87, [R1+0x1ddc] ;  /* 0x001ddc0001577983 */ /* 0x000ea80000300800 */
[----:B------:R-:W5:Y:S04]  /*90c60*/  LDL.LU R173, [R1+0x8bbc] ;  /* 0x008bbc0001ad7983 */ /* 0x000f680000300800 */
[----:B------:R-:W5:Y:S04]  /*90c70*/  LDL.LU R172, [R1+0x8bb8] ;  /* 0x008bb80001ac7983 */ /* 0x000f680000300800 */
[----:B------:R-:W3:Y:S04]  /*90c80*/  LDL.LU R114, [R1+0x1e58] ;  /* 0x001e580001727983 */ /* 0x000ee80000300800 */
[----:B------:R-:W3:Y:S01]  /*90c90*/  LDL.LU R115, [R1+0x1e5c] ;  /* 0x001e5c0001737983 */ /* 0x000ee20000300800 */
[----:B------:R-:W-:-:S02]  /*90ca0*/  IMAD.MOV.U32 R122, RZ, RZ, R40 ;  /* 0x000000ffff7a7224 */ /* 0x000fc400078e0028 */
[----:B------:R-:W-:Y:S01]  /*90cb0*/  IMAD.MOV.U32 R123, RZ, RZ, R41 ;  /* 0x000000ffff7b7224 */ /* 0x000fe200078e0029 */
[----:B------:R-:W4:Y:S04]  /*90cc0*/  LDL.LU R40, [R1+0x8bb4] ;  /* 0x008bb40001287983 */ /* 0x000f280000300800 */
[----:B------:R-:W5:Y:S01]  /*90cd0*/  LDL.LU R41, [R1+0x8bb0] ;  /* 0x008bb00001297983 */ /* 0x000f620000300800 */
[----:B------:R-:W-:Y:S01]  /*90ce0*/  MOV R130, R44 ;  /* 0x0000002c00827202 */ /* 0x000fe20000000f00 */
[----:B------:R-:W-:Y:S02]  /*90cf0*/  IMAD.MOV.U32 R131, RZ, RZ, R45 ;  /* 0x000000ffff837224 */ /* 0x000fe400078e002d */
[----:B------:R-:W3:Y:S04]  /*90d00*/  LDL.LU R44, [R1+0x8bac] ;  /* 0x008bac00012c7983 */ /* 0x000ee80000300800 */
[----:B------:R-:W3:Y:S01]  /*90d10*/  LDL.LU R45, [R1+0x8ba8] ;  /* 0x008ba800012d7983 */ /* 0x000ee20000300800 */
[----:B------:R-:W-:-:S02]  /*90d20*/  IMAD.MOV.U32 R134, RZ, RZ, R137 ;  /* 0x000000ffff867224 */ /* 0x000fc400078e0089 */
[----:B------:R-:W-:Y:S02]  /*90d30*/  IMAD.MOV.U32 R135, RZ, RZ, R136 ;  /* 0x000000ffff877224 */ /* 0x000fe400078e0088 */
[----:B------:R-:W-:Y:S02]  /*90d40*/  IMAD.MOV.U32 R136, RZ, RZ, R61 ;  /* 0x000000ffff887224 */ /* 0x000fe400078e003d */
[----:B------:R-:W-:Y:S02]  /*90d50*/  IMAD.MOV.U32 R137, RZ, RZ, R60 ;  /* 0x000000ffff897224 */ /* 0x000fe400078e003c */
[----:B------:R-:W-:Y:S01]  /*90d60*/  IMAD.MOV.U32 R138, RZ, RZ, R57 ;  /* 0x000000ffff8a7224 */ /* 0x000fe200078e0039 */
[----:B------:R-:W-:Y:S01]  /*90d70*/  HMMA.1688.F32.TF32 R60, R12, R52, R64 ;  /* 0x000000340c3c723c */ /* 0x000fe20000081040 */
[----:B------:R-:W-:-:S05]  /*90d80*/  MOV R139, R56 ;  /* 0x00000038008b7202 */ /* 0x000fca0000000f00 */
[-C--:B------:R-:W-:Y:S06]  /*90d90*/  HMMA.1688.F32.TF32 R56, R16, R52.reuse, R68 ;  /* 0x000000341038723c */ /* 0x080fec0000081044 */
[-C--:B------:R-:W-:Y:S01]  /*90da0*/  HMMA.1688.F32.TF32 R64, R20, R52.reuse, R72 ;  /* 0x000000341440723c */ /* 0x080fe20000081048 */
[----:B------:R-:W-:Y:S04]  /*90db0*/  LDSM.16.M88.4 R68, [R3+UR11+0x9000] ;  /* 0x0090000b0344783b */ /* 0x000fe80008000200 */
[----:B------:R-:W-:Y:S06]  /*90dc0*/  LDSM.16.M88.4 R72, [R3+UR11+0x9800] ;  /* 0x0098000b0348783b */ /* 0x000fec0008000200 */
[----:B------:R-:W-:Y:S04]  /*90dd0*/  STL.64 [R1+0xe50], R60 ;  /* 0x000e503c01007387 */ /* 0x000fe80000100a00 */
[----:B------:R1:W-:Y:S04]  /*90de0*/  STL.64 [R1+0xe58], R62 ;  /* 0x000e583e01007387 */ /* 0x0003e80000100a00 */
[----:B------:R-:W-:Y:S04]  /*90df0*/  STL.64 [R1+0x2e10], R56 ;  /* 0x002e103801007387 */ /* 0x000fe80000100a00 */
[----:B------:R1:W-:Y:S02]  /*90e00*/  STL.64 [R1+0x2e18], R58 ;  /* 0x002e183a01007387 */ /* 0x0003e40000100a00 */
[-C--:B-1----:R-:W-:Y:S06]  /*90e10*/  HMMA.1688.F32.TF32 R60, R24, R52.reuse, R76 ;  /* 0x00000034183c723c */ /* 0x082fec000008104c */
[-C--:B------:R-:W-:Y:S06]  /*90e20*/  HMMA.1688.F32.TF32 R56, R28, R52.reuse, R80 ;  /* 0x000000341c38723c */ /* 0x080fec0000081050 */
[----:B------:R-:W-:Y:S01]  /*90e30*/  HMMA.1688.F32.TF32 R52, R32, R52, R224 ;  /* 0x000000342034723c */ /* 0x000fe200000810e0 */
[----:B------:R-:W-:Y:S04]  /*90e40*/  STL.64 [R1+0xe40], R64 ;  /* 0x000e404001007387 */ /* 0x000fe80000100a00 */
[----:B------:R-:W-:Y:S04]  /*90e50*/  STL.64 [R1+0xe48], R66 ;  /* 0x000e484201007387 */ /* 0x000fe80000100a00 */
[----:B------:R-:W-:Y:S04]  /*90e60*/  LDSM.16.M88.4 R64, [R3+UR11+0x8800] ;  /* 0x0088000b0340783b */ /* 0x000fe80008000200 */
[----:B------:R-:W-:Y:S04]  /*90e70*/  LDSM.16.M88.4 R76, [R3+UR11+0xa000] ;  /* 0x00a0000b034c783b */ /* 0x000fe80008000200 */
[----:B------:R-:W-:Y:S04]  /*90e80*/  LDSM.16.M88.4 R80, [R3+UR11+0xa800] ;  /* 0x00a8000b0350783b */ /* 0x000fe80008000200 */
[----:B------:R-:W-:Y:S04]  /*90e90*/  STL.64 [R1+0x2ec0], R60 ;  /* 0x002ec03c01007387 */ /* 0x000fe80000100a00 */
[----:B------:R-:W-:Y:S04]  /*90ea0*/  STL.64 [R1+0x2ec8], R62 ;  /* 0x002ec83e01007387 */ /* 0x000fe80000100a00 */
[----:B------:R-:W-:Y:S04]  /*90eb0*/  STL.64 [R1+0xe20], R56 ;  /* 0x000e203801007387 */ /* 0x000fe80000100a00 */
[----:B------:R1:W-:Y:S04]  /*90ec0*/  STL.64 [R1+0xe28], R58 ;  /* 0x000e283a01007387 */ /* 0x0003e80000100a00 */
[----:B------:R-:W-:Y:S04]  /*90ed0*/  STL.64 [R1+0x2f70], R52 ;  /* 0x002f703401007387 */ /* 0x000fe80000100a00 */
[----:B------:R1:W-:Y:S02]  /*90ee0*/  STL.64 [R1+0x2f78], R54 ;  /* 0x002f783601007387 */ /* 0x0003e40000100a00 */
[-C--:B-1----:R-:W-:Y:S06]  /*90ef0*/  HMMA.1688.F32.TF32 R56, R8, R48.reuse, R88 ;  /* 0x000000300838723c */ /* 0x082fec0000081058 */
[-C--:B------:R-:W-:Y:S01]  /*90f00*/  HMMA.1688.F32.TF32 R52, R12, R48.reuse, R92 ;  /* 0x000000300c34723c */ /* 0x080fe2000008105c */
[----:B------:R-:W-:Y:S04]  /*90f10*/  LDSM.16.M88.4 R88, [R3+UR11+0xb800] ;  /* 0x00b8000b0358783b */ /* 0x000fe80008000200 */
[----:B------:R-:W-:Y:S01]  /*90f20*/  LDSM.16.M88.4 R92, [R3+UR11+0xc000] ;  /* 0x00c0000b035c783b */ /* 0x000fe20008000200 */
[----:B--2---:R-:W-:Y:S03]  /*90f30*/  HMMA.1688.F32.TF32 R60, R4, R48, R84 ;  /* 0x00000030043c723c */ /* 0x004fe60000081054 */
[----:B------:R-:W-:-:S15]  /*90f40*/  LDSM.16.M88.4 R84, [R3+UR11+0xb000] ;  /* 0x00b0000b0354783b */ /* 0x000fde0008000200 */
[----:B------:R-:W-:-:S05]  /*90f50*/  NOP ;  /* 0x0000000000007918 */ /* 0x000fca0000000000 */
        /* <DEDUP_REMOVED lines=8> */
[----:B----4-:R-:W-:Y:S01]  /*90fe0*/  HMMA.1688.F32.TF32 R52, R24, R48, R104 ;  /* 0x000000301834723c */ /* 0x010fe20000081068 */
[----:B-----5:R-:W-:-:S02]  /*90ff0*/  IMAD.MOV.U32 R242, RZ, RZ, R41 ;  /* 0x000000fffff27224 */ /* 0x020fc400078e0029 */
[----:B------:R-:W-:Y:S02]  /*91000*/  IMAD.MOV.U32 R243, RZ, RZ, R40 ;  /* 0x000000fffff37224 */ /* 0x000fe400078e0028 */
[----:B---3--:R-:W-:Y:S01]  /*91010*/  IMAD.MOV.U32 R240, RZ, RZ, R45 ;  /* 0x000000fffff07224 */ /* 0x008fe200078e002d */
[----:B------:R-:W1:Y:S01]  /*91020*/  LDSM.16.M88.4 R40, [R3+UR11+0x5800] ;  /* 0x0058000b0328783b */ /* 0x000e620008000200 */
[----:B------:R-:W-:-:S03]  /*91030*/  IMAD.MOV.U32 R241, RZ, RZ, R44 ;  /* 0x000000fffff17224 */ /* 0x000fc600078e002c */
[----:B------:R-:W2:Y:S04]  /*91040*/  LDSM.16.M88.4 R44, [R3+UR11+0x6000] ;  /* 0x0060000b032c783b */ /* 0x000ea80008000200 */
[----:B------:R-:W-:Y:S04]  /*91050*/  LDSM.16.M88.4 R96, [R3+UR11+0xc800] ;  /* 0x00c8000b0360783b */ /* 0x000fe80008000200 */
[----:B------:R-:W-:Y:S04]  /*91060*/  LDSM.16.M88.4 R100, [R3+UR11+0xd000] ;  /* 0x00d0000b0364783b */ /* 0x000fe80008000200 */
[----:B------:R-:W-:Y:S04]  /*91070*/  LDSM.16.M88.4 R104, [R3+UR11+0xd800] ;  /* 0x00d8000b0368783b */ /* 0x000fe80008000200 */
[----:B------:R-:W-:Y:S04]  /*91080*/  STL.64 [R1+0x2df0], R60 ;  /* 0x002df03c01007387 */ /* 0x000fe80000100a00 */
[----:B------:R3:W-:Y:S04]  /*91090*/  STL.64 [R1+0x2df8], R62 ;  /* 0x002df83e01007387 */ /* 0x0007e80000100a00 */
[----:B------:R-:W-:Y:S04]  /*910a0*/  STL.64 [R1+0xe00], R56 ;  /* 0x000e003801007387 */ /* 0x000fe80000100a00 */
[----:B------:R4:W-:Y:S04]  /*910b0*/  STL.64 [R1+0xe08], R58 ;  /* 0x000e083a01007387 */ /* 0x0009e80000100a00 */
[----:B------:R-:W-:Y:S04]  /*910c0*/  STL.64 [R1+0x2ea0], R52 ;  /* 0x002ea03401007387 */ /* 0x000fe80000100a00 */
[----:B------:R5:W-:Y:S01]  /*910d0*/  STL.64 [R1+0x2ea8], R54 ;  /* 0x002ea83601007387 */ /* 0x000be20000100a00 */
[-C--:B---3--:R-:W-:Y:S06]  /*910e0*/  HMMA.1688.F32.TF32 R60, R28, R48.reuse, R108 ;  /* 0x000000301c3c723c */ /* 0x088fec000008106c */
[----:B----4-:R-:W-:Y:S06]  /*910f0*/  HMMA.1688.F32.TF32 R56, R32, R48, R220 ;  /* 0x000000302038723c */ /* 0x010fec00000810dc */
[-C--:B-----5:R-:W-:Y:S06]  /*91100*/  HMMA.1688.F32.TF32 R52, R4, R36.reuse, R112 ;  /* 0x000000240434723c */ /* 0x0a0fec0000081070 */
[-C--:B------:R-:W-:Y:S01]  /*91110*/  HMMA.1688.F32.TF32 R48, R8, R36.reuse, R116 ;  /* 0x000000240830723c */ /* 0x080fe20000081074 */
[----:B------:R-:W-:Y:S04]  /*91120*/  LDSM.16.M88.4 R108, [R3+UR11+0xe000] ;  /* 0x00e0000b036c783b */ /* 0x000fe80008000200 */
[----:B------:R-:W-:Y:S04]  /*91130*/  LDSM.16.M88.4 R112, [R3+UR11+0xe800] ;  /* 0x00e8000b0370783b */ /* 0x000fe80008000200 */
[----:B------:R-:W-:Y:S04]  /*91140*/  LDSM.16.M88.4 R116, [R3+UR11+0xf000] ;  /* 0x00f0000b0374783b */ /* 0x000fe80008000200 */
        /* <DEDUP_REMOVED lines=8> */
[----:B------:R-:W-:Y:S04]  /*911d0*/  LDSM.16.M88.4 R60, [R3+UR11+0x8000] ;  /* 0x0080000b033c783b */ /* 0x000fe80008000200 */
[----:B------:R-:W-:Y:S04]  /*911e0*/  LDSM.16.M88.4 R52, [R3+UR11+0x7000] ;  /* 0x0070000b0334783b */ /* 0x000fe80008000200 */
[----:B------:R-:W-:Y:S01]  /*911f0*/  LDSM.16.M88.4 R56, [R3+UR11+0x7800] ;  /* 0x0078000b0338783b */ /* 0x000fe20008000200 */
[-C--:B---3--:R-:W-:Y:S03]  /*91200*/  HMMA.1688.F32.TF32 R8, R12, R36.reuse, R120 ;  /* 0x000000240c08723c */ /* 0x088fe60000081078 */
[----:B------:R-:W-:Y:S04]  /*91210*/  STL.64 [R1+0xef0], R48 ;  /* 0x000ef03001007387 */ /* 0x000fe80000100a00 */
[----:B------:R-:W-:Y:S04]  /*91220*/  STL.64 [R1+0xef8], R50 ;  /* 0x000ef83201007387 */ /* 0x000fe80000100a00 */
[----:B------:R-:W-:Y:S04]  /*91230*/  STL.64 [R1+0x8b58], R14 ;  /* 0x008b580e01007387 */ /* 0x000fe80000100a00 */
[----:B------:R-:W-:Y:S04]  /*91240*/  STL.64 [R1+0x8b50], R12 ;  /* 0x008b500c01007387 */ /* 0x000fe80000100a00 */
[----:B------:R-:W3:Y:S04]  /*91250*/  LDSM.16.M88.4 R48, [R3+UR11+0x6800] ;  /* 0x0068000b0330783b */ /* 0x000ee80008000200 */
[----:B------:R-:W4:Y:S04]  /*91260*/  LDSM.16.M88.4 R120, [R3+UR11+0xf800] ;  /* 0x00f8000b0378783b */ /* 0x000f280008000200 */
[----:B------:R-:W-:Y:S04]  /*91270*/  STL.64 [R1+0xdd0], R8 ;  /* 0x000dd00801007387 */ /* 0x000fe80000100a00 */
[----:B------:R5:W-:Y:S02]  /*91280*/  STL.64 [R1+0xdd8], R10 ;  /* 0x000dd80a01007387 */ /* 0x000be40000100a00 */
[-C--:B-----5:R-:W-:Y:S06]  /*91290*/  HMMA.1688.F32.TF32 R8, R16, R36.reuse, R124 ;  /* 0x000000241008723c */ /* 0x0a0fec000008107c */
[----:B------:R-:W-:Y:S04]  /*912a0*/  STL.64 [R1+0x89d8], R18 ;  /* 0x0089d81201007387 */ /* 0x000fe80000100a00 */
[----:B------:R-:W-:Y:S04]  /*912b0*/  STL.64 [R1+0x89d0], R16 ;  /* 0x0089d01001007387 */ /* 0x000fe80000100a00 */
[----:B------:R-:W5:Y:S09]  /*912c0*/  LDSM.16.M88.4 R124, [R3+UR11+0x10000] ;  /* 0x0100000b037c783b */ /* 0x000f720008000200 */
[----:B------:R-:W-:Y:S04]  /*912d0*/  STL.64 [R1+0x2dc0], R8 ;  /* 0x002dc00801007387 */ /* 0x000fe80000100a00 */
[----:B------:R1:W-:Y:S02]  /*912e0*/  STL.64 [R1+0x2dc8], R10 ;  /* 0x002dc80a01007387 */ /* 0x0003e40000100a00 */
[-C--:B-1----:R-:W-:Y:S06]  /*912f0*/  HMMA.1688.F32.TF32 R8, R20, R36.reuse, R128 ;  /* 0x000000241408723c */ /* 0x082fec0000081080 */
[----:B------:R-:W-:Y:S04]  /*91300*/  STL.64 [R1+0x88b8], R22 ;  /* 0x0088b81601007387 */ /* 0x000fe80000100a00 */
[----:B------:R-:W-:Y:S04]  /*91310*/  STL.64 [R1+0x88b0], R20 ;  /* 0x0088b01401007387 */ /* 0x000fe80000100a00 */
[----:B------:R-:W1:Y:S09]  /*91320*/  LDSM.16.M88.4 R128, [R3+UR11+0x10800] ;  /* 0x0108000b0380783b */ /* 0x000e720008000200 */
[----:B------:R-:W-:Y:S04]  /*91330*/  STL.64 [R1+0xdc0], R8 ;  /* 0x000dc00801007387 */ /* 0x000fe80000100a00 */
[----:B------:R2:W-:Y:S02]  /*91340*/  STL.64 [R1+0xdc8], R10 ;  /* 0x000dc80a01007387 */ /* 0x0005e40000100a00 */
[-C--:B--2---:R-:W-:Y:S06]  /*91350*/  HMMA.1688.F32.TF32 R8, R24, R36.reuse, R132 ;  /* 0x000000241808723c */ /* 0x084fec0000081084 */
[----:B------:R-:W-:Y:S04]  /*91360*/  STL.64 [R1+0x8868], R26 ;  /* 0x0088681a01007387 */ /* 0x000fe80000100a00 */
[----:B------:R-:W-:Y:S04]  /*91370*/  STL.64 [R1+0x8860], R24 ;  /* 0x0088601801007387 */ /* 0x000fe80000100a00 */
[----:B------:R-:W2:Y:S09]  /*91380*/  LDSM.16.M88.4 R132, [R3+UR11+0x11000] ;  /* 0x0110000b0384783b */ /* 0x000eb20008000200 */
[----:B------:R-:W-:Y:S04]  /*91390*/  STL.64 [R1+0x2e80], R8 ;  /* 0x002e800801007387 */ /* 0x000fe80000100a00 */
[----:B------:R3:W-:Y:S02]  /*913a0*/  STL.64 [R1+0x2e88], R10 ;  /* 0x002e880a01007387 */ /* 0x0007e40000100a00 */
[-C--:B---3--:R-:W-:Y:S06]  /*913b0*/  HMMA.1688.F32.TF32 R8, R28, R36.reuse, R136 ;  /* 0x000000241c08723c */ /* 0x088fec0000081088 */
[----:B------:R-:W-:Y:S04]  /*913c0*/  STL.64 [R1+0x86e8], R30 ;  /* 0x0086e81e01007387 */ /* 0x000fe80000100a00 */
[----:B------:R-:W-:Y:S04]  /*913d0*/  STL.64 [R1+0x86e0], R28 ;  /* 0x0086e01c01007387 */ /* 0x000fe80000100a00 */
[----:B------:R-:W3:Y:S09]  /*913e0*/  LDSM.16.M88.4 R136, [R3+UR11+0x11800] ;  /* 0x0118000b0388783b */ /* 0x000ef20008000200 */
[----:B------:R-:W-:Y:S04]  /*913f0*/  STL.64 [R1+0xda0], R8 ;  /* 0x000da00801007387 */ /* 0x000fe80000100a00 */
[----:B------:R4:W-:Y:S02]  /*91400*/  STL.64 [R1+0xda8], R10 ;  /* 0x000da80a01007387 */ /* 0x0009e40000100a00 */
[----:B----4-:R-:W-:Y:S01]  /*91410*/  HMMA.1688.F32.TF32 R8, R32, R36, R216 ;  /* 0x000000242008723c */ /* 0x010fe200000810d8 */
[----:B------:R-:W-:Y:S01]  /*91420*/  IMAD.MOV.U32 R214, RZ, RZ, R177 ;  /* 0x000000ffffd67224 */ /* 0x000fe200078e00b1 */
[----:B------:R-:W-:Y:S01]  /*91430*/  MOV R215, R176 ;  /* 0x000000b000d77202 */ /* 0x000fe20000000f00 */
[----:B------:R-:W-:-:S02]  /*91440*/  IMAD.MOV.U32 R30, RZ, RZ, R157 ;  /* 0x000000ffff1e7224 */ /* 0x000fc400078e009d */
[----:B------:R-:W-:Y:S02]  /*91450*/  IMAD.MOV.U32 R31, RZ, RZ, R156 ;  /* 0x000000ffff1f7224 */ /* 0x000fe400078e009c */
[----:B------:R-:W-:Y:S01]  /*91460*/  IMAD.MOV.U32 R28, RZ, RZ, R161 ;  /* 0x000000ffff1c7224 */ /* 0x000fe200078e00a1 */
[----:B------:R-:W-:Y:S01]  /*91470*/  LDSM.16.M88.4 R156, [R3+UR11+0x14000] ;  /* 0x0140000b039c783b */ /* 0x000fe20008000200 */
[----:B------:R-:W-:-:S03]  /*91480*/  IMAD.MOV.U32 R29, RZ, RZ, R160 ;  /* 0x000000ffff1d7224 */ /* 0x000fc600078e00a0 */
[----:B------:R-:W-:Y:S04]  /*91490*/  LDSM.16.M88.4 R160, [R3+UR11+0x14800] ;  /* 0x0148000b03a0783b */ /* 0x000fe80008000200 */
[----:B------:R-:W-:Y:S07]  /*914a0*/  LDSM.16.M88.4 R216, [R3+UR11+0x1b800] ;  /* 0x01b8000b03d8783b */ /* 0x000fee0008000200 */
[----:B------:R-:W-:Y:S04]  /*914b0*/  STL.64 [R1+0x2f30], R8 ;  /* 0x002f300801007387 */ /* 0x000fe80000100a00 */
[----:B------:R4:W-:Y:S04]  /*914c0*/  STL.64 [R1+0x2f38], R10 ;  /* 0x002f380a01007387 */ /* 0x0009e80000100a00 */
[----:B------:R-:W-:Y:S04]  /*914d0*/  STL.64 [R1+0x86c8], R34 ;  /* 0x0086c82201007387 */ /* 0x000fe80000100a00 */
        /* <DEDUP_REMOVED lines=25> */
[----:B----4-:R-:W-:Y:S03]  /*91670*/  HMMA.1688.F32.TF32 R8, R4, R40, R240 ;  /* 0x000000280408723c */ /* 0x010fe600000810f0 */
        /* <DEDUP_REMOVED lines=14> */
[----:B-----5:R-:W-:Y:S04]  /*91760*/  STL [R1+0x8514], R126 ;  /* 0x0085147e01007387 */ /* 0x020fe80000100800 */
[----:B------:R-:W-:Y:S04]  /*91770*/  STL [R1+0x8508], R127 ;  /* 0x0085087f01007387 */ /* 0x000fe80000100800 */
[----:B-1----:R-:W-:Y:S04]  /*91780*/  STL [R1+0x84fc], R130 ;  /* 0x0084fc8201007387 */ /* 0x002fe80000100800 */
[----:B------:R-:W-:Y:S04]  /*91790*/  STL [R1+0x84f8], R131 ;  /* 0x0084f88301007387 */ /* 0x000fe80000100800 */
[----:B--2---:R-:W-:Y:S04]  /*917a0*/  STL [R1+0x84e4], R134 ;  /* 0x0084e48601007387 */ /* 0x004fe80000100800 */
[----:B------:R-:W-:Y:S04]  /*917b0*/  STL [R1+0x84e0], R135 ;  /* 0x0084e08701007387 */ /* 0x000fe80000100800 */
[----:B---3--:R-:W-:Y:S04]  /*917c0*/  STL [R1+0x84d0], R138 ;  /* 0x0084d08a01007387 */ /* 0x008fe80000100800 */
[----:B------:R-:W-:Y:S04]  /*917d0*/  STL [R1+0x84cc], R139 ;  /* 0x0084cc8b01007387 */ /* 0x000fe80000100800 */
[----:B------:R1:W-:Y:S04]  /*917e0*/  STL.64 [R1+0xb90], R8 ;  /* 0x000b900801007387 */ /* 0x0003e80000100a00 */
        /* <DEDUP_REMOVED lines=16> */
[----:B-1----:R-:W2:Y:S01]  /*918f0*/  LDL.LU R8, [R1+0x2450] ;  /* 0x0024500001087983 */ /* 0x002ea20000300800 */
[----:B------:R-:W-:-:S03]  /*91900*/  IMAD.MOV.U32 R38, RZ, RZ, R10 ;  /* 0x000000ffff267224 */ /* 0x000fc600078e000a */
[----:B------:R-:W2:Y:S01]  /*91910*/  LDL.LU R9, [R1+0x2454] ;  /* 0x0024540001097983 */ /* 0x000ea20000300800 */
[----:B------:R-:W-:-:S03]  /*91920*/  IMAD.MOV.U32 R39, RZ, RZ, R11 ;  /* 0x000000ffff277224 */ /* 0x000fc600078e000b */
        /* <DEDUP_REMOVED lines=30> */
[C---:B----4-:R-:W-:Y:S03]  /*91b10*/  HMMA.1688.F32.TF32 R24, R4.reuse, R44, R240 ;  /* 0x0000002c0418723c */ /* 0x050fe600000810f0 */
[----:B------:R-:W4:Y:S04]  /*91b20*/  LDL.LU R240, [R1+0x23d0] ;  /* 0x0023d00001f07983 */ /* 0x000f280000300800 */
[----:B------:R-:W4:Y:S04]  /*91b30*/  LDL.LU R241, [R1+0x23d4] ;  /* 0x0023d40001f17983 */ /* 0x000f280000300800 */
[----:B------:R-:W4:Y:S04]  /*91b40*/  LDL.LU R242, [R1+0x23d8] ;  /* 0x0023d80001f27983 */ /* 0x000f280000300800 */
[----:B------:R-:W4:Y:S01]  /*91b50*/  LDL.LU R243, [R1+0x23dc] ;  /* 0x0023dc0001f37983 */ /* 0x000f220000300800 */
[C---:B--2---:R-:W-:Y:S06]  /*91b60*/  HMMA.1688.F32.TF32 R8, R4.reuse, R60, R8 ;  /* 0x0000003c0408723c */ /* 0x044fec0000081008 */
[C---:B---3--:R-:W-:Y:S06]  /*91b70*/  HMMA.1688.F32.TF32 R12, R4.reuse, R56, R12 ;  /* 0x00000038040c723c */ /* 0x048fec000008100c */
[C---:B-----5:R-:W-:Y:S06]  /*91b80*/  HMMA.1688.F32.TF32 R20, R4.reuse, R48, R20 ;  /* 0x000000300414723c */ /* 0x060fec0000081014 */
[----:B------:R-:W-:Y:S01]  /*91b90*/  HMMA.1688.F32.TF32 R16, R4, R52, R16 ;  /* 0x000000340410723c */ /* 0x000fe20000081010 */
[----:B------:R-:W-:-:S02]  /*91ba0*/  IMAD.MOV.U32 R42, RZ, RZ, R26 ;  /* 0x000000ffff2a7224 */ /* 0x000fc400078e001a */
[----:B------:R-:W-:Y:S01]  /*91bb0*/  IMAD.MOV.U32 R43, RZ, RZ, R27 ;  /* 0x000000ffff2b7224 */ /* 0x000fe200078e001b */
[----:B------:R-:W-:Y:S01]  /*91bc0*/  MOV R46, R24 ;  /* 0x00000018002e7202 */ /* 0x000fe20000000f00 */
[----:B------:R-:W-:-:S03]  /*91bd0*/  IMAD.MOV.U32 R47, RZ, RZ, R25 ;  /* 0x000000ffff2f7224 */ /* 0x000fc600078e0019 */
        /* <DEDUP_REMOVED lines=12> */
[C---:B-1----:R-:W-:Y:S06]  /*91ca0*/  HMMA.1688.F32.TF32 R16, R4.reuse, R64, R220 ;  /* 0x000000400410723c */ /* 0x042fec00000810dc */
[C---:B--2---:R-:W-:Y:S06]  /*91cb0*/  HMMA.1688.F32.TF32 R12, R4.reuse, R68, R224 ;  /* 0x00000044040c723c */ /* 0x044fec00000810e0 */
[----:B---3--:R-:W-:Y:S01]  /*91cc0*/  HMMA.1688.F32.TF32 R8, R4, R72, R228 ;  /* 0x000000480408723c */ /* 0x008fe200000810e4 */
[----:B------:R-:W-:-:S02]  /*91cd0*/  IMAD.MOV.U32 R22, RZ, RZ, R141 ;  /* 0x000000ffff167224 */ /* 0x000fc400078e008d */
[----:B------:R-:W-:Y:S02]  /*91ce0*/  IMAD.MOV.U32 R23, RZ, RZ, R140 ;  /* 0x000000ffff177224 */ /* 0x000fe400078e008c */
[----:B------:R-:W-:Y:S01]  /*91cf0*/  IMAD.MOV.U32 R20, RZ, RZ, R145 ;  /* 0x000000ffff147224 */ /* 0x000fe200078e0091 */
[----:B------:R-:W1:Y:S01]  /*91d00*/  LDSM.16.M88.4 R140, [R3+UR11+0x12000] ;  /* 0x0120000b038c783b */ /* 0x000e620008000200 */
[----:B------:R-:W-:-:S03]  /*91d10*/  IMAD.MOV.U32 R21, RZ, RZ, R144 ;  /* 0x000000ffff157224 */ /* 0x000fc600078e0090 */
[----:B------:R-:W2:Y:S04]  /*91d20*/  LDSM.16.M88.4 R144, [R3+UR11+0x12800] ;  /* 0x0128000b0390783b */ /* 0x000ea80008000200 */
[----:B------:R-:W-:Y:S04]  /*91d30*/  LDSM.16.M88.4 R220, [R3+UR11+0x1c000] ;  /* 0x01c0000b03dc783b */ /* 0x000fe80008000200 */
[----:B------:R-:W-:Y:S04]  /*91d40*/  LDSM.16.M88.4 R228, [R3+UR11+0x1d000] ;  /* 0x01d0000b03e4783b */ /* 0x000fe80008000200 */
[----:B------:R-:W-:Y:S04]  /*91d50*/  LDSM.16.M88.4 R224, [R3+UR11+0x1c800] ;  /* 0x01c8000b03e0783b */ /* 0x000fe80008000200 */
[----:B------:R-:W-:Y:S04]  /*91d60*/  STL.64 [R1+0xb30], R16 ;  /* 0x000b301001007387 */ /* 0x000fe80000100a00 */
[----:B------:R-:W-:Y:S04]  /*91d70*/  STL.64 [R1+0xb38], R18 ;  /* 0x000b381201007387 */ /* 0x000fe80000100a00 */
[----:B------:R-:W-:Y:S04]  /*91d80*/  STL.64 [R1+0xb20], R12 ;  /* 0x000b200c01007387 */ /* 0x000fe80000100a00 */
[----:B------:R-:W-:Y:S01]  /*91d90*/  STL.64 [R1+0xb28], R14 ;  /* 0x000b280e01007387 */ /* 0x000fe20000100a00 */
[----:B------:R-:W-:-:S03]  /*91da0*/  IMAD.MOV.U32 R90, RZ, RZ, R10 ;  /* 0x000000ffff5a7224 */ /* 0x000fc600078e000a */
[----:B------:R3:W-:Y:S01]  /*91db0*/  STL.64 [R1+0xb10], R8 ;  /* 0x000b100801007387 */ /* 0x0007e20000100a00 */
[----:B------:R-:W-:Y:S02]  /*91dc0*/  IMAD.MOV.U32 R91, RZ, RZ, R11 ;  /* 0x000000ffff5b7224 */ /* 0x000fe400078e000b */
[C---:B---3--:R-:W-:Y:S06]  /*91dd0*/  HMMA.1688.F32.TF32 R8, R4.reuse, R80, R244 ;  /* 0x000000500408723c */ /* 0x048fec00000810f4 */
[C---:B------:R-:W-:Y:S01]  /*91de0*/  HMMA.1688.F32.TF32 R12, R4.reuse, R76, R232 ;  /* 0x0000004c040c723c */ /* 0x040fe200000810e8 */
[----:B------:R3:W-:Y:S04]  /*91df0*/  STL [R1+0x85a4], R91 ;  /* 0x0085a45b01007387 */ /* 0x0007e80000100800 */
[----:B------:R5:W-:Y:S04]  /*91e00*/  STL [R1+0x85a0], R90 ;  /* 0x0085a05a01007387 */ /* 0x000be80000100800 */
[----:B------:R-:W-:Y:S01]  /*91e10*/  LDSM.16.M88.4 R232, [R3+UR11+0x1d800] ;  /* 0x01d8000b03e8783b */ /* 0x000fe20008000200 */
[----:B-1----:R-:W-:Y:S03]  /*91e20*/  HMMA.1688.F32.TF32 R20, R4, R140, R20 ;  /* 0x0000008c0414723c */ /* 0x002fe60000081014 */
[----:B------:R-:W-:Y:S05]  /*91e30*/  LDSM.16.M88.4 R244, [R3+UR11+0x1f000] ;  /* 0x01f0000b03f4783b */ /* 0x000fea0008000200 */
[----:B------:R-:W-:Y:S01]  /*91e40*/  IMAD.MOV.U32 R86, RZ, RZ, R8 ;  /* 0x000000ffff567224 */ /* 0x000fe200078e0008 */
[----:B------:R-:W-:Y:S01]  /*91e50*/  MOV R87, R9 ;  /* 0x0000000900577202 */ /* 0x000fe20000000f00 */
[----:B------:R-:W-:-:S02]  /*91e60*/  IMAD.MOV.U32 R82, RZ, RZ, R10 ;  /* 0x000000ffff527224 */ /* 0x000fc400078e000a */
[----:B------:R-:W-:Y:S02]  /*91e70*/  IMAD.MOV.U32 R74, RZ, RZ, R11 ;  /* 0x000000ffff4a7224 */ /* 0x000fe400078e000b */
[----:B------:R-:W-:Y:S01]  /*91e80*/  HMMA.1688.F32.TF32 R8, R4, R84, R248 ;  /* 0x000000540408723c */ /* 0x000fe200000810f8 */
[----:B------:R-:W-:Y:S04]  /*91e90*/  STL.64 [R1+0xb00], R12 ;  /* 0x000b000c01007387 */ /* 0x000fe80000100a00 */
[----:B------:R-:W-:Y:S04]  /*91ea0*/  STL.64 [R1+0xb08], R14 ;  /* 0x000b080e01007387 */ /* 0x000fe80000100a00 */
[----:B------:R-:W-:-:S14]  /*91eb0*/  LDSM.16.M88.4 R248, [R3+UR11+0x1f800] ;  /* 0x01f8000b03f8783b */ /* 0x000fdc0008000200 */
[----:B------:R1:W-:Y:S04]  /*91ec0*/  STL.64 [R1+0xae0], R8 ;  /* 0x000ae00801007387 */ /* 0x0003e80000100a00 */
[----:B------:R-:W-:Y:S04]  /*91ed0*/  STL.64 [R1+0x8b68], R86 ;  /* 0x008b685601007387 */ /* 0x000fe80000100a00 */
[----:B------:R-:W-:Y:S04]  /*91ee0*/  STL.64 [R1+0x8b60], R84 ;  /* 0x008b605401007387 */ /* 0x000fe80000100a00 */
        /* <DEDUP_REMOVED lines=22> */
[----:B---3--:R-:W-:-:S02]  /*92050*/  IMAD.MOV.U32 R91, RZ, RZ, R10 ;  /* 0x000000ffff5b7224 */ /* 0x008fc400078e000a */
[----:B-----5:R-:W-:Y:S02]  /*92060*/  IMAD.MOV.U32 R90, RZ, RZ, R11 ;  /* 0x000000ffff5a7224 */ /* 0x020fe400078e000b */
[----:B-1----:R-:W-:Y:S01]  /*92070*/  HMMA.1688.F32.TF32 R8, R4, R88, R236 ;  /* 0x000000580408723c */ /* 0x002fe200000810ec */
[----:B------:R-:W-:-:S15]  /*92080*/  LDSM.16.M88.4 R236, [R3+UR11+0x1e000] ;  /* 0x01e0000b03ec783b */ /* 0x000fde0008000200 */
[----:B------:R-:W-:-:S08]  /*92090*/  NOP ;  /* 0x0000000000007918 */ /* 0x000fd00000000000 */
[----:B------:R-:W-:Y:S02]  /*920a0*/  IMAD.MOV.U32 R70, RZ, RZ, R8 ;  /* 0x000000ffff467224 */ /* 0x000fe400078e0008 */
[----:B------:R-:W-:Y:S01]  /*920b0*/  IMAD.MOV.U32 R50, RZ, RZ, R9 ;  /* 0x000000ffff327224 */ /* 0x000fe200078e0009 */
[----:B------:R-:W-:Y:S01]  /*920c0*/  MOV R51, R10 ;  /* 0x0000000a00337202 */ /* 0x000fe20000000f00 */
[----:B------:R-:W-:Y:S02]  /*920d0*/  IMAD.MOV.U32 R71, RZ, RZ, R11 ;  /* 0x000000ffff477224 */ /* 0x000fe400078e000b */
[----:B----4-:R-:W-:Y:S01]  /*920e0*/  HMMA.1688.F32.TF32 R8, R4, R92, R240 ;  /* 0x0000005c0408723c */ /* 0x010fe200000810f0 */
[----:B------:R-:W-:-:S15]  /*920f0*/  LDSM.16.M88.4 R240, [R3+UR11+0x1e800] ;  /* 0x01e8000b03f0783b */ /* 0x000fde0008000200 */
[----:B------:R-:W-:-:S08]  /*92100*/  NOP ;  /* 0x0000000000007918 */ /* 0x000fd00000000000 */
[----:B------:R-:W-:Y:S02]  /*92110*/  IMAD.MOV.U32 R66, RZ, RZ, R8 ;  /* 0x000000ffff427224 */ /* 0x000fe400078e0008 */
[----:B------:R-:W-:Y:S02]  /*92120*/  IMAD.MOV.U32 R67, RZ, RZ, R9 ;  /* 0x000000ffff437224 */ /* 0x000fe400078e0009 */
[----:B------:R-:W-:Y:S02]  /*92130*/  IMAD.MOV.U32 R62, RZ, RZ, R10 ;  /* 0x000000ffff3e7224 */ /* 0x000fe400078e000a */
[----:B------:R-:W-:Y:S02]  /*92140*/  IMAD.MOV.U32 R63, RZ, RZ, R11 ;  /* 0x000000ffff3f7224 */ /* 0x000fe400078e000b */
[C---:B--2---:R-:W-:Y:S06]  /*92150*/  HMMA.1688.F32.TF32 R8, R4.reuse, R96, R172 ;  /* 0x000000600408723c */ /* 0x044fec00000810ac */
[----:B------:R-:W-:Y:S01]  /*92160*/  HMMA.1688.F32.TF32 R12, R4, R104, R180 ;  /* 0x00000068040c723c */ /* 0x000fe200000810b4 */
[----:B------:R-:W-:Y:S04]  /*92170*/  LDSM.16.M88.4 R172, [R3+UR11+0x16000] ;  /* 0x0160000b03ac783b */ /* 0x000fe80008000200 */
[----:B------:R-:W-:-:S13]  /*92180*/  LDSM.16.M88.4 R180, [R3+UR11+0x17000] ;  /* 0x0170000b03b4783b */ /* 0x000fda0008000200 */
[----:B------:R-:W-:Y:S02]  /*92190*/  IMAD.MOV.U32 R75, RZ, RZ, R8 ;  /* 0x000000ffff4b7224 */ /* 0x000fe400078e0008 */
[----:B------:R-:W-:Y:S02]  /*921a0*/  IMAD.MOV.U32 R78, RZ, RZ, R9 ;  /* 0x000000ffff4e7224 */ /* 0x000fe400078e0009 */
[----:B------:R-:W-:Y:S02]  /*921b0*/  IMAD.MOV.U32 R79, RZ, RZ, R10 ;  /* 0x000000ffff4f7224 */ /* 0x000fe400078e000a */
[----:B------:R-:W-:Y:S02]  /*921c0*/  IMAD.MOV.U32 R83, RZ, RZ, R11 ;  /* 0x000000ffff537224 */ /* 0x000fe400078e000b */
[----:B------:R-:W-:Y:S01]  /*921d0*/  HMMA.1688.F32.TF32 R8, R4, R100, R176 ;  /* 0x000000640408723c */ /* 0x000fe200000810b0 */
[----:B------:R-:W-:-:S15]  /*921e0*/  LDSM.16.M88.4 R176, [R3+UR11+0x16800] ;  /* 0x0168000b03b0783b */ /* 0x000fde0008000200 */
[----:B------:R-:W-:-:S07]  /*921f0*/  NOP ;  /* 0x0000000000007918 */ /* 0x000fce0000000000 */
[----:B------:R1:W-:Y:S01]  /*92200*/  STL.64 [R1+0xaa0], R8 ;  /* 0x000aa00801007387 */ /* 0x0003e20000100a00 */
[----:B------:R-:W-:Y:S02]  /*92210*/  IMAD.MOV.U32 R94, RZ, RZ, R10 ;  /* 0x000000ffff5e7224 */ /* 0x000fe400078e000a */
[----:B------:R-:W-:Y:S02]  /*92220*/  IMAD.MOV.U32 R95, RZ, RZ, R11 ;  /* 0x000000ffff5f7224 */ /* 0x000fe400078e000b */
[----:B-1----:R-:W-:Y:S01]  /*92230*/  HMMA.1688.F32.TF32 R8, R4, R108, R184 ;  /* 0x0000006c0408723c */ /* 0x002fe200000810b8 */
[----:B------:R-:W-:Y:S04]  /*92240*/  STL.64 [R1+0xa90], R12 ;  /* 0x000a900c01007387 */ /* 0x000fe80000100a00 */
[----:B------:R-:W-:Y:S04]  /*92250*/  STL.64 [R1+0xa98], R14 ;  /* 0x000a980e01007387 */ /* 0x000fe80000100a00 */
[----:B------:R-:W-:-:S14]  /*92260*/  LDSM.16.M88.4 R184, [R3+UR11+0x17800] ;  /* 0x0178000b03b8783b */ /* 0x000fdc0008000200 */
[----:B------:R1:W-:Y:S01]  /*92270*/  STL.64 [R1+0xa80], R8 ;  /* 0x000a800801007387 */ /* 0x0003e20000100a00 */
[----:B------:R-:W-:Y:S01]  /*92280*/  MOV R98, R10 ;  /* 0x0000000a00627202 */ /* 0x000fe20000000f00 */
[----:B------:R-:W-:Y:S02]  /*92290*/  IMAD.MOV.U32 R99, RZ, RZ, R11 ;  /* 0x000000ffff637224 */ /* 0x000fe400078e000b */
[C---:B-1----:R-:W-:Y:S06]  /*922a0*/  HMMA.1688.F32.TF32 R8, R4.reuse, R112, R188 ;  /* 0x000000700408723c */ /* 0x042fec00000810bc */
[----:B------:R-:W-:Y:S01]  /*922b0*/  HMMA.1688.F32.TF32 R12, R4, R136, R212 ;  /* 0x00000088040c723c */ /* 0x000fe200000810d4 */
[----:B------:R-:W-:Y:S04]  /*922c0*/  LDSM.16.M88.4 R188, [R3+UR11+0x18000] ;  /* 0x0180000b03bc783b */ /* 0x000fe80008000200 */
[----:B------:R-:W-:-:S12]  /*922d0*/  LDSM.16.M88.4 R212, [R3+UR11+0x1b000] ;  /* 0x01b0000b03d4783b */ /* 0x000fd80008000200 */
[----:B------:R1:W-:Y:S01]  /*922e0*/  STL.64 [R1+0xa70], R8 ;  /* 0x000a700801007387 */ /* 0x0003e20000100a00 */
[----:B------:R-:W-:Y:S02]  /*922f0*/  IMAD.MOV.U32 R102, RZ, RZ, R10 ;  /* 0x000000ffff667224 */ /* 0x000fe400078e000a */
[----:B------:R-:W-:Y:S02]  /*92300*/  IMAD.MOV.U32 R103, RZ, RZ, R11 ;  /* 0x000000ffff677224 */ /* 0x000fe400078e000b */
[----:B-1----:R-:W-:Y:S01]  /*92310*/  HMMA.1688.F32.TF32 R8, R4, R116, R192 ;  /* 0x000000740408723c */ /* 0x002fe200000810c0 */
[----:B------:R-:W-:-:S15]  /*92320*/  LDSM.16.M88.4 R192, [R3+UR11+0x18800] ;  /* 0x0188000b03c0783b */ /* 0x000fde0008000200 */
[----:B------:R-:W-:-:S07]  /*92330*/  NOP ;  /* 0x0000000000007918 */ /* 0x000fce0000000000 */
[----:B------:R1:W-:Y:S01]  /*92340*/  STL.64 [R1+0xa60], R8 ;  /* 0x000a600801007387 */ /* 0x0003e20000100a00 */
[----:B------:R-:W-:Y:S02]  /*92350*/  IMAD.MOV.U32 R106, RZ, RZ, R10 ;  /* 0x000000ffff6a7224 */ /* 0x000fe400078e000a */
[----:B------:R-:W-:Y:S02]  /*92360*/  IMAD.MOV.U32 R107, RZ, RZ, R11 ;  /* 0x000000ffff6b7224 */ /* 0x000fe400078e000b */
[----:B-1----:R-:W-:Y:S01]  /*92370*/  HMMA.1688.F32.TF32 R8, R4, R120, R196 ;  /* 0x000000780408723c */ /* 0x002fe200000810c4 */
[----:B------:R-:W-:-:S15]  /*92380*/  LDSM.16.M88.4 R196, [R3+UR11+0x19000] ;  /* 0x0190000b03c4783b */ /* 0x000fde0008000200 */
[----:B------:R-:W-:-:S08]  /*92390*/  NOP ;  /* 0x0000000000007918 */ /* 0x000fd00000000000 */
[----:B------:R-:W-:Y:S01]  /*923a0*/  IMAD.MOV.U32 R110, RZ, RZ, R8 ;  /* 0x000000ffff6e7224 */ /* 0x000fe200078e0008 */
[----:B------:R-:W-:Y:S01]  /*923b0*/  MOV R111, R9 ;  /* 0x00000009006f7202 */ /* 0x000fe20000000f00 */
        /* <DEDUP_REMOVED lines=11> */
[----:B------:R-:W-:Y:S02]  /*92470*/  IMAD.MOV.U32 R119, RZ, RZ, R8 ;  /* 0x000000ffff777224 */ /* 0x000fe400078e0008 */
[----:B------:R-:W-:Y:S01]  /*92480*/  IMAD.MOV.U32 R127, RZ, RZ, R9 ;  /* 0x000000ffff7f7224 */ /* 0x000fe200078e0009 */
[----:B------:R-:W-:Y:S01]  /*92490*/  MOV R122, R10 ;  /* 0x0000000a007a7202 */ /* 0x000fe20000000f00 */
[----:B------:R-:W-:Y:S02]  /*924a0*/  IMAD.MOV.U32 R123, RZ, RZ, R11 ;  /* 0x000000ffff7b7224 */ /* 0x000fe400078e000b */
[----:B------:R-:W-:Y:S01]  /*924b0*/  HMMA.1688.F32.TF32 R8, R4, R132, R208 ;  /* 0x000000840408723c */ /* 0x000fe200000810d0 */
[----:B------:R-:W-:-:S15]  /*924c0*/  LDSM.16.M88.4 R208, [R3+UR11+0x1a800] ;  /* 0x01a8000b03d0783b */ /* 0x000fde0008000200 */
[----:B------:R-:W-:-:S07]  /*924d0*/  NOP ;  /* 0x0000000000007918 */ /* 0x000fce0000000000 */
[----:B------:R-:W-:Y:S04]  /*924e0*/  STL.64 [R1+0xd60], R8 ;  /* 0x000d600801007387 */ /* 0x000fe80000100a00 */
[----:B------:R-:W-:Y:S04]  /*924f0*/  STL.64 [R1+0xd50], R12 ;  /* 0x000d500c01007387 */ /* 0x000fe80000100a00 */
[----:B------:R1:W-:Y:S01]  /*92500*/  STL.64 [R1+0xd58], R14 ;  /* 0x000d580e01007387 */ /* 0x0003e20000100a00 */
[----:B------:R-:W-:Y:S02]  /*92510*/  IMAD.MOV.U32 R130, RZ, RZ, R10 ;  /* 0x000000ffff827224 */ /* 0x000fe400078e000a */
[----:B------:R-:W-:-:S02]  /*92520*/  IMAD.MOV.U32 R131, RZ, RZ, R11 ;  /* 0x000000ffff837224 */ /* 0x000fc400078e000b */
[----:B------:R-:W-:Y:S01]  /*92530*/  IMAD.MOV.U32 R10, RZ, RZ, R165 ;  /* 0x000000ffff0a7224 */ /* 0x000fe200078e00a5 */
[----:B------:R-:W-:Y:S02]  /*92540*/  MOV R11, R164 ;  /* 0x000000a4000b7202 */ /* 0x000fe40000000f00 */
[----:B------:R-:W-:Y:S01]  /*92550*/  LDSM.16.M88.4 R164, [R3+UR11+0x15000] ;  /* 0x0150000b03a4783b */ /* 0x000fe20008000200 */
[----:B-1----:R-:W-:Y:S01]  /*92560*/  MOV R14, R149 ;  /* 0x00000095000e7202 */ /* 0x002fe20000000f00 */
[----:B------:R-:W-:Y:S02]  /*92570*/  IMAD.MOV.U32 R15, RZ, RZ, R148 ;  /* 0x000000ffff0f7224 */ /* 0x000fe400078e0094 */
[----:B------:R-:W-:Y:S01]  /*92580*/  IMAD.MOV.U32 R12, RZ, RZ, R153 ;  /* 0x000000ffff0c7224 */ /* 0x000fe200078e0099 */
[----:B------:R-:W1:Y:S01]  /*92590*/  LDSM.16.M88.4 R148, [R3+UR11+0x13000] ;  /* 0x0130000b0394783b */ /* 0x000e620008000200 */
[----:B------:R-:W-:-:S03]  /*925a0*/  IMAD.MOV.U32 R13, RZ, RZ, R152 ;  /* 0x000000ffff0d7224 */ /* 0x000fc600078e0098 */
[----:B------:R-:W2:Y:S01]  /*925b0*/  LDSM.16.M88.4 R152, [R3+UR11+0x13800] ;  /* 0x0138000b0398783b */ /* 0x000ea20008000200 */
[----:B------:R-:W-:Y:S02]  /*925c0*/  IMAD.MOV.U32 R8, RZ, RZ, R169 ;  /* 0x000000ffff087224 */ /* 0x000fe400078e00a9 */
[----:B------:R-:W-:Y:S02]  /*925d0*/  IMAD.MOV.U32 R9, RZ, RZ, R168 ;  /* 0x000000ffff097224 */ /* 0x000fe400078e00a8 */
[----:B------:R-:W3:Y:S04]  /*925e0*/  LDSM.16.M88.4 R168, [R3+UR11+0x15800] ;  /* 0x0158000b03a8783b */ /* 0x000ee80008000200 */
[----:B------:R-:W-:Y:S04]  /*925f0*/  STL [R1+0x84c4], R142 ;  /* 0x0084c48e01007387 */ /* 0x000fe80000100800 */
[----:B------:R-:W-:Y:S04]  /*92600*/  STL [R1+0x84c0], R143 ;  /* 0x0084c08f01007387 */ /* 0x000fe80000100800 */
[----:B------:R-:W-:Y:S04]  /*92610*/  STL [R1+0x84d4], R146 ;  /* 0x0084d49201007387 */ /* 0x000fe80000100800 */
[----:B------:R-:W-:Y:S01]  /*92620*/  STL [R1+0x84c8], R147 ;  /* 0x0084c89301007387 */ /* 0x000fe20000100800 */
[----:B------:R-:W-:Y:S03]  /*92630*/  HMMA.1688.F32.TF32 R12, R4, R144, R12 ;  /* 0x00000090040c723c */ /* 0x000fe6000008100c */
[----:B-1----:R-:W-:Y:S04]  /*92640*/  STL [R1+0x84bc], R150 ;  /* 0x0084bc9601007387 */ /* 0x002fe80000100800 */
[----:B------:R-:W-:Y:S04]  /*92650*/  STL [R1+0x84b8], R151 ;  /* 0x0084b89701007387 */ /* 0x000fe80000100800 */
[----:B--2---:R-:W-:Y:S04]  /*92660*/  STL [R1+0x84dc], R154 ;  /* 0x0084dc9a01007387 */ /* 0x004fe80000100800 */
[----:B------:R-:W-:Y:S04]  /*92670*/  STL [R1+0x84d8], R155 ;  /* 0x0084d89b01007387 */ /* 0x000fe80000100800 */
[----:B------:R-:W-:Y:S04]  /*92680*/  STL [R1+0x84ec], R158 ;  /* 0x0084ec9e01007387 */ /* 0x000fe80000100800 */
[----:B------:R-:W-:Y:S04]  /*92690*/  STL [R1+0x84e8], R159 ;  /* 0x0084e89f01007387 */ /* 0x000fe80000100800 */
[----:B------:R1:W-:Y:S04]  /*926a0*/  STL [R1+0x84f4], R162 ;  /* 0x0084f4a201007387 */ /* 0x0003e80000100800 */
[----:B------:R2:W-:Y:S04]  /*926b0*/  STL [R1+0x84f0], R163 ;  /* 0x0084f0a301007387 */ /* 0x0005e80000100800 */
[----:B------:R-:W-:Y:S04]  /*926c0*/  STL [R1+0x838c], R166 ;  /* 0x00838ca601007387 */ /* 0x000fe80000100800 */
[----:B------:R-:W-:Y:S04]  /*926d0*/  STL [R1+0x8388], R167 ;  /* 0x008388a701007387 */ /* 0x000fe80000100800 */
[----:B---3--:R-:W-:Y:S04]  /*926e0*/  STL [R1+0x837c], R170 ;  /* 0x00837caa01007387 */ /* 0x008fe80000100800 */
        /* <DEDUP_REMOVED lines=29> */
[----:B------:R-:W3:Y:S04]  /*928c0*/  LDL.LU R16, [R1+0x2cd0] ;  /* 0x002cd00001107983 */ /* 0x000ee80000300800 */
[----:B------:R-:W3:Y:S04]  /*928d0*/  LDL.LU R17, [R1+0x2cd4] ;  /* 0x002cd40001117983 */ /* 0x000ee80000300800 */
[----:B------:R-:W3:Y:S04]  /*928e0*/  LDL.LU R18, [R1+0x2cd8] ;  /* 0x002cd80001127983 */ /* 0x000ee80000300800 */
[----:B------:R-:W3:Y:S04]  /*928f0*/  LDL.LU R19, [R1+0x2cdc] ;  /* 0x002cdc0001137983 */ /* 0x000ee80000300800 */
[----:B------:R-:W-:Y:S04]  /*92900*/  STL.64 [R1+0xd40], R20 ;  /* 0x000d401401007387 */ /* 0x000fe80000100a00 */
[----:B------:R-:W-:Y:S04]  /*92910*/  STL.64 [R1+0xd48], R22 ;  /* 0x000d481601007387 */ /* 0x000fe80000100a00 */
[----:B------:R4:W-:Y:S04]  /*92920*/  STL.64 [R1+0xd30], R12 ;  /* 0x000d300c01007387 */ /* 0x0009e80000100a00 */
[----:B------:R-:W5:Y:S04]  /*92930*/  LDL.LU R24, [R1+0x2cc0] ;  /* 0x002cc00001187983 */ /* 0x000f680000300800 */
[----:B------:R-:W5:Y:S04]  /*92940*/  LDL.LU R25, [R1+0x2cc4] ;  /* 0x002cc40001197983 */ /* 0x000f680000300800 */
[----:B------:R-:W5:Y:S04]  /*92950*/  LDL.LU R26, [R1+0x2cc8] ;  /* 0x002cc800011a7983 */ /* 0x000f680000300800 */
[----:B------:R-:W5:Y:S01]  /*92960*/  LDL.LU R27, [R1+0x2ccc] ;  /* 0x002ccc00011b7983 */ /* 0x000f620000300800 */
[----:B-1----:R-:W-:Y:S01]  /*92970*/  IMAD.MOV.U32 R162, RZ, RZ, R14 ;  /* 0x000000ffffa27224 */ /* 0x002fe200078e000e */
[----:B--2---:R-:W-:-:S02]  /*92980*/  MOV R163, R15 ;  /* 0x0000000f00a37202 */ /* 0x004fc40000000f00 */
[----:B----4-:R-:W2:Y:S04]  /*92990*/  LDL.LU R12, [R1+0x2ca0] ;  /* 0x002ca000010c7983 */ /* 0x010ea80000300800 */
[----:B------:R-:W2:Y:S04]  /*929a0*/  LDL.LU R13, [R1+0x2ca4] ;  /* 0x002ca400010d7983 */ /* 0x000ea80000300800 */
[----:B------:R-:W2:Y:S04]  /*929b0*/  LDL.LU R14, [R1+0x2ca8] ;  /* 0x002ca800010e7983 */ /* 0x000ea80000300800 */
[----:B------:R-:W2:Y:S04]  /*929c0*/  LDL.LU R15, [R1+0x2cac] ;  /* 0x002cac00010f7983 */ /* 0x000ea80000300800 */
[----:B------:R-:W4:Y:S04]  /*929d0*/  LDL.LU R20, [R1+0x2cb0] ;  /* 0x002cb00001147983 */ /* 0x000f280000300800 */
[----:B------:R-:W4:Y:S04]  /*929e0*/  LDL.LU R21, [R1+0x2cb4] ;  /* 0x002cb40001157983 */ /* 0x000f280000300800 */
[----:B------:R-:W4:Y:S04]  /*929f0*/  LDL.LU R22, [R1+0x2cb8] ;  /* 0x002cb80001167983 */ /* 0x000f280000300800 */
[----:B------:R-:W4:Y:S01]  /*92a00*/  LDL.LU R23, [R1+0x2cbc] ;  /* 0x002cbc0001177983 */ /* 0x000f220000300800 */
[----:B------:R-:W-:-:S15]  /*92a10*/  HMMA.1688.F32.TF32 R8, R4, R152, R8 ;  /* 0x000000980408723c */ /* 0x000fde0000081008 */
[----:B------:R-:W-:-:S09]  /*92a20*/  NOP ;  /* 0x0000000000007918 */ /* 0x000fd20000000000 */
[----:B------:R-:W-:Y:S02]  /*92a30*/  IMAD.MOV.U32 R158, RZ, RZ, R8 ;  /* 0x000000ffff9e7224 */ /* 0x000fe400078e0008 */
[----:B------:R-:W-:Y:S01]  /*92a40*/  IMAD.MOV.U32 R159, RZ, RZ, R9 ;  /* 0x000000ffff9f7224 */ /* 0x000fe200078e0009 */
[----:B------:R-:W4:Y:S01]  /*92a50*/  LDL.LU R8, [R1+0x2c90] ;  /* 0x002c900001087983 */ /* 0x000f220000300800 */
[----:B------:R-:W-:-:S03]  /*92a60*/  MOV R134, R10 ;  /* 0x0000000a00867202 */ /* 0x000fc60000000f00 */
[----:B------:R-:W4:Y:S01]  /*92a70*/  LDL.LU R9, [R1+0x2c94] ;  /* 0x002c940001097983 */ /* 0x000f220000300800 */
[----:B------:R-:W-:-:S03]  /*92a80*/  IMAD.MOV.U32 R135, RZ, RZ, R11 ;  /* 0x000000ffff877224 */ /* 0x000fc600078e000b */
[----:B------:R-:W4:Y:S04]  /*92a90*/  LDL.LU R10, [R1+0x2c98] ;  /* 0x002c9800010a7983 */ /* 0x000f280000300800 */
[----:B------:R-:W4:Y:S01]  /*92aa0*/  LDL.LU R11, [R1+0x2c9c] ;  /* 0x002c9c00010b7983 */ /* 0x000f220000300800 */
[C---:B---3--:R-:W-:Y:S06]  /*92ab0*/  HMMA.1688.F32.TF32 R16, R4.reuse, R156, R16 ;  /* 0x0000009c0410723c */ /* 0x048fec0000081010 */
[C---:B-----5:R-:W-:Y:S06]  /*92ac0*/  HMMA.1688.F32.TF32 R24, R4.reuse, R160, R24 ;  /* 0x000000a00418723c */ /* 0x060fec0000081018 */
[C---:B--2---:R-:W-:Y:S06]  /*92ad0*/  HMMA.1688.F32.TF32 R12, R4.reuse, R168, R12 ;  /* 0x000000a8040c723c */ /* 0x044fec000008100c */
[----:B----4-:R-:W-:Y:S06]  /*92ae0*/  HMMA.1688.F32.TF32 R20, R4, R164, R20 ;  /* 0x000000a40414723c */ /* 0x010fec0000081014 */
[----:B------:R-:W-:-:S02]  /*92af0*/  IMAD.MOV.U32 R139, RZ, RZ, R16 ;  /* 0x000000ffff8b7224 */ /* 0x000fc400078e0010 */
[----:B------:R-:W-:Y:S01]  /*92b00*/  IMAD.MOV.U32 R147, RZ, RZ, R17 ;  /* 0x000000ffff937224 */ /* 0x000fe200078e0011 */
[----:B------:R-:W2:Y:S01]  /*92b10*/  LDL.LU R16, [R1+0x2c80] ;  /* 0x002c800001107983 */ /* 0x000ea20000300800 */
[----:B------:R-:W-:-:S03]  /*92b20*/  IMAD.MOV.U32 R142, RZ, RZ, R18 ;  /* 0x000000ffff8e7224 */ /* 0x000fc600078e0012 */
[----:B------:R-:W2:Y:S01]  /*92b30*/  LDL.LU R17, [R1+0x2c84] ;  /* 0x002c840001117983 */ /* 0x000ea20000300800 */
[----:B------:R-:W-:Y:S02]  /*92b40*/  IMAD.MOV.U32 R37, RZ, RZ, R26 ;  /* 0x000000ffff257224 */ /* 0x000fe400078e001a */
[----:B------:R-:W-:Y:S02]  /*92b50*/  IMAD.MOV.U32 R143, RZ, RZ, R19 ;  /* 0x000000ffff8f7224 */ /* 0x000fe400078e0013 */
[----:B------:R-:W-:Y:S01]  /*92b60*/  IMAD.MOV.U32 R36, RZ, RZ, R27 ;  /* 0x000000ffff247224 */ /* 0x000fe200078e001b */
[----:B------:R-:W2:Y:S04]  /*92b70*/  LDL.LU R18, [R1+0x2c88] ;  /* 0x002c880001127983 */ /* 0x000ea80000300800 */
[----:B------:R-:W2:Y:S04]  /*92b80*/  LDL.LU R19, [R1+0x2c8c] ;  /* 0x002c8c0001137983 */ /* 0x000ea80000300800 */
[----:B------:R-:W-:Y:S04]  /*92b90*/  STL.64 [R1+0x85c8], R38 ;  /* 0x0085c82601007387 */ /* 0x000fe80000100a00 */
[----:B------:R-:W-:Y:S04]  /*92ba0*/  STL.64 [R1+0x85c0], R36 ;  /* 0x0085c02401007387 */ /* 0x000fe80000100a00 */
[----:B------:R-:W-:Y:S01]  /*92bb0*/  STL.64 [R1+0xce0], R20 ;  /* 0x000ce01401007387 */ /* 0x000fe20000100a00 */
[----:B------:R-:W-:-:S03]  /*92bc0*/  IMAD.MOV.U32 R234, RZ, RZ, R12 ;  /* 0x000000ffffea7224 */ /* 0x000fc600078e000c */
[----:B------:R-:W-:Y:S01]  /*92bd0*/  STL.64 [R1+0xce8], R22 ;  /* 0x000ce81601007387 */ /* 0x000fe20000100a00 */
[----:B------:R-:W-:-:S03]  /*92be0*/  IMAD.MOV.U32 R235, RZ, RZ, R13 ;  /* 0x000000ffffeb7224 */ /* 0x000fc600078e000d */
[----:B------:R-:W3:Y:S01]  /*92bf0*/  LDL.LU R12, [R1+0x2c70] ;  /* 0x002c7000010c7983 */ /* 0x000ee20000300800 */
[----:B------:R-:W-:-:S03]  /*92c00*/  IMAD.MOV.U32 R230, RZ, RZ, R14 ;  /* 0x000000ffffe67224 */ /* 0x000fc600078e000e */
[----:B------:R-:W3:Y:S01]  /*92c10*/  LDL.LU R13, [R1+0x2c74] ;  /* 0x002c7400010d7983 */ /* 0x000ee20000300800 */
[----:B------:R-:W-:-:S03]  /*92c20*/  IMAD.MOV.U32 R231, RZ, RZ, R15 ;  /* 0x000000ffffe77224 */ /* 0x000fc600078e000f */
[----:B------:R-:W3:Y:S04]  /*92c30*/  LDL.LU R14, [R1+0x2c78] ;  /* 0x002c7800010e7983 */ /* 0x000ee80000300800 */
[----:B------:R-:W3:Y:S01]  /*92c40*/  LDL.LU R15, [R1+0x2c7c] ;  /* 0x002c7c00010f7983 */ /* 0x000ee20000300800 */
[----:B------:R-:W-:Y:S03]  /*92c50*/  HMMA.1688.F32.TF32 R8, R4, R172, R8 ;  /* 0x000000ac0408723c */ /* 0x000fe60000081008 */
[----:B------:R1:W-:Y:S04]  /*92c60*/  STL [R1+0x83f4], R231 ;  /* 0x0083f4e701007387 */ /* 0x0003e80000100800 */
[----:B------:R4:W-:Y:S04]  /*92c70*/  STL [R1+0x83f0], R230 ;  /* 0x0083f0e601007387 */ /* 0x0009e80000100800 */
[----:B------:R5:W-:Y:S04]  /*92c80*/  STL [R1+0x83ec], R235 ;  /* 0x0083eceb01007387 */ /* 0x000be80000100800 */
[----:B------:R5:W-:Y:S09]  /*92c90*/  STL [R1+0x83e8], R234 ;  /* 0x0083e8ea01007387 */ /* 0x000bf20000100800 */
[----:B------:R-:W-:Y:S01]  /*92ca0*/  MOV R222, R8 ;  /* 0x0000000800de7202 */ /* 0x000fe20000000f00 */
[----:B------:R-:W-:Y:S01]  /*92cb0*/  IMAD.MOV.U32 R223, RZ, RZ, R9 ;  /* 0x000000ffffdf7224 */ /* 0x000fe200078e0009 */
[----:B------:R-:W5:Y:S01]  /*92cc0*/  LDL.LU R8, [R1+0x2c60] ;  /* 0x002c600001087983 */ /* 0x000f620000300800 */
[----:B------:R-:W-:-:S03]  /*92cd0*/  IMAD.MOV.U32 R214, RZ, RZ, R10 ;  /* 0x000000ffffd67224 */ /* 0x000fc600078e000a */
[----:B------:R-:W5:Y:S01]  /*92ce0*/  LDL.LU R9, [R1+0x2c64] ;  /* 0x002c640001097983 */ /* 0x000f620000300800 */
[----:B------:R-:W-:-:S03]  /*92cf0*/  IMAD.MOV.U32 R215, RZ, RZ, R11 ;  /* 0x000000ffffd77224 */ /* 0x000fc600078e000b */
[----:B------:R-:W5:Y:S04]  /*92d00*/  LDL.LU R10, [R1+0x2c68] ;  /* 0x002c6800010a7983 */ /* 0x000f680000300800 */
[----:B------:R-:W5:Y:S04]  /*92d10*/  LDL.LU R11, [R1+0x2c6c] ;  /* 0x002c6c00010b7983 */ /* 0x000f680000300800 */
[----:B------:R5:W-:Y:S04]  /*92d20*/  STL [R1+0x8404], R215 ;  /* 0x008404d701007387 */ /* 0x000be80000100800 */
[----:B------:R5:W-:Y:S04]  /*92d30*/  STL [R1+0x8400], R214 ;  /* 0x008400d601007387 */ /* 0x000be80000100800 */
[----:B------:R5:W-:Y:S04]  /*92d40*/  STL [R1+0x83fc], R223 ;  /* 0x0083fcdf01007387 */ /* 0x000be80000100800 */
[----:B------:R5:W-:Y:S01]  /*92d50*/  STL [R1+0x83f8], R222 ;  /* 0x0083f8de01007387 */ /* 0x000be20000100800 */
[C---:B--2---:R-:W-:Y:S06]  /*92d60*/  HMMA.1688.F32.TF32 R16, R4.reuse, R176, R16 ;  /* 0x000000b00410723c */ /* 0x044fec0000081010 */
[----:B---3--:R-:W-:-:S15]  /*92d70*/  HMMA.1688.F32.TF32 R12, R4, R180, R12 ;  /* 0x000000b4040c723c */ /* 0x008fde000008100c */
[----:B------:R-:W-:-:S03]  /*92d80*/  NOP ;  /* 0x0000000000007918 */ /* 0x000fc60000000000 */
[----:B------:R-:W-:Y:S01]  /*92d90*/  IMAD.MOV.U32 R242, RZ, RZ, R16 ;  /* 0x000000fffff27224 */ /* 0x000fe200078e0010 */
[----:B------:R-:W-:Y:S01]  /*92da0*/  MOV R239, R19 ;  /* 0x0000001300ef7202 */ /* 0x000fe20000000f00 */
[----:B------:R-:W-:Y:S02]  /*92db0*/  IMAD.MOV.U32 R243, RZ, RZ, R17 ;  /* 0x000000fffff37224 */ /* 0x000fe400078e0011 */
[----:B------:R-:W-:Y:S01]  /*92dc0*/  IMAD.MOV.U32 R238, RZ, RZ, R18 ;  /* 0x000000ffffee7224 */ /* 0x000fe200078e0012 */
[----:B------:R-:W2:Y:S04]  /*92dd0*/  LDL.LU R16, [R1+0x2c50] ;  /* 0x002c500001107983 */ /* 0x000ea80000300800 */
[----:B------:R-:W2:Y:S04]  /*92de0*/  LDL.LU R17, [R1+0x2c54] ;  /* 0x002c540001117983 */ /* 0x000ea80000300800 */
[----:B------:R-:W2:Y:S04]  /*92df0*/  LDL.LU R18, [R1+0x2c58] ;  /* 0x002c580001127983 */ /* 0x000ea80000300800 */
[----:B------:R-:W2:Y:S04]  /*92e00*/  LDL.LU R19, [R1+0x2c5c] ;  /* 0x002c5c0001137983 */ /* 0x000ea80000300800 */
[----:B------:R-:W-:Y:S04]  /*92e10*/  STL [R1+0x8414], R239 ;  /* 0x008414ef01007387 */ /* 0x000fe80000100800 */
[----:B------:R-:W-:Y:S04]  /*92e20*/  STL [R1+0x8410], R238 ;  /* 0x008410ee01007387 */ /* 0x000fe80000100800 */
[----:B------:R-:W-:Y:S04]  /*92e30*/  STL [R1+0x840c], R243 ;  /* 0x00840cf301007387 */ /* 0x000fe80000100800 */
[----:B------:R-:W-:Y:S01]  /*92e40*/  STL [R1+0x8408], R242 ;  /* 0x008408f201007387 */ /* 0x000fe20000100800 */
[----:B-1----:R-:W-:-:S02]  /*92e50*/  IMAD.MOV.U32 R231, RZ, RZ, R12 ;  /* 0x000000ffffe77224 */ /* 0x002fc400078e000c */
[----:B----4-:R-:W-:Y:S01]  /*92e60*/  IMAD.MOV.U32 R230, RZ, RZ, R13 ;  /* 0x000000ffffe67224 */ /* 0x010fe200078e000d */
[----:B------:R-:W3:Y:S01]  /*92e70*/  LDL.LU R12, [R1+0x2c40] ;  /* 0x002c4000010c7983 */ /* 0x000ee20000300800 */
[----:B-----5:R-:W-:-:S03]  /*92e80*/  IMAD.MOV.U32 R235, RZ, RZ, R14 ;  /* 0x000000ffffeb7224 */ /* 0x020fc600078e000e */
[----:B------:R-:W3:Y:S01]  /*92e90*/  LDL.LU R13, [R1+0x2c44] ;  /* 0x002c4400010d7983 */ /* 0x000ee20000300800 */
[----:B------:R-:W-:-:S03]  /*92ea0*/  IMAD.MOV.U32 R234, RZ, RZ, R15 ;  /* 0x000000ffffea7224 */ /* 0x000fc600078e000f */
[----:B------:R-:W3:Y:S04]  /*92eb0*/  LDL.LU R14, [R1+0x2c48] ;  /* 0x002c4800010e7983 */ /* 0x000ee80000300800 */
[----:B------:R-:W3:Y:S01]  /*92ec0*/  LDL.LU R15, [R1+0x2c4c] ;  /* 0x002c4c00010f7983 */ /* 0x000ee20000300800 */
[----:B------:R-:W-:Y:S03]  /*92ed0*/  HMMA.1688.F32.TF32 R8, R4, R184, R8 ;  /* 0x000000b80408723c */ /* 0x000fe60000081008 */
[----:B------:R-:W-:Y:S04]  /*92ee0*/  STL [R1+0x8424], R234 ;  /* 0x008424ea01007387 */ /* 0x000fe80000100800 */
[----:B------:R-:W-:Y:S04]  /*92ef0*/  STL [R1+0x8420], R235 ;  /* 0x008420eb01007387 */ /* 0x000fe80000100800 */
[----:B------:R-:W-:Y:S04]  /*92f00*/  STL [R1+0x841c], R230 ;  /* 0x00841ce601007387 */ /* 0x000fe80000100800 */
[----:B------:R-:W-:Y:S09]  /*92f10*/  STL [R1+0x8418], R231 ;  /* 0x008418e701007387 */ /* 0x000ff20000100800 */
[----:B------:R-:W-:-:S02]  /*92f20*/  IMAD.MOV.U32 R215, RZ, RZ, R8 ;  /* 0x000000ffffd77224 */ /* 0x000fc400078e0008 */
[----:B------:R-:W-:Y:S01]  /*92f30*/  IMAD.MOV.U32 R214, RZ, RZ, R9 ;  /* 0x000000ffffd67224 */ /* 0x000fe200078e0009 */
[----:B------:R-:W4:Y:S01]  /*92f40*/  LDL.LU R8, [R1+0x2c30] ;  /* 0x002c300001087983 */ /* 0x000f220000300800 */
[----:B------:R-:W-:-:S03]  /*92f50*/  MOV R223, R10 ;  /* 0x0000000a00df7202 */ /* 0x000fc60000000f00 */
[----:B------:R-:W4:Y:S01]  /*92f60*/  LDL.LU R9, [R1+0x2c34] ;  /* 0x002c340001097983 */ /* 0x000f220000300800 */
[----:B------:R-:W-:-:S03]  /*92f70*/  IMAD.MOV.U32 R222, RZ, RZ, R11 ;  /* 0x000000ffffde7224 */ /* 0x000fc600078e000b */
[----:B------:R-:W4:Y:S04]  /*92f80*/  LDL.LU R10, [R1+0x2c38] ;  /* 0x002c3800010a7983 */ /* 0x000f280000300800 */
[----:B------:R-:W4:Y:S04]  /*92f90*/  LDL.LU R11, [R1+0x2c3c] ;  /* 0x002c3c00010b7983 */ /* 0x000f280000300800 */
[----:B------:R-:W-:Y:S04]  /*92fa0*/  STL [R1+0x8434], R222 ;  /* 0x008434de01007387 */ /* 0x000fe80000100800 */
[----:B------:R-:W-:Y:S04]  /*92fb0*/  STL [R1+0x8430], R223 ;  /* 0x008430df01007387 */ /* 0x000fe80000100800 */
[----:B------:R-:W-:Y:S04]  /*92fc0*/  STL [R1+0x842c], R214 ;  /* 0x00842cd601007387 */ /* 0x000fe80000100800 */
[----:B------:R1:W-:Y:S01]  /*92fd0*/  STL [R1+0x8428], R215 ;  /* 0x008428d701007387 */ /* 0x0003e20000100800 */
[C---:B--2---:R-:W-:Y:S06]  /*92fe0*/  HMMA.1688.F32.TF32 R16, R4.reuse, R188, R16 ;  /* 0x000000bc0410723c */ /* 0x044fec0000081010 */
[----:B---3--:R-:W-:-:S15]  /*92ff0*/  HMMA.1688.F32.TF32 R12, R4, R192, R12 ;  /* 0x000000c0040c723c */ /* 0x008fde000008100c */
[----:B------:R-:W-:-:S03]  /*93000*/  NOP ;  /* 0x0000000000007918 */ /* 0x000fc60000000000 */
[----:B------:R-:W-:Y:S02]  /*93010*/  IMAD.MOV.U32 R210, RZ, RZ, R16 ;  /* 0x000000ffffd27224 */ /* 0x000fe400078e0010 */
[----:B------:R-:W-:Y:S02]  /*93020*/  IMAD.MOV.U32 R203, RZ, RZ, R19 ;  /* 0x000000ffffcb7224 */ /* 0x000fe400078e0013 */
[----:B------:R-:W-:Y:S02]  /*93030*/  IMAD.MOV.U32 R211, RZ, RZ, R17 ;  /* 0x000000ffffd37224 */ /* 0x000fe400078e0011 */
[----:B------:R-:W-:Y:S01]  /*93040*/  IMAD.MOV.U32 R202, RZ, RZ, R18 ;  /* 0x000000ffffca7224 */ /* 0x000fe200078e0012 */
[----:B------:R-:W2:Y:S04]  /*93050*/  LDL.LU R16, [R1+0x2c20] ;  /* 0x002c200001107983 */ /* 0x000ea80000300800 */
[----:B------:R-:W2:Y:S04]  /*93060*/  LDL.LU R17, [R1+0x2c24] ;  /* 0x002c240001117983 */ /* 0x000ea80000300800 */
[----:B------:R-:W2:Y:S04]  /*93070*/  LDL.LU R18, [R1+0x2c28] ;  /* 0x002c280001127983 */ /* 0x000ea80000300800 */
[----:B------:R-:W2:Y:S04]  /*93080*/  LDL.LU R19, [R1+0x2c2c] ;  /* 0x002c2c0001137983 */ /* 0x000ea80000300800 */
[----:B------:R3:W-:Y:S04]  /*93090*/  STL [R1+0x8444], R203 ;  /* 0x008444cb01007387 */ /* 0x0007e80000100800 */
[----:B------:R5:W-:Y:S04]  /*930a0*/  STL [R1+0x8440], R202 ;  /* 0x008440ca01007387 */ /* 0x000be80000100800 */
[----:B------:R5:W-:Y:S04]  /*930b0*/  STL [R1+0x843c], R211 ;  /* 0x00843cd301007387 */ /* 0x000be80000100800 */
[----:B------:R5:W-:Y:S01]  /*930c0*/  STL [R1+0x8438], R210 ;  /* 0x008438d201007387 */ /* 0x000be20000100800 */
[----:B------:R-:W-:Y:S01]  /*930d0*/  IMAD.MOV.U32 R175, RZ, RZ, R12 ;  /* 0x000000ffffaf7224 */ /* 0x000fe200078e000c */
[----:B------:R-:W-:-:S02]  /*930e0*/  MOV R178, R13 ;  /* 0x0000000d00b27202 */ /* 0x000fc40000000f00 */
[----:B------:R-:W3:Y:S01]  /*930f0*/  LDL.LU R12, [R1+0x2c10] ;  /* 0x002c1000010c7983 */ /* 0x000ee20000300800 */
[----:B------:R-:W-:-:S03]  /*93100*/  IMAD.MOV.U32 R179, RZ, RZ, R14 ;  /* 0x000000ffffb37224 */ /* 0x000fc600078e000e */
[----:B------:R-:W3:Y:S01]  /*93110*/  LDL.LU R13, [R1+0x2c14] ;  /* 0x002c1400010d7983 */ /* 0x000ee20000300800 */
[----:B------:R-:W-:-:S03]  /*93120*/  IMAD.MOV.U32 R183, RZ, RZ, R15 ;  /* 0x000000ffffb77224 */ /* 0x000fc600078e000f */
[----:B------:R-:W3:Y:S04]  /*93130*/  LDL.LU R14, [R1+0x2c18] ;  /* 0x002c1800010e7983 */ /* 0x000ee80000300800 */
[----:B------:R-:W3:Y:S01]  /*93140*/  LDL.LU R15, [R1+0x2c1c] ;  /* 0x002c1c00010f7983 */ /* 0x000ee20000300800 */
[----:B----4-:R-:W-:Y:S03]  /*93150*/  HMMA.1688.F32.TF32 R8, R4, R196, R8 ;  /* 0x000000c40408723c */ /* 0x010fe60000081008 */
[----:B------:R-:W-:Y:S04]  /*93160*/  STL [R1+0x8454], R183 ;  /* 0x008454b701007387 */ /* 0x000fe80000100800 */
[----:B------:R-:W-:Y:S04]  /*93170*/  STL [R1+0x8450], R179 ;  /* 0x008450b301007387 */ /* 0x000fe80000100800 */
[----:B------:R-:W-:Y:S04]  /*93180*/  STL [R1+0x844c], R178 ;  /* 0x00844cb201007387 */ /* 0x000fe80000100800 */
[----:B------:R4:W-:Y:S09]  /*93190*/  STL [R1+0x8448], R175 ;  /* 0x008448af01007387 */ /* 0x0009f20000100800 */
        /* <DEDUP_REMOVED lines=8> */
[----:B------:R-:W-:Y:S04]  /*93220*/  STL [R1+0x8464], R171 ;  /* 0x008464ab01007387 */ /* 0x000fe80000100800 */
[----:B------:R-:W-:Y:S04]  /*93230*/  STL [R1+0x8460], R170 ;  /* 0x008460aa01007387 */ /* 0x000fe80000100800 */
[----:B------:R-:W-:Y:S01]  /*93240*/  STL [R1+0x845c], R174 ;  /* 0x00845cae01007387 */ /* 0x000fe20000100800 */
[----:B------:R-:W-:-:S03]  /*93250*/  IMAD.MOV.U32 R150, RZ, RZ, R24 ;  /* 0x000000ffff967224 */ /* 0x000fc600078e0018 */
[----:B------:R4:W-:Y:S01]  /*93260*/  STL [R1+0x8458], R182 ;  /* 0x008458b601007387 */ /* 0x0009e20000100800 */
[----:B------:R-:W-:-:S03]  /*93270*/  MOV R151, R25 ;  /* 0x0000001900977202 */ /* 0x000fc60000000f00 */
[----:B------:R-:W4:Y:S04]  /*93280*/  LDL.LU R24, [R1+0x2bf0] ;  /* 0x002bf00001187983 */ /* 0x000f280000300800 */
[----:B------:R-:W4:Y:S04]  /*93290*/  LDL.LU R25, [R1+0x2bf4] ;  /* 0x002bf40001197983 */ /* 0x000f280000300800 */
[----:B------:R-:W4:Y:S04]  /*932a0*/  LDL.LU R26, [R1+0x2bf8] ;  /* 0x002bf800011a7983 */ /* 0x000f280000300800 */
[----:B------:R-:W4:Y:S01]  /*932b0*/  LDL.LU R27, [R1+0x2bfc] ;  /* 0x002bfc00011b7983 */ /* 0x000f220000300800 */
[C---:B--2---:R-:W-:Y:S06]  /*932c0*/  HMMA.1688.F32.TF32 R16, R4.reuse, R200, R16 ;  /* 0x000000c80410723c */ /* 0x044fec0000081010 */
[----:B---3--:R-:W-:-:S15]  /*932d0*/  HMMA.1688.F32.TF32 R12, R4, R204, R12 ;  /* 0x000000cc040c723c */ /* 0x008fde000008100c */
[----:B------:R-:W-:-:S03]  /*932e0*/  NOP ;  /* 0x0000000000007918 */ /* 0x000fc60000000000 */
[----:B-1----:R-:W-:Y:S02]  /*932f0*/  IMAD.MOV.U32 R215, RZ, RZ, R19 ;  /* 0x000000ffffd77224 */ /* 0x002fe400078e0013 */
[----:B------:R-:W-:Y:S02]  /*93300*/  IMAD.MOV.U32 R214, RZ, RZ, R18 ;  /* 0x000000ffffd67224 */ /* 0x000fe400078e0012 */
[----:B------:R-:W-:Y:S01]  /*93310*/  IMAD.MOV.U32 R223, RZ, RZ, R17 ;  /* 0x000000ffffdf7224 */ /* 0x000fe200078e0011 */
[----:B------:R-:W-:Y:S01]  /*93320*/  MOV R222, R16 ;  /* 0x0000001000de7202 */ /* 0x000fe20000000f00 */
[----:B------:R-:W-:Y:S04]  /*93330*/  STL [R1+0x8474], R215 ;  /* 0x008474d701007387 */ /* 0x000fe80000100800 */
[----:B------:R-:W-:Y:S04]  /*93340*/  STL [R1+0x8470], R214 ;  /* 0x008470d601007387 */ /* 0x000fe80000100800 */
[----:B------:R-:W-:Y:S04]  /*93350*/  STL [R1+0x846c], R223 ;  /* 0x00846cdf01007387 */ /* 0x000fe80000100800 */
[----:B------:R-:W-:Y:S04]  /*93360*/  STL [R1+0x8468], R222 ;  /* 0x008468de01007387 */ /* 0x000fe80000100800 */
[----:B------:R-:W2:Y:S04]  /*93370*/  LDL.LU R20, [R1+0x2be0] ;  /* 0x002be00001147983 */ /* 0x000ea80000300800 */
[----:B------:R-:W2:Y:S04]  /*93380*/  LDL.LU R21, [R1+0x2be4] ;  /* 0x002be40001157983 */ /* 0x000ea80000300800 */
[----:B------:R-:W2:Y:S04]  /*93390*/  LDL.LU R22, [R1+0x2be8] ;  /* 0x002be80001167983 */ /* 0x000ea80000300800 */
[----:B------:R-:W2:Y:S01]  /*933a0*/  LDL.LU R23, [R1+0x2bec] ;  /* 0x002bec0001177983 */ /* 0x000ea20000300800 */
[----:B------:R-:W-:Y:S01]  /*933b0*/  MOV R231, R15 ;  /* 0x0000000f00e77202 */ /* 0x000fe20000000f00 */
[----:B------:R-:W-:-:S02]  /*933c0*/  IMAD.MOV.U32 R230, RZ, RZ, R14 ;  /* 0x000000ffffe67224 */ /* 0x000fc400078e000e */
[----:B------:R-:W-:Y:S02]  /*933d0*/  IMAD.MOV.U32 R235, RZ, RZ, R13 ;  /* 0x000000ffffeb7224 */ /* 0x000fe400078e000d */
[----:B------:R-:W-:Y:S01]  /*933e0*/  IMAD.MOV.U32 R234, RZ, RZ, R12 ;  /* 0x000000ffffea7224 */ /* 0x000fe200078e000c */
[----:B------:R1:W-:Y:S04]  /*933f0*/  STL [R1+0x8484], R231 ;  /* 0x008484e701007387 */ /* 0x0003e80000100800 */
[----:B------:R3:W-:Y:S04]  /*93400*/  STL [R1+0x8480], R230 ;  /* 0x008480e601007387 */ /* 0x0007e80000100800 */
[----:B------:R3:W-:Y:S01]  /*93410*/  STL [R1+0x847c], R235 ;  /* 0x00847ceb01007387 */ /* 0x0007e20000100800 */
[----:B-----5:R-:W-:Y:S03]  /*93420*/  HMMA.1688.F32.TF32 R8, R4, R208, R8 ;  /* 0x000000d00408723c */ /* 0x020fe60000081008 */
        /* <DEDUP_REMOVED lines=9> */
[----:B------:R-:W-:-:S02]  /*934c0*/  IMAD.MOV.U32 R203, RZ, RZ, R8 ;  /* 0x000000ffffcb7224 */ /* 0x000fc400078e0008 */
[----:B------:R-:W-:Y:S01]  /*934d0*/  IMAD.MOV.U32 R202, RZ, RZ, R9 ;  /* 0x000000ffffca7224 */ /* 0x000fe200078e0009 */
[----:B------:R-:W5:Y:S01]  /*934e0*/  LDL.LU R8, [R1+0x2bb0] ;  /* 0x002bb00001087983 */ /* 0x000f620000300800 */
[----:B------:R-:W-:-:S03]  /*934f0*/  IMAD.MOV.U32 R211, RZ, RZ, R10 ;  /* 0x000000ffffd37224 */ /* 0x000fc600078e000a */
[----:B------:R-:W5:Y:S01]  /*93500*/  LDL.LU R9, [R1+0x2bb4] ;  /* 0x002bb40001097983 */ /* 0x000f620000300800 */
[----:B------:R-:W-:-:S03]  /*93510*/  IMAD.MOV.U32 R210, RZ, RZ, R11 ;  /* 0x000000ffffd27224 */ /* 0x000fc600078e000b */
[----:B------:R-:W5:Y:S04]  /*93520*/  LDL.LU R10, [R1+0x2bb8] ;  /* 0x002bb800010a7983 */ /* 0x000f680000300800 */
[----:B------:R-:W5:Y:S01]  /*93530*/  LDL.LU R11, [R1+0x2bbc] ;  /* 0x002bbc00010b7983 */ /* 0x000f620000300800 */
[----:B----4-:R-:W-:Y:S03]  /*93540*/  HMMA.1688.F32.TF32 R24, R4, R212, R24 ;  /* 0x000000d40418723c */ /* 0x010fe60000081018 */
[----:B------:R-:W-:Y:S04]  /*93550*/  STL [R1+0x8494], R210 ;  /* 0x008494d201007387 */ /* 0x000fe80000100800 */
[----:B------:R-:W-:Y:S04]  /*93560*/  STL [R1+0x8490], R211 ;  /* 0x008490d301007387 */ /* 0x000fe80000100800 */
[----:B------:R4:W-:Y:S04]  /*93570*/  STL [R1+0x848c], R202 ;  /* 0x00848cca01007387 */ /* 0x0009e80000100800 */
[----:B------:R4:W-:Y:S09]  /*93580*/  STL [R1+0x8488], R203 ;  /* 0x008488cb01007387 */ /* 0x0009f20000100800 */
[----:B------:R-:W-:Y:S01]  /*93590*/  IMAD.MOV.U32 R175, RZ, RZ, R27 ;  /* 0x000000ffffaf7224 */ /* 0x000fe200078e001b */
[----:B------:R-:W-:Y:S01]  /*935a0*/  MOV R178, R26 ;  /* 0x0000001a00b27202 */ /* 0x000fe20000000f00 */
[----:B------:R-:W-:-:S02]  /*935b0*/  IMAD.MOV.U32 R179, RZ, RZ, R25 ;  /* 0x000000ffffb37224 */ /* 0x000fc400078e0019 */
[----:B------:R-:W-:Y:S01]  /*935c0*/  IMAD.MOV.U32 R183, RZ, RZ, R24 ;  /* 0x000000ffffb77224 */ /* 0x000fe200078e0018 */
[----:B------:R-:W-:Y:S04]  /*935d0*/  STL [R1+0x84a4], R175 ;  /* 0x0084a4af01007387 */ /* 0x000fe80000100800 */
[----:B------:R-:W-:Y:S04]  /*935e0*/  STL [R1+0x84a0], R178 ;  /* 0x0084a0b201007387 */ /* 0x000fe80000100800 */
[----:B------:R4:W-:Y:S04]  /*935f0*/  STL [R1+0x849c], R179 ;  /* 0x00849cb301007387 */ /* 0x0009e80000100800 */
        /* <DEDUP_REMOVED lines=8> */
[----:B------:R2:W-:Y:S04]  /*93680*/  STL [R1+0x84b4], R182 ;  /* 0x0084b4b601007387 */ /* 0x0005e80000100800 */
[----:B------:R3:W-:Y:S04]  /*93690*/  STL [R1+0x84b0], R174 ;  /* 0x0084b0ae01007387 */ /* 0x0007e80000100800 */
[----:B------:R3:W-:Y:S04]  /*936a0*/  STL [R1+0x84ac], R170 ;  /* 0x0084acaa01007387 */ /* 0x0007e80000100800 */
[----:B------:R3:W-:Y:S01]  /*936b0*/  STL [R1+0x84a8], R171 ;  /* 0x0084a8ab01007387 */ /* 0x0007e20000100800 */
[----:B-----5:R-:W-:Y:S01]  /*936c0*/  HMMA.1688.F32.TF32 R8, R4, R228, R8 ;  /* 0x000000e40408723c */ /* 0x020fe20000081008 */
[----:B------:R-:W-:Y:S01]  /*936d0*/  IMAD.MOV.U32 R239, RZ, RZ, R16 ;  /* 0x000000ffffef7224 */ /* 0x000fe200078e0010 */
[----:B------:R-:W-:Y:S01]  /*936e0*/  MOV R238, R17 ;  /* 0x0000001100ee7202 */ /* 0x000fe20000000f00 */
[----:B------:R-:W5:Y:S01]  /*936f0*/  LDL.LU R16, [R1+0x2b10] ;  /* 0x002b100001107983 */ /* 0x000f620000300800 */
[----:B------:R-:W-:-:S03]  /*93700*/  IMAD.MOV.U32 R243, RZ, RZ, R18 ;  /* 0x000000fffff37224 */ /* 0x000fc600078e0012 */
[----:B------:R-:W5:Y:S01]  /*93710*/  LDL.LU R17, [R1+0x2b14] ;  /* 0x002b140001117983 */ /* 0x000f620000300800 */
[----:B------:R-:W-:-:S03]  /*93720*/  IMAD.MOV.U32 R242, RZ, RZ, R19 ;  /* 0x000000fffff27224 */ /* 0x000fc600078e0013 */
        /* <DEDUP_REMOVED lines=16> */
[----:B------:R-:W5:Y:S01]  /*93830*/  LDL.LU R26, [R1+0x2b38] ;  /* 0x002b3800011a7983 */ /* 0x000f620000300800 */
[----:B-1----:R-:W-:-:S03]  /*93840*/  MOV R231, R8 ;  /* 0x0000000800e77202 */ /* 0x002fc60000000f00 */
[----:B------:R-:W5:Y:S01]  /*93850*/  LDL.LU R27, [R1+0x2b3c] ;  /* 0x002b3c00011b7983 */ /* 0x000f620000300800 */
[----:B------:R-:W-:-:S03]  /*93860*/  IMAD.MOV.U32 R230, RZ, RZ, R9 ;  /* 0x000000ffffe67224 */ /* 0x000fc600078e0009 */
[----:B------:R-:W3:Y:S01]  /*93870*/  LDL.LU R8, [R1+0x2b80] ;  /* 0x002b800001087983 */ /* 0x000ee20000300800 */
[----:B------:R-:W-:-:S03]  /*93880*/  IMAD.MOV.U32 R235, RZ, RZ, R10 ;  /* 0x000000ffffeb7224 */ /* 0x000fc600078e000a */
[----:B------:R-:W3:Y:S01]  /*93890*/  LDL.LU R9, [R1+0x2b84] ;  /* 0x002b840001097983 */ /* 0x000ee20000300800 */
[----:B------:R-:W-:-:S03]  /*938a0*/  IMAD.MOV.U32 R234, RZ, RZ, R11 ;  /* 0x000000ffffea7224 */ /* 0x000fc600078e000b */
[----:B------:R-:W3:Y:S04]  /*938b0*/  LDL.LU R10, [R1+0x2b88] ;  /* 0x002b8800010a7983 */ /* 0x000ee80000300800 */
[----:B------:R-:W3:Y:S01]  /*938c0*/  LDL.LU R11, [R1+0x2b8c] ;  /* 0x002b8c00010b7983 */ /* 0x000ee20000300800 */
[C---:B------:R-:W-:Y:S06]  /*938d0*/  HMMA.1688.F32.TF32 R28, R4.reuse, R148, R28 ;  /* 0x00000094041c723c */ /* 0x040fec000008101c */
[----:B------:R-:W-:Y:S01]  /*938e0*/  HMMA.1688.F32.TF32 R12, R4, R224, R12 ;  /* 0x000000e0040c723c */ /* 0x000fe2000008100c */
        /* <DEDUP_REMOVED lines=26> */
[----:B------:R-:W5:Y:S04]  /*93a90*/  LDL.LU R14, [R1+0x2b08] ;  /* 0x002b0800010e7983 */ /* 0x000f680000300800 */
[----:B------:R-:W5:Y:S01]  /*93aa0*/  LDL.LU R15, [R1+0x2b0c] ;  /* 0x002b0c00010f7983 */ /* 0x000f620000300800 */
[C---:B----4-:R-:W-:Y:S06]  /*93ab0*/  HMMA.1688.F32.TF32 R40, R4.reuse, R232, R40 ;  /* 0x000000e80428723c */ /* 0x050fec0000081028 */
[C---:B--2---:R-:W-:Y:S06]  /*93ac0*/  HMMA.1688.F32.TF32 R44, R4.reuse, R236, R44 ;  /* 0x000000ec042c723c */ /* 0x044fec000008102c */
[----:B---3--:R-:W-:-:S12]  /*93ad0*/  HMMA.1688.F32.TF32 R8, R4, R240, R8 ;  /* 0x000000f00408723c */ /* 0x008fd80000081008 */
[----:B------:R-:W-:Y:S01]  /*93ae0*/  IMAD.MOV.U32 R202, RZ, RZ, R42 ;  /* 0x000000ffffca7224 */ /* 0x000fe200078e002a */
[----:B------:R-:W-:Y:S01]  /*93af0*/  MOV R203, R43 ;  /* 0x0000002b00cb7202 */ /* 0x000fe20000000f00 */
[----:B------:R-:W-:Y:S02]  /*93b00*/  IMAD.MOV.U32 R210, RZ, RZ, R40 ;  /* 0x000000ffffd27224 */ /* 0x000fe400078e0028 */
[----:B------:R-:W-:Y:S01]  /*93b10*/  IMAD.MOV.U32 R211, RZ, RZ, R41 ;  /* 0x000000ffffd37224 */ /* 0x000fe200078e0029 */
[----:B------:R-:W2:Y:S04]  /*93b20*/  LDL.LU.64 R42, [R1+0x8b98] ;  /* 0x008b9800012a7983 */ /* 0x000ea80000300a00 */
[----:B------:R-:W3:Y:S01]  /*93b30*/  LDL.LU.64 R40, [R1+0x8b90] ;  /* 0x008b900001287983 */ /* 0x000ee20000300a00 */
[----:B------:R-:W-:-:S02]  /*93b40*/  IMAD.MOV.U32 R194, RZ, RZ, R46 ;  /* 0x000000ffffc27224 */ /* 0x000fc400078e002e */
[----:B------:R-:W-:Y:S02]  /*93b50*/  IMAD.MOV.U32 R195, RZ, RZ, R47 ;  /* 0x000000ffffc37224 */ /* 0x000fe400078e002f */
[----:B------:R-:W-:Y:S02]  /*93b60*/  IMAD.MOV.U32 R198, RZ, RZ, R44 ;  /* 0x000000ffffc67224 */ /* 0x000fe400078e002c */
[----:B------:R-:W-:Y:S01]  /*93b70*/  IMAD.MOV.U32 R199, RZ, RZ, R45 ;  /* 0x000000ffffc77224 */ /* 0x000fe200078e002d */
[----:B------:R-:W4:Y:S04]  /*93b80*/  LDL.LU.64 R46, [R1+0x8b88] ;  /* 0x008b8800012e7983 */ /* 0x000f280000300a00 */
[----:B------:R-:W2:Y:S01]  /*93b90*/  LDL.LU.64 R44, [R1+0x8b80] ;  /* 0x008b8000012c7983 */ /* 0x000ea20000300a00 */
[----:B------:R-:W-:Y:S01]  /*93ba0*/  MOV R179, R10 ;  /* 0x0000000a00b37202 */ /* 0x000fe20000000f00 */
[----:B------:R-:W-:-:S02]  /*93bb0*/  IMAD.MOV.U32 R183, RZ, RZ, R11 ;  /* 0x000000ffffb77224 */ /* 0x000fc400078e000b */
[----:B------:R-:W-:Y:S02]  /*93bc0*/  IMAD.MOV.U32 R175, RZ, RZ, R8 ;  /* 0x000000ffffaf7224 */ /* 0x000fe400078e0008 */
[----:B------:R-:W-:Y:S01]  /*93bd0*/  IMAD.MOV.U32 R178, RZ, RZ, R9 ;  /* 0x000000ffffb27224 */ /* 0x000fe200078e0009 */
[----:B------:R-:W3:Y:S04]  /*93be0*/  LDL.LU.64 R10, [R1+0x8b78] ;  /* 0x008b7800010a7983 */ /* 0x000ee80000300a00 */
[----:B------:R-:W3:Y:S01]  /*93bf0*/  LDL.LU.64 R8, [R1+0x8b70] ;  /* 0x008b700001087983 */ /* 0x000ee20000300a00 */
[C---:B-----5:R-:W-:Y:S06]  /*93c00*/  HMMA.1688.F32.TF32 R36, R4.reuse, R244, R36 ;  /* 0x000000f40424723c */ /* 0x060fec0000081024 */
[----:B------:R-:W-:-:S15]  /*93c10*/  HMMA.1688.F32.TF32 R4, R4, R248, R84 ;  /* 0x000000f80404723c */ /* 0x000fde0000081054 */
[----:B------:R-:W-:-:S09]  /*93c20*/  NOP ;  /* 0x0000000000007918 */ /* 0x000fd20000000000 */
[----:B------:R-:W-:Y:S01]  /*93c30*/  IMAD.MOV.U32 R182, RZ, RZ, R4 ;  /* 0x000000ffffb67224 */ /* 0x000fe200078e0004 */
[----:B------:R-:W-:Y:S01]  /*93c40*/  MOV R174, R5 ;  /* 0x0000000500ae7202 */ /* 0x000fe20000000f00 */
[----:B------:R-:W-:Y:S02]  /*93c50*/  IMAD.MOV.U32 R170, RZ, RZ, R6 ;  /* 0x000000ffffaa7224 */ /* 0x000fe400078e0006 */
[----:B------:R-:W-:Y:S02]  /*93c60*/  IMAD.MOV.U32 R171, RZ, RZ, R7 ;  /* 0x000000ffffab7224 */ /* 0x000fe400078e0007 */
[----:B------:R-:W-:Y:S02]  /*93c70*/  IMAD.MOV.U32 R190, RZ, RZ, R36 ;  /* 0x000000ffffbe7224 */ /* 0x000fe400078e0024 */
[----:B------:R-:W-:Y:S02]  /*93c80*/  IMAD.MOV.U32 R191, RZ, RZ, R37 ;  /* 0x000000ffffbf7224 */ /* 0x000fe400078e0025 */
[----:B------:R-:W-:-:S02]  /*93c90*/  IMAD.MOV.U32 R166, RZ, RZ, R38 ;  /* 0x000000ffffa67224 */ /* 0x000fc400078e0026 */
[----:B------:R-:W-:Y:S01]  /*93ca0*/  IMAD.MOV.U32 R167, RZ, RZ, R39 ;  /* 0x000000ffffa77224 */ /* 0x000fe200078e0027 */
[C---:B---3--:R-:W-:Y:S06]  /*93cb0*/  HMMA.1688.F32.TF32 R32, R8.reuse, R40, R32 ;  /* 0x000000280820723c */ /* 0x048fec0000081020 */
[C---:B--2---:R-:W-:Y:S06]  /*93cc0*/  HMMA.1688.F32.TF32 R28, R8.reuse, R44, R28 ;  /* 0x0000002c081c723c */ /* 0x044fec000008101c */
        /* <DEDUP_REMOVED lines=8> */
[----:B------:R1:W-:Y:S02]  /*93d50*/  STL.64 [R1+0xe98], R6 ;  /* 0x000e980601007387 */ /* 0x0003e40000100a00 */
[C---:B-1----:R-:W-:Y:S02]  /*93d60*/  HMMA.1688.F32.TF32 R4, R8.reuse, R60, R12 ;  /* 0x0000003c0804723c */ /* 0x042fe4000008100c */
[----:B------:R1:W-:Y:S04]  /*93d70*/  STL.64 [R1+0xed0], R20 ;  /* 0x000ed01401007387 */ /* 0x0003e80000100a00 */
[----:B------:R2:W-:Y:S04]  /*93d80*/  STL.64 [R1+0xed8], R22 ;  /* 0x000ed81601007387 */ /* 0x0005e80000100a00 */
[----:B-1----:R-:W3:Y:S04]  /*93d90*/  LDL.LU R20, [R1+0x2a60] ;  /* 0x002a600001147983 */ /* 0x002ee80000300800 */
[----:B------:R-:W-:Y:S04]  /*93da0*/  STL.64 [R1+0xee0], R16 ;  /* 0x000ee01001007387 */ /* 0x000fe80000100a00 */
[----:B------:R-:W-:Y:S05]  /*93db0*/  STL.64 [R1+0xee8], R18 ;  /* 0x000ee81201007387 */ /* 0x000fea0000100a00 */
        /* <DEDUP_REMOVED lines=17> */
[----:B-1----:R-:W2:Y:S04]  /*93ed0*/  LDL.LU R4, [R1+0x2ab0] ;  /* 0x002ab00001047983 */ /* 0x002ea80000300800 */
[----:B------:R-:W2:Y:S04]  /*93ee0*/  LDL.LU R5, [R1+0x2ab4] ;  /* 0x002ab40001057983 */ /* 0x000ea80000300800 */
[----:B-----5:R-:W2:Y:S04]  /*93ef0*/  LDL.LU R6, [R1+0x2ab8] ;  /* 0x002ab80001067983 */ /* 0x020ea80000300800 */
[----:B------:R-:W2:Y:S04]  /*93f00*/  LDL.LU R7, [R1+0x2abc] ;  /* 0x002abc0001077983 */ /* 0x000ea80000300800 */
        /* <DEDUP_REMOVED lines=18> */
[----:B-1----:R-:W2:Y:S04]  /*94030*/  LDL.LU R60, [R1+0x2ac0] ;  /* 0x002ac000013c7983 */ /* 0x002ea80000300800 */
[----:B------:R-:W2:Y:S04]  /*94040*/  LDL.LU R61, [R1+0x2ac4] ;  /* 0x002ac400013d7983 */ /* 0x000ea80000300800 */
[----:B------:R-:W2:Y:S04]  /*94050*/  LDL.LU R62, [R1+0x2ac8] ;  /* 0x002ac800013e7983 */ /* 0x000ea80000300800 */
[----:B------:R-:W2:Y:S01]  /*94060*/  LDL.LU R63, [R1+0x2acc] ;  /* 0x002acc00013f7983 */ /* 0x000ea20000300800 */
[----:B----4-:R-:W-:-:S15]  /*94070*/  HMMA.1688.F32.TF32 R84, R8, R64, R84 ;  /* 0x000000400854723c */ /* 0x010fde0000081054 */
[----:B------:R-:W-:-:S08]  /*94080*/  NOP ;  /* 0x0000000000007918 */ /* 0x000fd00000000000 */
[----:B------:R-:W-:Y:S04]  /*94090*/  STL.64 [R1+0xf20], R84 ;  /* 0x000f205401007387 */ /* 0x000fe80000100a00 */
[----:B------:R1:W-:Y:S04]  /*940a0*/  STL.64 [R1+0xf28], R86 ;  /* 0x000f285601007387 */ /* 0x0003e80000100a00 */
[----:B-1----:R-:W4:Y:S04]  /*940b0*/  LDL.LU.64 R86, [R1+0x8b68] ;  /* 0x008b680001567983 */ /* 0x002f280000300a00 */
[----:B------:R-:W5:Y:S04]  /*940c0*/  LDL.LU.64 R84, [R1+0x8b60] ;  /* 0x008b600001547983 */ /* 0x000f680000300a00 */
[----:B------:R-:W-:Y:S04]  /*940d0*/  STL.64 [R1+0x8b38], R66 ;  /* 0x008b384201007387 */ /* 0x000fe80000100a00 */
[----:B------:R1:W-:Y:S04]  /*940e0*/  STL.64 [R1+0x8b30], R64 ;  /* 0x008b304001007387 */ /* 0x0003e80000100a00 */
[----:B-1----:R-:W4:Y:S04]  /*940f0*/  LDL.LU R64, [R1+0x2ad0] ;  /* 0x002ad00001407983 */ /* 0x002f280000300800 */
[----:B------:R-:W4:Y:S04]  /*94100*/  LDL.LU R65, [R1+0x2ad4] ;  /* 0x002ad40001417983 */ /* 0x000f280000300800 */
[----:B------:R-:W4:Y:S04]  /*94110*/  LDL.LU R66, [R1+0x2ad8] ;  /* 0x002ad80001427983 */ /* 0x000f280000300800 */
[----:B------:R-:W4:Y:S01]  /*94120*/  LDL.LU R67, [R1+0x2adc] ;  /* 0x002adc0001437983 */ /* 0x000f220000300800 */
[C---:B---3--:R-:W-:Y:S06]  /*94130*/  HMMA.1688.F32.TF32 R12, R8.reuse, R68, R12 ;  /* 0x00000044080c723c */ /* 0x048fec000008100c */
[C---:B--2---:R-:W-:Y:S06]  /*94140*/  HMMA.1688.F32.TF32 R60, R8.reuse, R76, R60 ;  /* 0x0000004c083c723c */ /* 0x044fec000008103c */
[C---:B------:R-:W-:Y:S11]  /*94150*/  HMMA.1688.F32.TF32 R4, R8.reuse, R80, R4 ;  /* 0x000000500804723c */ /* 0x040ff60000081004 */
[----:B------:R-:W-:Y:S04]  /*94160*/  STL.64 [R1+0xf60], R12 ;  /* 0x000f600c01007387 */ /* 0x000fe80000100a00 */
[----:B------:R1:W-:Y:S04]  /*94170*/  STL.64 [R1+0xf68], R14 ;  /* 0x000f680e01007387 */ /* 0x0003e80000100a00 */
[----:B-1----:R-:W2:Y:S04]  /*94180*/  LDL.LU.64 R14, [R1+0x8b58] ;  /* 0x008b5800010e7983 */ /* 0x002ea80000300a00 */
[----:B------:R-:W2:Y:S04]  /*94190*/  LDL.LU.64 R12, [R1+0x8b50] ;  /* 0x008b5000010c7983 */ /* 0x000ea80000300a00 */
[----:B------:R-:W-:Y:S04]  /*941a0*/  STL.64 [R1+0x8b28], R70 ;  /* 0x008b284601007387 */ /* 0x000fe80000100a00 */
[----:B------:R-:W-:Y:S04]  /*941b0*/  STL.64 [R1+0x8b20], R68 ;  /* 0x008b204401007387 */ /* 0x000fe80000100a00 */
[----:B------:R-:W-:Y:S04]  /*941c0*/  STL.64 [R1+0x8b18], R74 ;  /* 0x008b184a01007387 */ /* 0x000fe80000100a00 */
[----:B------:R-:W-:Y:S01]  /*941d0*/  STL.64 [R1+0x8b10], R72 ;  /* 0x008b104801007387 */ /* 0x000fe20000100a00 */
[----:B----4-:R-:W-:-:S15]  /*941e0*/  HMMA.1688.F32.TF32 R64, R8, R72, R64 ;  /* 0x000000480840723c */ /* 0x010fde0000081040 */
        /* <DEDUP_REMOVED lines=11> */
[----:B-----5:R-:W-:Y:S02]  /*942a0*/  HMMA.1688.F32.TF32 R4, R8, R84, R36 ;  /* 0x000000540804723c */ /* 0x020fe40000081024 */
[----:B------:R-:W-:Y:S04]  /*942b0*/  STL.64 [R1+0x8ae8], R86 ;  /* 0x008ae85601007387 */ /* 0x000fe80000100a00 */
[----:B------:R-:W-:-:S15]  /*942c0*/  STL.64 [R1+0x8ae0], R84 ;  /* 0x008ae05401007387 */ /* 0x000fde0000100a00 */
[----:B------:R-:W-:-:S02]  /*942d0*/  NOP ;  /* 0x0000000000007918 */ /* 0x000fc40000000000 */
        /* <DEDUP_REMOVED lines=25> */
[----:B------:R1:W-:Y:S04]  /*94470*/  STL.64 [R1+0x1078], R6 ;  /* 0x0010780601007387 */ /* 0x0003e80000100a00 */
[----:B------:R-:W3:Y:S01]  /*94480*/  LDL.LU R20, [R1+0x29b0] ;  /* 0x0029b00001147983 */ /* 0x000ee20000300800 */
[----:B-1----:R-:W-:-:S15]  /*94490*/  HMMA.1688.F32.TF32 R4, R8, R104, R16 ;  /* 0x000000680804723c */ /* 0x002fde0000081010 */
[----:B------:R-:W-:-:S08]  /*944a0*/  NOP ;  /* 0x0000000000007918 */ /* 0x000fd00000000000 */
[----:B------:R1:W-:Y:S04]  /*944b0*/  STL.64 [R1+0x1080], R4 ;  /* 0x0010800401007387 */ /* 0x0003e80000100a00 */
[----:B------:R4:W-:Y:S04]  /*944c0*/  STL.64 [R1+0x1088], R6 ;  /* 0x0010880601007387 */ /* 0x0009e80000100a00 */
        /* <DEDUP_REMOVED lines=44> */
[----:B------:R-:W-:Y:S04]  /*94790*/  STL.64 [R1+0x8a90], R104 ;  /* 0x008a906801007387 */ /* 0x000fe80000100a00 */
[----:B------:R-:W-:Y:S04]  /*947a0*/  STL.64 [R1+0x8a88], R110 ;  /* 0x008a886e01007387 */ /* 0x000fe80000100a00 */
[----:B------:R-:W-:Y:S01]  /*947b0*/  STL.64 [R1+0x8a80], R108 ;  /* 0x008a806c01007387 */ /* 0x000fe20000100a00 */
[C---:B--2---:R-:W-:Y:S06]  /*947c0*/  HMMA.1688.F32.TF32 R68, R8.reuse, R112, R68 ;  /* 0x000000700844723c */ /* 0x044fec0000081044 */
[C---:B---3--:R-:W-:Y:S06]  /*947d0*/  HMMA.1688.F32.TF32 R72, R8.reuse, R108, R72 ;  /* 0x0000006c0848723c */ /* 0x048fec0000081048 */
[C---:B-----5:R-:W-:Y:S06]  /*947e0*/  HMMA.1688.F32.TF32 R64, R8.reuse, R116, R64 ;  /* 0x000000740840723c */ /* 0x060fec0000081040 */
[C---:B------:R-:W-:Y:S06]  /*947f0*/  HMMA.1688.F32.TF32 R60, R8.reuse, R120, R60 ;  /* 0x00000078083c723c */ /* 0x040fec000008103c */
[C---:B----4-:R-:W-:Y:S05]  /*94800*/  HMMA.1688.F32.TF32 R4, R8.reuse, R124, R4 ;  /* 0x0000007c0804723c */ /* 0x050fea0000081004 */
        /* <DEDUP_REMOVED lines=48> */
[----:B------:R-:W2:Y:S01]  /*94b10*/  LDL.LU R20, [R1+0x27d0] ;  /* 0x0027d00001147983 */ /* 0x000ea20000300800 */
[----:B-1----:R-:W-:-:S15]  /*94b20*/  HMMA.1688.F32.TF32 R4, R8, R148, R16 ;  /* 0x000000940804723c */ /* 0x002fde0000081010 */
[----:B------:R-:W-:-:S08]  /*94b30*/  NOP ;  /* 0x0000000000007918 */ /* 0x000fd00000000000 */
        /* <DEDUP_REMOVED lines=118> */
[C---:B---3--:R-:W-:Y:S06]  /*952a0*/  HMMA.1688.F32.TF32 R60, R8.reuse, R236, R60 ;  /* 0x000000ec083c723c */ /* 0x048fec000008103c */
[C---:B-----5:R-:W-:Y:S06]  /*952b0*/  HMMA.1688.F32.TF32 R68, R8.reuse, R228, R68 ;  /* 0x000000e40844723c */ /* 0x060fec0000081044 */
[C---:B--2---:R-:W-:Y:S06]  /*952c0*/  HMMA.1688.F32.TF32 R72, R8.reuse, R224, R72 ;  /* 0x000000e00848723c */ /* 0x044fec0000081048 */
        /* <DEDUP_REMOVED lines=65> */
[----:B------:R-:W-:Y:S01]  /*956e0*/  STL.64 [R1+0x1418], R62 ;  /* 0x0014183e01007387 */ /* 0x000fe20000100a00 */
[----:B------:R-:W-:Y:S03]  /*956f0*/  HMMA.1688.F32.TF32 R8, R8, R248, R32 ;  /* 0x000000f80808723c */ /* 0x000fe60000081020 */
[----:B------:R-:W-:Y:S04]  /*95700*/  STL.64 [R1+0x1420], R4 ;  /* 0x0014200401007387 */ /* 0x000fe80000100a00 */
[----:B------:R1:W-:Y:S02]  /*95710*/  STL.64 [R1+0x1428], R6 ;  /* 0x0014280601007387 */ /* 0x0003e40000100a00 */
[C---:B-1----:R-:W-:Y:S06]  /*95720*/  HMMA.1688.F32.TF32 R4, R12.reuse, R40, R28 ;  /* 0x000000280c04723c */ /* 0x042fec000008101c */
[C---:B------:R-:W-:Y:S01]  /*95730*/  HMMA.1688.F32.TF32 R24, R12.reuse, R44, R24 ;  /* 0x0000002c0c18723c */ /* 0x040fe20000081018 */
[----:B------:R-:W-:Y:S04]  /*95740*/  STL.64 [R1+0x1440], R36 ;  /* 0x0014402401007387 */ /* 0x000fe80000100a00 */
[----:B------:R-:W-:Y:S04]  /*95750*/  STL.64 [R1+0x1448], R38 ;  /* 0x0014482601007387 */ /* 0x000fe80000100a00 */
[----:B------:R-:W-:Y:S04]  /*95760*/  STL.64 [R1+0x1430], R8 ;  /* 0x0014300801007387 */ /* 0x000fe80000100a00 */
[----:B------:R1:W-:Y:S02]  /*95770*/  STL.64 [R1+0x1438], R10 ;  /* 0x0014380a01007387 */ /* 0x0003e40000100a00 */
[C---:B-1----:R-:W-:Y:S02]  /*95780*/  HMMA.1688.F32.TF32 R8, R12.reuse, R48, R20 ;  /* 0x000000300c08723c */ /* 0x042fe40000081014 */
[----:B------:R-:W-:Y:S04]  /*95790*/  STL.64 [R1+0x840], R4 ;  /* 0x0008400401007387 */ /* 0x000fe80000100a00 */
[----:B------:R1:W-:Y:S02]  /*957a0*/  STL.64 [R1+0x848], R6 ;  /* 0x0008480601007387 */ /* 0x0003e40000100a00 */
[C---:B-1----:R-:W-:Y:S02]  /*957b0*/  HMMA.1688.F32.TF32 R4, R12.reuse, R52, R16 ;  /* 0x000000340c04723c */ /* 0x042fe40000081010 */
[----:B------:R1:W-:Y:S04]  /*957c0*/  STL.64 [R1+0x830], R24 ;  /* 0x0008301801007387 */ /* 0x0003e80000100a00 */
[----:B------:R2:W-:Y:S04]  /*957d0*/  STL.64 [R1+0x838], R26 ;  /* 0x0008381a01007387 */ /* 0x0005e80000100a00 */
[----:B------:R-:W3:Y:S05]  /*957e0*/  LDL.LU R20, [R1+0x25e0] ;  /* 0x0025e00001147983 */ /* 0x000eea0000300800 */
[----:B------:R-:W-:Y:S04]  /*957f0*/  STL.64 [R1+0x820], R8 ;  /* 0x0008200801007387 */ /* 0x000fe80000100a00 */
[----:B------:R-:W-:Y:S04]  /*95800*/  STL.64 [R1+0x828], R10 ;  /* 0x0008280a01007387 */ /* 0x000fe80000100a00 */
[----:B------:R4:W-:Y:S04]  /*95810*/  STL.64 [R1+0x810], R4 ;  /* 0x0008100401007387 */ /* 0x0009e80000100a00 */
[----:B------:R5:W-:Y:S04]  /*95820*/  STL.64 [R1+0x818], R6 ;  /* 0x0008180601007387 */ /* 0x000be80000100a00 */
        /* <DEDUP_REMOVED lines=254> */
[----:B------:R-:W3:Y:S01]  /*96810*/  LDL.LU.64 R144, [R1+0x89f0] ;  /* 0x0089f00001907983 */ /* 0x000ee20000300a00 */
[C---:B------:R-:W-:Y:S06]  /*96820*/  HMMA.1688.F32.TF32 R4, R12.reuse, R152, R4 ;  /* 0x000000980c04723c */ /* 0x040fec0000081004 */
[C---:B------:R-:W-:Y:S06]  /*96830*/  HMMA.1688.F32.TF32 R36, R12.reuse, R156, R36 ;  /* 0x0000009c0c24723c */ /* 0x040fec0000081024 */
[C---:B------:R-:W-:Y:S06]  /*96840*/  HMMA.1688.F32.TF32 R24, R12.reuse, R168, R24 ;  /* 0x000000a80c18723c */ /* 0x040fec0000081018 */
[----:B---3--:R-:W-:-:S15]  /*96850*/  HMMA.1688.F32.TF32 R8, R12, R144, R8 ;  /* 0x000000900c08723c */ /* 0x008fde0000081008 */
[----:B------:R-:W-:-:S08]  /*96860*/  NOP ;  /* 0x0000000000007918 */ /* 0x000fd00000000000 */
[----:B------:R-:W-:Y:S04]  /*96870*/  STL.64 [R1+0x9e0], R8 ;  /* 0x0009e00801007387 */ /* 0x000fe80000100a00 */
[----:B------:R1:W-:Y:S02]  /*96880*/  STL.64 [R1+0x9e8], R10 ;  /* 0x0009e80a01007387 */ /* 0x0003e40000100a00 */
[----:B-1----:R-:W-:-:S15]  /*96890*/  HMMA.1688.F32.TF32 R8, R12, R148, R184 ;  /* 0x000000940c08723c */ /* 0x002fde00000810b8 */
[----:B------:R-:W-:-:S08]  /*968a0*/  NOP ;  /* 0x0000000000007918 */ /* 0x000fd00000000000 */
[----:B------:R-:W-:Y:S04]  /*968b0*/  STL.64 [R1+0x9d0], R8 ;  /* 0x0009d00801007387 */ /* 0x000fe80000100a00 */
[----:B------:R1:W-:Y:S04]  /*968c0*/  STL.64 [R1+0x9d8], R10 ;  /* 0x0009d80a01007387 */ /* 0x0003e80000100a00 */
[----:B------:R-:W-:Y:S04]  /*968d0*/  STL.64 [R1+0x9c0], R4 ;  /* 0x0009c00401007387 */ /* 0x000fe80000100a00 */
[----:B------:R3:W-:Y:S01]  /*968e0*/  STL.64 [R1+0x9c8], R6 ;  /* 0x0009c80601007387 */ /* 0x0007e20000100a00 */
[C---:B-1----:R-:W-:Y:S06]  /*968f0*/  HMMA.1688.F32.TF32 R8, R12.reuse, R160, R32 ;  /* 0x000000a00c08723c */ /* 0x042fec0000081020 */
[----:B---3--:R-:W-:Y:S01]  /*96900*/  HMMA.1688.F32.TF32 R4, R12, R164, R28 ;  /* 0x000000a40c04723c */ /* 0x008fe2000008101c */
[----:B------:R-:W-:Y:S04]  /*96910*/  STL.64 [R1+0x9b0], R36 ;  /* 0x0009b02401007387 */ /* 0x000fe80000100a00 */
[----:B------:R-:W-:-:S12]  /*96920*/  STL.64 [R1+0x9b8], R38 ;  /* 0x0009b82601007387 */ /* 0x000fd80000100a00 */
[----:B------:R-:W-:Y:S04]  /*96930*/  STL.64 [R1+0x9a0], R8 ;  /* 0x0009a00801007387 */ /* 0x000fe80000100a00 */
[----:B------:R1:W-:Y:S04]  /*96940*/  STL.64 [R1+0x9a8], R10 ;  /* 0x0009a80a01007387 */ /* 0x0003e80000100a00 */
[----:B------:R-:W-:Y:S04]  /*96950*/  STL.64 [R1+0x990], R4 ;  /* 0x0009900401007387 */ /* 0x000fe80000100a00 */
[----:B------:R3:W-:Y:S01]  /*96960*/  STL.64 [R1+0x998], R6 ;  /* 0x0009980601007387 */ /* 0x0007e20000100a00 */
[C---:B-1----:R-:W-:Y:S06]  /*96970*/  HMMA.1688.F32.TF32 R8, R12.reuse, R172, R20 ;  /* 0x000000ac0c08723c */ /* 0x042fec0000081014 */
[C---:B---3--:R-:W-:Y:S01]  /*96980*/  HMMA.1688.F32.TF32 R4, R12.reuse, R176, R16 ;  /* 0x000000b00c04723c */ /* 0x048fe20000081010 */
[----:B------:R-:W-:Y:S04]  /*96990*/  STL.64 [R1+0x980], R24 ;  /* 0x0009801801007387 */ /* 0x000fe80000100a00 */
[----:B------:R-:W-:Y:S04]  /*969a0*/  STL.64 [R1+0x988], R26 ;  /* 0x0009881a01007387 */ /* 0x000fe80000100a00 */
[----:B------:R-:W3:Y:S08]  /*969b0*/  LDL.LU R184, [R1+0x25c0] ;  /* 0x0025c00001b87983 */ /* 0x000ef00000300800 */
[----:B------:R1:W-:Y:S04]  /*969c0*/  STL.64 [R1+0x970], R8 ;  /* 0x0009700801007387 */ /* 0x0003e80000100a00 */
[----:B------:R4:W-:Y:S04]  /*969d0*/  STL.64 [R1+0x978], R10 ;  /* 0x0009780a01007387 */ /* 0x0009e80000100a00 */
        /* <DEDUP_REMOVED lines=17> */
[----:B--2---:R-:W2:Y:S04]  /*96af0*/  LDL.LU R4, [R1+0x2570] ;  /* 0x0025700001047983 */ /* 0x004ea80000300800 */
        /* <DEDUP_REMOVED lines=36> */
[----:B------:R-:W4:Y:S04]  /*96d40*/  LDL.LU.64 R16, [R1+0x89d0] ;  /* 0x0089d00001107983 */ /* 0x000f280000300a00 */
[----:B---3--:R-:W-:Y:S04]  /*96d50*/  STL.64 [R1+0x89b8], R186 ;  /* 0x0089b8ba01007387 */ /* 0x008fe80000100a00 */
[----:B------:R1:W-:Y:S04]  /*96d60*/  STL.64 [R1+0x89b0], R184 ;  /* 0x0089b0b801007387 */ /* 0x0003e80000100a00 */
[----:B-1----:R-:W3:Y:S04]  /*96d70*/  LDL.LU R184, [R1+0x25a0] ;  /* 0x0025a00001b87983 */ /* 0x002ee80000300800 */
[----:B------:R-:W3:Y:S04]  /*96d80*/  LDL.LU R185, [R1+0x25a4] ;  /* 0x0025a40001b97983 */ /* 0x000ee80000300800 */
[----:B------:R-:W3:Y:S04]  /*96d90*/  LDL.LU R186, [R1+0x25a8] ;  /* 0x0025a80001ba7983 */ /* 0x000ee80000300800 */
[----:B------:R-:W3:Y:S01]  /*96da0*/  LDL.LU R187, [R1+0x25ac] ;  /* 0x0025ac0001bb7983 */ /* 0x000ee20000300800 */
[C---:B--2---:R-:W-:Y:S06]  /*96db0*/  HMMA.1688.F32.TF32 R180, R12.reuse, R192, R180 ;  /* 0x000000c00cb4723c */ /* 0x044fec00000810b4 */
[C---:B------:R-:W-:Y:S06]  /*96dc0*/  HMMA.1688.F32.TF32 R8, R12.reuse, R196, R8 ;  /* 0x000000c40c08723c */ /* 0x040fec0000081008 */
[C---:B------:R-:W-:Y:S01]  /*96dd0*/  HMMA.1688.F32.TF32 R4, R12.reuse, R200, R4 ;  /* 0x000000c80c04723c */ /* 0x040fe20000081004 */
[----:B------:R-:W-:Y:S04]  /*96de0*/  STL.64 [R1+0x89a8], R190 ;  /* 0x0089a8be01007387 */ /* 0x000fe80000100a00 */
[----:B------:R-:W-:Y:S01]  /*96df0*/  STL.64 [R1+0x89a0], R188 ;  /* 0x0089a0bc01007387 */ /* 0x000fe20000100a00 */
        /* <DEDUP_REMOVED lines=41> */
[----:B------:R-:W2:-:S15]  /*97090*/  LDL.LU R20, [R1+0x1530] ;  /* 0x0015300001147983 */ /* 0x000e9e0000300800 */
[----:B------:R-:W-:-:S06]  /*970a0*/  NOP ;  /* 0x0000000000007918 */ /* 0x000fcc0000000000 */
        /* <DEDUP_REMOVED lines=63> */
[----:B---3--:R-:W3:Y:S04]  /*974a0*/  LDL.LU R6, [R1+0x22c8] ;  /* 0x0022c80001067983 */ /* 0x008ee80000300800 */
[----:B------:R-:W3:Y:S04]  /*974b0*/  LDL.LU R7, [R1+0x22cc] ;  /* 0x0022cc0001077983 */ /* 0x000ee80000300800 */
[----:B------:R-:W3:Y:S04]  /*974c0*/  LDL.LU R24, [R1+0x22b0] ;  /* 0x0022b00001187983 */ /* 0x000ee80000300800 */
[----:B------:R-:W3:Y:S04]  /*974d0*/  LDL.LU R25, [R1+0x22b4] ;  /* 0x0022b40001197983 */ /* 0x000ee80000300800 */
[----:B------:R-:W3:Y:S04]  /*974e0*/  LDL.LU R26, [R1+0x22b8] ;  /* 0x0022b800011a7983 */ /* 0x000ee80000300800 */
[----:B------:R-:W3:Y:S04]  /*974f0*/  LDL.LU R27, [R1+0x22bc] ;  /* 0x0022bc00011b7983 */ /* 0x000ee80000300800 */
[----:B------:R-:W-:Y:S04]  /*97500*/  STL.64 [R1+0x8928], R222 ;  /* 0x008928de01007387 */ /* 0x000fe80000100a00 */
[----:B------:R1:W-:Y:S04]  /*97510*/  STL.64 [R1+0x8920], R220 ;  /* 0x008920dc01007387 */ /* 0x0003e80000100a00 */
[----:B-1----:R-:W3:Y:S04]  /*97520*/  LDL.LU R220, [R1+0x2510] ;  /* 0x0025100001dc7983 */ /* 0x002ee80000300800 */
[----:B------:R-:W3:Y:S04]  /*97530*/  LDL.LU R221, [R1+0x2514] ;  /* 0x0025140001dd7983 */ /* 0x000ee80000300800 */
[----:B------:R-:W3:Y:S04]  /*97540*/  LDL.LU R222, [R1+0x2518] ;  /* 0x0025180001de7983 */ /* 0x000ee80000300800 */
[----:B------:R-:W3:Y:S04]  /*97550*/  LDL.LU R223, [R1+0x251c] ;  /* 0x00251c0001df7983 */ /* 0x000ee80000300800 */
[----:B------:R-:W-:Y:S04]  /*97560*/  STL.64 [R1+0x8918], R226 ;  /* 0x008918e201007387 */ /* 0x000fe80000100a00 */
[----:B------:R-:W-:Y:S01]  /*97570*/  STL.64 [R1+0x8910], R224 ;  /* 0x008910e001007387 */ /* 0x000fe20000100a00 */
[C---:B--2---:R-:W-:Y:S06]  /*97580*/  HMMA.1688.F32.TF32 R216, R12.reuse, R228, R216 ;  /* 0x000000e40cd8723c */ /* 0x044fec00000810d8 */
[C---:B----4-:R-:W-:Y:S06]  /*97590*/  HMMA.1688.F32.TF32 R212, R12.reuse, R232, R212 ;  /* 0x000000e80cd4723c */ /* 0x050fec00000810d4 */
[C---:B-----5:R-:W-:Y:S06]  /*975a0*/  HMMA.1688.F32.TF32 R208, R12.reuse, R236, R208 ;  /* 0x000000ec0cd0723c */ /* 0x060fec00000810d0 */
[C---:B------:R-:W-:Y:S06]  /*975b0*/  HMMA.1688.F32.TF32 R204, R12.reuse, R240, R204 ;  /* 0x000000f00ccc723c */ /* 0x040fec00000810cc */
[C---:B------:R-:W-:Y:S06]  /*975c0*/  HMMA.1688.F32.TF32 R200, R12.reuse, R244, R200 ;  /* 0x000000f40cc8723c */ /* 0x040fec00000810c8 */
[C---:B---3--:R-:W-:Y:S06]  /*975d0*/  HMMA.1688.F32.TF32 R220, R12.reuse, R224, R220 ;  /* 0x000000e00cdc723c */ /* 0x048fec00000810dc */
[----:B------:R-:W-:Y:S06]  /*975e0*/  HMMA.1688.F32.TF32 R12, R12, R248, R196 ;  /* 0x000000f80c0c723c */ /* 0x000fec00000810c4 */
[C---:B------:R-:W-:Y:S11]  /*975f0*/  HMMA.1688.F32.TF32 R192, R16.reuse, R40, R192 ;  /* 0x0000002810c0723c */ /* 0x040ff600000810c0 */
        /* <DEDUP_REMOVED lines=24> */
[----:B------:R1:W-:Y:S02]  /*97780*/  STL.64 [R1+0x708], R14 ;  /* 0x0007080e01007387 */ /* 0x0003e40000100a00 */
[C---:B-1----:R-:W-:Y:S02]  /*97790*/  HMMA.1688.F32.TF32 R12, R16.reuse, R48, R184 ;  /* 0x00000030100c723c */ /* 0x042fe400000810b8 */
[----:B------:R-:W-:Y:S04]  /*977a0*/  STL.64 [R1+0x1450], R192 ;  /* 0x001450c001007387 */ /* 0x000fe80000100a00 */
[----:B------:R-:W-:Y:S01]  /*977b0*/  STL.64 [R1+0x1458], R194 ;  /* 0x001458c201007387 */ /* 0x000fe20000100a00 */
[C---:B------:R-:W-:Y:S06]  /*977c0*/  HMMA.1688.F32.TF32 R184, R16.reuse, R52, R180 ;  /* 0x0000003410b8723c */ /* 0x040fec00000810b4 */
[C---:B------:R-:W-:Y:S01]  /*977d0*/  HMMA.1688.F32.TF32 R180, R16.reuse, R56, R8 ;  /* 0x0000003810b4723c */ /* 0x040fe20000081008 */
[----:B------:R-:W-:Y:S04]  /*977e0*/  STL.64 [R1+0x1470], R188 ;  /* 0x001470bc01007387 */ /* 0x000fe80000100a00 */
[----:B------:R-:W-:Y:S01]  /*977f0*/  STL.64 [R1+0x1478], R190 ;  /* 0x001478be01007387 */ /* 0x000fe20000100a00 */
[C---:B------:R-:W-:Y:S04]  /*97800*/  HMMA.1688.F32.TF32 R8, R16.reuse, R64, R36 ;  /* 0x000000401008723c */ /* 0x040fe80000081024 */
[----:B------:R-:W-:Y:S04]  /*97810*/  STL.64 [R1+0x1490], R12 ;  /* 0x0014900c01007387 */ /* 0x000fe80000100a00 */
[----:B------:R1:W-:Y:S02]  /*97820*/  STL.64 [R1+0x1498], R14 ;  /* 0x0014980e01007387 */ /* 0x0003e40000100a00 */
[C---:B-1----:R-:W-:Y:S06]  /*97830*/  HMMA.1688.F32.TF32 R12, R16.reuse, R60, R4 ;  /* 0x0000003c100c723c */ /* 0x042fec0000081004 */
[C---:B------:R-:W-:Y:S01]  /*97840*/  HMMA.1688.F32.TF32 R4, R16.reuse, R68, R32 ;  /* 0x000000441004723c */ /* 0x040fe20000081020 */
        /* <DEDUP_REMOVED lines=12> */
[C---:B---3--:R-:W-:Y:S11]  /*97910*/  HMMA.1688.F32.TF32 R4, R16.reuse, R80, R20 ;  /* 0x000000501004723c */ /* 0x048ff60000081014 */
        /* <DEDUP_REMOVED lines=98> */
[----:B------:R-:W-:Y:S04]  /*97f40*/  STL.64 [R1+0x88a8], R86 ;  /* 0x0088a85601007387 */ /* 0x000fe80000100a00 */
[----:B------:R2:W-:Y:S01]  /*97f50*/  STL.64 [R1+0x88a0], R84 ;  /* 0x0088a05401007387 */ /* 0x0005e20000100a00 */
[C---:B-----5:R-:W-:Y:S06]  /*97f60*/  HMMA.1688.F32.TF32 R12, R16.reuse, R84, R240 ;  /* 0x00000054100c723c */ /* 0x060fec00000810f0 */
[----:B--2---:R-:W-:-:S15]  /*97f70*/  HMMA.1688.F32.TF32 R84, R16, R88, R236 ;  /* 0x000000581054723c */ /* 0x004fde00000810ec */
[----:B------:R-:W-:-:S02]  /*97f80*/  NOP ;  /* 0x0000000000007918 */ /* 0x000fc40000000000 */
[----:B------:R-:W-:Y:S04]  /*97f90*/  STL.64 [R1+0x1550], R12 ;  /* 0x0015500c01007387 */ /* 0x000fe80000100a00 */
[----:B------:R4:W-:Y:S02]  /*97fa0*/  STL.64 [R1+0x1558], R14 ;  /* 0x0015580e01007387 */ /* 0x0009e40000100a00 */
[C---:B----4-:R-:W-:Y:S06]  /*97fb0*/  HMMA.1688.F32.TF32 R12, R16.reuse, R92, R232 ;  /* 0x0000005c100c723c */ /* 0x050fec00000810e8 */
[C---:B---3--:R-:W-:Y:S01]  /*97fc0*/  HMMA.1688.F32.TF32 R228, R16.reuse, R96, R228 ;  /* 0x0000006010e4723c */ /* 0x048fe200000810e4 */
[----:B------:R-:W-:Y:S04]  /*97fd0*/  STL.64 [R1+0x1560], R84 ;  /* 0x0015605401007387 */ /* 0x000fe80000100a00 */
[----:B------:R1:W-:Y:S02]  /*97fe0*/  STL.64 [R1+0x1568], R86 ;  /* 0x0015685601007387 */ /* 0x0003e40000100a00 */
[C---:B-1----:R-:W-:Y:S10]  /*97ff0*/  HMMA.1688.F32.TF32 R84, R16.reuse, R100, R224 ;  /* 0x000000641054723c */ /* 0x042ff400000810e0 */
[----:B------:R-:W-:Y:S04]  /*98000*/  STL.64 [R1+0x1570], R12 ;  /* 0x0015700c01007387 */ /* 0x000fe80000100a00 */
[----:B------:R1:W-:Y:S02]  /*98010*/  STL.64 [R1+0x1578], R14 ;  /* 0x0015780e01007387 */ /* 0x0003e40000100a00 */
[C---:B-1----:R-:W-:Y:S02]  /*98020*/  HMMA.1688.F32.TF32 R12, R16.reuse, R104, R220 ;  /* 0x00000068100c723c */ /* 0x042fe400000810dc */
[----:B------:R-:W-:Y:S04]  /*98030*/  STL.64 [R1+0x1580], R228 ;  /* 0x001580e401007387 */ /* 0x000fe80000100a00 */
[----:B------:R-:W-:Y:S01]  /*98040*/  STL.64 [R1+0x1588], R230 ;  /* 0x001588e601007387 */ /* 0x000fe20000100a00 */
[C---:B------:R-:W-:Y:S03]  /*98050*/  HMMA.1688.F32.TF32 R216, R16.reuse, R108, R216 ;  /* 0x0000006c10d8723c */ /* 0x040fe600000810d8 */
[----:B------:R-:W-:Y:S04]  /*98060*/  STL.64 [R1+0x15a0], R84 ;  /* 0x0015a05401007387 */ /* 0x000fe80000100a00 */
[----:B------:R1:W-:Y:S02]  /*98070*/  STL.64 [R1+0x15a8], R86 ;  /* 0x0015a85601007387 */ /* 0x0003e40000100a00 */
[C---:B-1----:R-:W-:Y:S07]  /*98080*/  HMMA.1688.F32.TF32 R84, R16.reuse, R112, R212 ;  /* 0x000000701054723c */ /* 0x042fee00000810d4 */
        /* <DEDUP_REMOVED lines=36> */
[----:B------:R-:W-:Y:S04]  /*982d0*/  STL.64 [R1+0x8878], R150 ;  /* 0x0088789601007387 */ /* 0x000fe80000100a00 */
[----:B------:R-:W-:Y:S04]  /*982e0*/  STL.64 [R1+0x8870], R148 ;  /* 0x0088709401007387 */ /* 0x000fe80000100a00 */
[----:B------:R-:W-:Y:S04]  /*982f0*/  STL.64 [R1+0x16b0], R8 ;  /* 0x0016b00801007387 */ /* 0x000fe80000100a00 */
[----:B------:R2:W-:Y:S01]  /*98300*/  STL.64 [R1+0x16b8], R10 ;  /* 0x0016b80a01007387 */ /* 0x0005e20000100a00 */
[C---:B-1----:R-:W-:Y:S06]  /*98310*/  HMMA.1688.F32.TF32 R12, R16.reuse, R152, R4 ;  /* 0x00000098100c723c */ /* 0x042fec0000081004 */
[C---:B--2---:R-:W-:Y:S06]  /*98320*/  HMMA.1688.F32.TF32 R8, R16.reuse, R156, R36 ;  /* 0x0000009c1008723c */ /* 0x044fec0000081024 */
[C---:B------:R-:W-:Y:S11]  /*98330*/  HMMA.1688.F32.TF32 R4, R16.reuse, R160, R32 ;  /* 0x000000a01004723c */ /* 0x040ff60000081020 */
        /* <DEDUP_REMOVED lines=238> */
[----:B------:R-:W3:Y:S01]  /*99220*/  LDL.LU.64 R20, [R1+0x88b0] ;  /* 0x0088b00001147983 */ /* 0x000ee20000300a00 */
[----:B------:R-:W-:-:S15]  /*99230*/  HMMA.1688.F32.TF32 R16, R16, R248, R148 ;  /* 0x000000f81010723c */ /* 0x000fde0000081094 */
[----:B------:R-:W-:-:S08]  /*99240*/  NOP ;  /* 0x0000000000007918 */ /* 0x000fd00000000000 */
[----:B------:R-:W-:Y:S04]  /*99250*/  STL.64 [R1+0x2180], R16 ;  /* 0x0021801001007387 */ /* 0x000fe80000100a00 */
[----:B------:R1:W-:Y:S01]  /*99260*/  STL.64 [R1+0x2188], R18 ;  /* 0x0021881201007387 */ /* 0x0003e20000100a00 */
[C---:B---3--:R-:W-:Y:S06]  /*99270*/  HMMA.1688.F32.TF32 R144, R20.reuse, R40, R144 ;  /* 0x000000281490723c */ /* 0x048fec0000081090 */
[C---:B------:R-:W-:Y:S06]  /*99280*/  HMMA.1688.F32.TF32 R140, R20.reuse, R44, R140 ;  /* 0x0000002c148c723c */ /* 0x040fec000008108c */
[C---:B-1----:R-:W-:Y:S06]  /*99290*/  HMMA.1688.F32.TF32 R16, R20.reuse, R48, R84 ;  /* 0x000000301410723c */ /* 0x042fec0000081054 */
        /* <DEDUP_REMOVED lines=16> */
[C---:B---3--:R-:W-:Y:S06]  /*993a0*/  HMMA.1688.F32.TF32 R8, R20.reuse, R68, R32 ;  /* 0x000000441408723c */ /* 0x048fec0000081020 */
[C---:B----4-:R-:W-:Y:S11]  /*993b0*/  HMMA.1688.F32.TF32 R4, R20.reuse, R72, R28 ;  /* 0x000000481404723c */ /* 0x050ff6000008101c */
        /* <DEDUP_REMOVED lines=9> */
[----:B------:R-:W3:-:S15]  /*99450*/  LDL.LU R24, [R1+0x6c0] ;  /* 0x0006c00001187983 */ /* 0x000ede0000300800 */
[----:B------:R-:W-:-:S06]  /*99460*/  NOP ;  /* 0x0000000000007918 */ /* 0x000fcc0000000000 */
        /* <DEDUP_REMOVED lines=13> */
[----:B-1----:R-:W3:Y:S04]  /*99540*/  LDL.LU R4, [R1+0x3c0] ;  /* 0x0003c00001047983 */ /* 0x002ee80000300800 */
        /* <DEDUP_REMOVED lines=50> */
[----:B------:R-:W2:Y:S01]  /*99870*/  LDL.LU.64 R84, [R1+0x88a0] ;  /* 0x0088a00001547983 */ /* 0x000ea20000300a00 */
[C---:B-----5:R-:W-:Y:S06]  /*99880*/  HMMA.1688.F32.TF32 R72, R20.reuse, R88, R72 ;  /* 0x000000581448723c */ /* 0x060fec0000081048 */
[C---:B---3--:R-:W-:Y:S01]  /*99890*/  HMMA.1688.F32.TF32 R16, R20.reuse, R92, R16 ;  /* 0x0000005c1410723c */ /* 0x048fe20000081010 */
[----:B------:R-:W-:Y:S04]  /*998a0*/  STL.64 [R1+0x8838], R82 ;  /* 0x0088385201007387 */ /* 0x000fe80000100a00 */
[----:B------:R-:W-:Y:S01]  /*998b0*/  STL.64 [R1+0x8830], R80 ;  /* 0x0088305001007387 */ /* 0x000fe20000100a00 */
[C---:B----4-:R-:W-:Y:S06]  /*998c0*/  HMMA.1688.F32.TF32 R12, R20.reuse, R108, R12 ;  /* 0x0000006c140c723c */ /* 0x050fec000008100c */
[----:B--2---:R-:W-:Y:S01]  /*998d0*/  HMMA.1688.F32.TF32 R76, R20, R84, R76 ;  /* 0x00000054144c723c */ /* 0x004fe2000008104c */
[----:B------:R-:W-:Y:S05]  /*998e0*/  STL.64 [R1+0x8828], R86 ;  /* 0x0088285601007387 */ /* 0x000fea0000100a00 */
[----:B------:R-:W-:-:S15]  /*998f0*/  STL.64 [R1+0x8820], R84 ;  /* 0x0088205401007387 */ /* 0x000fde0000100a00 */
        /* <DEDUP_REMOVED lines=35> */
[C---:B------:R-:W-:Y:S06]  /*99b30*/  HMMA.1688.F32.TF32 R8, R20.reuse, R120, R36 ;  /* 0x000000781408723c */ /* 0x040fec0000081024 */
[C---:B------:R-:W-:Y:S05]  /*99b40*/  HMMA.1688.F32.TF32 R4, R20.reuse, R124, R32 ;  /* 0x0000007c1404723c */ /* 0x040fea0000081020 */
        /* <DEDUP_REMOVED lines=8> */
[----:B------:R1:W-:Y:S04]  /*99bd0*/  STL.64 [R1+0x6e0], R4 ;  /* 0x0006e00401007387 */ /* 0x0003e80000100a00 */
[----:B------:R2:W-:Y:S04]  /*99be0*/  STL.64 [R1+0x6e8], R6 ;  /* 0x0006e80601007387 */ /* 0x0005e80000100a00 */
[----:B-1----:R-:W3:Y:S08]  /*99bf0*/  LDL.LU R4, [R1+0x5a0] ;  /* 0x0005a00001047983 */ /* 0x002ef00000300800 */
        /* <DEDUP_REMOVED lines=71> */
[----:B-----5:R-:W5:Y:S04]  /*9a070*/  LDL.LU R8, [R1+0x5b0] ;  /* 0x0005b00001087983 */ /* 0x020f680000300800 */
        /* <DEDUP_REMOVED lines=45> */
[C---:B-----5:R-:W-:Y:S06]  /*9a350*/  HMMA.1688.F32.TF32 R8, R20.reuse, R200, R8 ;  /* 0x000000c81408723c */ /* 0x060fec0000081008 */
[C---:B------:R-:W-:Y:S06]  /*9a360*/  HMMA.1688.F32.TF32 R4, R20.reuse, R204, R4 ;  /* 0x000000cc1404723c */ /* 0x040fec0000081004 */
[----:B---3--:R-:W-:-:S15]  /*9a370*/  HMMA.1688.F32.TF32 R24, R20, R148, R24 ;  /* 0x000000941418723c */ /* 0x008fde0000081018 */
[----:B------:R-:W-:-:S08]  /*9a380*/  NOP ;  /* 0x0000000000007918 */ /* 0x000fd00000000000 */
[----:B------:R-:W-:Y:S04]  /*9a390*/  STL.64 [R1+0x680], R24 ;  /* 0x0006801801007387 */ /* 0x000fe80000100a00 */
[----:B------:R1:W-:Y:S04]  /*9a3a0*/  STL.64 [R1+0x688], R26 ;  /* 0x0006881a01007387 */ /* 0x0003e80000100a00 */
[----:B-1----:R-:W3:Y:S04]  /*9a3b0*/  LDL.LU.64 R26, [R1+0x8868] ;  /* 0x00886800011a7983 */ /* 0x002ee80000300a00 */
[----:B------:R-:W3:Y:S04]  /*9a3c0*/  LDL.LU.64 R24, [R1+0x8860] ;  /* 0x0088600001187983 */ /* 0x000ee80000300a00 */
        /* <DEDUP_REMOVED lines=46> */
[----:B------:R-:W5:Y:S01]  /*9a6b0*/  LDL.LU R32, [R1+0x2020] ;  /* 0x0020200001207983 */ /* 0x000f620000300800 */
[----:B-1----:R-:W-:-:S15]  /*9a6c0*/  HMMA.1688.F32.TF32 R4, R20, R216, R28 ;  /* 0x000000d81404723c */ /* 0x002fde000008101c */
[----:B------:R-:W-:-:S08]  /*9a6d0*/  NOP ;  /* 0x0000000000007918 */ /* 0x000fd00000000000 */
[----:B------:R1:W-:Y:S04]  /*9a6e0*/  STL.64 [R1+0x570], R4 ;  /* 0x0005700401007387 */ /* 0x0003e80000100a00 */
[----:B------:R4:W-:Y:S04]  /*9a6f0*/  STL.64 [R1+0x578], R6 ;  /* 0x0005780601007387 */ /* 0x0009e80000100a00 */
[----:B------:R-:W5:Y:S04]  /*9a700*/  LDL.LU R33, [R1+0x2024] ;  /* 0x0020240001217983 */ /* 0x000f680000300800 */
[----:B------:R-:W5:Y:S04]  /*9a710*/  LDL.LU R34, [R1+0x2028] ;  /* 0x0020280001227983 */ /* 0x000f680000300800 */
[----:B------:R-:W5:Y:S04]  /*9a720*/  LDL.LU R35, [R1+0x202c] ;  /* 0x00202c0001237983 */ /* 0x000f680000300800 */
[----:B------:R-:W2:Y:S04]  /*9a730*/  LDL.LU R36, [R1+0x2030] ;  /* 0x0020300001247983 */ /* 0x000ea80000300800 */
[----:B------:R-:W2:Y:S04]  /*9a740*/  LDL.LU R37, [R1+0x2034] ;  /* 0x0020340001257983 */ /* 0x000ea80000300800 */
[----:B------:R-:W2:Y:S04]  /*9a750*/  LDL.LU R38, [R1+0x2038] ;  /* 0x0020380001267983 */ /* 0x000ea80000300800 */
[----:B------:R-:W2:Y:S04]  /*9a760*/  LDL.LU R39, [R1+0x203c] ;  /* 0x00203c0001277983 */ /* 0x000ea80000300800 */
[----:B-1----:R-:W5:Y:S04]  /*9a770*/  LDL.LU R4, [R1+0x2040] ;  /* 0x0020400001047983 */ /* 0x002f680000300800 */
[----:B------:R-:W5:Y:S04]  /*9a780*/  LDL.LU R5, [R1+0x2044] ;  /* 0x0020440001057983 */ /* 0x000f680000300800 */
[----:B----4-:R-:W5:Y:S04]  /*9a790*/  LDL.LU R6, [R1+0x2048] ;  /* 0x0020480001067983 */ /* 0x010f680000300800 */
[----:B------:R-:W5:Y:S04]  /*9a7a0*/  LDL.LU R7, [R1+0x204c] ;  /* 0x00204c0001077983 */ /* 0x000f680000300800 */
        /* <DEDUP_REMOVED lines=48> */
[----:B------:R-:W-:Y:S04]  /*9aab0*/  STL.64 [R1+0x8768], R218 ;  /* 0x008768da01007387 */ /* 0x000fe80000100a00 */
[----:B------:R-:W-:Y:S04]  /*9aac0*/  STL.64 [R1+0x8760], R216 ;  /* 0x008760d801007387 */ /* 0x000fe80000100a00 */
[----:B------:R-:W-:Y:S04]  /*9aad0*/  STL.64 [R1+0x8758], R222 ;  /* 0x008758de01007387 */ /* 0x000fe80000100a00 */
[----:B------:R-:W-:Y:S01]  /*9aae0*/  STL.64 [R1+0x8750], R220 ;  /* 0x008750dc01007387 */ /* 0x000fe20000100a00 */
[C---:B-----5:R-:W-:Y:S06]  /*9aaf0*/  HMMA.1688.F32.TF32 R96, R20.reuse, R224, R96 ;  /* 0x000000e01460723c */ /* 0x060fec0000081060 */
[C---:B----4-:R-:W-:Y:S06]  /*9ab00*/  HMMA.1688.F32.TF32 R100, R20.reuse, R220, R100 ;  /* 0x000000dc1464723c */ /* 0x050fec0000081064 */
[C---:B---3--:R-:W-:Y:S06]  /*9ab10*/  HMMA.1688.F32.TF32 R92, R20.reuse, R228, R92 ;  /* 0x000000e4145c723c */ /* 0x048fec000008105c */
[C---:B--2---:R-:W-:Y:S06]  /*9ab20*/  HMMA.1688.F32.TF32 R88, R20.reuse, R232, R88 ;  /* 0x000000e81458723c */ /* 0x044fec0000081058 */
[C---:B------:R-:W-:Y:S06]  /*9ab30*/  HMMA.1688.F32.TF32 R80, R20.reuse, R240, R80 ;  /* 0x000000f01450723c */ /* 0x040fec0000081050 */
[C---:B------:R-:W-:Y:S06]  /*9ab40*/  HMMA.1688.F32.TF32 R84, R20.reuse, R236, R84 ;  /* 0x000000ec1454723c */ /* 0x040fec0000081054 */
[----:B------:R-:W-:Y:S06]  /*9ab50*/  HMMA.1688.F32.TF32 R76, R20, R244, R76 ;  /* 0x000000f4144c723c */ /* 0x000fec000008104c */
[----:B------:R-:W-:Y:S01]  /*9ab60*/  HMMA.1688.F32.TF32 R16, R24, R40, R16 ;  /* 0x000000281810723c */ /* 0x000fe20000081010 */
[----:B------:R-:W-:Y:S04]  /*9ab70*/  STL.64 [R1+0x560], R100 ;  /* 0x0005606401007387 */ /* 0x000fe80000100a00 */
[----:B------:R-:W-:Y:S04]  /*9ab80*/  STL.64 [R1+0x568], R102 ;  /* 0x0005686601007387 */ /* 0x000fe80000100a00 */
[----:B------:R-:W-:Y:S04]  /*9ab90*/  STL.64 [R1+0x8748], R226 ;  /* 0x008748e201007387 */ /* 0x000fe80000100a00 */
[----:B------:R-:W-:Y:S01]  /*9aba0*/  STL.64 [R1+0x8740], R224 ;  /* 0x008740e001007387 */ /* 0x000fe20000100a00 */
[----:B------:R-:W-:Y:S03]  /*9abb0*/  HMMA.1688.F32.TF32 R20, R20, R248, R72 ;  /* 0x000000f81414723c */ /* 0x000fe60000081048 */
[----:B------:R-:W-:Y:S04]  /*9abc0*/  STL.64 [R1+0x550], R96 ;  /* 0x0005506001007387 */ /* 0x000fe80000100a00 */
[----:B------:R-:W-:Y:S04]  /*9abd0*/  STL.64 [R1+0x558], R98 ;  /* 0x0005586201007387 */ /* 0x000fe80000100a00 */
[----:B------:R-:W-:Y:S04]  /*9abe0*/  STL.64 [R1+0x8738], R230 ;  /* 0x008738e601007387 */ /* 0x000fe80000100a00 */
[----:B------:R-:W-:Y:S01]  /*9abf0*/  STL.64 [R1+0x8730], R228 ;  /* 0x008730e401007387 */ /* 0x000fe20000100a00 */
[C---:B------:R-:W-:Y:S03]  /*9ac00*/  HMMA.1688.F32.TF32 R12, R24.reuse, R44, R12 ;  /* 0x0000002c180c723c */ /* 0x040fe6000008100c */
[----:B------:R-:W-:Y:S04]  /*9ac10*/  STL.64 [R1+0x540], R92 ;  /* 0x0005405c01007387 */ /* 0x000fe80000100a00 */
[----:B------:R-:W-:Y:S04]  /*9ac20*/  STL.64 [R1+0x548], R94 ;  /* 0x0005485e01007387 */ /* 0x000fe80000100a00 */
[----:B------:R-:W-:Y:S01]  /*9ac30*/  STL.64 [R1+0x8728], R234 ;  /* 0x008728ea01007387 */ /* 0x000fe20000100a00 */
[C---:B------:R-:W-:Y:S03]  /*9ac40*/  HMMA.1688.F32.TF32 R8, R24.reuse, R48, R8 ;  /* 0x000000301808723c */ /* 0x040fe60000081008 */
        /* <DEDUP_REMOVED lines=176> */
[----:B------:R-:W2:Y:S02]  /*9b750*/  LDL.LU.64 R80, [R1+0x8830] ;  /* 0x0088300001507983 */ /* 0x000ea40000300a00 */
        /* <DEDUP_REMOVED lines=62> */
[C---:B-1----:R-:W-:Y:S02]  /*9bb40*/  HMMA.1688.F32.TF32 R20, R24.reuse, R128, R228 ;  /* 0x000000801814723c */ /* 0x042fe400000810e4 */
[----:B------:R-:W-:Y:S04]  /*9bb50*/  STL.64 [R1+0x2090], R236 ;  /* 0x002090ec01007387 */ /* 0x000fe80000100a00 */
[----:B------:R-:W-:Y:S04]  /*9bb60*/  STL.64 [R1+0x2098], R238 ;  /* 0x002098ee01007387 */ /* 0x000fe80000100a00 */
[----:B------:R-:W-:Y:S04]  /*9bb70*/  STL.64 [R1+0x2080], R232 ;  /* 0x002080e801007387 */ /* 0x000fe80000100a00 */
[----:B------:R-:W-:Y:S09]  /*9bb80*/  STL.64 [R1+0x2088], R234 ;  /* 0x002088ea01007387 */ /* 0x000ff20000100a00 */
        /* <DEDUP_REMOVED lines=16> */
[C---:B-1----:R-:W-:Y:S06]  /*9bc90*/  HMMA.1688.F32.TF32 R20, R24.reuse, R164, R16 ;  /* 0x000000a41814723c */ /* 0x042fec0000081010 */
[C---:B------:R-:W-:Y:S06]  /*9bca0*/  HMMA.1688.F32.TF32 R16, R24.reuse, R168, R12 ;  /* 0x000000a81810723c */ /* 0x040fec000008100c */
[C---:B------:R-:W-:Y:S01]  /*9bcb0*/  HMMA.1688.F32.TF32 R12, R24.reuse, R172, R8 ;  /* 0x000000ac180c723c */ /* 0x040fe20000081008 */
        /* <DEDUP_REMOVED lines=13> */
[C---:B-1----:R-:W-:Y:S06]  /*9bd90*/  HMMA.1688.F32.TF32 R12, R24.reuse, R184, R32 ;  /* 0x000000b8180c723c */ /* 0x042fec0000081020 */
[C---:B---3--:R-:W-:Y:S01]  /*9bda0*/  HMMA.1688.F32.TF32 R4, R24.reuse, R188, R28 ;  /* 0x000000bc1804723c */ /* 0x048fe2000008101c */
[----:B------:R1:W-:Y:S04]  /*9bdb0*/  STL.64 [R1+0x1ea0], R8 ;  /* 0x001ea00801007387 */ /* 0x0003e80000100a00 */
[----:B------:R3:W-:Y:S04]  /*9bdc0*/  STL.64 [R1+0x1ea8], R10 ;  /* 0x001ea80a01007387 */ /* 0x0007e80000100a00 */
[----:B-1----:R-:W2:Y:S08]  /*9bdd0*/  LDL.LU R8, [R1+0x1c60] ;  /* 0x001c600001087983 */ /* 0x002eb00000300800 */
[----:B------:R1:W-:Y:S04]  /*9bde0*/  STL.64 [R1+0x1e90], R12 ;  /* 0x001e900c01007387 */ /* 0x0003e80000100a00 */
[----:B------:R4:W-:Y:S04]  /*9bdf0*/  STL.64 [R1+0x1e98], R14 ;  /* 0x001e980e01007387 */ /* 0x0009e80000100a00 */
        /* <DEDUP_REMOVED lines=169> */
[----:B------:R-:W-:Y:S03]  /*9c890*/  HMMA.1688.F32.TF32 R20, R24, R248, R20 ;  /* 0x000000f81814723c */ /* 0x000fe60000081014 */
[----:B------:R-:W-:Y:S04]  /*9c8a0*/  STL.64 [R1+0x86d8], R250 ;  /* 0x0086d8fa01007387 */ /* 0x000fe80000100a00 */
[----:B------:R-:W-:-:S15]  /*9c8b0*/  STL.64 [R1+0x86d0], R248 ;  /* 0x0086d0f801007387 */ /* 0x000fde0000100a00 */
[----:B------:R-:W-:-:S01]  /*9c8c0*/  NOP ;  /* 0x0000000000007918 */ /* 0x000fc20000000000 */
[----:B------:R-:W-:Y:S04]  /*9c8d0*/  STL.64 [R1+0x1d20], R20 ;  /* 0x001d201401007387 */ /* 0x000fe80000100a00 */
[----:B------:R-:W-:Y:S04]  /*9c8e0*/  STL.64 [R1+0x1d28], R22 ;  /* 0x001d281601007387 */ /* 0x000fe80000100a00 */
[----:B------:R-:W-:Y:S01]  /*9c8f0*/  STL.64 [R1+0x86b8], R46 ;  /* 0x0086b82e01007387 */ /* 0x000fe20000100a00 */
[C---:B---3--:R-:W-:Y:S06]  /*9c900*/  HMMA.1688.F32.TF32 R16, R28.reuse, R40, R16 ;  /* 0x000000281c10723c */ /* 0x048fec0000081010 */
[C---:B------:R-:W-:Y:S06]  /*9c910*/  HMMA.1688.F32.TF32 R12, R28.reuse, R44, R12 ;  /* 0x0000002c1c0c723c */ /* 0x040fec000008100c */
[C---:B------:R-:W-:Y:S06]  /*9c920*/  HMMA.1688.F32.TF32 R8, R28.reuse, R48, R8 ;  /* 0x000000301c08723c */ /* 0x040fec0000081008 */
[C---:B------:R-:W-:Y:S05]  /*9c930*/  HMMA.1688.F32.TF32 R4, R28.reuse, R52, R4 ;  /* 0x000000341c04723c */ /* 0x040fea0000081004 */
        /* <DEDUP_REMOVED lines=80> */
[----:B------:R-:W4:Y:S04]  /*9ce40*/  LDL.LU R63, [R1+0x1c2c] ;  /* 0x001c2c00013f7983 */ /* 0x000f280000300800 */
[----:B------:R-:W-:Y:S04]  /*9ce50*/  STL.64 [R1+0x8668], R66 ;  /* 0x0086684201007387 */ /* 0x000fe80000100a00 */
[----:B------:R-:W-:Y:S01]  /*9ce60*/  STL.64 [R1+0x8660], R64 ;  /* 0x0086604001007387 */ /* 0x000fe20000100a00 */
[C---:B--2---:R-:W-:Y:S06]  /*9ce70*/  HMMA.1688.F32.TF32 R56, R28.reuse, R68, R56 ;  /* 0x000000441c38723c */ /* 0x044fec0000081038 */
[C---:B---3--:R-:W-:Y:S06]  /*9ce80*/  HMMA.1688.F32.TF32 R52, R28.reuse, R72, R52 ;  /* 0x000000481c34723c */ /* 0x048fec0000081034 */
[C---:B-----5:R-:W-:Y:S06]  /*9ce90*/  HMMA.1688.F32.TF32 R48, R28.reuse, R76, R48 ;  /* 0x0000004c1c30723c */ /* 0x060fec0000081030 */
[C---:B----4-:R-:W-:Y:S06]  /*9cea0*/  HMMA.1688.F32.TF32 R60, R28.reuse, R64, R60 ;  /* 0x000000401c3c723c */ /* 0x050fec000008103c */
        /* <DEDUP_REMOVED lines=17> */
[C---:B------:R-:W-:Y:S06]  /*9cfc0*/  HMMA.1688.F32.TF32 R16, R28.reuse, R96, R16 ;  /* 0x000000601c10723c */ /* 0x040fec0000081010 */
[C---:B-1----:R-:W-:Y:S06]  /*9cfd0*/  HMMA.1688.F32.TF32 R48, R28.reuse, R80, R44 ;  /* 0x000000501c30723c */ /* 0x042fec000008102c */
[C---:B------:R-:W-:Y:S06]  /*9cfe0*/  HMMA.1688.F32.TF32 R44, R28.reuse, R84, R248 ;  /* 0x000000541c2c723c */ /* 0x040fec00000810f8 */
[C---:B------:R-:W-:Y:S11]  /*9cff0*/  HMMA.1688.F32.TF32 R12, R28.reuse, R100, R12 ;  /* 0x000000641c0c723c */ /* 0x040ff6000008100c */
        /* <DEDUP_REMOVED lines=15> */
[----:B------:R1:W-:Y:S04]  /*9d0f0*/  STL.64 [R1+0xb8], R14 ;  /* 0x0000b80e01007387 */ /* 0x0003e80000100a00 */
[----:B------:R-:W-:Y:S04]  /*9d100*/  STL.64 [R1+0x8030], R24 ;  /* 0x0080301801007387 */ /* 0x000fe80000100a00 */
[----:B------:R-:W-:Y:S04]  /*9d110*/  STL.64 [R1+0x8048], R22 ;  /* 0x0080481601007387 */ /* 0x000fe80000100a00 */
[----:B------:R-:W-:Y:S04]  /*9d120*/  STL.64 [R1+0x8040], R20 ;  /* 0x0080401401007387 */ /* 0x000fe80000100a00 */
        /* <DEDUP_REMOVED lines=52> */
[C---:B-1----:R-:W-:Y:S03]  /*9d470*/  HMMA.1688.F32.TF32 R12, R28.reuse, R116, R32 ;  /* 0x000000741c0c723c */ /* 0x042fe60000081020 */
        /* <DEDUP_REMOVED lines=8> */
[----:B------:R-:W-:Y:S04]  /*9d500*/  STL [R1+0x8004], R12 ;  /* 0x0080040c01007387 */ /* 0x000fe80000100800 */
[----:B------:R-:W-:Y:S04]  /*9d510*/  STL [R1+0x8000], R13 ;  /* 0x0080000d01007387 */ /* 0x000fe80000100800 */
[----:B------:R-:W-:Y:S04]  /*9d520*/  STL [R1+0x7ffc], R14 ;  /* 0x007ffc0e01007387 */ /* 0x000fe80000100800 */
[----:B------:R3:W-:Y:S02]  /*9d530*/  STL [R1+0x7ff8], R15 ;  /* 0x007ff80f01007387 */ /* 0x0007e40000100800 */
[C---:B---3--:R-:W-:Y:S06]  /*9d540*/  HMMA.1688.F32.TF32 R12, R28.reuse, R124, R72 ;  /* 0x0000007c1c0c723c */ /* 0x048fec0000081048 */
[C---:B----4-:R-:W-:Y:S06]  /*9d550*/  HMMA.1688.F32.TF32 R16, R28.reuse, R120, R76 ;  /* 0x000000781c10723c */ /* 0x050fec000008104c */
[----:B-----5:R-:W-:-:S15]  /*9d560*/  HMMA.1688.F32.TF32 R20, R28, R128, R68 ;  /* 0x000000801c14723c */ /* 0x020fde0000081044 */
[----:B------:R-:W-:-:S02]  /*9d570*/  NOP ;  /* 0x0000000000007918 */ /* 0x000fc40000000000 */
[----:B------:R-:W-:Y:S04]  /*9d580*/  STL.64 [R1+0x3a0], R16 ;  /* 0x0003a01001007387 */ /* 0x000fe80000100a00 */
[----:B------:R2:W-:Y:S04]  /*9d590*/  STL.64 [R1+0x3a8], R18 ;  /* 0x0003a81201007387 */ /* 0x0005e80000100a00 */
[----:B------:R-:W-:Y:S04]  /*9d5a0*/  STL.64 [R1+0x390], R12 ;  /* 0x0003900c01007387 */ /* 0x000fe80000100a00 */
[----:B------:R1:W-:Y:S01]  /*9d5b0*/  STL.64 [R1+0x398], R14 ;  /* 0x0003980e01007387 */ /* 0x0003e20000100a00 */
[C---:B--2---:R-:W-:Y:S06]  /*9d5c0*/  HMMA.1688.F32.TF32 R16, R28.reuse, R132, R64 ;  /* 0x000000841c10723c */ /* 0x044fec0000081040 */
[C---:B-1----:R-:W-:Y:S01]  /*9d5d0*/  HMMA.1688.F32.TF32 R12, R28.reuse, R136, R60 ;  /* 0x000000881c0c723c */ /* 0x042fe2000008103c */
        /* <DEDUP_REMOVED lines=11> */
[----:B------:R-:W-:Y:S08]  /*9d690*/  STL.64 [R1+0x8628], R150 ;  /* 0x0086289601007387 */ /* 0x000ff00000100a00 */
[----:B------:R-:W-:Y:S04]  /*9d6a0*/  STL.64 [R1+0x340], R16 ;  /* 0x0003401001007387 */ /* 0x000fe80000100a00 */
[----:B------:R-:W-:Y:S04]  /*9d6b0*/  STL.64 [R1+0x348], R18 ;  /* 0x0003481201007387 */ /* 0x000fe80000100a00 */
[----:B------:R-:W-:Y:S04]  /*9d6c0*/  STL.64 [R1+0x8620], R148 ;  /* 0x0086209401007387 */ /* 0x000fe80000100a00 */
[----:B------:R-:W-:Y:S04]  /*9d6d0*/  STL.64 [R1+0x330], R12 ;  /* 0x0003300c01007387 */ /* 0x000fe80000100a00 */
[----:B------:R1:W-:Y:S02]  /*9d6e0*/  STL.64 [R1+0x338], R14 ;  /* 0x0003380e01007387 */ /* 0x0003e40000100a00 */
[C---:B-1----:R-:W-:Y:S02]  /*9d6f0*/  HMMA.1688.F32.TF32 R12, R28.reuse, R152, R44 ;  /* 0x000000981c0c723c */ /* 0x042fe4000008102c */
[----:B------:R-:W-:Y:S04]  /*9d700*/  STL.64 [R1+0x8618], R154 ;  /* 0x0086189a01007387 */ /* 0x000fe80000100a00 */
[----:B------:R-:W-:Y:S01]  /*9d710*/  STL.64 [R1+0x8610], R152 ;  /* 0x0086109801007387 */ /* 0x000fe20000100a00 */
[C---:B------:R-:W-:Y:S06]  /*9d720*/  HMMA.1688.F32.TF32 R8, R28.reuse, R160, R8 ;  /* 0x000000a01c08723c */ /* 0x040fec0000081008 */
[C---:B------:R-:W-:Y:S10]  /*9d730*/  HMMA.1688.F32.TF32 R4, R28.reuse, R164, R4 ;  /* 0x000000a41c04723c */ /* 0x040ff40000081004 */
[----:B------:R-:W-:Y:S04]  /*9d740*/  STL.64 [R1+0x320], R12 ;  /* 0x0003200c01007387 */ /* 0x000fe80000100a00 */
[----:B------:R1:W-:Y:S02]  /*9d750*/  STL.64 [R1+0x328], R14 ;  /* 0x0003280e01007387 */ /* 0x0003e40000100a00 */
[----:B-1----:R-:W-:-:S15]  /*9d760*/  HMMA.1688.F32.TF32 R12, R28, R156, R248 ;  /* 0x0000009c1c0c723c */ /* 0x002fde00000810f8 */
[----:B------:R-:W-:-:S08]  /*9d770*/  NOP ;  /* 0x0000000000007918 */ /* 0x000fd00000000000 */
[----:B------:R-:W-:Y:S01]  /*9d780*/  STL.64 [R1+0x310], R12 ;  /* 0x0003100c01007387 */ /* 0x000fe20000100a00 */
[----:B------:R-:W-:-:S03]  /*9d790*/  IMAD.MOV.U32 R16, RZ, RZ, R15 ;  /* 0x000000ffff107224 */ /* 0x000fc600078e000f */
[----:B------:R-:W-:Y:S04]  /*9d7a0*/  STL [R1+0x318], R14 ;  /* 0x0003180e01007387 */ /* 0x000fe80000100800 */
[----:B------:R-:W-:Y:S04]  /*9d7b0*/  STL.64 [R1+0x8608], R158 ;  /* 0x0086089e01007387 */ /* 0x000fe80000100a00 */
[----:B------:R-:W-:Y:S04]  /*9d7c0*/  STL.64 [R1+0x8600], R156 ;  /* 0x0086009c01007387 */ /* 0x000fe80000100a00 */
[----:B------:R1:W-:Y:S04]  /*9d7d0*/  STL [R1+0x8018], R16 ;  /* 0x0080181001007387 */ /* 0x0003e80000100800 */
[----:B------:R-:W-:Y:S04]  /*9d7e0*/  STL.64 [R1+0x85f8], R162 ;  /* 0x0085f8a201007387 */ /* 0x000fe80000100a00 */
[----:B------:R-:W-:Y:S04]  /*9d7f0*/  STL.64 [R1+0x85f0], R160 ;  /* 0x0085f0a001007387 */ /* 0x000fe80000100a00 */
[----:B------:R-:W-:Y:S04]  /*9d800*/  STL.64 [R1+0x300], R8 ;  /* 0x0003000801007387 */ /* 0x000fe80000100a00 */
[----:B------:R-:W-:Y:S04]  /*9d810*/  STL.64 [R1+0x308], R10 ;  /* 0x0003080a01007387 */ /* 0x000fe80000100a00 */
[----:B------:R-:W-:Y:S04]  /*9d820*/  STL.64 [R1+0x2f0], R4 ;  /* 0x0002f00401007387 */ /* 0x000fe80000100a00 */
[----:B------:R2:W-:Y:S01]  /*9d830*/  STL [R1+0x2f8], R6 ;  /* 0x0002f80601007387 */ /* 0x0005e20000100800 */
[----:B-1----:R-:W-:-:S02]  /*9d840*/  IMAD.MOV.U32 R16, RZ, RZ, R7 ;  /* 0x000000ffff107224 */ /* 0x002fc400078e0007 */
[C---:B--2---:R-:W-:Y:S01]  /*9d850*/  HMMA.1688.F32.TF32 R4, R28.reuse, R168, R36 ;  /* 0x000000a81c04723c */ /* 0x044fe20000081024 */
[----:B------:R-:W-:Y:S04]  /*9d860*/  STL.64 [R1+0x85e8], R166 ;  /* 0x0085e8a601007387 */ /* 0x000fe80000100a00 */
[----:B------:R-:W-:Y:S04]  /*9d870*/  STL.64 [R1+0x85e0], R164 ;  /* 0x0085e0a401007387 */ /* 0x000fe80000100a00 */
[----:B------:R-:W-:Y:S04]  /*9d880*/  STL [R1+0x801c], R16 ;  /* 0x00801c1001007387 */ /* 0x000fe80000100800 */
[----:B------:R-:W-:Y:S04]  /*9d890*/  STL.64 [R1+0x85d8], R170 ;  /* 0x0085d8aa01007387 */ /* 0x000fe80000100a00 */
[----:B------:R-:W-:Y:S06]  /*9d8a0*/  STL.64 [R1+0x85d0], R168 ;  /* 0x0085d0a801007387 */ /* 0x000fec0000100a00 */
[----:B------:R-:W-:Y:S04]  /*9d8b0*/  STL.64 [R1+0x2e0], R4 ;  /* 0x0002e00401007387 */ /* 0x000fe80000100a00 */
[----:B------:R1:W-:Y:S02]  /*9d8c0*/  STL.64 [R1+0x2e8], R6 ;  /* 0x0002e80601007387 */ /* 0x0003e40000100a00 */
[----:B-1----:R-:W-:-:S15]  /*9d8d0*/  HMMA.1688.F32.TF32 R4, R28, R172, R32 ;  /* 0x000000ac1c04723c */ /* 0x002fde0000081020 */
[----:B------:R-:W-:-:S08]  /*9d8e0*/  NOP ;  /* 0x0000000000007918 */ /* 0x000fd00000000000 */
[----:B------:R1:W-:Y:S04]  /*9d8f0*/  STL [R1+0x2dc], R7 ;  /* 0x0002dc0701007387 */ /* 0x0003e80000100800 */
[----:B------:R-:W2:Y:S04]  /*9d900*/  LDL.LU R32, [R1+0x1a80] ;  /* 0x001a800001207983 */ /* 0x000ea80000300800 */
[----:B------:R-:W2:Y:S04]  /*9d910*/  LDL.LU R33, [R1+0x1a84] ;  /* 0x001a840001217983 */ /* 0x000ea80000300800 */
[----:B------:R-:W2:Y:S04]  /*9d920*/  LDL.LU R34, [R1+0x1a88] ;  /* 0x001a880001227983 */ /* 0x000ea80000300800 */
[----:B------:R-:W2:Y:S04]  /*9d930*/  LDL.LU R35, [R1+0x1a8c] ;  /* 0x001a8c0001237983 */ /* 0x000ea80000300800 */
[----:B------:R-:W3:Y:S04]  /*9d940*/  LDL.LU R36, [R1+0x1a90] ;  /* 0x001a900001247983 */ /* 0x000ee80000300800 */
[----:B------:R-:W3:Y:S04]  /*9d950*/  LDL.LU R37, [R1+0x1a94] ;  /* 0x001a940001257983 */ /* 0x000ee80000300800 */
[----:B------:R-:W3:Y:S01]  /*9d960*/  LDL.LU R38, [R1+0x1a98] ;  /* 0x001a980001267983 */ /* 0x000ee20000300800 */
[----:B------:R-:W-:-:S03]  /*9d970*/  IMAD.MOV.U32 R17, RZ, RZ, R4 ;  /* 0x000000ffff117224 */ /* 0x000fc600078e0004 */
[----:B------:R-:W3:Y:S01]  /*9d980*/  LDL.LU R39, [R1+0x1a9c] ;  /* 0x001a9c0001277983 */ /* 0x000ee20000300800 */
[----:B------:R-:W-:-:S03]  /*9d990*/  IMAD.MOV.U32 R18, RZ, RZ, R5 ;  /* 0x000000ffff127224 */ /* 0x000fc600078e0005 */
[----:B------:R-:W4:Y:S01]  /*9d9a0*/  LDL.LU R4, [R1+0x1aa0] ;  /* 0x001aa00001047983 */ /* 0x000f220000300800 */
[----:B------:R-:W-:-:S03]  /*9d9b0*/  MOV R19, R6 ;  /* 0x0000000600137202 */ /* 0x000fc60000000f00 */
[----:B------:R-:W4:Y:S04]  /*9d9c0*/  LDL.LU R5, [R1+0x1aa4] ;  /* 0x001aa40001057983 */ /* 0x000f280000300800 */
[----:B------:R-:W4:Y:S04]  /*9d9d0*/  LDL.LU R6, [R1+0x1aa8] ;  /* 0x001aa80001067983 */ /* 0x000f280000300800 */
[----:B-1----:R-:W4:Y:S04]  /*9d9e0*/  LDL.LU R7, [R1+0x1aac] ;  /* 0x001aac0001077983 */ /* 0x002f280000300800 */
        /* <DEDUP_REMOVED lines=58> */
[----:B------:R-:W-:Y:S01]  /*9dd90*/  STL [R1+0x8020], R17 ;  /* 0x0080201101007387 */ /* 0x000fe20000100800 */
[C---:B---3--:R-:W-:Y:S06]  /*9dda0*/  HMMA.1688.F32.TF32 R12, R28.reuse, R176, R12 ;  /* 0x000000b01c0c723c */ /* 0x048fec000008100c */
[----:B----4-:R-:W-:-:S15]  /*9ddb0*/  HMMA.1688.F32.TF32 R20, R28, R180, R20 ;  /* 0x000000b41c14723c */ /* 0x010fde0000081014 */
[----:B------:R-:W-:-:S02]  /*9ddc0*/  NOP ;  /* 0x0000000000007918 */ /* 0x000fc40000000000 */
[----:B------:R-:W-:Y:S04]  /*9ddd0*/  STL.64 [R1+0x2c0], R12 ;  /* 0x0002c00c01007387 */ /* 0x000fe80000100a00 */
[----:B------:R1:W-:Y:S01]  /*9dde0*/  STL [R1+0x2c8], R14 ;  /* 0x0002c80e01007387 */ /* 0x0003e20000100800 */
[----:B------:R-:W-:Y:S02]  /*9ddf0*/  IMAD.MOV.U32 R16, RZ, RZ, R15 ;  /* 0x000000ffff107224 */ /* 0x000fe400078e000f */
[----:B------:R-:W-:Y:S02]  /*9de00*/  IMAD.MOV.U32 R15, RZ, RZ, R23 ;  /* 0x000000ffff0f7224 */ /* 0x000fe400078e0017 */
[----:B-1----:R-:W-:Y:S02]  /*9de10*/  IMAD.MOV.U32 R14, RZ, RZ, R22 ;  /* 0x000000ffff0e7224 */ /* 0x002fe400078e0016 */
[----:B------:R-:W-:-:S02]  /*9de20*/  IMAD.MOV.U32 R12, RZ, RZ, R20 ;  /* 0x000000ffff0c7224 */ /* 0x000fc400078e0014 */
[----:B------:R-:W-:Y:S02]  /*9de30*/  IMAD.MOV.U32 R13, RZ, RZ, R21 ;  /* 0x000000ffff0d7224 */ /* 0x000fe400078e0015 */
[C---:B-----5:R-:W-:Y:S01]  /*9de40*/  HMMA.1688.F32.TF32 R20, R28.reuse, R184, R24 ;  /* 0x000000b81c14723c */ /* 0x060fe20000081018 */
[----:B------:R-:W-:Y:S04]  /*9de50*/  STL [R1+0x802c], R16 ;  /* 0x00802c1001007387 */ /* 0x000fe80000100800 */
[----:B------:R-:W-:Y:S04]  /*9de60*/  STL.64 [R1+0x8058], R14 ;  /* 0x0080580e01007387 */ /* 0x000fe80000100a00 */
[----:B------:R2:W-:Y:S02]  /*9de70*/  STL.64 [R1+0x8050], R12 ;  /* 0x0080500c01007387 */ /* 0x0005e40000100a00 */
[----:B--2---:R-:W-:-:S13]  /*9de80*/  HMMA.1688.F32.TF32 R12, R28, R188, R76 ;  /* 0x000000bc1c0c723c */ /* 0x004fda000008104c */
[----:B------:R-:W-:Y:S01]  /*9de90*/  MOV R19, R21 ;  /* 0x0000001500137202 */ /* 0x000fe20000000f00 */
[----:B------:R-:W-:Y:S02]  /*9dea0*/  IMAD.MOV.U32 R18, RZ, RZ, R22 ;  /* 0x000000ffff127224 */ /* 0x000fe400078e0016 */
[----:B------:R-:W-:Y:S02]  /*9deb0*/  IMAD.MOV.U32 R16, RZ, RZ, R20 ;  /* 0x000000ffff107224 */ /* 0x000fe400078e0014 */
[----:B------:R-:W-:Y:S02]  /*9dec0*/  IMAD.MOV.U32 R17, RZ, RZ, R23 ;  /* 0x000000ffff117224 */ /* 0x000fe400078e0017 */
[C---:B------:R-:W-:Y:S01]  /*9ded0*/  HMMA.1688.F32.TF32 R20, R28.reuse, R192, R72 ;  /* 0x000000c01c14723c */ /* 0x040fe20000081048 */
[----:B------:R-:W-:Y:S04]  /*9dee0*/  STL.64 [R1+0x8068], R18 ;  /* 0x0080681201007387 */ /* 0x000fe80000100a00 */
[----:B------:R1:W-:Y:S04]  /*9def0*/  STL.64 [R1+0x8060], R16 ;  /* 0x0080601001007387 */ /* 0x0003e80000100a00 */
[----:B------:R-:W-:Y:S04]  /*9df00*/  STL.64 [R1+0x290], R12 ;  /* 0x0002900c01007387 */ /* 0x000fe80000100a00 */
[----:B------:R2:W-:Y:S01]  /*9df10*/  STL.64 [R1+0x298], R14 ;  /* 0x0002980e01007387 */ /* 0x0005e20000100a00 */
[C---:B-1----:R-:W-:Y:S06]  /*9df20*/  HMMA.1688.F32.TF32 R16, R28.reuse, R196, R68 ;  /* 0x000000c41c10723c */ /* 0x042fec0000081044 */
[C---:B--2---:R-:W-:Y:S03]  /*9df30*/  HMMA.1688.F32.TF32 R12, R28.reuse, R200, R64 ;  /* 0x000000c81c0c723c */ /* 0x044fe60000081040 */
[----:B------:R-:W-:Y:S04]  /*9df40*/  STL.64 [R1+0x280], R20 ;  /* 0x0002801401007387 */ /* 0x000fe80000100a00 */
[----:B------:R1:W-:Y:S02]  /*9df50*/  STL.64 [R1+0x288], R22 ;  /* 0x0002881601007387 */ /* 0x0003e40000100a00 */
[C---:B-1----:R-:W-:Y:S08]  /*9df60*/  HMMA.1688.F32.TF32 R20, R28.reuse, R204, R60 ;  /* 0x000000cc1c14723c */ /* 0x042ff0000008103c */
[----:B------:R-:W-:Y:S04]  /*9df70*/  STL.64 [R1+0x270], R16 ;  /* 0x0002701001007387 */ /* 0x000fe80000100a00 */
[----:B------:R1:W-:Y:S04]  /*9df80*/  STL.64 [R1+0x278], R18 ;  /* 0x0002781201007387 */ /* 0x0003e80000100a00 */
[----:B------:R-:W-:Y:S04]  /*9df90*/  STL.64 [R1+0x260], R12 ;  /* 0x0002600c01007387 */ /* 0x000fe80000100a00 */
[----:B------:R2:W-:Y:S01]  /*9dfa0*/  STL.64 [R1+0x268], R14 ;  /* 0x0002680e01007387 */ /* 0x0005e20000100a00 */
[C---:B-1----:R-:W-:Y:S06]  /*9dfb0*/  HMMA.1688.F32.TF32 R16, R28.reuse, R208, R56 ;  /* 0x000000d01c10723c */ /* 0x042fec0000081038 */
[C---:B--2---:R-:W-:Y:S01]  /*9dfc0*/  HMMA.1688.F32.TF32 R12, R28.reuse, R212, R52 ;  /* 0x000000d41c0c723c */ /* 0x044fe20000081034 */
[----:B------:R-:W-:Y:S04]  /*9dfd0*/  STL.64 [R1+0x250], R20 ;  /* 0x0002501401007387 */ /* 0x000fe80000100a00 */
[----:B------:R1:W-:Y:S01]  /*9dfe0*/  STL.64 [R1+0x258], R22 ;  /* 0x0002581601007387 */ /* 0x0003e20000100a00 */
[C---:B------:R-:W-:Y:S06]  /*9dff0*/  HMMA.1688.F32.TF32 R8, R28.reuse, R228, R8 ;  /* 0x000000e41c08723c */ /* 0x040fec0000081008 */
[C---:B-1----:R-:W-:Y:S05]  /*9e000*/  HMMA.1688.F32.TF32 R20, R28.reuse, R216, R48 ;  /* 0x000000d81c14723c */ /* 0x042fea0000081030 */
[----:B------:R-:W-:Y:S04]  /*9e010*/  STL.64 [R1+0x240], R16 ;  /* 0x0002401001007387 */ /* 0x000fe80000100a00 */
[----:B------:R1:W-:Y:S04]  /*9e020*/  STL.64 [R1+0x248], R18 ;  /* 0x0002481201007387 */ /* 0x0003e80000100a00 */
[----:B------:R-:W-:Y:S04]  /*9e030*/  STL.64 [R1+0x230], R12 ;  /* 0x0002300c01007387 */ /* 0x000fe80000100a00 */
[----:B------:R2:W-:Y:S01]  /*9e040*/  STL.64 [R1+0x238], R14 ;  /* 0x0002380e01007387 */ /* 0x0005e20000100a00 */
[C---:B-1----:R-:W-:Y:S06]  /*9e050*/  HMMA.1688.F32.TF32 R16, R28.reuse, R220, R44 ;  /* 0x000000dc1c10723c */ /* 0x042fec000008102c */
[C---:B--2---:R-:W-:Y:S01]  /*9e060*/  HMMA.1688.F32.TF32 R12, R28.reuse, R224, R248 ;  /* 0x000000e01c0c723c */ /* 0x044fe200000810f8 */
[----:B------:R-:W-:Y:S04]  /*9e070*/  STL.64 [R1+0x220], R20 ;  /* 0x0002201401007387 */ /* 0x000fe80000100a00 */
[----:B------:R-:W-:Y:S01]  /*9e080*/  STL.64 [R1+0x228], R22 ;  /* 0x0002281601007387 */ /* 0x000fe20000100a00 */
[C---:B------:R-:W-:Y:S11]  /*9e090*/  HMMA.1688.F32.TF32 R4, R28.reuse, R232, R4 ;  /* 0x000000e81c04723c */ /* 0x040ff60000081004 */
        /* <DEDUP_REMOVED lines=11> */
[----:B------:R-:W-:Y:S04]  /*9e150*/  STL.64 [R1+0x1d0], R12 ;  /* 0x0001d00c01007387 */ /* 0x000fe80000100a00 */
[----:B------:R-:W-:Y:S04]  /*9e160*/  STL.64 [R1+0x1d8], R14 ;  /* 0x0001d80e01007387 */ /* 0x000fe80000100a00 */
        /* <DEDUP_REMOVED lines=97> */
[----:B-----5:R-:W-:-:S15]  /*9e780*/  HMMA.1688.F32.TF32 R248, R28, R244, R248 ;  /* 0x000000f41cf8723c */ /* 0x020fde00000810f8 */
[----:B------:R-:W-:-:S08]  /*9e790*/  NOP ;  /* 0x0000000000007918 */ /* 0x000fd00000000000 */
[----:B------:R-:W-:Y:S04]  /*9e7a0*/  STL.64 [R1+0x1b0], R248 ;  /* 0x0001b0f801007387 */ /* 0x000fe80000100a00 */
[----:B------:R1:W-:Y:S04]  /*9e7b0*/  STL.64 [R1+0x1b8], R250 ;  /* 0x0001b8fa01007387 */ /* 0x0003e80000100a00 */
[----:B-1----:R-:W5:Y:S04]  /*9e7c0*/  LDL.LU.64 R250, [R1+0x86d8] ;  /* 0x0086d80001fa7983 */ /* 0x002f680000300a00 */
[----:B------:R-:W4:Y:S02]  /*9e7d0*/  LDL.LU.64 R248, [R1+0x86d0] ;  /* 0x0086d00001f87983 */ /* 0x000f240000300a00 */
[----:B----4-:R-:W-:Y:S02]  /*9e7e0*/  HMMA.1688.F32.TF32 R28, R28, R248, R32 ;  /* 0x000000f81c1c723c */ /* 0x010fe40000081020 */
[----:B------:R-:W2:Y:S04]  /*9e7f0*/  LDL.LU.64 R34, [R1+0x86c8] ;  /* 0x0086c80001227983 */ /* 0x000ea80000300a00 */
[----:B------:R-:W2:-:S15]  /*9e800*/  LDL.LU.64 R32, [R1+0x86c0] ;  /* 0x0086c00001207983 */ /* 0x000e9e0000300a00 */
[----:B------:R-:W-:-:S02]  /*9e810*/  NOP ;  /* 0x0000000000007918 */ /* 0x000fc40000000000 */
        /* <DEDUP_REMOVED lines=29> */
[----:B------:R-:W2:Y:S04]  /*9e9f0*/  LDL.LU.64 R56, [R1+0x8680] ;  /* 0x0086800001387983 */ /* 0x000ea80000300a00 */
[----:B-----5:R1:W-:Y:S04]  /*9ea00*/  STL.64 [R1+0x8560], R54 ;  /* 0x0085603601007387 */ /* 0x0203e80000100a00 */
[----:B------:R-:W5:Y:S04]  /*9ea10*/  LDL.LU R52, [R1+0x19b0] ;  /* 0x0019b00001347983 */ /* 0x000f680000300800 */
[----:B------:R-:W5:Y:S04]  /*9ea20*/  LDL.LU R53, [R1+0x19b4] ;  /* 0x0019b40001357983 */ /* 0x000f680000300800 */
[----:B-1----:R-:W5:Y:S04]  /*9ea30*/  LDL.LU R54, [R1+0x19b8] ;  /* 0x0019b80001367983 */ /* 0x002f680000300800 */
[----:B------:R-:W5:Y:S01]  /*9ea40*/  LDL.LU R55, [R1+0x19bc] ;  /* 0x0019bc0001377983 */ /* 0x000f620000300800 */
[----:B--2---:R-:W-:-:S15]  /*9ea50*/  HMMA.1688.F32.TF32 R60, R32, R56, R60 ;  /* 0x00000038203c723c */ /* 0x004fde000008103c */
[----:B------:R-:W-:-:S08]  /*9ea60*/  NOP ;  /* 0x0000000000007918 */ /* 0x000fd00000000000 */
[----:B------:R-:W-:Y:S04]  /*9ea70*/  STL.64 [R1+0x1a10], R60 ;  /* 0x001a103c01007387 */ /* 0x000fe80000100a00 */
[----:B------:R1:W-:Y:S04]  /*9ea80*/  STL.64 [R1+0x1a18], R62 ;  /* 0x001a183e01007387 */ /* 0x0003e80000100a00 */
[----:B-1----:R-:W2:Y:S04]  /*9ea90*/  LDL.LU.64 R62, [R1+0x8678] ;  /* 0x00867800013e7983 */ /* 0x002ea80000300a00 */
[----:B------:R-:W3:Y:S04]  /*9eaa0*/  LDL.LU.64 R60, [R1+0x8670] ;  /* 0x00867000013c7983 */ /* 0x000ee80000300a00 */
[----:B----4-:R1:W-:Y:S04]  /*9eab0*/  STL.64 [R1+0x8558], R58 ;  /* 0x0085583a01007387 */ /* 0x0103e80000100a00 */
        /* <DEDUP_REMOVED lines=47> */
[C---:B-----5:R-:W-:Y:S11]  /*9edb0*/  HMMA.1688.F32.TF32 R12, R32.reuse, R104, R160 ;  /* 0x00000068200c723c */ /* 0x060ff600000810a0 */
        /* <DEDUP_REMOVED lines=16> */
[C---:B---3--:R-:W-:Y:S06]  /*9eec0*/  HMMA.1688.F32.TF32 R12, R32.reuse, R128, R8 ;  /* 0x00000080200c723c */ /* 0x048fec0000081008 */
        /* <DEDUP_REMOVED lines=8> */
[----:B------:R-:W3:Y:S04]  /*9ef50*/  LDL.LU R24, [R1+0x14b0] ;  /* 0x0014b00001187983 */ /* 0x000ee80000300800 */
[----:B------:R1:W-:Y:S04]  /*9ef60*/  STL.64 [R1+0x17d0], R8 ;  /* 0x0017d00801007387 */ /* 0x0003e80000100a00 */
[----:B------:R5:W-:Y:S04]  /*9ef70*/  STL.64 [R1+0x17d8], R10 ;  /* 0x0017d80a01007387 */ /* 0x000be80000100a00 */
[----:B------:R-:W-:Y:S04]  /*9ef80*/  STL.64 [R1+0x1760], R4 ;  /* 0x0017600401007387 */ /* 0x000fe80000100a00 */
[----:B------:R-:W-:Y:S04]  /*9ef90*/  STL.64 [R1+0x1768], R6 ;  /* 0x0017680601007387 */ /* 0x000fe80000100a00 */
        /* <DEDUP_REMOVED lines=59> */
[----:B------:R-:W-:Y:S04]  /*9f350*/  LDS R4, [R252+UR10+0x43000] ;  /* 0x0430000afc047984 */ /* 0x000fe80008000800 */
[----:B------:R-:W-:Y:S04]  /*9f360*/  LDS R6, [R252+UR10+0x43800] ;  /* 0x0438000afc067984 */ /* 0x000fe80008000800 */
[----:B------:R-:W-:Y:S04]  /*9f370*/  LDS R5, [R2+UR10+0x43000] ;  /* 0x0430000a02057984 */ /* 0x000fe80008000800 */
[----:B------:R-:W1:Y:S01]  /*9f380*/  LDS R7, [R2+UR10+0x43800] ;  /* 0x0438000a02077984 */ /* 0x000e620008000800 */
[C---:B--2---:R-:W-:Y:S06]  /*9f390*/  HMMA.1688.F32.TF32 R8, R32.reuse, R140, R8 ;  /* 0x0000008c2008723c */ /* 0x044fec0000081008 */
[----:B-----5:R-:W-:-:S15]  /*9f3a0*/  HMMA.1688.F32.TF32 R148, R32, R144, R148 ;  /* 0x000000902094723c */ /* 0x020fde0000081094 */
[----:B------:R-:W-:-:S02]  /*9f3b0*/  NOP ;  /* 0x0000000000007918 */ /* 0x000fc40000000000 */
[----:B------:R2:W-:Y:S04]  /*9f3c0*/  STL.64 [R1+0x1750], R8 ;  /* 0x0017500801007387 */ /* 0x0005e80000100a00 */
[----:B------:R5:W-:Y:S04]  /*9f3d0*/  STL.64 [R1+0x1758], R10 ;  /* 0x0017580a01007387 */ /* 0x000be80000100a00 */
[----:B--2---:R-:W2:Y:S04]  /*9f3e0*/  LDL.LU R8, [R1+0x13f0] ;  /* 0x0013f00001087983 */ /* 0x004ea80000300800 */
[----:B------:R-:W2:Y:S04]  /*9f3f0*/  LDL.LU R9, [R1+0x13f4] ;  /* 0x0013f40001097983 */ /* 0x000ea80000300800 */
[----:B-----5:R-:W2:Y:S04]  /*9f400*/  LDL.LU R10, [R1+0x13f8] ;  /* 0x0013f800010a7983 */ /* 0x020ea80000300800 */
[----:B------:R-:W2:Y:S04]  /*9f410*/  LDL.LU R11, [R1+0x13fc] ;  /* 0x0013fc00010b7983 */ /* 0x000ea80000300800 */
[----:B------:R-:W-:Y:S04]  /*9f420*/  STL.64 [R1+0x1710], R148 ;  /* 0x0017109401007387 */ /* 0x000fe80000100a00 */
[----:B------:R5:W-:Y:S04]  /*9f430*/  STL.64 [R1+0x1718], R150 ;  /* 0x0017189601007387 */ /* 0x000be80000100a00 */
[----:B-----5:R-:W5:Y:S04]  /*9f440*/  LDL.LU.64 R150, [R1+0x8628] ;  /* 0x0086280001967983 */ /* 0x020f680000300a00 */
[----:B------:R-:W4:Y:S02]  /*9f450*/  LDL.LU.64 R148, [R1+0x8620] ;  /* 0x0086200001947983 */ /* 0x000f240000300a00 */
[----:B----4-:R-:W-:-:S15]  /*9f460*/  HMMA.1688.F32.TF32 R152, R32, R148, R152 ;  /* 0x000000942098723c */ /* 0x010fde0000081098 */
[----:B------:R-:W-:-:S08]  /*9f470*/  NOP ;  /* 0x0000000000007918 */ /* 0x000fd00000000000 */
[----:B------:R-:W-:Y:S04]  /*9f480*/  STL.64 [R1+0x1700], R152 ;  /* 0x0017009801007387 */ /* 0x000fe80000100a00 */
[----:B------:R4:W-:Y:S04]  /*9f490*/  STL.64 [R1+0x1708], R154 ;  /* 0x0017089a01007387 */ /* 0x0009e80000100a00 */
[----:B----4-:R-:W4:Y:S04]  /*9f4a0*/  LDL.LU.64 R154, [R1+0x8618] ;  /* 0x00861800019a7983 */ /* 0x010f280000300a00 */
[----:B------:R-:W3:Y:S02]  /*9f4b0*/  LDL.LU.64 R152, [R1+0x8610] ;  /* 0x0086100001987983 */ /* 0x000ee40000300a00 */
[----:B---3--:R-:W-:-:S15]  /*9f4c0*/  HMMA.1688.F32.TF32 R156, R32, R152, R156 ;  /* 0x00000098209c723c */ /* 0x008fde000008109c */
[----:B------:R-:W-:-:S08]  /*9f4d0*/  NOP ;  /* 0x0000000000007918 */ /* 0x000fd00000000000 */
[----:B------:R-:W-:Y:S04]  /*9f4e0*/  STL.64 [R1+0x16d0], R156 ;  /* 0x0016d09c01007387 */ /* 0x000fe80000100a00 */
[----:B------:R3:W-:Y:S04]  /*9f4f0*/  STL.64 [R1+0x16d8], R158 ;  /* 0x0016d89e01007387 */ /* 0x0007e80000100a00 */
[----:B---3--:R-:W3:Y:S04]  /*9f500*/  LDL.LU.64 R158, [R1+0x8608] ;  /* 0x00860800019e7983 */ /* 0x008ee80000300a00 */
[----:B------:R-:W2:Y:S02]  /*9f510*/  LDL.LU.64 R156, [R1+0x8600] ;  /* 0x00860000019c7983 */ /* 0x000ea40000300a00 */
[----:B--2---:R-:W-:-:S15]  /*9f520*/  HMMA.1688.F32.TF32 R160, R32, R156, R160 ;  /* 0x0000009c20a0723c */ /* 0x004fde00000810a0 */
[----:B------:R-:W-:-:S08]  /*9f530*/  NOP ;  /* 0x0000000000007918 */ /* 0x000fd00000000000 */
[----:B------:R-:W-:Y:S04]  /*9f540*/  STL.64 [R1+0x1680], R160 ;  /* 0x001680a001007387 */ /* 0x000fe80000100a00 */
[----:B------:R2:W-:Y:S04]  /*9f550*/  STL.64 [R1+0x1688], R162 ;  /* 0x001688a201007387 */ /* 0x0005e80000100a00 */
[----:B--2---:R-:W2:Y:S04]  /*9f560*/  LDL.LU.64 R162, [R1+0x85f8] ;  /* 0x0085f80001a27983 */ /* 0x004ea80000300a00 */
[----:B------:R-:W5:Y:S02]  /*9f570*/  LDL.LU.64 R160, [R1+0x85f0] ;  /* 0x0085f00001a07983 */ /* 0x000f640000300a00 */
[----:B-----5:R-:W-:-:S15]  /*9f580*/  HMMA.1688.F32.TF32 R164, R32, R160, R164 ;  /* 0x000000a020a4723c */ /* 0x020fde00000810a4 */
[----:B------:R-:W-:-:S08]  /*9f590*/  NOP ;  /* 0x0000000000007918 */ /* 0x000fd00000000000 */
        /* <DEDUP_REMOVED lines=9> */
[----:B------:R-:W3:Y:S01]  /*9f630*/  LDL.LU.64 R168, [R1+0x85d0] ;  /* 0x0085d00001a87983 */ /* 0x000ee20000300a00 */
[C---:B------:R-:W-:Y:S06]  /*9f640*/  HMMA.1688.F32.TF32 R56, R32.reuse, R172, R56 ;  /* 0x000000ac2038723c */ /* 0x040fec0000081038 */
[C---:B------:R-:W-:Y:S06]  /*9f650*/  HMMA.1688.F32.TF32 R16, R32.reuse, R188, R16 ;  /* 0x000000bc2010723c */ /* 0x040fec0000081010 */
[----:B---3--:R-:W-:-:S15]  /*9f660*/  HMMA.1688.F32.TF32 R36, R32, R168, R36 ;  /* 0x000000a82024723c */ /* 0x008fde0000081024 */
[----:B------:R-:W-:-:S08]  /*9f670*/  NOP ;  /* 0x0000000000007918 */ /* 0x000fd00000000000 */
[----:B------:R-:W-:Y:S04]  /*9f680*/  STL.64 [R1+0x1600], R36 ;  /* 0x0016002401007387 */ /* 0x000fe80000100a00 */
[----:B------:R3:W-:Y:S04]  /*9f690*/  STL.64 [R1+0x1608], R38 ;  /* 0x0016082601007387 */ /* 0x0007e80000100a00 */
[----:B---3--:R-:W3:Y:S04]  /*9f6a0*/  LDL.LU.64 R38, [R1+0x85c8] ;  /* 0x0085c80001267983 */ /* 0x008ee80000300a00 */
[----:B------:R-:W5:Y:S04]  /*9f6b0*/  LDL.LU.64 R36, [R1+0x85c0] ;  /* 0x0085c00001247983 */ /* 0x000f680000300a00 */
[----:B------:R-:W-:Y:S04]  /*9f6c0*/  STL.64 [R1+0x15c0], R56 ;  /* 0x0015c03801007387 */ /* 0x000fe80000100a00 */
[----:B------:R1:W-:Y:S02]  /*9f6d0*/  STL.64 [R1+0x15c8], R58 ;  /* 0x0015c83a01007387 */ /* 0x0003e40000100a00 */
[C---:B-1----:R-:W-:Y:S06]  /*9f6e0*/  HMMA.1688.F32.TF32 R56, R32.reuse, R176, R52 ;  /* 0x000000b02038723c */ /* 0x042fec0000081034 */
[C---:B------:R-:W-:Y:S06]  /*9f6f0*/  HMMA.1688.F32.TF32 R52, R32.reuse, R180, R28 ;  /* 0x000000b42034723c */ /* 0x040fec000008101c */
[C---:B------:R-:W-:Y:S11]  /*9f700*/  HMMA.1688.F32.TF32 R28, R32.reuse, R184, R24 ;  /* 0x000000b8201c723c */ /* 0x040ff60000081018 */
        /* <DEDUP_REMOVED lines=10> */
[----:B-1----:R-:W3:Y:S04]  /*9f7b0*/  LDL.LU R28, [R1+0x1360] ;  /* 0x00136000011c7983 */ /* 0x002ee80000300800 */
[----:B------:R-:W-:Y:S04]  /*9f7c0*/  STL.64 [R1+0x14a0], R16 ;  /* 0x0014a01001007387 */ /* 0x000fe80000100a00 */
[----:B------:R1:W-:Y:S04]  /*9f7d0*/  STL.64 [R1+0x14a8], R18 ;  /* 0x0014a81201007387 */ /* 0x0003e80000100a00 */
[----:B------:R-:W3:Y:S04]  /*9f7e0*/  LDL.LU R29, [R1+0x1364] ;  /* 0x00136400011d7983 */ /* 0x000ee80000300800 */
[----:B----4-:R-:W3:Y:S04]  /*9f7f0*/  LDL.LU R30, [R1+0x1368] ;  /* 0x00136800011e7983 */ /* 0x010ee80000300800 */
[----:B------:R-:W3:Y:S01]  /*9f800*/  LDL.LU R31, [R1+0x136c] ;  /* 0x00136c00011f7983 */ /* 0x000ee20000300800 */
[C---:B-1----:R-:W-:Y:S06]  /*9f810*/  HMMA.1688.F32.TF32 R16, R32.reuse, R192, R12 ;  /* 0x000000c02010723c */ /* 0x042fec000008100c */
[C---:B------:R-:W-:Y:S01]  /*9f820*/  HMMA.1688.F32.TF32 R12, R32.reuse, R196, R20 ;  /* 0x000000c4200c723c */ /* 0x040fe20000081014 */
[----:B------:R-:W4:Y:S05]  /*9f830*/  LDL.LU R20, [R1+0x1340] ;  /* 0x0013400001147983 */ /* 0x000f2a0000300800 */
[----:B------:R-:W-:Y:S11]  /*9f840*/  HMMA.1688.F32.TF32 R8, R32, R200, R8 ;  /* 0x000000c82008723c */ /* 0x000ff60000081008 */
[----:B------:R-:W-:Y:S04]  /*9f850*/  STL.64 [R1+0x1480], R16 ;  /* 0x0014801001007387 */ /* 0x000fe80000100a00 */
[----:B------:R-:W-:Y:S04]  /*9f860*/  STL.64 [R1+0x1488], R18 ;  /* 0x0014881201007387 */ /* 0x000fe80000100a00 */
[----:B------:R1:W-:Y:S04]  /*9f870*/  STL.64 [R1+0x1460], R12 ;  /* 0x0014600c01007387 */ /* 0x0003e80000100a00 */
[----:B------:R1:W-:Y:S04]  /*9f880*/  STL.64 [R1+0x1468], R14 ;  /* 0x0014680e01007387 */ /* 0x0003e80000100a00 */
[----:B------:R-:W4:Y:S04]  /*9f890*/  LDL.LU R21, [R1+0x1344] ;  /* 0x0013440001157983 */ /* 0x000f280000300800 */
[----:B------:R-:W4:Y:S04]  /*9f8a0*/  LDL.LU R22, [R1+0x1348] ;  /* 0x0013480001167983 */ /* 0x000f280000300800 */
[----:B------:R-:W4:Y:S01]  /*9f8b0*/  LDL.LU R23, [R1+0x134c] ;  /* 0x00134c0001177983 */ /* 0x000f220000300800 */
[----:B------:R-:W-:-:S03]  /*9f8c0*/  IMAD.MOV.U32 R3, RZ, RZ, R8 ;  /* 0x000000ffff037224 */ /* 0x000fc600078e0008 */
[----:B-1----:R-:W5:Y:S04]  /*9f8d0*/  LDL.LU R12, [R1+0x1320] ;  /* 0x00132000010c7983 */ /* 0x002f680000300800 */
[----:B------:R-:W5:Y:S04]  /*9f8e0*/  LDL.LU R13, [R1+0x1324] ;  /* 0x00132400010d7983 */ /* 0x000f680000300800 */
[----:B------:R-:W5:Y:S04]  /*9f8f0*/  LDL.LU R14, [R1+0x1328] ;  /* 0x00132800010e7983 */ /* 0x000f680000300800 */
[----:B------:R-:W5:Y:S04]  /*9f900*/  LDL.LU R15, [R1+0x132c] ;  /* 0x00132c00010f7983 */ /* 0x000f680000300800 */
[----:B------:R1:W-:Y:S04]  /*9f910*/  STL [R1+0x13f4], R9 ;  /* 0x0013f40901007387 */ /* 0x0003e80000100800 */
[----:B------:R-:W5:Y:S01]  /*9f920*/  LDL.LU R8, [R1+0x12e0] ;  /* 0x0012e00001087983 */ /* 0x000f620000300800 */
[----:B------:R-:W-:-:S02]  /*9f930*/  IMAD.MOV.U32 R185, RZ, RZ, R10 ;  /* 0x000000ffffb97224 */ /* 0x000fc400078e000a */
[----:B------:R-:W-:Y:S01]  /*9f940*/  IMAD.MOV.U32 R184, RZ, RZ, R11 ;  /* 0x000000ffffb87224 */ /* 0x000fe200078e000b */
[----:B-1----:R-:W5:Y:S04]  /*9f950*/  LDL.LU R9, [R1+0x12e4] ;  /* 0x0012e40001097983 */ /* 0x002f680000300800 */
[----:B------:R-:W5:Y:S04]  /*9f960*/  LDL.LU R10, [R1+0x12e8] ;  /* 0x0012e800010a7983 */ /* 0x000f680000300800 */
[----:B------:R-:W5:Y:S04]  /*9f970*/  LDL.LU R11, [R1+0x12ec] ;  /* 0x0012ec00010b7983 */ /* 0x000f680000300800 */
[----:B------:R-:W5:Y:S04]  /*9f980*/  LDL.LU R16, [R1+0x1300] ;  /* 0x0013000001107983 */ /* 0x000f680000300800 */
[----:B------:R-:W5:Y:S04]  /*9f990*/  LDL.LU R17, [R1+0x1304] ;  /* 0x0013040001117983 */ /* 0x000f680000300800 */
[----:B------:R-:W5:Y:S04]  /*9f9a0*/  LDL.LU R18, [R1+0x1308] ;  /* 0x0013080001127983 */ /* 0x000f680000300800 */
[----:B------:R-:W5:Y:S04]  /*9f9b0*/  LDL.LU R19, [R1+0x130c] ;  /* 0x00130c0001137983 */ /* 0x000f680000300800 */
[----:B------:R1:W-:Y:S04]  /*9f9c0*/  STL [R1+0x7b54], R184 ;  /* 0x007b54b801007387 */ /* 0x0003e80000100800 */
[----:B------:R1:W-:Y:S04]  /*9f9d0*/  STL [R1+0x7b50], R185 ;  /* 0x007b50b901007387 */ /* 0x0003e80000100800 */
[----:B------:R1:W-:Y:S01]  /*9f9e0*/  STL [R1+0x7b4c], R3 ;  /* 0x007b4c0301007387 */ /* 0x0003e20000100800 */
[----:B--2---:R-:W-:Y:S03]  /*9f9f0*/  HMMA.1688.F32.TF32 R52, R32, R204, R24 ;  /* 0x000000cc2034723c */ /* 0x004fe60000081018 */
[----:B------:R-:W2:-:S15]  /*9fa00*/  LDL.LU R24, [R1+0x12c0] ;  /* 0x0012c00001187983 */ /* 0x000e9e0000300800 */
[----:B------:R-:W-:-:S05]  /*9fa10*/  NOP ;  /* 0x0000000000007918 */ /* 0x000fca0000000000 */
[----:B------:R-:W-:Y:S04]  /*9fa20*/  STL.64 [R1+0x1390], R52 ;  /* 0x0013903401007387 */ /* 0x000fe80000100a00 */
[----:B------:R-:W-:Y:S04]  /*9fa30*/  STL.64 [R1+0x1398], R54 ;  /* 0x0013983601007387 */ /* 0x000fe80000100a00 */
[----:B------:R-:W2:Y:S04]  /*9fa40*/  LDL.LU R25, [R1+0x12c4] ;  /* 0x0012c40001197983 */ /* 0x000ea80000300800 */
[----:B------:R-:W2:Y:S04]  /*9fa50*/  LDL.LU R26, [R1+0x12c8] ;  /* 0x0012c800011a7983 */ /* 0x000ea80000300800 */
[----:B------:R-:W2:Y:S01]  /*9fa60*/  LDL.LU R27, [R1+0x12cc] ;  /* 0x0012cc00011b7983 */ /* 0x000ea20000300800 */
[----:B---3--:R-:W-:-:S15]  /*9fa70*/  HMMA.1688.F32.TF32 R28, R32, R208, R28 ;  /* 0x000000d0201c723c */ /* 0x008fde000008101c */
[----:B------:R-:W-:-:S08]  /*9fa80*/  NOP ;  /* 0x0000000000007918 */ /* 0x000fd00000000000 */
[----:B------:R4:W-:Y:S01]  /*9fa90*/  STL [R1+0x1360], R28 ;  /* 0x0013601c01007387 */ /* 0x0009e20000100800 */
[----:B-1----:R-:W-:Y:S01]  /*9faa0*/  IMAD.MOV.U32 R184, RZ, RZ, R29 ;  /* 0x000000ffffb87224 */ /* 0x002fe200078e001d */
[----:B------:R-:W-:Y:S01]  /*9fab0*/  MOV R185, R30 ;  /* 0x0000001e00b97202 */ /* 0x000fe20000000f00 */
[----:B------:R-:W-:Y:S02]  /*9fac0*/  IMAD.MOV.U32 R3, RZ, RZ, R31 ;  /* 0x000000ffff037224 */ /* 0x000fe400078e001f */
[C---:B----4-:R-:W-:Y:S06]  /*9fad0*/  HMMA.1688.F32.TF32 R28, R32.reuse, R212, R20 ;  /* 0x000000d4201c723c */ /* 0x050fec0000081014 */
[C---:B-----5:R-:W-:Y:S01]  /*9fae0*/  HMMA.1688.F32.TF32 R12, R32.reuse, R216, R12 ;  /* 0x000000d8200c723c */ /* 0x060fe2000008100c */
[----:B------:R-:W-:Y:S04]  /*9faf0*/  STL [R1+0x7b60], R3 ;  /* 0x007b600301007387 */ /* 0x000fe80000100800 */
[----:B------:R-:W-:Y:S04]  /*9fb00*/  STL [R1+0x7b5c], R185 ;  /* 0x007b5cb901007387 */ /* 0x000fe80000100800 */
[----:B------:R-:W-:Y:S04]  /*9fb10*/  STL [R1+0x7b58], R184 ;  /* 0x007b58b801007387 */ /* 0x000fe80000100800 */
[----:B------:R-:W3:Y:S04]  /*9fb20*/  LDL.LU R20, [R1+0x12a0] ;  /* 0x0012a00001147983 */ /* 0x000ee80000300800 */
[----:B------:R-:W-:Y:S04]  /*9fb30*/  STL.64 [R1+0x1340], R28 ;  /* 0x0013401c01007387 */ /* 0x000fe80000100a00 */
[----:B------:R1:W-:Y:S04]  /*9fb40*/  STL.64 [R1+0x1348], R30 ;  /* 0x0013481e01007387 */ /* 0x0003e80000100a00 */
[----:B------:R-:W3:Y:S04]  /*9fb50*/  LDL.LU R21, [R1+0x12a4] ;  /* 0x0012a40001157983 */ /* 0x000ee80000300800 */
[----:B------:R-:W3:Y:S04]  /*9fb60*/  LDL.LU R22, [R1+0x12a8] ;  /* 0x0012a80001167983 */ /* 0x000ee80000300800 */
[----:B------:R-:W3:Y:S01]  /*9fb70*/  LDL.LU R23, [R1+0x12ac] ;  /* 0x0012ac0001177983 */ /* 0x000ee20000300800 */
[C---:B-1----:R-:W-:Y:S06]  /*9fb80*/  HMMA.1688.F32.TF32 R28, R32.reuse, R220, R16 ;  /* 0x000000dc201c723c */ /* 0x042fec0000081010 */
[----:B------:R-:W-:Y:S01]  /*9fb90*/  HMMA.1688.F32.TF32 R16, R32, R224, R8 ;  /* 0x000000e02010723c */ /* 0x000fe20000081008 */
[----:B------:R-:W-:Y:S01]  /*9fba0*/  IMAD.MOV.U32 R185, RZ, RZ, R14 ;  /* 0x000000ffffb97224 */ /* 0x000fe200078e000e */
[----:B------:R1:W-:Y:S01]  /*9fbb0*/  STL [R1+0x1320], R12 ;  /* 0x0013200c01007387 */ /* 0x0003e20000100800 */
[----:B------:R-:W-:-:S02]  /*9fbc0*/  IMAD.MOV.U32 R3, RZ, RZ, R13 ;  /* 0x000000ffff037224 */ /* 0x000fc400078e000d */
[----:B------:R-:W-:Y:S01]  /*9fbd0*/  IMAD.MOV.U32 R184, RZ, RZ, R15 ;  /* 0x000000ffffb87224 */ /* 0x000fe200078e000f */
[----:B-1----:R-:W4:Y:S04]  /*9fbe0*/  LDL.LU R12, [R1+0x1280] ;  /* 0x00128000010c7983 */ /* 0x002f280000300800 */
[----:B------:R-:W4:Y:S04]  /*9fbf0*/  LDL.LU R13, [R1+0x1284] ;  /* 0x00128400010d7983 */ /* 0x000f280000300800 */
[----:B------:R-:W4:Y:S04]  /*9fc00*/  LDL.LU R14, [R1+0x1288] ;  /* 0x00128800010e7983 */ /* 0x000f280000300800 */
[----:B------:R-:W4:Y:S04]  /*9fc10*/  LDL.LU R15, [R1+0x128c] ;  /* 0x00128c00010f7983 */ /* 0x000f280000300800 */
[----:B------:R-:W-:Y:S04]  /*9fc20*/  STL [R1+0x7cd4], R185 ;  /* 0x007cd4b901007387 */ /* 0x000fe80000100800 */
[----:B------:R-:W-:Y:S04]  /*9fc30*/  STL.64 [R1+0x8330], R186 ;  /* 0x008330ba01007387 */ /* 0x000fe80000100a00 */
[----:B------:R-:W-:Y:S04]  /*9fc40*/  STL [R1+0x8328], R184 ;  /* 0x008328b801007387 */ /* 0x000fe80000100800 */
[----:B------:R-:W-:Y:S04]  /*9fc50*/  STL [R1+0x7cd0], R3 ;  /* 0x007cd00301007387 */ /* 0x000fe80000100800 */
[----:B------:R-:W5:Y:S04]  /*9fc60*/  LDL.LU R8, [R1+0x1260] ;  /* 0x0012600001087983 */ /* 0x000f680000300800 */
[----:B------:R-:W-:Y:S04]  /*9fc70*/  STL.64 [R1+0x1300], R28 ;  /* 0x0013001c01007387 */ /* 0x000fe80000100a00 */
[----:B------:R-:W-:Y:S04]  /*9fc80*/  STL.64 [R1+0x1308], R30 ;  /* 0x0013081e01007387 */ /* 0x000fe80000100a00 */
[----:B------:R-:W-:Y:S04]  /*9fc90*/  STL.64 [R1+0x12e0], R16 ;  /* 0x0012e01001007387 */ /* 0x000fe80000100a00 */
[----:B------:R2:W-:Y:S04]  /*9fca0*/  STL.64 [R1+0x12e8], R18 ;  /* 0x0012e81201007387 */ /* 0x0005e80000100a00 */
[----:B------:R-:W5:Y:S04]  /*9fcb0*/  LDL.LU R9, [R1+0x1264] ;  /* 0x0012640001097983 */ /* 0x000f680000300800 */
[----:B------:R-:W5:Y:S01]  /*9fcc0*/  LDL.LU R10, [R1+0x1268] ;  /* 0x00126800010a7983 */ /* 0x000f620000300800 */
[----:B--2---:R-:W-:Y:S03]  /*9fcd0*/  HMMA.1688.F32.TF32 R16, R32, R228, R24 ;  /* 0x000000e42010723c */ /* 0x004fe60000081018 */
[----:B------:R-:W2:Y:S04]  /*9fce0*/  LDL.LU R24, [R1+0x1240] ;  /* 0x0012400001187983 */ /* 0x000ea80000300800 */
[----:B------:R-:W2:Y:S04]  /*9fcf0*/  LDL.LU R25, [R1+0x1244] ;  /* 0x0012440001197983 */ /* 0x000ea80000300800 */
[----:B------:R-:W2:Y:S04]  /*9fd00*/  LDL.LU R26, [R1+0x1248] ;  /* 0x00124800011a7983 */ /* 0x000ea80000300800 */
[----:B------:R-:W2:Y:S01]  /*9fd10*/  LDL.LU R27, [R1+0x124c] ;  /* 0x00124c00011b7983 */ /* 0x000ea20000300800 */
[----:B------:R-:W-:-:S08]  /*9fd20*/  IMAD.MOV.U32 R11, RZ, RZ, R0 ;  /* 0x000000ffff0b7224 */ /* 0x000fd000078e0000 */
[----:B------:R-:W-:Y:S01]  /*9fd30*/  IMAD.MOV.U32 R224, RZ, RZ, R16 ;  /* 0x000000ffffe07224 */ /* 0x000fe200078e0010 */
[----:B------:R-:W-:Y:S01]  /*9fd40*/  MOV R225, R17 ;  /* 0x0000001100e17202 */ /* 0x000fe20000000f00 */
[----:B------:R-:W-:Y:S02]  /*9fd50*/  IMAD.MOV.U32 R228, RZ, RZ, R18 ;  /* 0x000000ffffe47224 */ /* 0x000fe400078e0012 */
[----:B------:R-:W-:Y:S01]  /*9fd60*/  IMAD.MOV.U32 R0, RZ, RZ, R19 ;  /* 0x000000ffff007224 */ /* 0x000fe200078e0013 */
[----:B------:R-:W-:Y:S04]  /*9fd70*/  STL.64 [R1+0x8318], R226 ;  /* 0x008318e201007387 */ /* 0x000fe80000100a00 */
[----:B------:R-:W-:Y:S01]  /*9fd80*/  STL.64 [R1+0x8310], R224 ;  /* 0x008310e001007387 */ /* 0x000fe20000100a00 */
[C---:B---3--:R-:W-:Y:S03]  /*9fd90*/  HMMA.1688.F32.TF32 R16, R32.reuse, R232, R20 ;  /* 0x000000e82010723c */ /* 0x048fe60000081014 */
[----:B------:R-:W-:Y:S04]  /*9fda0*/  STL [R1+0x7ae8], R0 ;  /* 0x007ae80001007387 */ /* 0x000fe80000100800 */
[----:B------:R-:W3:Y:S04]  /*9fdb0*/  LDL R22, [R1+0x98] ;  /* 0x0000980001167983 */ /* 0x000ee80000100800 */
[----:B------:R-:W3:Y:S01]  /*9fdc0*/  LDL R23, [R1+0x9c] ;  /* 0x00009c0001177983 */ /* 0x000ee20000100800 */
[----:B----4-:R-:W-:-:S12]  /*9fdd0*/  HMMA.1688.F32.TF32 R12, R32, R236, R12 ;  /* 0x000000ec200c723c */ /* 0x010fd8000008100c */
[----:B------:R-:W-:Y:S02]  /*9fde0*/  IMAD.MOV.U32 R220, RZ, RZ, R16 ;  /* 0x000000ffffdc7224 */ /* 0x000fe400078e0010 */
[----:B------:R-:W-:Y:S02]  /*9fdf0*/  IMAD.MOV.U32 R221, RZ, RZ, R17 ;  /* 0x000000ffffdd7224 */ /* 0x000fe400078e0011 */
[----:B------:R-:W-:Y:S02]  /*9fe00*/  IMAD.MOV.U32 R233, RZ, RZ, R18 ;  /* 0x000000ffffe97224 */ /* 0x000fe400078e0012 */
[----:B------:R-:W-:Y:S01]  /*9fe10*/  IMAD.MOV.U32 R232, RZ, RZ, R19 ;  /* 0x000000ffffe87224 */ /* 0x000fe200078e0013 */
[----:B-----5:R-:W-:Y:S04]  /*9fe20*/  HMMA.1688.F32.TF32 R8, R32, R240, R8 ;  /* 0x000000f02008723c */ /* 0x020fe80000081008 */
[----:B------:R-:W-:Y:S04]  /*9fe30*/  STL [R1+0x7af8], R232 ;  /* 0x007af8e801007387 */ /* 0x000fe80000100800 */
[----:B------:R-:W-:Y:S04]  /*9fe40*/  STL [R1+0x7af4], R233 ;  /* 0x007af4e901007387 */ /* 0x000fe80000100800 */
[----:B------:R-:W-:Y:S04]  /*9fe50*/  STL [R1+0x7af0], R220 ;  /* 0x007af0dc01007387 */ /* 0x000fe80000100800 */
[----:B------:R-:W-:Y:S01]  /*9fe60*/  STL [R1+0x7aec], R221 ;  /* 0x007aecdd01007387 */ /* 0x000fe20000100800 */
[----:B------:R-:W-:Y:S01]  /*9fe70*/  IMAD.MOV.U32 R217, RZ, RZ, R13 ;  /* 0x000000ffffd97224 */ /* 0x000fe200078e000d */
[----:B------:R-:W-:-:S02]  /*9fe80*/  MOV R216, R12 ;  /* 0x0000000c00d87202 */ /* 0x000fc40000000f00 */
[----:B------:R1:W-:Y:S04]  /*9fe90*/  STL.64 [R1+0x1288], R14 ;  /* 0x0012880e01007387 */ /* 0x0003e80000100a00 */
[----:B------:R-:W4:Y:S04]  /*9fea0*/  LDL R30, [R1+0x58] ;  /* 0x00005800011e7983 */ /* 0x000f280000100800 */
[----:B------:R-:W4:Y:S04]  /*9feb0*/  LDL R31, [R1+0x5c] ;  /* 0x00005c00011f7983 */ /* 0x000f280000100800 */
[----:B------:R-:W-:Y:S04]  /*9fec0*/  STL [R1+0x7b00], R217 ;  /* 0x007b00d901007387 */ /* 0x000fe80000100800 */
[----:B------:R-:W-:Y:S04]  /*9fed0*/  STL [R1+0x7afc], R216 ;  /* 0x007afcd801007387 */ /* 0x000fe80000100800 */
[----:B------:R5:W-:Y:S01]  /*9fee0*/  STL [R1+0x1268], R10 ;  /* 0x0012680a01007387 */ /* 0x000be20000100800 */
[----:B------:R-:W-:-:S02]  /*9fef0*/  IMAD.MOV.U32 R212, RZ, RZ, R8 ;  /* 0x000000ffffd47224 */ /* 0x000fc400078e0008 */
[----:B------:R-:W-:Y:S01]  /*9ff00*/  IMAD.MOV.U32 R213, RZ, RZ, R9 ;  /* 0x000000ffffd57224 */ /* 0x000fe200078e0009 */
[----:B-1----:R-:W4:Y:S04]  /*9ff10*/  LDL R14, [R1+0x48] ;  /* 0x00004800010e7983 */ /* 0x002f280000100800 */
[----:B------:R-:W4:Y:S04]  /*9ff20*/  LDL R15, [R1+0x4c] ;  /* 0x00004c00010f7983 */ /* 0x000f280000100800 */
[----:B------:R-:W3:Y:S01]  /*9ff30*/  LDL.LU R8, [R1+0x1200] ;  /* 0x0012000001087983 */ /* 0x000ee20000300800 */
[----:B------:R-:W-:-:S03]  /*9ff40*/  IMAD.MOV.U32 R229, RZ, RZ, R11 ;  /* 0x000000ffffe57224 */ /* 0x000fc600078e000b */
[----:B------:R-:W3:Y:S04]  /*9ff50*/  LDL.LU R9, [R1+0x1204] ;  /* 0x0012040001097983 */ /* 0x000ee80000300800 */
[----:B-----5:R-:W3:Y:S04]  /*9ff60*/  LDL.LU R10, [R1+0x1208] ;  /* 0x00120800010a7983 */ /* 0x020ee80000300800 */
[----:B------:R-:W3:Y:S04]  /*9ff70*/  LDL.LU R11, [R1+0x120c] ;  /* 0x00120c00010b7983 */ /* 0x000ee80000300800 */
[----:B------:R-:W-:Y:S04]  /*9ff80*/  STL [R1+0x7b0c], R213 ;  /* 0x007b0cd501007387 */ /* 0x000fe80000100800 */
[----:B------:R-:W-:Y:S04]  /*9ff90*/  STL [R1+0x7b08], R212 ;  /* 0x007b08d401007387 */ /* 0x000fe80000100800 */
[----:B------:R-:W-:Y:S01]  /*9ffa0*/  STL [R1+0x7b04], R229 ;  /* 0x007b04e501007387 */ /* 0x000fe20000100800 */
[----:B--2---:R-:W-:-:S15]  /*9ffb0*/  HMMA.1688.F32.TF32 R16, R32, R244, R24 ;  /* 0x000000f42010723c */ /* 0x004fde0000081018 */
        /* <DEDUP_REMOVED lines=8> */
[----:B------:R-:W4:Y:S04]  /*a0040*/  LDL.LU R19, [R1+0x104c] ;  /* 0x00104c0001137983 */ /* 0x000f280000300800 */
[----:B------:R-:W2:Y:S04]  /*a0050*/  LDL.64 R226, [R1+0x88] ;  /* 0x0000880001e27983 */ /* 0x000ea80000100a00 */
[----:B------:R-:W5:Y:S04]  /*a0060*/  LDL.LU R24, [R1+0x1110] ;  /* 0x0011100001187983 */ /* 0x000f680000300800 */
[----:B------:R-:W5:Y:S04]  /*a0070*/  LDL.LU R25, [R1+0x1114] ;  /* 0x0011140001197983 */ /* 0x000f680000300800 */
[----:B------:R-:W5:Y:S04]  /*a0080*/  LDL.LU R26, [R1+0x1118] ;  /* 0x00111800011a7983 */ /* 0x000f680000300800 */
[----:B------:R-:W5:Y:S04]  /*a0090*/  LDL.LU R27, [R1+0x111c] ;  /* 0x00111c00011b7983 */ /* 0x000f680000300800 */
[----:B------:R-:W5:Y:S04]  /*a00a0*/  LDL.64 R186, [R1+0x78] ;  /* 0x0000780001ba7983 */ /* 0x000f680000100a00 */
[----:B------:R-:W4:Y:S04]  /*a00b0*/  LDL R54, [R1+0x68] ;  /* 0x0000680001367983 */ /* 0x000f280000100800 */
[----:B------:R-:W4:Y:S04]  /*a00c0*/  LDL R55, [R1+0x6c] ;  /* 0x00006c0001377983 */ /* 0x000f280000100800 */
[----:B------:R-:W4:Y:S04]  /*a00d0*/  LDL.LU R56, [R1+0x10b0] ;  /* 0x0010b00001387983 */ /* 0x000f280000300800 */
[----:B------:R-:W4:Y:S04]  /*a00e0*/  LDL.LU R57, [R1+0x10b4] ;  /* 0x0010b40001397983 */ /* 0x000f280000300800 */
[----:B------:R-:W4:Y:S04]  /*a00f0*/  LDL.LU R58, [R1+0x10b8] ;  /* 0x0010b800013a7983 */ /* 0x000f280000300800 */
[----:B------:R-:W4:Y:S04]  /*a0100*/  LDL.LU R59, [R1+0x10bc] ;  /* 0x0010bc00013b7983 */ /* 0x000f280000300800 */
[----:B------:R-:W-:Y:S04]  /*a0110*/  STL.64 [R1+0x8340], R218 ;  /* 0x008340da01007387 */ /* 0x000fe80000100a00 */
[----:B------:R1:W-:Y:S04]  /*a0120*/  STL.64 [R1+0x8338], R216 ;  /* 0x008338d801007387 */ /* 0x0003e80000100a00 */
[----:B-1----:R-:W2:Y:S04]  /*a0130*/  LDL.LU R216, [R1+0x1180] ;  /* 0x0011800001d87983 */ /* 0x002ea80000300800 */
[----:B------:R-:W2:Y:S04]  /*a0140*/  LDL.LU R217, [R1+0x1184] ;  /* 0x0011840001d97983 */ /* 0x000ea80000300800 */
[----:B------:R-:W2:Y:S04]  /*a0150*/  LDL.LU R218, [R1+0x1188] ;  /* 0x0011880001da7983 */ /* 0x000ea80000300800 */
[----:B------:R-:W2:Y:S04]  /*a0160*/  LDL.LU R219, [R1+0x118c] ;  /* 0x00118c0001db7983 */ /* 0x000ea80000300800 */
[----:B------:R1:W-:Y:S04]  /*a0170*/  STL.64 [R1+0x8320], R246 ;  /* 0x008320f601007387 */ /* 0x0003e80000100a00 */
[----:B------:R-:W5:Y:S04]  /*a0180*/  LDL.LU R244, [R1+0x11f0] ;  /* 0x0011f00001f47983 */ /* 0x000f680000300800 */
[----:B------:R-:W5:Y:S04]  /*a0190*/  LDL.LU R245, [R1+0x11f4] ;  /* 0x0011f40001f57983 */ /* 0x000f680000300800 */
[----:B-1----:R-:W5:Y:S04]  /*a01a0*/  LDL.LU R246, [R1+0x11f8] ;  /* 0x0011f80001f67983 */ /* 0x002f680000300800 */
[----:B------:R-:W5:Y:S04]  /*a01b0*/  LDL.LU R247, [R1+0x11fc] ;  /* 0x0011fc0001f77983 */ /* 0x000f680000300800 */
[----:B------:R-:W-:Y:S04]  /*a01c0*/  STL [R1+0x7b14], R209 ;  /* 0x007b14d101007387 */ /* 0x000fe80000100800 */
[----:B------:R-:W-:Y:S01]  /*a01d0*/  STL [R1+0x7b10], R208 ;  /* 0x007b10d001007387 */ /* 0x000fe20000100800 */
[----:B---3--:R-:W-:-:S15]  /*a01e0*/  HMMA.1688.F32.TF32 R8, R32, R248, R8 ;  /* 0x000000f82008723c */ /* 0x008fde0000081008 */
[----:B------:R-:W-:-:S08]  /*a01f0*/  NOP ;  /* 0x0000000000007918 */ /* 0x000fd00000000000 */
[----:B------:R1:W-:Y:S01]  /*a0200*/  STL.64 [R1+0x1208], R10 ;  /* 0x0012080a01007387 */ /* 0x0003e20000100a00 */
[----:B------:R-:W-:Y:S02]  /*a0210*/  IMAD.MOV.U32 R204, RZ, RZ, R8 ;  /* 0x000000ffffcc7224 */ /* 0x000fe400078e0008 */
[----:B------:R-:W-:Y:S01]  /*a0220*/  IMAD.MOV.U32 R205, RZ, RZ, R9 ;  /* 0x000000ffffcd7224 */ /* 0x000fe200078e0009 */
[----:B------:R-:W3:Y:S04]  /*a0230*/  LDL.LU R8, [R1+0xfc0] ;  /* 0x000fc00001087983 */ /* 0x000ee80000300800 */
[----:B------:R-:W3:Y:S04]  /*a0240*/  LDL.LU R9, [R1+0xfc4] ;  /* 0x000fc40001097983 */ /* 0x000ee80000300800 */
[----:B-1----:R-:W3:Y:S04]  /*a0250*/  LDL.LU R10, [R1+0xfc8] ;  /* 0x000fc800010a7983 */ /* 0x002ee80000300800 */
[----:B------:R-:W3:Y:S04]  /*a0260*/  LDL.LU R11, [R1+0xfcc] ;  /* 0x000fcc00010b7983 */ /* 0x000ee80000300800 */
[----:B------:R-:W-:Y:S04]  /*a0270*/  STL.64 [R1+0x8358], R206 ;  /* 0x008358ce01007387 */ /* 0x000fe80000100a00 */
[----:B------:R-:W-:Y:S04]  /*a0280*/  STL.64 [R1+0x8350], R204 ;  /* 0x008350cc01007387 */ /* 0x000fe80000100a00 */
[----:B------:R-:W-:Y:S01]  /*a0290*/  STL.64 [R1+0x8348], R250 ;  /* 0x008348fa01007387 */ /* 0x000fe20000100a00 */
[----:B-----5:R-:W-:-:S15]  /*a02a0*/  HMMA.1688.F32.TF32 R32, R4, R22, R244 ;  /* 0x000000160420723c */ /* 0x020fde00000810f4 */
[----:B------:R-:W-:-:S08]  /*a02b0*/  NOP ;  /* 0x0000000000007918 */ /* 0x000fd00000000000 */
[----:B------:R2:W-:Y:S01]  /*a02c0*/  STL [R1+0x11f8], R34 ;  /* 0x0011f82201007387 */ /* 0x0005e20000100800 */
[----:B------:R-:W-:Y:S02]  /*a02d0*/  IMAD.MOV.U32 R200, RZ, RZ, R32 ;  /* 0x000000ffffc87224 */ /* 0x000fe400078e0020 */
[----:B------:R-:W-:Y:S02]  /*a02e0*/  IMAD.MOV.U32 R201, RZ, RZ, R33 ;  /* 0x000000ffffc97224 */ /* 0x000fe400078e0021 */
[----:B------:R-:W-:Y:S01]  /*a02f0*/  IMAD.MOV.U32 R229, RZ, RZ, R35 ;  /* 0x000000ffffe57224 */ /* 0x000fe200078e0023 */
[----:B------:R1:W-:Y:S01]  /*a0300*/  STL.64 [R1+0x8370], R22 ;  /* 0x0083701601007387 */ /* 0x0003e20000100a00 */
[C---:B--2---:R-:W-:Y:S06]  /*a0310*/  HMMA.1688.F32.TF32 R32, R4.reuse, R226, R216 ;  /* 0x000000e20420723c */ /* 0x044fec00000810d8 */
[C---:B-1----:R-:W-:Y:S06]  /*a0320*/  HMMA.1688.F32.TF32 R20, R4.reuse, R186, R24 ;  /* 0x000000ba0414723c */ /* 0x042fec0000081018 */
[----:B----4-:R-:W-:Y:S11]  /*a0330*/  HMMA.1688.F32.TF32 R16, R4, R30, R16 ;  /* 0x0000001e0410723c */ /* 0x010ff60000081010 */
[----:B------:R-:W-:Y:S06]  /*a0340*/  STL.64 [R1+0x1188], R34 ;  /* 0x0011882201007387 */ /* 0x000fec0000100a00 */
[----:B------:R1:W-:Y:S01]  /*a0350*/  STL.64 [R1+0x1118], R22 ;  /* 0x0011181601007387 */ /* 0x0003e20000100a00 */
[----:B------:R-:W-:Y:S01]  /*a0360*/  IMAD.MOV.U32 R192, RZ, RZ, R20 ;  /* 0x000000ffffc07224 */ /* 0x000fe200078e0014 */
[----:B------:R-:W-:-:S02]  /*a0370*/  MOV R193, R21 ;  /* 0x0000001500c17202 */ /* 0x000fc40000000f00 */
[----:B-1----:R-:W-:Y:S01]  /*a0380*/  HMMA.1688.F32.TF32 R20, R4, R54, R56 ;  /* 0x000000360414723c */ /* 0x002fe20000081038 */
[----:B------:R-:W-:Y:S02]  /*a0390*/  IMAD.MOV.U32 R196, RZ, RZ, R32 ;  /* 0x000000ffffc47224 */ /* 0x000fe400078e0020 */
[----:B------:R-:W-:-:S15]  /*a03a0*/  IMAD.MOV.U32 R197, RZ, RZ, R33 ;  /* 0x000000ffffc57224 */ /* 0x000fde00078e0021 */
[----:B------:R-:W-:-:S05]  /*a03b0*/  NOP ;  /* 0x0000000000007918 */ /* 0x000fca0000000000 */
[----:B------:R-:W-:Y:S04]  /*a03c0*/  STL.64 [R1+0x10b8], R22 ;  /* 0x0010b81601007387 */ /* 0x000fe80000100a00 */
[----:B------:R1:W-:Y:S04]  /*a03d0*/  STL [R1+0x1040], R16 ;  /* 0x0010401001007387 */ /* 0x0003e80000100800 */
[----:B------:R-:W2:Y:S04]  /*a03e0*/  LDL.LU R248, [R1+0xf30] ;  /* 0x000f300001f87983 */ /* 0x000ea80000300800 */
[----:B------:R-:W2:Y:S04]  /*a03f0*/  LDL.LU R249, [R1+0xf34] ;  /* 0x000f340001f97983 */ /* 0x000ea80000300800 */
[----:B------:R-:W2:Y:S04]  /*a0400*/  LDL.LU R250, [R1+0xf38] ;  /* 0x000f380001fa7983 */ /* 0x000ea80000300800 */
[----:B------:R-:W2:Y:S04]  /*a0410*/  LDL.LU R251, [R1+0xf3c] ;  /* 0x000f3c0001fb7983 */ /* 0x000ea80000300800 */
[----:B------:R-:W2:Y:S04]  /*a0420*/  LDL.64 R206, [R1+0x38] ;  /* 0x0000380001ce7983 */ /* 0x000ea80000100a00 */
[----:B------:R-:W-:Y:S04]  /*a0430*/  STL.64 [R1+0x82c8], R30 ;  /* 0x0082c81e01007387 */ /* 0x000fe80000100a00 */
[----:B------:R-:W4:Y:S04]  /*a0440*/  LDL.LU R32, [R1+0xea0] ;  /* 0x000ea00001207983 */ /* 0x000f280000300800 */
[----:B------:R-:W4:Y:S04]  /*a0450*/  LDL.LU R33, [R1+0xea4] ;  /* 0x000ea40001217983 */ /* 0x000f280000300800 */
[----:B------:R-:W4:Y:S04]  /*a0460*/  LDL.LU R34, [R1+0xea8] ;  /* 0x000ea80001227983 */ /* 0x000f280000300800 */
[----:B------:R-:W4:Y:S04]  /*a0470*/  LDL.LU R35, [R1+0xeac] ;  /* 0x000eac0001237983 */ /* 0x000f280000300800 */
[----:B------:R-:W4:Y:S04]  /*a0480*/  LDL.64 R246, [R1+0x28] ;  /* 0x0000280001f67983 */ /* 0x000f280000100a00 */
[----:B------:R-:W5:Y:S04]  /*a0490*/  LDL.LU R216, [R1+0xe30] ;  /* 0x000e300001d87983 */ /* 0x000f680000300800 */
[----:B------:R-:W5:Y:S04]  /*a04a0*/  LDL.LU R217, [R1+0xe34] ;  /* 0x000e340001d97983 */ /* 0x000f680000300800 */
[----:B------:R-:W5:Y:S01]  /*a04b0*/  LDL.LU R218, [R1+0xe38] ;  /* 0x000e380001da7983 */ /* 0x000f620000300800 */
[----:B------:R-:W-:Y:S01]  /*a04c0*/  MOV R12, R226 ;  /* 0x000000e2000c7202 */ /* 0x000fe20000000f00 */
[----:B------:R-:W-:-:S02]  /*a04d0*/  IMAD.MOV.U32 R3, RZ, RZ, R227 ;  /* 0x000000ffff037224 */ /* 0x000fc400078e00e3 */
[----:B------:R-:W5:Y:S04]  /*a04e0*/  LDL.LU R219, [R1+0xe3c] ;  /* 0x000e3c0001db7983 */ /* 0x000f680000300800 */
[----:B------:R-:W5:Y:S01]  /*a04f0*/  LDL.64 R226, [R1+0x18] ;  /* 0x0000180001e27983 */ /* 0x000f620000100a00 */
[----:B---3--:R-:W-:Y:S03]  /*a0500*/  HMMA.1688.F32.TF32 R8, R4, R14, R8 ;  /* 0x0000000e0408723c */ /* 0x008fe60000081008 */
[----:B------:R-:W3:Y:S04]  /*a0510*/  LDL R58, [R1+0x8] ;  /* 0x00000800013a7983 */ /* 0x000ee80000100800 */
[----:B------:R-:W3:Y:S04]  /*a0520*/  LDL R59, [R1+0xc] ;  /* 0x00000c00013b7983 */ /* 0x000ee80000100800 */
        /* <DEDUP_REMOVED lines=9> */
[----:B------:R-:W3:Y:S01]  /*a05c0*/  LDL.LU R55, [R1+0xdbc] ;  /* 0x000dbc0001377983 */ /* 0x000ee20000300800 */
[----:B------:R-:W-:-:S02]  /*a05d0*/  IMAD.MOV.U32 R232, RZ, RZ, R17 ;  /* 0x000000ffffe87224 */ /* 0x000fc400078e0011 */
[----:B------:R-:W-:Y:S02]  /*a05e0*/  IMAD.MOV.U32 R233, RZ, RZ, R18 ;  /* 0x000000ffffe97224 */ /* 0x000fe400078e0012 */
[----:B------:R-:W-:Y:S01]  /*a05f0*/  IMAD.MOV.U32 R220, RZ, RZ, R19 ;  /* 0x000000ffffdc7224 */ /* 0x000fe200078e0013 */
[----:B------:R-:W-:Y:S01]  /*a0600*/  MOV R18, R38 ;  /* 0x0000002600127202 */ /* 0x000fe20000000f00 */
[----:B------:R-:W-:Y:S01]  /*a0610*/  IMAD.MOV.U32 R209, RZ, RZ, R8 ;  /* 0x000000ffffd17224 */ /* 0x000fe200078e0008 */
[----:B------:R-:W-:Y:S01]  /*a0620*/  MOV R208, R9 ;  /* 0x0000000900d07202 */ /* 0x000fe20000000f00 */
[----:B------:R-:W-:Y:S02]  /*a0630*/  IMAD.MOV.U32 R8, RZ, RZ, R46 ;  /* 0x000000ffff087224 */ /* 0x000fe400078e002e */
[----:B------:R-:W-:Y:S01]  /*a0640*/  IMAD.MOV.U32 R213, RZ, RZ, R10 ;  /* 0x000000ffffd57224 */ /* 0x000fe200078e000a */
[----:B------:R-:W3:Y:S01]  /*a0650*/  LDL.LU R46, [R1+0x85bc] ;  /* 0x0085bc00012e7983 */ /* 0x000ee20000300800 */
[----:B------:R-:W-:-:S02]  /*a0660*/  IMAD.MOV.U32 R9, RZ, RZ, R47 ;  /* 0x000000ffff097224 */ /* 0x000fc400078e002f */
[----:B------:R-:W-:Y:S01]  /*a0670*/  IMAD.MOV.U32 R212, RZ, RZ, R11 ;  /* 0x000000ffffd47224 */ /* 0x000fe200078e000b */
[----:B------:R-:W3:Y:S01]  /*a0680*/  LDL.LU R47, [R1+0x85b8] ;  /* 0x0085b800012f7983 */ /* 0x000ee20000300800 */
[----:B------:R-:W-:Y:S02]  /*a0690*/  IMAD.MOV.U32 R10, RZ, RZ, R42 ;  /* 0x000000ffff0a7224 */ /* 0x000fe400078e002a */
[----:B------:R-:W-:Y:S01]  /*a06a0*/  IMAD.MOV.U32 R11, RZ, RZ, R43 ;  /* 0x000000ffff0b7224 */ /* 0x000fe200078e002b */
[----:B------:R-:W3:Y:S04]  /*a06b0*/  LDL.LU R42, [R1+0x85b4] ;  /* 0x0085b400012a7983 */ /* 0x000ee80000300800 */
[----:B------:R-:W3:Y:S04]  /*a06c0*/  LDL.LU R43, [R1+0x85b0] ;  /* 0x0085b000012b7983 */ /* 0x000ee80000300800 */
[----:B-1----:R-:W3:Y:S04]  /*a06d0*/  LDL.LU R16, [R1+0xb90] ;  /* 0x000b900001107983 */ /* 0x002ee80000300800 */
[----:B------:R-:W3:Y:S04]  /*a06e0*/  LDL.LU R17, [R1+0xb94] ;  /* 0x000b940001117983 */ /* 0x000ee80000300800 */
[----:B------:R-:W3:Y:S01]  /*a06f0*/  LDL.LU R38, [R1+0x85ac] ;  /* 0x0085ac0001267983 */ /* 0x000ee20000300800 */
[----:B------:R-:W-:-:S03]  /*a0700*/  IMAD.MOV.U32 R19, RZ, RZ, R39 ;  /* 0x000000ffff137224 */ /* 0x000fc600078e0027 */
[----:B------:R-:W3:Y:S01]  /*a0710*/  LDL.LU R39, [R1+0x85a8] ;  /* 0x0085a80001277983 */ /* 0x000ee20000300800 */
[----:B------:R-:W-:Y:S02]  /*a0720*/  IMAD.MOV.U32 R188, RZ, RZ, R20 ;  /* 0x000000ffffbc7224 */ /* 0x000fe400078e0014 */
[----:B------:R-:W-:Y:S01]  /*a0730*/  IMAD.MOV.U32 R189, RZ, RZ, R21 ;  /* 0x000000ffffbd7224 */ /* 0x000fe200078e0015 */
[----:B------:R-:W-:Y:S01]  /*a0740*/  STL.64 [R1+0x82c0], R14 ;  /* 0x0082c00e01007387 */ /* 0x000fe20000100a00 */
[C---:B--2---:R-:W-:Y:S06]  /*a0750*/  HMMA.1688.F32.TF32 R20, R4.reuse, R206, R248 ;  /* 0x000000ce0414723c */ /* 0x044fec00000810f8 */
[----:B----4-:R-:W-:-:S15]  /*a0760*/  HMMA.1688.F32.TF32 R32, R4, R246, R32 ;  /* 0x000000f60420723c */ /* 0x010fde0000081020 */
[----:B------:R-:W-:-:S03]  /*a0770*/  NOP ;  /* 0x0000000000007918 */ /* 0x000fc60000000000 */
[----:B------:R-:W-:Y:S02]  /*a0780*/  IMAD.MOV.U32 R221, RZ, RZ, R20 ;  /* 0x000000ffffdd7224 */ /* 0x000fe400078e0014 */
[----:B------:R-:W-:Y:S02]  /*a0790*/  IMAD.MOV.U32 R0, RZ, RZ, R21 ;  /* 0x000000ffff007224 */ /* 0x000fe400078e0015 */
[----:B------:R-:W-:Y:S01]  /*a07a0*/  IMAD.MOV.U32 R237, RZ, RZ, R22 ;  /* 0x000000ffffed7224 */ /* 0x000fe200078e0016 */
[----:B------:R-:W-:Y:S01]  /*a07b0*/  MOV R236, R23 ;  /* 0x0000001700ec7202 */ /* 0x000fe20000000f00 */
[----:B------:R-:W-:Y:S04]  /*a07c0*/  STL.64 [R1+0x7ab0], R34 ;  /* 0x007ab02201007387 */ /* 0x000fe80000100a00 */
[----:B------:R1:W-:Y:S01]  /*a07d0*/  STL.64 [R1+0x7aa8], R32 ;  /* 0x007aa82001007387 */ /* 0x0003e20000100a00 */
[----:B-----5:R-:W-:Y:S03]  /*a07e0*/  HMMA.1688.F32.TF32 R20, R4, R226, R216 ;  /* 0x000000e20414723c */ /* 0x020fe600000810d8 */
[----:B------:R-:W2:Y:S04]  /*a07f0*/  LDL.LU R216, [R1+0xae0] ;  /* 0x000ae00001d87983 */ /* 0x000ea80000300800 */
[----:B------:R-:W2:Y:S01]  /*a0800*/  LDL.LU R217, [R1+0xae4] ;  /* 0x000ae40001d97983 */ /* 0x000ea20000300800 */
[----:B------:R-:W-:-:S02]  /*a0810*/  IMAD.MOV.U32 R218, RZ, RZ, R91 ;  /* 0x000000ffffda7224 */ /* 0x000fc400078e005b */
[----:B------:R-:W-:Y:S01]  /*a0820*/  IMAD.MOV.U32 R219, RZ, RZ, R90 ;  /* 0x000000ffffdb7224 */ /* 0x000fe200078e005a */
[----:B------:R-:W4:Y:S04]  /*a0830*/  LDL.LU R91, [R1+0x85a4] ;  /* 0x0085a400015b7983 */ /* 0x000f280000300800 */
[----:B------:R-:W5:Y:S09]  /*a0840*/  LDL.LU R90, [R1+0x85a0] ;  /* 0x0085a000015a7983 */ /* 0x000f720000300800 */
[----:B------:R-:W-:-:S02]  /*a0850*/  IMAD.MOV.U32 R133, RZ, RZ, R20 ;  /* 0x000000ffff857224 */ /* 0x000fc400078e0014 */
[----:B------:R-:W-:Y:S01]  /*a0860*/  IMAD.MOV.U32 R132, RZ, RZ, R21 ;  /* 0x000000ffff847224 */ /* 0x000fe200078e0015 */
[----:B------:R-:W-:Y:S01]  /*a0870*/  MOV R129, R22 ;  /* 0x0000001600817202 */ /* 0x000fe20000000f00 */
[----:B------:R-:W-:Y:S02]  /*a0880*/  IMAD.MOV.U32 R128, RZ, RZ, R23 ;  /* 0x000000ffff807224 */ /* 0x000fe400078e0017 */
[C---:B---3--:R-:W-:Y:S06]  /*a0890*/  HMMA.1688.F32.TF32 R20, R4.reuse, R58, R184 ;  /* 0x0000003a0414723c */ /* 0x048fec00000810b8 */
[----:B------:R-:W-:Y:S01]  /*a08a0*/  HMMA.1688.F32.TF32 R8, R4, R46, R8 ;  /* 0x0000002e0408723c */ /* 0x000fe20000081008 */
[----:B------:R-:W3:Y:S04]  /*a08b0*/  LDL.LU R184, [R1+0xb00] ;  /* 0x000b000001b87983 */ /* 0x000ee80000300800 */
[----:B------:R-:W3:Y:S04]  /*a08c0*/  LDL.LU R185, [R1+0xb04] ;  /* 0x000b040001b97983 */ /* 0x000ee80000300800 */
[----:B------:R-:W3:Y:S04]  /*a08d0*/  LDL.LU R186, [R1+0xb08] ;  /* 0x000b080001ba7983 */ /* 0x000ee80000300800 */
[----:B------:R-:W3:Y:S04]  /*a08e0*/  LDL.LU R187, [R1+0xb0c] ;  /* 0x000b0c0001bb7983 */ /* 0x000ee80000300800 */
        /* <DEDUP_REMOVED lines=17> */
[----:B------:R-:W-:Y:S01]  /*a0a00*/  MOV R165, R8 ;  /* 0x0000000800a57202 */ /* 0x000fe20000000f00 */
[----:B------:R-:W-:-:S02]  /*a0a10*/  IMAD.MOV.U32 R164, RZ, RZ, R9 ;  /* 0x000000ffffa47224 */ /* 0x000fc400078e0009 */
[----:B------:R-:W-:Y:S02]  /*a0a20*/  IMAD.MOV.U32 R161, RZ, RZ, R10 ;  /* 0x000000ffffa17224 */ /* 0x000fe400078e000a */
[----:B------:R-:W-:Y:S02]  /*a0a30*/  IMAD.MOV.U32 R160, RZ, RZ, R11 ;  /* 0x000000ffffa07224 */ /* 0x000fe400078e000b */
[----:B------:R-:W-:Y:S01]  /*a0a40*/  IMAD.MOV.U32 R149, RZ, RZ, R20 ;  /* 0x000000ffff957224 */ /* 0x000fe200078e0014 */
[----:B------:R-:W-:Y:S01]  /*a0a50*/  MOV R148, R21 ;  /* 0x0000001500947202 */ /* 0x000fe20000000f00 */
        /* <DEDUP_REMOVED lines=13> */
[----:B------:R-:W2:Y:S01]  /*a0b30*/  LDL.LU R35, [R1+0xb4c] ;  /* 0x000b4c0001237983 */ /* 0x000ea20000300800 */
[----:B------:R-:W-:-:S03]  /*a0b40*/  IMAD.MOV.U32 R15, RZ, RZ, R206 ;  /* 0x000000ffff0f7224 */ /* 0x000fc600078e00ce */
[----:B------:R-:W2:Y:S01]  /*a0b50*/  LDL.LU R204, [R1+0xb10] ;  /* 0x000b100001cc7983 */ /* 0x000ea20000300800 */
[----:B------:R-:W-:-:S03]  /*a0b60*/  IMAD.MOV.U32 R14, RZ, RZ, R207 ;  /* 0x000000ffff0e7224 */ /* 0x000fc600078e00cf */
[----:B------:R-:W2:Y:S01]  /*a0b70*/  LDL.LU R205, [R1+0xb14] ;  /* 0x000b140001cd7983 */ /* 0x000ea20000300800 */
        /* <DEDUP_REMOVED lines=8> */
[----:B------:R-:W-:Y:S01]  /*a0c00*/  IMAD.MOV.U32 R225, RZ, RZ, R50 ;  /* 0x000000ffffe17224 */ /* 0x000fe200078e0032 */
[----:B------:R-:W-:Y:S02]  /*a0c10*/  MOV R226, R51 ;  /* 0x0000003300e27202 */ /* 0x000fe40000000f00 */
[----:B----4-:R-:W-:Y:S01]  /*a0c20*/  MOV R207, R91 ;  /* 0x0000005b00cf7202 */ /* 0x010fe20000000f00 */
[----:B-----5:R-:W-:Y:S02]  /*a0c30*/  IMAD.MOV.U32 R206, RZ, RZ, R90 ;  /* 0x000000ffffce7224 */ /* 0x020fe400078e005a */
[----:B------:R-:W4:Y:S04]  /*a0c40*/  LDL.LU R90, [R1+0x859c] ;  /* 0x00859c00015a7983 */ /* 0x000f280000300800 */
[----:B------:R-:W4:Y:S04]  /*a0c50*/  LDL.LU R91, [R1+0x8598] ;  /* 0x00859800015b7983 */ /* 0x000f280000300800 */
[----:B------:R-:W5:Y:S04]  /*a0c60*/  LDL.LU R86, [R1+0x8594] ;  /* 0x0085940001567983 */ /* 0x000f680000300800 */
[----:B------:R-:W5:Y:S04]  /*a0c70*/  LDL.LU R87, [R1+0x8590] ;  /* 0x0085900001577983 */ /* 0x000f680000300800 */
[----:B------:R-:W4:Y:S04]  /*a0c80*/  LDL.LU R82, [R1+0x858c] ;  /* 0x00858c0001527983 */ /* 0x000f280000300800 */
[----:B------:R-:W5:Y:S04]  /*a0c90*/  LDL.LU R74, [R1+0x8588] ;  /* 0x00858800014a7983 */ /* 0x000f680000300800 */
[----:B------:R-:W4:Y:S04]  /*a0ca0*/  LDL.LU R70, [R1+0x8584] ;  /* 0x0085840001467983 */ /* 0x000f280000300800 */
[----:B------:R-:W3:Y:S04]  /*a0cb0*/  LDL.LU R50, [R1+0x8580] ;  /* 0x0085800001327983 */ /* 0x000ee80000300800 */
[----:B------:R-:W3:Y:S01]  /*a0cc0*/  LDL.LU R51, [R1+0x857c] ;  /* 0x00857c0001337983 */ /* 0x000ee20000300800 */
[----:B------:R-:W-:Y:S01]  /*a0cd0*/  HMMA.1688.F32.TF32 R16, R4, R42, R16 ;  /* 0x0000002a0410723c */ /* 0x000fe20000081010 */
[----:B------:R-:W-:-:S02]  /*a0ce0*/  IMAD.MOV.U32 R27, RZ, RZ, R227 ;  /* 0x000000ffff1b7224 */ /* 0x000fc400078e00e3 */
[----:B------:R-:W-:Y:S02]  /*a0cf0*/  IMAD.MOV.U32 R227, RZ, RZ, R71 ;  /* 0x000000ffffe37224 */ /* 0x000fe400078e0047 */
[----:B------:R-:W4:-:S15]  /*a0d00*/  LDL.LU R71, [R1+0x8578] ;  /* 0x0085780001477983 */ /* 0x000f1e0000300800 */
[----:B------:R-:W-:-:S04]  /*a0d10*/  NOP ;  /* 0x0000000000007918 */ /* 0x000fc80000000000 */
[----:B------:R-:W-:Y:S02]  /*a0d20*/  IMAD.MOV.U32 R157, RZ, RZ, R16 ;  /* 0x000000ffff9d7224 */ /* 0x000fe400078e0010 */
[----:B------:R-:W-:Y:S02]  /*a0d30*/  IMAD.MOV.U32 R156, RZ, RZ, R17 ;  /* 0x000000ffff9c7224 */ /* 0x000fe400078e0011 */
[----:B------:R-:W-:Y:S02]  /*a0d40*/  IMAD.MOV.U32 R16, RZ, RZ, R66 ;  /* 0x000000ffff107224 */ /* 0x000fe400078e0042 */
[----:B------:R-:W-:Y:S01]  /*a0d50*/  IMAD.MOV.U32 R153, RZ, RZ, R18 ;  /* 0x000000ffff997224 */ /* 0x000fe200078e0012 */
[----:B------:R-:W5:Y:S01]  /*a0d60*/  LDL.LU R66, [R1+0x8574] ;  /* 0x0085740001427983 */ /* 0x000f620000300800 */
[----:B------:R-:W-:Y:S02]  /*a0d70*/  IMAD.MOV.U32 R17, RZ, RZ, R67 ;  /* 0x000000ffff117224 */ /* 0x000fe400078e0043 */
[----:B------:R-:W-:Y:S01]  /*a0d80*/  IMAD.MOV.U32 R152, RZ, RZ, R19 ;  /* 0x000000ffff987224 */ /* 0x000fe200078e0013 */
[----:B------:R-:W5:Y:S01]  /*a0d90*/  LDL.LU R67, [R1+0x8570] ;  /* 0x0085700001437983 */ /* 0x000f620000300800 */
[----:B------:R-:W-:-:S02]  /*a0da0*/  IMAD.MOV.U32 R18, RZ, RZ, R62 ;  /* 0x000000ffff127224 */ /* 0x000fc400078e003e */
[----:B------:R-:W-:Y:S01]  /*a0db0*/  IMAD.MOV.U32 R19, RZ, RZ, R63 ;  /* 0x000000ffff137224 */ /* 0x000fe200078e003f */
[----:B------:R-:W4:Y:S04]  /*a0dc0*/  LDL.LU R62, [R1+0x856c] ;  /* 0x00856c00013e7983 */ /* 0x000f280000300800 */
[----:B------:R-:W4:Y:S01]  /*a0dd0*/  LDL.LU R63, [R1+0x8568] ;  /* 0x00856800013f7983 */ /* 0x000f220000300800 */
[----:B---3--:R-:W-:-:S15]  /*a0de0*/  HMMA.1688.F32.TF32 R52, R4, R50, R52 ;  /* 0x000000320434723c */ /* 0x008fde0000081034 */
[----:B------:R-:W-:-:S09]  /*a0df0*/  NOP ;  /* 0x0000000000007918 */ /* 0x000fd20000000000 */
[----:B------:R-:W-:Y:S02]  /*a0e00*/  IMAD.MOV.U32 R169, RZ, RZ, R54 ;  /* 0x000000ffffa97224 */ /* 0x000fe400078e0036 */
[----:B------:R-:W-:Y:S02]  /*a0e10*/  IMAD.MOV.U32 R168, RZ, RZ, R55 ;  /* 0x000000ffffa87224 */ /* 0x000fe400078e0037 */
[----:B------:R-:W2:Y:S02]  /*a0e20*/  LDL.LU.64 R54, [R1+0x8560] ;  /* 0x0085600001367983 */ /* 0x000ea40000300a00 */
[----:B--2---:R-:W-:-:S15]  /*a0e30*/  HMMA.1688.F32.TF32 R56, R4, R54, R56 ;  /* 0x000000360438723c */ /* 0x004fde0000081038 */
[----:B------:R-:W-:-:S09]  /*a0e40*/  NOP ;  /* 0x0000000000007918 */ /* 0x000fd20000000000 */
[----:B------:R-:W-:Y:S02]  /*a0e50*/  IMAD.MOV.U32 R177, RZ, RZ, R58 ;  /* 0x000000ffffb17224 */ /* 0x000fe400078e003a */
[----:B------:R-:W-:Y:S02]  /*a0e60*/  IMAD.MOV.U32 R176, RZ, RZ, R59 ;  /* 0x000000ffffb07224 */ /* 0x000fe400078e003b */
[----:B------:R-:W2:Y:S02]  /*a0e70*/  LDL.LU.64 R58, [R1+0x8558] ;  /* 0x00855800013a7983 */ /* 0x000ea40000300a00 */
[----:B--2---:R-:W-:-:S15]  /*a0e80*/  HMMA.1688.F32.TF32 R8, R4, R58, R8 ;  /* 0x0000003a0408723c */ /* 0x004fde0000081008 */
[----:B------:R-:W-:-:S08]  /*a0e90*/  NOP ;  /* 0x0000000000007918 */ /* 0x000fd00000000000 */
[----:B------:R1:W-:Y:S04]  /*a0ea0*/  STL.64 [R1+0xdb0], R8 ;  /* 0x000db00801007387 */ /* 0x0003e80000100a00 */
[----:B------:R2:W-:Y:S01]  /*a0eb0*/  STL.64 [R1+0xdb8], R10 ;  /* 0x000db80a01007387 */ /* 0x0005e20000100a00 */
[----:B-1----:R-:W-:Y:S01]  /*a0ec0*/  MOV R8, R75 ;  /* 0x0000004b00087202 */ /* 0x002fe20000000f00 */
[----:B------:R-:W-:Y:S02]  /*a0ed0*/  IMAD.MOV.U32 R9, RZ, RZ, R78 ;  /* 0x000000ffff097224 */ /* 0x000fe400078e004e */
[----:B------:R-:W3:Y:S04]  /*a0ee0*/  LDL.LU R75, [R1+0x8554] ;  /* 0x00855400014b7983 */ /* 0x000ee80000300800 */
[----:B------:R-:W3:Y:S01]  /*a0ef0*/  LDL.LU R78, [R1+0x8550] ;  /* 0x00855000014e7983 */ /* 0x000ee20000300800 */
[----:B--2---:R-:W-:-:S03]  /*a0f00*/  IMAD.MOV.U32 R10, RZ, RZ, R79 ;  /* 0x000000ffff0a7224 */ /* 0x004fc600078e004f */
[----:B------:R-:W2:Y:S01]  /*a0f10*/  LDL.LU R79, [R1+0x854c] ;  /* 0x00854c00014f7983 */ /* 0x000ea20000300800 */
[C---:B----4-:R-:W-:Y:S06]  /*a0f20*/  HMMA.1688.F32.TF32 R32, R4.reuse, R62, R32 ;  /* 0x0000003e0420723c */ /* 0x050fec0000081020 */
[----:B-----5:R-:W-:Y:S01]  /*a0f30*/  HMMA.1688.F32.TF32 R20, R4, R66, R20 ;  /* 0x000000420414723c */ /* 0x020fe20000081014 */
[----:B------:R-:W-:-:S05]  /*a0f40*/  IMAD.MOV.U32 R11, RZ, RZ, R83 ;  /* 0x000000ffff0b7224 */ /* 0x000fca00078e0053 */
[C---:B------:R-:W-:Y:S01]  /*a0f50*/  HMMA.1688.F32.TF32 R248, R4.reuse, R70, R248 ;  /* 0x0000004604f8723c */ /* 0x040fe200000810f8 */
[----:B------:R-:W4:Y:S10]  /*a0f60*/  LDL.LU R83, [R1+0x8548] ;  /* 0x0085480001537983 */ /* 0x000f340000300800 */
[----:B------:R-:W-:Y:S04]  /*a0f70*/  STL.64 [R1+0xb90], R32 ;  /* 0x000b902001007387 */ /* 0x000fe80000100a00 */
[----:B------:R3:W-:Y:S04]  /*a0f80*/  STL.64 [R1+0xb98], R34 ;  /* 0x000b982201007387 */ /* 0x0007e80000100a00 */
[----:B------:R-:W-:Y:S04]  /*a0f90*/  STL.64 [R1+0xb80], R20 ;  /* 0x000b801401007387 */ /* 0x000fe80000100a00 */
[----:B------:R2:W-:Y:S04]  /*a0fa0*/  STL.64 [R1+0xb88], R22 ;  /* 0x000b881601007387 */ /* 0x0005e80000100a00 */
[----:B------:R-:W-:Y:S04]  /*a0fb0*/  STL.64 [R1+0xb70], R248 ;  /* 0x000b70f801007387 */ /* 0x000fe80000100a00 */
[----:B------:R-:W-:Y:S01]  /*a0fc0*/  STL.64 [R1+0xb78], R250 ;  /* 0x000b78fa01007387 */ /* 0x000fe20000100a00 */
[C---:B---3--:R-:W-:Y:S06]  /*a0fd0*/  HMMA.1688.F32.TF32 R32, R4.reuse, R74, R204 ;  /* 0x0000004a0420723c */ /* 0x048fec00000810cc */
[----:B--2---:R-:W-:Y:S01]  /*a0fe0*/  HMMA.1688.F32.TF32 R20, R4, R78, R184 ;  /* 0x0000004e0414723c */ /* 0x004fe200000810b8 */
[----:B------:R-:W2:Y:S06]  /*a0ff0*/  LDL.LU R184, [R1+0xaa0] ;  /* 0x000aa00001b87983 */ /* 0x000eac0000300800 */
[----:B------:R-:W-:-:S02]  /*a1000*/  IMAD.MOV.U32 R186, RZ, RZ, R94 ;  /* 0x000000ffffba7224 */ /* 0x000fc400078e005e */
[----:B------:R-:W-:-:S08]  /*a1010*/  IMAD.MOV.U32 R187, RZ, RZ, R95 ;  /* 0x000000ffffbb7224 */ /* 0x000fd000078e005f */
[----:B------:R-:W-:Y:S04]  /*a1020*/  STL.64 [R1+0xb60], R32 ;  /* 0x000b602001007387 */ /* 0x000fe80000100a00 */
[----:B------:R1:W-:Y:S04]  /*a1030*/  STL.64 [R1+0xb68], R34 ;  /* 0x000b682201007387 */ /* 0x0003e80000100a00 */
[----:B------:R-:W-:Y:S04]  /*a1040*/  STL.64 [R1+0xb50], R20 ;  /* 0x000b501401007387 */ /* 0x000fe80000100a00 */
[----:B------:R3:W-:Y:S04]  /*a1050*/  STL.64 [R1+0xb58], R22 ;  /* 0x000b581601007387 */ /* 0x0007e80000100a00 */
[----:B------:R-:W2:Y:S04]  /*a1060*/  LDL.LU R185, [R1+0xaa4] ;  /* 0x000aa40001b97983 */ /* 0x000ea80000300800 */
[----:B------:R-:W5:Y:S04]  /*a1070*/  LDL.LU R94, [R1+0x8544] ;  /* 0x00854400015e7983 */ /* 0x000f680000300800 */
[----:B------:R-:W5:Y:S01]  /*a1080*/  LDL.LU R95, [R1+0x8540] ;  /* 0x00854000015f7983 */ /* 0x000f620000300800 */
[C---:B----4-:R-:W-:Y:S06]  /*a1090*/  HMMA.1688.F32.TF32 R204, R4.reuse, R82, R244 ;  /* 0x0000005204cc723c */ /* 0x050fec00000810f4 */
[C---:B-1----:R-:W-:Y:S06]  /*a10a0*/  HMMA.1688.F32.TF32 R32, R4.reuse, R86, R216 ;  /* 0x000000560420723c */ /* 0x042fec00000810d8 */
[----:B---3--:R-:W-:Y:S11]  /*a10b0*/  HMMA.1688.F32.TF32 R20, R4, R90, R224 ;  /* 0x0000005a0414723c */ /* 0x008ff600000810e0 */
[----:B------:R-:W-:Y:S04]  /*a10c0*/  STL.64 [R1+0xb40], R204 ;  /* 0x000b40cc01007387 */ /* 0x000fe80000100a00 */
[----:B------:R-:W-:Y:S04]  /*a10d0*/  STL.64 [R1+0xb48], R206 ;  /* 0x000b48ce01007387 */ /* 0x000fe80000100a00 */
[----:B------:R-:W3:Y:S04]  /*a10e0*/  LDL.LU R216, [R1+0xa90] ;  /* 0x000a900001d87983 */ /* 0x000ee80000300800 */
[----:B------:R-:W-:Y:S04]  /*a10f0*/  STL.64 [R1+0xb30], R32 ;  /* 0x000b302001007387 */ /* 0x000fe80000100a00 */
[----:B------:R-:W-:Y:S04]  /*a1100*/  STL.64 [R1+0xb38], R34 ;  /* 0x000b382201007387 */ /* 0x000fe80000100a00 */
[----:B------:R-:W-:Y:S04]  /*a1110*/  STL.64 [R1+0xb20], R20 ;  /* 0x000b201401007387 */ /* 0x000fe80000100a00 */
[----:B------:R-:W-:Y:S04]  /*a1120*/  STL.64 [R1+0xb28], R22 ;  /* 0x000b281601007387 */ /* 0x000fe80000100a00 */
[----:B------:R-:W3:Y:S04]  /*a1130*/  LDL.LU R217, [R1+0xa94] ;  /* 0x000a940001d97983 */ /* 0x000ee80000300800 */
[----:B------:R-:W3:Y:S04]  /*a1140*/  LDL.LU R218, [R1+0xa98] ;  /* 0x000a980001da7983 */ /* 0x000ee80000300800 */
[----:B------:R-:W3:Y:S01]  /*a1150*/  LDL.LU R219, [R1+0xa9c] ;  /* 0x000a9c0001db7983 */ /* 0x000ee20000300800 */
[----:B------:R-:W-:-:S02]  /*a1160*/  IMAD.MOV.U32 R226, RZ, RZ, R98 ;  /* 0x000000ffffe27224 */ /* 0x000fc400078e0062 */
[----:B------:R-:W-:Y:S01]  /*a1170*/  IMAD.MOV.U32 R227, RZ, RZ, R99 ;  /* 0x000000ffffe37224 */ /* 0x000fe200078e0063 */
[----:B-----5:R-:W-:-:S15]  /*a1180*/  HMMA.1688.F32.TF32 R16, R4, R94, R16 ;  /* 0x0000005e0410723c */ /* 0x020fde0000081010 */
[----:B------:R-:W-:-:S08]  /*a1190*/  NOP ;  /* 0x0000000000007918 */ /* 0x000fd00000000000 */
[----:B------:R1:W-:Y:S04]  /*a11a0*/  STL.64 [R1+0xb18], R18 ;  /* 0x000b181201007387 */ /* 0x0003e80000100a00 */
[----:B------:R-:W4:Y:S04]  /*a11b0*/  LDL.LU R224, [R1+0xa80] ;  /* 0x000a800001e07983 */ /* 0x000f280000300800 */
[----:B------:R-:W4:Y:S04]  /*a11c0*/  LDL.LU R225, [R1+0xa84] ;  /* 0x000a840001e17983 */ /* 0x000f280000300800 */
[----:B------:R-:W5:Y:S04]  /*a11d0*/  LDL.LU R98, [R1+0x853c] ;  /* 0x00853c0001627983 */ /* 0x000f680000300800 */
[----:B------:R-:W5:Y:S01]  /*a11e0*/  LDL.LU R99, [R1+0x8538] ;  /* 0x0085380001637983 */ /* 0x000f620000300800 */
[----:B------:R-:W-:Y:S01]  /*a11f0*/  IMAD.MOV.U32 R240, RZ, RZ, R16 ;  /* 0x000000fffff07224 */ /* 0x000fe200078e0010 */
[----:B------:R-:W-:-:S02]  /*a1200*/  MOV R241, R17 ;  /* 0x0000001100f17202 */ /* 0x000fc40000000f00 */
[----:B------:R-:W4:Y:S04]  /*a1210*/  LDL.LU R16, [R1+0xa70] ;  /* 0x000a700001107983 */ /* 0x000f280000300800 */
[----:B------:R-:W4:Y:S01]  /*a1220*/  LDL.LU R17, [R1+0xa74] ;  /* 0x000a740001117983 */ /* 0x000f220000300800 */
[----:B-1----:R-:W-:Y:S02]  /*a1230*/  IMAD.MOV.U32 R18, RZ, RZ, R102 ;  /* 0x000000ffff127224 */ /* 0x002fe400078e0066 */
[----:B------:R-:W-:Y:S01]  /*a1240*/  IMAD.MOV.U32 R19, RZ, RZ, R103 ;  /* 0x000000ffff137224 */ /* 0x000fe200078e0067 */
[----:B------:R-:W2:Y:S04]  /*a1250*/  LDL.LU R102, [R1+0x8534] ;  /* 0x0085340001667983 */ /* 0x000ea80000300800 */
[----:B------:R-:W2:Y:S04]  /*a1260*/  LDL.LU R103, [R1+0x8530] ;  /* 0x0085300001677983 */ /* 0x000ea80000300800 */
[----:B------:R-:W-:Y:S04]  /*a1270*/  STL.64 [R1+0x8258], R94 ;  /* 0x0082585e01007387 */ /* 0x000fe80000100a00 */
[----:B------:R-:W-:Y:S04]  /*a1280*/  STL [R1+0x7a94], R241 ;  /* 0x007a94f101007387 */ /* 0x000fe80000100800 */
[----:B------:R-:W-:Y:S01]  /*a1290*/  STL [R1+0x7a90], R240 ;  /* 0x007a90f001007387 */ /* 0x000fe20000100800 */
[C---:B-----5:R-:W-:Y:S06]  /*a12a0*/  HMMA.1688.F32.TF32 R8, R4.reuse, R98, R8 ;  /* 0x000000620408723c */ /* 0x060fec0000081008 */
[----:B--2---:R-:W-:-:S15]  /*a12b0*/  HMMA.1688.F32.TF32 R20, R4, R102, R184 ;  /* 0x000000660414723c */ /* 0x004fde00000810b8 */
[----:B------:R-:W-:-:S02]  /*a12c0*/  NOP ;  /* 0x0000000000007918 */ /* 0x000fc40000000000 */
[----:B------:R1:W-:Y:S01]  /*a12d0*/  STL.64 [R1+0xb08], R10 ;  /* 0x000b080a01007387 */ /* 0x0003e20000100a00 */
[----:B------:R-:W-:Y:S02]  /*a12e0*/  IMAD.MOV.U32 R124, RZ, RZ, R8 ;  /* 0x000000ffff7c7224 */ /* 0x000fe400078e0008 */
[----:B------:R-:W-:Y:S01]  /*a12f0*/  IMAD.MOV.U32 R125, RZ, RZ, R9 ;  /* 0x000000ffff7d7224 */ /* 0x000fe200078e0009 */
[----:B------:R-:W2:Y:S04]  /*a1300*/  LDL.LU R8, [R1+0xa60] ;  /* 0x000a600001087983 */ /* 0x000ea80000300800 */
[----:B------:R-:W2:Y:S01]  /*a1310*/  LDL.LU R9, [R1+0xa64] ;  /* 0x000a640001097983 */ /* 0x000ea20000300800 */
[----:B-1----:R-:W-:Y:S01]  /*a1320*/  MOV R10, R106 ;  /* 0x0000006a000a7202 */ /* 0x002fe20000000f00 */
[----:B------:R-:W-:-:S02]  /*a1330*/  IMAD.MOV.U32 R11, RZ, RZ, R107 ;  /* 0x000000ffff0b7224 */ /* 0x000fc400078e006b */
[----:B------:R-:W3:Y:S04]  /*a1340*/  LDL.LU R106, [R1+0x852c] ;  /* 0x00852c00016a7983 */ /* 0x000ee80000300800 */
[----:B------:R-:W3:Y:S04]  /*a1350*/  LDL.LU R107, [R1+0x8528] ;  /* 0x00852800016b7983 */ /* 0x000ee80000300800 */
[----:B------:R-:W-:Y:S04]  /*a1360*/  STL [R1+0x7a8c], R125 ;  /* 0x007a8c7d01007387 */ /* 0x000fe80000100800 */
[----:B------:R-:W-:Y:S04]  /*a1370*/  STL [R1+0x7a88], R124 ;  /* 0x007a887c01007387 */ /* 0x000fe80000100800 */
[----:B------:R3:W-:Y:S01]  /*a1380*/  STL.64 [R1+0xaf8], R22 ;  /* 0x000af81601007387 */ /* 0x0007e20000100a00 */
[----:B------:R-:W-:-:S03]  /*a1390*/  IMAD.MOV.U32 R184, RZ, RZ, R110 ;  /* 0x000000ffffb87224 */ /* 0x000fc600078e006e */
[----:B------:R-:W5:Y:S01]  /*a13a0*/  LDL.LU R110, [R1+0x8524] ;  /* 0x00852400016e7983 */ /* 0x000f620000300800 */
[----:B------:R-:W-:Y:S02]  /*a13b0*/  IMAD.MOV.U32 R185, RZ, RZ, R111 ;  /* 0x000000ffffb97224 */ /* 0x000fe400078e006f */
[----:B------:R-:W-:Y:S01]  /*a13c0*/  IMAD.MOV.U32 R186, RZ, RZ, R114 ;  /* 0x000000ffffba7224 */ /* 0x000fe200078e0072 */
[----:B------:R-:W5:Y:S04]  /*a13d0*/  LDL.LU R111, [R1+0x8520] ;  /* 0x00852000016f7983 */ /* 0x000f680000300800 */
[----:B------:R-:W4:Y:S01]  /*a13e0*/  LDL.LU R114, [R1+0x851c] ;  /* 0x00851c0001727983 */ /* 0x000f220000300800 */
[----:B------:R-:W-:-:S03]  /*a13f0*/  MOV R187, R115 ;  /* 0x0000007300bb7202 */ /* 0x000fc60000000f00 */
[----:B------:R-:W4:Y:S01]  /*a1400*/  LDL.LU R115, [R1+0x8518] ;  /* 0x0085180001737983 */ /* 0x000f220000300800 */
[----:B------:R-:W-:Y:S02]  /*a1410*/  IMAD.MOV.U32 R120, RZ, RZ, R20 ;  /* 0x000000ffff787224 */ /* 0x000fe400078e0014 */
[----:B------:R-:W-:-:S05]  /*a1420*/  IMAD.MOV.U32 R121, RZ, RZ, R21 ;  /* 0x000000ffff797224 */ /* 0x000fca00078e0015 */
[----:B------:R-:W-:Y:S04]  /*a1430*/  STL [R1+0x7a9c], R121 ;  /* 0x007a9c7901007387 */ /* 0x000fe80000100800 */
[----:B------:R-:W-:Y:S01]  /*a1440*/  STL [R1+0x7a98], R120 ;  /* 0x007a987801007387 */ /* 0x000fe20000100800 */
[C---:B---3--:R-:W-:Y:S06]  /*a1450*/  HMMA.1688.F32.TF32 R20, R4.reuse, R106, R216 ;  /* 0x0000006a0414723c */ /* 0x048fec00000810d8 */
[----:B----4-:R-:W-:-:S15]  /*a1460*/  HMMA.1688.F32.TF32 R16, R4, R114, R16 ;  /* 0x000000720410723c */ /* 0x010fde0000081010 */
[----:B------:R-:W-:-:S03]  /*a1470*/  NOP ;  /* 0x0000000000007918 */ /* 0x000fc60000000000 */
[----:B------:R-:W-:Y:S02]  /*a1480*/  IMAD.MOV.U32 R116, RZ, RZ, R20 ;  /* 0x000000ffff747224 */ /* 0x000fe400078e0014 */
[----:B------:R-:W-:Y:S02]  /*a1490*/  IMAD.MOV.U32 R117, RZ, RZ, R21 ;  /* 0x000000ffff757224 */ /* 0x000fe400078e0015 */
[----:B------:R-:W-:Y:S02]  /*a14a0*/  IMAD.MOV.U32 R125, RZ, RZ, R22 ;  /* 0x000000ffff7d7224 */ /* 0x000fe400078e0016 */
[----:B------:R-:W-:Y:S02]  /*a14b0*/  IMAD.MOV.U32 R124, RZ, RZ, R23 ;  /* 0x000000ffff7c7224 */ /* 0x000fe400078e0017 */
[----:B-----5:R-:W-:Y:S07]  /*a14c0*/  HMMA.1688.F32.TF32 R20, R4, R110, R224 ;  /* 0x0000006e0414723c */ /* 0x020fee00000810e0 */
[----:B------:R-:W-:Y:S01]  /*a14d0*/  MOV R226, R126 ;  /* 0x0000007e00e27202 */ /* 0x000fe20000000f00 */
[----:B------:R-:W-:-:S02]  /*a14e0*/  IMAD.MOV.U32 R227, RZ, RZ, R118 ;  /* 0x000000ffffe37224 */ /* 0x000fc400078e0076 */
[----:B------:R-:W-:Y:S02]  /*a14f0*/  IMAD.MOV.U32 R108, RZ, RZ, R16 ;  /* 0x000000ffff6c7224 */ /* 0x000fe400078e0010 */
[----:B------:R-:W-:Y:S02]  /*a1500*/  IMAD.MOV.U32 R16, RZ, RZ, R119 ;  /* 0x000000ffff107224 */ /* 0x000fe400078e0077 */
[----:B------:R-:W-:-:S09]  /*a1510*/  IMAD.MOV.U32 R109, RZ, RZ, R17 ;  /* 0x000000ffff6d7224 */ /* 0x000fd200078e0011 */
[----:B------:R-:W-:Y:S04]  /*a1520*/  STL.64 [R1+0xad8], R22 ;  /* 0x000ad81601007387 */ /* 0x000fe80000100a00 */
[----:B------:R-:W3:Y:S04]  /*a1530*/  LDL.LU R224, [R1+0xd80] ;  /* 0x000d800001e07983 */ /* 0x000ee80000300800 */
[----:B------:R-:W3:Y:S04]  /*a1540*/  LDL.LU R225, [R1+0xd84] ;  /* 0x000d840001e17983 */ /* 0x000ee80000300800 */
[----:B------:R-:W3:Y:S04]  /*a1550*/  LDL.LU R126, [R1+0x8514] ;  /* 0x00851400017e7983 */ /* 0x000ee80000300800 */
[----:B------:R-:W2:Y:S04]  /*a1560*/  LDL.LU R118, [R1+0x8510] ;  /* 0x0085100001767983 */ /* 0x000ea80000300800 */
[----:B------:R1:W-:Y:S04]  /*a1570*/  STL.64 [R1+0xac8], R18 ;  /* 0x000ac81201007387 */ /* 0x0003e80000100a00 */
[----:B------:R-:W2:Y:S01]  /*a1580*/  LDL.LU R119, [R1+0x850c] ;  /* 0x00850c0001777983 */ /* 0x000ea20000300800 */
[----:B------:R-:W-:-:S03]  /*a1590*/  IMAD.MOV.U32 R17, RZ, RZ, R127 ;  /* 0x000000ffff117224 */ /* 0x000fc600078e007f */
[----:B------:R-:W3:Y:S01]  /*a15a0*/  LDL.LU R127, [R1+0x8508] ;  /* 0x00850800017f7983 */ /* 0x000ee20000300800 */
[----:B-1----:R-:W-:Y:S01]  /*a15b0*/  IMAD.MOV.U32 R18, RZ, RZ, R122 ;  /* 0x000000ffff127224 */ /* 0x002fe200078e007a */
[----:B------:R-:W-:Y:S02]  /*a15c0*/  MOV R19, R123 ;  /* 0x0000007b00137202 */ /* 0x000fe40000000f00 */
[----:B------:R-:W4:Y:S04]  /*a15d0*/  LDL.LU R122, [R1+0x8504] ;  /* 0x00850400017a7983 */ /* 0x000f280000300800 */
[----:B------:R-:W4:Y:S01]  /*a15e0*/  LDL.LU R123, [R1+0x8500] ;  /* 0x00850000017b7983 */ /* 0x000f220000300800 */
[----:B------:R-:W-:Y:S02]  /*a15f0*/  IMAD.MOV.U32 R112, RZ, RZ, R20 ;  /* 0x000000ffff707224 */ /* 0x000fe400078e0014 */
[----:B------:R-:W-:Y:S01]  /*a1600*/  IMAD.MOV.U32 R113, RZ, RZ, R21 ;  /* 0x000000ffff717224 */ /* 0x000fe200078e0015 */
[----:B------:R-:W-:Y:S04]  /*a1610*/  STL.64 [R1+0x8278], R110 ;  /* 0x0082786e01007387 */ /* 0x000fe80000100a00 */
[----:B------:R-:W-:Y:S04]  /*a1620*/  STL.64 [R1+0x8270], R108 ;  /* 0x0082706c01007387 */ /* 0x000fe80000100a00 */
[----:B------:R-:W-:Y:S04]  /*a1630*/  STL.64 [R1+0x8268], R114 ;  /* 0x0082687201007387 */ /* 0x000fe80000100a00 */
[----:B------:R-:W-:Y:S01]  /*a1640*/  STL.64 [R1+0x8260], R112 ;  /* 0x0082607001007387 */ /* 0x000fe20000100a00 */
[C---:B--2---:R-:W-:Y:S06]  /*a1650*/  HMMA.1688.F32.TF32 R8, R4.reuse, R118, R8 ;  /* 0x000000760408723c */ /* 0x044fec0000081008 */
[----:B----4-:R-:W-:-:S15]  /*a1660*/  HMMA.1688.F32.TF32 R20, R4, R122, R184 ;  /* 0x0000007a0414723c */ /* 0x010fde00000810b8 */
[----:B------:R-:W-:-:S03]  /*a1670*/  NOP ;  /* 0x0000000000007918 */ /* 0x000fc60000000000 */
[----:B------:R-:W-:Y:S02]  /*a1680*/  IMAD.MOV.U32 R104, RZ, RZ, R8 ;  /* 0x000000ffff687224 */ /* 0x000fe400078e0008 */
[----:B------:R-:W-:Y:S01]  /*a1690*/  IMAD.MOV.U32 R105, RZ, RZ, R9 ;  /* 0x000000ffff697224 */ /* 0x000fe200078e0009 */
[----:B------:R-:W-:Y:S04]  /*a16a0*/  STL.64 [R1+0xab8], R10 ;  /* 0x000ab80a01007387 */ /* 0x000fe80000100a00 */
[----:B------:R-:W-:Y:S01]  /*a16b0*/  STL.64 [R1+0x8298], R106 ;  /* 0x0082986a01007387 */ /* 0x000fe20000100a00 */
[----:B------:R-:W-:Y:S02]  /*a16c0*/  IMAD.MOV.U32 R186, RZ, RZ, R130 ;  /* 0x000000ffffba7224 */ /* 0x000fe400078e0082 */
[----:B------:R-:W-:Y:S01]  /*a16d0*/  IMAD.MOV.U32 R187, RZ, RZ, R131 ;  /* 0x000000ffffbb7224 */ /* 0x000fe200078e0083 */
[----:B------:R-:W-:Y:S04]  /*a16e0*/  STL.64 [R1+0x8290], R104 ;  /* 0x0082906801007387 */ /* 0x000fe80000100a00 */
[----:B------:R-:W-:Y:S04]  /*a16f0*/  STL.64 [R1+0x8288], R118 ;  /* 0x0082887601007387 */ /* 0x000fe80000100a00 */
[----:B------:R-:W-:Y:S01]  /*a1700*/  STL.64 [R1+0x8280], R116 ;  /* 0x0082807401007387 */ /* 0x000fe20000100a00 */
[----:B------:R-:W-:-:S02]  /*a1710*/  IMAD.MOV.U32 R246, RZ, RZ, R162 ;  /* 0x000000fffff67224 */ /* 0x000fc400078e00a2 */
[----:B------:R-:W-:Y:S02]  /*a1720*/  IMAD.MOV.U32 R247, RZ, RZ, R163 ;  /* 0x000000fffff77224 */ /* 0x000fe400078e00a3 */
[----:B------:R-:W-:Y:S02]  /*a1730*/  IMAD.MOV.U32 R216, RZ, RZ, R154 ;  /* 0x000000ffffd87224 */ /* 0x000fe400078e009a */
[----:B------:R-:W-:Y:S01]  /*a1740*/  IMAD.MOV.U32 R217, RZ, RZ, R155 ;  /* 0x000000ffffd97224 */ /* 0x000fe200078e009b */
[----:B------:R3:W-:Y:S04]  /*a1750*/  STL.64 [R1+0xaa8], R22 ;  /* 0x000aa81601007387 */ /* 0x0007e80000100a00 */
[----:B------:R-:W2:Y:S04]  /*a1760*/  LDL.LU R184, [R1+0xd60] ;  /* 0x000d600001b87983 */ /* 0x000ea80000300800 */
[----:B------:R-:W2:Y:S04]  /*a1770*/  LDL.LU R185, [R1+0xd64] ;  /* 0x000d640001b97983 */ /* 0x000ea80000300800 */
[----:B------:R-:W4:Y:S04]  /*a1780*/  LDL.LU R130, [R1+0x84fc] ;  /* 0x0084fc0001827983 */ /* 0x000f280000300800 */
[----:B------:R-:W4:Y:S01]  /*a1790*/  LDL.LU R131, [R1+0x84f8] ;  /* 0x0084f80001837983 */ /* 0x000f220000300800 */
[----:B------:R-:W-:-:S02]  /*a17a0*/  IMAD.MOV.U32 R100, RZ, RZ, R20 ;  /* 0x000000ffff647224 */ /* 0x000fc400078e0014 */
[----:B------:R-:W-:Y:S02]  /*a17b0*/  IMAD.MOV.U32 R101, RZ, RZ, R21 ;  /* 0x000000ffff657224 */ /* 0x000fe400078e0015 */
[----:B------:R-:W-:Y:S02]  /*a17c0*/  IMAD.MOV.U32 R218, RZ, RZ, R146 ;  /* 0x000000ffffda7224 */ /* 0x000fe400078e0092 */
[----:B------:R-:W-:Y:S02]  /*a17d0*/  IMAD.MOV.U32 R219, RZ, RZ, R138 ;  /* 0x000000ffffdb7224 */ /* 0x000fe400078e008a */
[----:B------:R-:W-:Y:S01]  /*a17e0*/  IMAD.MOV.U32 R92, RZ, RZ, R182 ;  /* 0x000000ffff5c7224 */ /* 0x000fe200078e00b6 */
[----:B------:R-:W-:Y:S01]  /*a17f0*/  MOV R93, R174 ;  /* 0x000000ae005d7202 */ /* 0x000fe20000000f00 */
[----:B------:R-:W-:Y:S01]  /*a1800*/  IMAD.MOV.U32 R94, RZ, RZ, R170 ;  /* 0x000000ffff5e7224 */ /* 0x000fe200078e00aa */
[----:B---3--:R-:W-:Y:S01]  /*a1810*/  HMMA.1688.F32.TF32 R20, R4, R126, R224 ;  /* 0x0000007e0414723c */ /* 0x008fe200000810e0 */
[----:B------:R-:W-:Y:S04]  /*a1820*/  STL.64 [R1+0x82a8], R102 ;  /* 0x0082a86601007387 */ /* 0x000fe80000100a00 */
[----:B------:R-:W-:Y:S01]  /*a1830*/  STL.64 [R1+0x82a0], R100 ;  /* 0x0082a06401007387 */ /* 0x000fe20000100a00 */
[----:B------:R-:W-:-:S02]  /*a1840*/  IMAD.MOV.U32 R95, RZ, RZ, R171 ;  /* 0x000000ffff5f7224 */ /* 0x000fc400078e00ab */
[----:B------:R-:W-:Y:S02]  /*a1850*/  IMAD.MOV.U32 R112, RZ, RZ, R175 ;  /* 0x000000ffff707224 */ /* 0x000fe400078e00af */
[----:B------:R-:W-:Y:S02]  /*a1860*/  IMAD.MOV.U32 R113, RZ, RZ, R178 ;  /* 0x000000ffff717224 */ /* 0x000fe400078e00b2 */
[----:B------:R-:W-:Y:S02]  /*a1870*/  IMAD.MOV.U32 R114, RZ, RZ, R179 ;  /* 0x000000ffff727224 */ /* 0x000fe400078e00b3 */
[----:B------:R-:W-:Y:S02]  /*a1880*/  IMAD.MOV.U32 R115, RZ, RZ, R183 ;  /* 0x000000ffff737224 */ /* 0x000fe400078e00b7 */
[----:B------:R-:W-:Y:S01]  /*a1890*/  IMAD.MOV.U32 R173, RZ, RZ, R52 ;  /* 0x000000ffffad7224 */ /* 0x000fe200078e0034 */
[----:B------:R-:W-:Y:S01]  /*a18a0*/  MOV R172, R53 ;  /* 0x0000003500ac7202 */ /* 0x000fe20000000f00 */
[----:B------:R-:W-:-:S02]  /*a18b0*/  IMAD.MOV.U32 R181, RZ, RZ, R56 ;  /* 0x000000ffffb57224 */ /* 0x000fc400078e0038 */
[----:B------:R-:W-:Y:S02]  /*a18c0*/  IMAD.MOV.U32 R180, RZ, RZ, R57 ;  /* 0x000000ffffb47224 */ /* 0x000fe400078e0039 */
[----:B------:R-:W-:Y:S02]  /*a18d0*/  IMAD.MOV.U32 R108, RZ, RZ, R190 ;  /* 0x000000ffff6c7224 */ /* 0x000fe400078e00be */
[----:B------:R-:W-:Y:S02]  /*a18e0*/  IMAD.MOV.U32 R109, RZ, RZ, R191 ;  /* 0x000000ffff6d7224 */ /* 0x000fe400078e00bf */
[----:B------:R-:W-:Y:S02]  /*a18f0*/  IMAD.MOV.U32 R110, RZ, RZ, R166 ;  /* 0x000000ffff6e7224 */ /* 0x000fe400078e00a6 */
[----:B------:R-:W-:Y:S01]  /*a1900*/  IMAD.MOV.U32 R111, RZ, RZ, R167 ;  /* 0x000000ffff6f7224 */ /* 0x000fe200078e00a7 */
[----:B------:R-:W-:Y:S04]  /*a1910*/  LDS R8, [R252+UR10+0x43080] ;  /* 0x0430800afc087984 */ /* 0x000fe80008000800 */
[----:B------:R-:W-:Y:S04]  /*a1920*/  LDS R10, [R252+UR10+0x43880] ;  /* 0x0438800afc0a7984 */ /* 0x000fe80008000800 */
[----:B------:R-:W-:Y:S04]  /*a1930*/  LDS R9, [R2+UR10+0x43080] ;  /* 0x0430800a02097984 */ /* 0x000fe80008000800 */
[----:B------:R-:W1:Y:S04]  /*a1940*/  LDS R11, [R2+UR10+0x43880] ;  /* 0x0438800a020b7984 */ /* 0x000e680008000800 */
[----:B------:R4:W-:Y:S01]  /*a1950*/  STL.64 [R1+0xa98], R22 ;  /* 0x000a981601007387 */ /* 0x0009e20000100a00 */
[----:B------:R-:W-:Y:S01]  /*a1960*/  MOV R96, R20 ;  /* 0x0000001400607202 */ /* 0x000fe20000000f00 */
[----:B------:R-:W-:-:S02]  /*a1970*/  IMAD.MOV.U32 R97, RZ, RZ, R21 ;  /* 0x000000ffff617224 */ /* 0x000fc400078e0015 */
[----:B------:R-:W-:Y:S04]  /*a1980*/  STL.64 [R1+0x82d8], R98 ;  /* 0x0082d86201007387 */ /* 0x000fe80000100a00 */
[----:B------:R-:W-:Y:S04]  /*a1990*/  STL.64 [R1+0x82d0], R96 ;  /* 0x0082d06001007387 */ /* 0x000fe80000100a00 */
[----:B------:R-:W-:Y:S04]  /*a19a0*/  STL.64 [R1+0x82b8], R126 ;  /* 0x0082b87e01007387 */ /* 0x000fe80000100a00 */
[----:B------:R-:W-:Y:S01]  /*a19b0*/  STL.64 [R1+0x82b0], R124 ;  /* 0x0082b07c01007387 */ /* 0x000fe20000100a00 */
[----:B------:R-:W-:-:S02]  /*a19c0*/  IMAD.MOV.U32 R224, RZ, RZ, R158 ;  /* 0x000000ffffe07224 */ /* 0x000fc400078e009e */
[----:B------:R-:W-:Y:S02]  /*a19d0*/  IMAD.MOV.U32 R225, RZ, RZ, R159 ;  /* 0x000000ffffe17224 */ /* 0x000fe400078e009f */
[----:B------:R-:W-:Y:S01]  /*a19e0*/  IMAD.MOV.U32 R226, RZ, RZ, R134 ;  /* 0x000000ffffe27224 */ /* 0x000fe200078e0086 */
[----:B------:R-:W-:Y:S01]  /*a19f0*/  MOV R227, R135 ;  /* 0x0000008700e37202 */ /* 0x000fe20000000f00 */
[----:B----4-:R-:W-:Y:S01]  /*a1a00*/  HMMA.1688.F32.TF32 R20, R4, R130, R16 ;  /* 0x000000820414723c */ /* 0x010fe20000081010 */
[----:B------:R-:W3:-:S15]  /*a1a10*/  LDL.LU R16, [R1+0xd50] ;  /* 0x000d500001107983 */ /* 0x000ede0000300800 */
[----:B------:R-:W-:-:S07]  /*a1a20*/  NOP ;  /* 0x0000000000007918 */ /* 0x000fce0000000000 */
[----:B------:R-:W-:Y:S04]  /*a1a30*/  STL.64 [R1+0xa80], R20 ;  /* 0x000a801401007387 */ /* 0x000fe80000100a00 */
[----:B------:R2:W-:Y:S04]  /*a1a40*/  STL.64 [R1+0xa88], R22 ;  /* 0x000a881601007387 */ /* 0x0005e80000100a00 */
        /* <DEDUP_REMOVED lines=15> */
[----:B------:R-:W5:Y:S04]  /*a1b40*/  LDL.LU R154, [R1+0x84dc] ;  /* 0x0084dc00019a7983 */ /* 0x000f680000300800 */
[----:B------:R-:W5:Y:S04]  /*a1b50*/  LDL.LU R155, [R1+0x84d8] ;  /* 0x0084d800019b7983 */ /* 0x000f680000300800 */
[----:B------:R-:W5:Y:S04]  /*a1b60*/  LDL.LU R146, [R1+0x84d4] ;  /* 0x0084d40001927983 */ /* 0x000f680000300800 */
[----:B------:R-:W3:Y:S04]  /*a1b70*/  LDL.LU R138, [R1+0x84d0] ;  /* 0x0084d000018a7983 */ /* 0x000ee80000300800 */
[----:B------:R-:W-:Y:S04]  /*a1b80*/  STL.64 [R1+0x82e8], R130 ;  /* 0x0082e88201007387 */ /* 0x000fe80000100a00 */
[----:B------:R-:W-:Y:S01]  /*a1b90*/  STL.64 [R1+0x82e0], R128 ;  /* 0x0082e08001007387 */ /* 0x000fe20000100a00 */
[----:B--2---:R-:W-:Y:S07]  /*a1ba0*/  HMMA.1688.F32.TF32 R20, R4, R134, R184 ;  /* 0x000000860414723c */ /* 0x004fee00000810b8 */
[----:B------:R-:W-:-:S02]  /*a1bb0*/  IMAD.MOV.U32 R184, RZ, RZ, R139 ;  /* 0x000000ffffb87224 */ /* 0x000fc400078e008b */
[----:B------:R-:W3:Y:S01]  /*a1bc0*/  LDL.LU R139, [R1+0x84cc] ;  /* 0x0084cc00018b7983 */ /* 0x000ee20000300800 */
[----:B------:R-:W-:-:S03]  /*a1bd0*/  IMAD.MOV.U32 R185, RZ, RZ, R147 ;  /* 0x000000ffffb97224 */ /* 0x000fc600078e0093 */
[----:B------:R-:W2:Y:S01]  /*a1be0*/  LDL.LU R147, [R1+0x84c8] ;  /* 0x0084c80001937983 */ /* 0x000ea20000300800 */
[----:B------:R-:W-:Y:S02]  /*a1bf0*/  IMAD.MOV.U32 R186, RZ, RZ, R142 ;  /* 0x000000ffffba7224 */ /* 0x000fe400078e008e */
[----:B------:R-:W-:Y:S01]  /*a1c00*/  IMAD.MOV.U32 R187, RZ, RZ, R143 ;  /* 0x000000ffffbb7224 */ /* 0x000fe200078e008f */
[----:B------:R-:W2:Y:S04]  /*a1c10*/  LDL.LU R142, [R1+0x84c4] ;  /* 0x0084c400018e7983 */ /* 0x000ea80000300800 */
[----:B------:R-:W2:Y:S03]  /*a1c20*/  LDL.LU R143, [R1+0x84c0] ;  /* 0x0084c000018f7983 */ /* 0x000ea60000300800 */
[----:B------:R-:W-:-:S02]  /*a1c30*/  IMAD.MOV.U32 R121, RZ, RZ, R20 ;  /* 0x000000ffff797224 */ /* 0x000fc400078e0014 */
[----:B------:R-:W-:Y:S01]  /*a1c40*/  IMAD.MOV.U32 R120, RZ, RZ, R21 ;  /* 0x000000ffff787224 */ /* 0x000fe200078e0015 */
[----:B------:R-:W-:Y:S01]  /*a1c50*/  MOV R241, R22 ;  /* 0x0000001600f17202 */ /* 0x000fe20000000f00 */
[----:B------:R-:W-:Y:S01]  /*a1c60*/  IMAD.MOV.U32 R240, RZ, RZ, R23 ;  /* 0x000000fffff07224 */ /* 0x000fe200078e0017 */
[----:B------:R-:W-:Y:S04]  /*a1c70*/  STL.64 [R1+0x8308], R122 ;  /* 0x0083087a01007387 */ /* 0x000fe80000100a00 */
[----:B------:R-:W-:Y:S04]  /*a1c80*/  STL.64 [R1+0x8300], R120 ;  /* 0x0083007801007387 */ /* 0x000fe80000100a00 */
[----:B------:R-:W-:Y:S04]  /*a1c90*/  STL.64 [R1+0x82f8], R134 ;  /* 0x0082f88601007387 */ /* 0x000fe80000100a00 */
[----:B------:R-:W-:Y:S01]  /*a1ca0*/  STL.64 [R1+0x82f0], R132 ;  /* 0x0082f08401007387 */ /* 0x000fe20000100a00 */
        /* <DEDUP_REMOVED lines=11> */
[----:B------:R-:W-:Y:S01]  /*a1d60*/  IMAD.MOV.U32 R99, RZ, RZ, R222 ;  /* 0x000000ffff637224 */ /* 0x000fe200078e00de */
[----:B---3--:R-:W-:Y:S07]  /*a1d70*/  HMMA.1688.F32.TF32 R20, R4, R138, R16 ;  /* 0x0000008a0414723c */ /* 0x008fee0000081010 */
[----:B------:R-:W-:Y:S01]  /*a1d80*/  IMAD.MOV.U32 R16, RZ, RZ, R150 ;  /* 0x000000ffff107224 */ /* 0x000fe200078e0096 */
[----:B------:R-:W-:Y:S01]  /*a1d90*/  MOV R17, R151 ;  /* 0x0000009700117202 */ /* 0x000fe20000000f00 */
[----:B------:R-:W-:-:S02]  /*a1da0*/  IMAD.MOV.U32 R18, RZ, RZ, R37 ;  /* 0x000000ffff127224 */ /* 0x000fc400078e0025 */
[----:B------:R-:W-:Y:S01]  /*a1db0*/  IMAD.MOV.U32 R19, RZ, RZ, R36 ;  /* 0x000000ffff137224 */ /* 0x000fe200078e0024 */
[----:B------:R-:W3:Y:S06]  /*a1dc0*/  LDL.LU R150, [R1+0x84bc] ;  /* 0x0084bc0001967983 */ /* 0x000eec0000300800 */
[----:B----4-:R-:W-:Y:S05]  /*a1dd0*/  HMMA.1688.F32.TF32 R16, R4, R162, R16 ;  /* 0x000000a20410723c */ /* 0x010fea0000081010 */
[----:B------:R-:W-:Y:S04]  /*a1de0*/  STL.64 [R1+0xa60], R20 ;  /* 0x000a601401007387 */ /* 0x000fe80000100a00 */
[----:B------:R2:W-:Y:S04]  /*a1df0*/  STL.64 [R1+0xa68], R22 ;  /* 0x000a681601007387 */ /* 0x0005e80000100a00 */
[----:B------:R-:W3:Y:S04]  /*a1e00*/  LDL.LU R151, [R1+0x84b8] ;  /* 0x0084b80001977983 */ /* 0x000ee80000300800 */
[----:B-----5:R-:W-:Y:S04]  /*a1e10*/  STL.64 [R1+0x8250], R154 ;  /* 0x0082509a01007387 */ /* 0x020fe80000100a00 */
[----:B------:R-:W-:Y:S04]  /*a1e20*/  STL.64 [R1+0x8248], R152 ;  /* 0x0082489801007387 */ /* 0x000fe80000100a00 */
[----:B------:R-:W-:Y:S04]  /*a1e30*/  STL.64 [R1+0x8240], R158 ;  /* 0x0082409e01007387 */ /* 0x000fe80000100a00 */
[----:B------:R4:W-:Y:S04]  /*a1e40*/  STL.64 [R1+0x8238], R156 ;  /* 0x0082389c01007387 */ /* 0x0009e80000100a00 */
[----:B------:R-:W5:Y:S01]  /*a1e50*/  LDL.LU.64 R34, [R1+0x68] ;  /* 0x0000680001227983 */ /* 0x000f620000300a00 */
[----:B------:R-:W-:-:S02]  /*a1e60*/  IMAD.MOV.U32 R81, RZ, RZ, R16 ;  /* 0x000000ffff517224 */ /* 0x000fc400078e0010 */
[----:B------:R-:W-:Y:S01]  /*a1e70*/  IMAD.MOV.U32 R80, RZ, RZ, R17 ;  /* 0x000000ffff507224 */ /* 0x000fe200078e0011 */
[----:B------:R-:W1:Y:S01]  /*a1e80*/  LDL.LU R16, [R1+0x1210] ;  /* 0x0012100001107983 */ /* 0x000e620000300800 */
[----:B------:R-:W-:-:S03]  /*a1e90*/  IMAD.MOV.U32 R77, RZ, RZ, R18 ;  /* 0x000000ffff4d7224 */ /* 0x000fc600078e0012 */
[----:B------:R-:W1:Y:S01]  /*a1ea0*/  LDL.LU R17, [R1+0x1214] ;  /* 0x0012140001117983 */ /* 0x000e620000300800 */
[----:B------:R-:W-:-:S03]  /*a1eb0*/  IMAD.MOV.U32 R76, RZ, RZ, R19 ;  /* 0x000000ffff4c7224 */ /* 0x000fc600078e0013 */
[----:B------:R-:W1:Y:S04]  /*a1ec0*/  LDL.LU R18, [R1+0x1218] ;  /* 0x0012180001127983 */ /* 0x000e680000300800 */
[----:B------:R-:W1:Y:S04]  /*a1ed0*/  LDL.LU R19, [R1+0x121c] ;  /* 0x00121c0001137983 */ /* 0x000e680000300800 */
[----:B------:R-:W4:Y:S04]  /*a1ee0*/  LDL.LU R182, [R1+0x84b4] ;  /* 0x0084b40001b67983 */ /* 0x000f280000300800 */
[----:B------:R-:W5:Y:S04]  /*a1ef0*/  LDL.LU R174, [R1+0x84b0] ;  /* 0x0084b00001ae7983 */ /* 0x000f680000300800 */
[----:B------:R-:W4:Y:S04]  /*a1f00*/  LDL.LU R170, [R1+0x84ac] ;  /* 0x0084ac0001aa7983 */ /* 0x000f280000300800 */
        /* <DEDUP_REMOVED lines=25> */
[----:B------:R-:W-:Y:S01]  /*a20a0*/  MOV R49, R20 ;  /* 0x0000001400317202 */ /* 0x000fe20000000f00 */
[----:B------:R-:W-:Y:S02]  /*a20b0*/  IMAD.MOV.U32 R48, RZ, RZ, R21 ;  /* 0x000000ffff307224 */ /* 0x000fe400078e0015 */
[----:B------:R-:W-:Y:S02]  /*a20c0*/  IMAD.MOV.U32 R45, RZ, RZ, R22 ;  /* 0x000000ffff2d7224 */ /* 0x000fe400078e0016 */
[----:B------:R-:W-:Y:S02]  /*a20d0*/  IMAD.MOV.U32 R44, RZ, RZ, R23 ;  /* 0x000000ffff2c7224 */ /* 0x000fe400078e0017 */
[----:B---3--:R-:W-:-:S15]  /*a20e0*/  HMMA.1688.F32.TF32 R20, R4, R150, R216 ;  /* 0x000000960414723c */ /* 0x008fde00000810d8 */
[----:B------:R-:W-:-:S09]  /*a20f0*/  NOP ;  /* 0x0000000000007918 */ /* 0x000fd20000000000 */
[----:B------:R-:W-:Y:S02]  /*a2100*/  IMAD.MOV.U32 R57, RZ, RZ, R20 ;  /* 0x000000ffff397224 */ /* 0x000fe400078e0014 */
[----:B------:R-:W-:Y:S02]  /*a2110*/  IMAD.MOV.U32 R56, RZ, RZ, R21 ;  /* 0x000000ffff387224 */ /* 0x000fe400078e0015 */
[----:B------:R-:W-:Y:S01]  /*a2120*/  IMAD.MOV.U32 R53, RZ, RZ, R22 ;  /* 0x000000ffff357224 */ /* 0x000fe200078e0016 */
[----:B------:R-:W-:Y:S02]  /*a2130*/  MOV R52, R23 ;  /* 0x0000001700347202 */ /* 0x000fe40000000f00 */
[----:B------:R-:W-:Y:S01]  /*a2140*/  HMMA.1688.F32.TF32 R20, R4, R154, R224 ;  /* 0x0000009a0414723c */ /* 0x000fe200000810e0 */
[----:B-----5:R-:W-:Y:S02]  /*a2150*/  IMAD.MOV.U32 R128, RZ, RZ, R171 ;  /* 0x000000ffff807224 */ /* 0x020fe400078e00ab */
[----:B----4-:R-:W-:Y:S01]  /*a2160*/  IMAD.MOV.U32 R129, RZ, RZ, R170 ;  /* 0x000000ffff817224 */ /* 0x010fe200078e00aa */
[----:B------:R-:W2:Y:S04]  /*a2170*/  LDL.LU R171, [R1+0x8464] ;  /* 0x0084640001ab7983 */ /* 0x000ea80000300800 */
[----:B------:R-:W3:Y:S01]  /*a2180*/  LDL.LU R170, [R1+0x8460] ;  /* 0x0084600001aa7983 */ /* 0x000ee20000300800 */
[----:B------:R-:W-:Y:S01]  /*a2190*/  MOV R130, R174 ;  /* 0x000000ae00827202 */ /* 0x000fe20000000f00 */
[----:B------:R-:W-:-:S02]  /*a21a0*/  IMAD.MOV.U32 R131, RZ, RZ, R182 ;  /* 0x000000ffff837224 */ /* 0x000fc400078e00b6 */
[----:B------:R-:W4:Y:S04]  /*a21b0*/  LDL.LU R174, [R1+0x845c] ;  /* 0x00845c0001ae7983 */ /* 0x000f280000300800 */
[----:B------:R-:W5:Y:S01]  /*a21c0*/  LDL.LU R182, [R1+0x8458] ;  /* 0x0084580001b67983 */ /* 0x000f620000300800 */
        /* <DEDUP_REMOVED lines=8> */
[----:B------:R-:W-:Y:S01]  /*a2250*/  IMAD.MOV.U32 R132, RZ, RZ, R203 ;  /* 0x000000ffff847224 */ /* 0x000fe200078e00cb */
[----:B------:R-:W-:Y:S02]  /*a2260*/  MOV R133, R202 ;  /* 0x000000ca00857202 */ /* 0x000fe40000000f00 */
[----:B------:R-:W3:Y:S04]  /*a2270*/  LDL.LU R203, [R1+0x8444] ;  /* 0x0084440001cb7983 */ /* 0x000ee80000300800 */
[----:B------:R-:W4:Y:S01]  /*a2280*/  LDL.LU R202, [R1+0x8440] ;  /* 0x0084400001ca7983 */ /* 0x000f220000300800 */
[----:B------:R-:W-:-:S02]  /*a2290*/  IMAD.MOV.U32 R134, RZ, RZ, R211 ;  /* 0x000000ffff867224 */ /* 0x000fc400078e00d3 */
[----:B------:R-:W-:Y:S01]  /*a22a0*/  IMAD.MOV.U32 R135, RZ, RZ, R210 ;  /* 0x000000ffff877224 */ /* 0x000fe200078e00d2 */
[----:B------:R-:W5:Y:S01]  /*a22b0*/  LDL.LU R211, [R1+0x843c] ;  /* 0x00843c0001d37983 */ /* 0x000f620000300800 */
[----:B------:R-:W-:Y:S02]  /*a22c0*/  IMAD.MOV.U32 R65, RZ, RZ, R20 ;  /* 0x000000ffff417224 */ /* 0x000fe400078e0014 */
[----:B------:R-:W-:Y:S02]  /*a22d0*/  IMAD.MOV.U32 R64, RZ, RZ, R21 ;  /* 0x000000ffff407224 */ /* 0x000fe400078e0015 */
[----:B------:R-:W-:Y:S02]  /*a22e0*/  IMAD.MOV.U32 R61, RZ, RZ, R22 ;  /* 0x000000ffff3d7224 */ /* 0x000fe400078e0016 */
[----:B------:R-:W-:Y:S01]  /*a22f0*/  IMAD.MOV.U32 R60, RZ, RZ, R23 ;  /* 0x000000ffff3c7224 */ /* 0x000fe200078e0017 */
[----:B------:R-:W2:Y:S01]  /*a2300*/  LDL.LU R210, [R1+0x8438] ;  /* 0x0084380001d27983 */ /* 0x000ea20000300800 */
[----:B------:R-:W-:Y:S01]  /*a2310*/  IMAD.MOV.U32 R156, RZ, RZ, R222 ;  /* 0x000000ffff9c7224 */ /* 0x000fe200078e00de */
[----:B------:R-:W-:Y:S02]  /*a2320*/  HMMA.1688.F32.TF32 R20, R4, R158, R184 ;  /* 0x0000009e0414723c */ /* 0x000fe400000810b8 */
[----:B------:R-:W3:Y:S01]  /*a2330*/  LDL.LU R222, [R1+0x8434] ;  /* 0x0084340001de7983 */ /* 0x000ee20000300800 */
[----:B------:R-:W-:-:S03]  /*a2340*/  IMAD.MOV.U32 R157, RZ, RZ, R223 ;  /* 0x000000ffff9d7224 */ /* 0x000fc600078e00df */
[----:B------:R-:W4:Y:S01]  /*a2350*/  LDL.LU R223, [R1+0x8430] ;  /* 0x0084300001df7983 */ /* 0x000f220000300800 */
[----:B------:R-:W-:Y:S01]  /*a2360*/  MOV R152, R234 ;  /* 0x000000ea00987202 */ /* 0x000fe20000000f00 */
[----:B------:R-:W-:Y:S02]  /*a2370*/  IMAD.MOV.U32 R158, RZ, RZ, R214 ;  /* 0x000000ffff9e7224 */ /* 0x000fe400078e00d6 */
[----:B------:R-:W-:Y:S01]  /*a2380*/  IMAD.MOV.U32 R159, RZ, RZ, R215 ;  /* 0x000000ffff9f7224 */ /* 0x000fe200078e00d7 */
[----:B------:R-:W5:Y:S04]  /*a2390*/  LDL.LU R214, [R1+0x842c] ;  /* 0x00842c0001d67983 */ /* 0x000f680000300800 */
[----:B------:R-:W2:Y:S04]  /*a23a0*/  LDL.LU R215, [R1+0x8428] ;  /* 0x0084280001d77983 */ /* 0x000ea80000300800 */
[----:B------:R-:W2:Y:S01]  /*a23b0*/  LDL.LU R234, [R1+0x8424] ;  /* 0x0084240001ea7983 */ /* 0x000ea20000300800 */
[----:B------:R-:W-:-:S02]  /*a23c0*/  IMAD.MOV.U32 R153, RZ, RZ, R235 ;  /* 0x000000ffff997224 */ /* 0x000fc400078e00eb */
[----:B------:R-:W-:Y:S01]  /*a23d0*/  IMAD.MOV.U32 R154, RZ, RZ, R230 ;  /* 0x000000ffff9a7224 */ /* 0x000fe200078e00e6 */
[----:B------:R-:W2:Y:S04]  /*a23e0*/  LDL.LU R235, [R1+0x8420] ;  /* 0x0084200001eb7983 */ /* 0x000ea80000300800 */
[----:B------:R-:W2:Y:S01]  /*a23f0*/  LDL.LU R230, [R1+0x841c] ;  /* 0x00841c0001e67983 */ /* 0x000ea20000300800 */
[----:B------:R-:W-:-:S03]  /*a2400*/  IMAD.MOV.U32 R155, RZ, RZ, R231 ;  /* 0x000000ffff9b7224 */ /* 0x000fc600078e00e7 */
[----:B------:R-:W2:Y:S01]  /*a2410*/  LDL.LU R231, [R1+0x8418] ;  /* 0x0084180001e77983 */ /* 0x000ea20000300800 */
[----:B------:R-:W-:-:S03]  /*a2420*/  IMAD.MOV.U32 R124, RZ, RZ, R239 ;  /* 0x000000ffff7c7224 */ /* 0x000fc600078e00ef */
[----:B------:R-:W2:Y:S01]  /*a2430*/  LDL.LU R239, [R1+0x8414] ;  /* 0x0084140001ef7983 */ /* 0x000ea20000300800 */
[----:B------:R-:W-:Y:S02]  /*a2440*/  IMAD.MOV.U32 R125, RZ, RZ, R238 ;  /* 0x000000ffff7d7224 */ /* 0x000fe400078e00ee */
[----:B------:R-:W-:Y:S01]  /*a2450*/  IMAD.MOV.U32 R126, RZ, RZ, R243 ;  /* 0x000000ffff7e7224 */ /* 0x000fe200078e00f3 */
[----:B------:R-:W2:Y:S04]  /*a2460*/  LDL.LU R238, [R1+0x8410] ;  /* 0x0084100001ee7983 */ /* 0x000ea80000300800 */
[----:B------:R-:W2:Y:S01]  /*a2470*/  LDL.LU R243, [R1+0x840c] ;  /* 0x00840c0001f37983 */ /* 0x000ea20000300800 */
[----:B------:R-:W-:-:S03]  /*a2480*/  MOV R127, R242 ;  /* 0x000000f2007f7202 */ /* 0x000fc60000000f00 */
[----:B------:R-:W2:Y:S01]  /*a2490*/  LDL.LU R242, [R1+0x8408] ;  /* 0x0084080001f27983 */ /* 0x000ea20000300800 */
[----:B---3--:R-:W-:Y:S02]  /*a24a0*/  IMAD.MOV.U32 R247, RZ, RZ, R222 ;  /* 0x000000fffff77224 */ /* 0x008fe400078e00de */
[----:B----4-:R-:W-:Y:S02]  /*a24b0*/  IMAD.MOV.U32 R246, RZ, RZ, R223 ;  /* 0x000000fffff67224 */ /* 0x010fe400078e00df */
[----:B-----5:R-:W-:Y:S02]  /*a24c0*/  IMAD.MOV.U32 R245, RZ, RZ, R214 ;  /* 0x000000fffff57224 */ /* 0x020fe400078e00d6 */
[----:B--2---:R-:W-:Y:S02]  /*a24d0*/  IMAD.MOV.U32 R244, RZ, RZ, R215 ;  /* 0x000000fffff47224 */ /* 0x004fe400078e00d7 */
[----:B------:R-:W2:Y:S04]  /*a24e0*/  LDL.LU R215, [R1+0x8404] ;  /* 0x0084040001d77983 */ /* 0x000ea80000300800 */
[----:B------:R-:W3:Y:S04]  /*a24f0*/  LDL.LU R214, [R1+0x8400] ;  /* 0x0084000001d67983 */ /* 0x000ee80000300800 */
[----:B------:R-:W4:Y:S04]  /*a2500*/  LDL.LU R223, [R1+0x83fc] ;  /* 0x0083fc0001df7983 */ /* 0x000f280000300800 */
[----:B------:R-:W5:Y:S01]  /*a2510*/  LDL.LU R222, [R1+0x83f8] ;  /* 0x0083f80001de7983 */ /* 0x000f620000300800 */
[----:B------:R-:W-:-:S02]  /*a2520*/  IMAD.MOV.U32 R184, RZ, RZ, R231 ;  /* 0x000000ffffb87224 */ /* 0x000fc400078e00e7 */
[----:B------:R-:W-:Y:S01]  /*a2530*/  IMAD.MOV.U32 R185, RZ, RZ, R230 ;  /* 0x000000ffffb97224 */ /* 0x000fe200078e00e6 */
[----:B------:R-:W5:Y:S04]  /*a2540*/  LDL.LU R231, [R1+0x83f4] ;  /* 0x0083f40001e77983 */ /* 0x000f680000300800 */
[----:B------:R-:W5:Y:S01]  /*a2550*/  LDL.LU R230, [R1+0x83f0] ;  /* 0x0083f00001e67983 */ /* 0x000f620000300800 */
[----:B------:R-:W-:Y:S01]  /*a2560*/  MOV R186, R235 ;  /* 0x000000eb00ba7202 */ /* 0x000fe20000000f00 */
[----:B------:R-:W-:Y:S02]  /*a2570*/  IMAD.MOV.U32 R187, RZ, RZ, R234 ;  /* 0x000000ffffbb7224 */ /* 0x000fe400078e00ea */
[----:B------:R-:W5:Y:S04]  /*a2580*/  LDL.LU R235, [R1+0x83ec] ;  /* 0x0083ec0001eb7983 */ /* 0x000f680000300800 */
[----:B------:R-:W5:Y:S01]  /*a2590*/  LDL.LU R234, [R1+0x83e8] ;  /* 0x0083e80001ea7983 */ /* 0x000f620000300800 */
[----:B------:R-:W-:-:S02]  /*a25a0*/  IMAD.MOV.U32 R73, RZ, RZ, R20 ;  /* 0x000000ffff497224 */ /* 0x000fc400078e0014 */
[----:B------:R-:W-:Y:S01]  /*a25b0*/  IMAD.MOV.U32 R72, RZ, RZ, R21 ;  /* 0x000000ffff487224 */ /* 0x000fe200078e0015 */
[----:B------:R-:W5:Y:S01]  /*a25c0*/  LDL.LU R20, [R1+0xce0] ;  /* 0x000ce00001147983 */ /* 0x000f620000300800 */
[----:B------:R-:W-:-:S03]  /*a25d0*/  MOV R69, R22 ;  /* 0x0000001600457202 */ /* 0x000fc60000000f00 */
[----:B------:R-:W5:Y:S01]  /*a25e0*/  LDL.LU R21, [R1+0xce4] ;  /* 0x000ce40001157983 */ /* 0x000f620000300800 */
[----:B------:R-:W-:-:S03]  /*a25f0*/  IMAD.MOV.U32 R68, RZ, RZ, R23 ;  /* 0x000000ffff447224 */ /* 0x000fc600078e0017 */
[----:B------:R-:W5:Y:S04]  /*a2600*/  LDL.LU R22, [R1+0xce8] ;  /* 0x000ce80001167983 */ /* 0x000f680000300800 */
[----:B------:R-:W5:Y:S01]  /*a2610*/  LDL.LU R23, [R1+0xcec] ;  /* 0x000cec0001177983 */ /* 0x000f620000300800 */
[----:B------:R-:W-:Y:S02]  /*a2620*/  IMAD.MOV.U32 R216, RZ, RZ, R242 ;  /* 0x000000ffffd87224 */ /* 0x000fe400078e00f2 */
[----:B------:R-:W-:Y:S01]  /*a2630*/  IMAD.MOV.U32 R217, RZ, RZ, R243 ;  /* 0x000000ffffd97224 */ /* 0x000fe200078e00f3 */
[----:B------:R-:W5:Y:S04]  /*a2640*/  LDL.LU R242, [R1+0x83e4] ;  /* 0x0083e40001f27983 */ /* 0x000f680000300800 */
[----:B------:R-:W5:Y:S01]  /*a2650*/  LDL.LU R243, [R1+0x83e0] ;  /* 0x0083e00001f37983 */ /* 0x000f620000300800 */
[----:B------:R-:W-:-:S02]  /*a2660*/  IMAD.MOV.U32 R218, RZ, RZ, R238 ;  /* 0x000000ffffda7224 */ /* 0x000fc400078e00ee */
[----:B------:R-:W-:Y:S01]  /*a2670*/  IMAD.MOV.U32 R219, RZ, RZ, R239 ;  /* 0x000000ffffdb7224 */ /* 0x000fe200078e00ef */
[----:B------:R-:W5:Y:S04]  /*a2680*/  LDL.LU R238, [R1+0x83dc] ;  /* 0x0083dc0001ee7983 */ /* 0x000f680000300800 */
[----:B------:R-:W5:Y:S01]  /*a2690*/  LDL.LU R239, [R1+0x83d8] ;  /* 0x0083d80001ef7983 */ /* 0x000f620000300800 */
        /* <DEDUP_REMOVED lines=8> */
[----:B--2---:R-:W-:Y:S02]  /*a2720*/  IMAD.MOV.U32 R251, RZ, RZ, R215 ;  /* 0x000000fffffb7224 */ /* 0x004fe400078e00d7 */
[----:B---3--:R-:W-:Y:S02]  /*a2730*/  IMAD.MOV.U32 R250, RZ, RZ, R214 ;  /* 0x000000fffffa7224 */ /* 0x008fe400078e00d6 */
[----:B----4-:R-:W-:-:S02]  /*a2740*/  IMAD.MOV.U32 R249, RZ, RZ, R223 ;  /* 0x000000fffff97224 */ /* 0x010fc400078e00df */
[----:B-----5:R-:W-:Y:S02]  /*a2750*/  IMAD.MOV.U32 R248, RZ, RZ, R222 ;  /* 0x000000fffff87224 */ /* 0x020fe400078e00de */
[----:B------:R-:W-:Y:S02]  /*a2760*/  IMAD.MOV.U32 R207, RZ, RZ, R231 ;  /* 0x000000ffffcf7224 */ /* 0x000fe400078e00e7 */
[----:B------:R-:W-:Y:S01]  /*a2770*/  IMAD.MOV.U32 R206, RZ, RZ, R230 ;  /* 0x000000ffffce7224 */ /* 0x000fe200078e00e6 */
[----:B------:R-:W-:Y:S01]  /*a2780*/  MOV R205, R235 ;  /* 0x000000eb00cd7202 */ /* 0x000fe20000000f00 */
        /* <DEDUP_REMOVED lines=8> */
[----:B------:R-:W5:Y:S04]  /*a2810*/  LDL.LU R215, [R1+0x83b8] ;  /* 0x0083b80001d77983 */ /* 0x000f680000300800 */
        /* <DEDUP_REMOVED lines=12> */
[----:B------:R-:W-:Y:S04]  /*a28e0*/  STL.64 [R1+0x8230], R162 ;  /* 0x008230a201007387 */ /* 0x000fe80000100a00 */
[----:B------:R1:W-:Y:S02]  /*a28f0*/  STL.64 [R1+0x8228], R160 ;  /* 0x008228a001007387 */ /* 0x0003e40000100a00 */
[----:B-1----:R-:W-:-:S02]  /*a2900*/  IMAD.MOV.U32 R160, RZ, RZ, R182 ;  /* 0x000000ffffa07224 */ /* 0x002fc400078e00b6 */
[----:B------:R-:W-:Y:S01]  /*a2910*/  IMAD.MOV.U32 R161, RZ, RZ, R174 ;  /* 0x000000ffffa17224 */ /* 0x000fe200078e00ae */
[----:B------:R-:W4:Y:S04]  /*a2920*/  LDL.LU R182, [R1+0x8384] ;  /* 0x0083840001b67983 */ /* 0x000f280000300800 */
[----:B------:R-:W5:Y:S01]  /*a2930*/  LDL.LU R174, [R1+0x8380] ;  /* 0x0083800001ae7983 */ /* 0x000f620000300800 */
[----:B------:R-:W-:Y:S01]  /*a2940*/  MOV R162, R170 ;  /* 0x000000aa00a27202 */ /* 0x000fe20000000f00 */
[----:B------:R-:W-:Y:S02]  /*a2950*/  IMAD.MOV.U32 R163, RZ, RZ, R171 ;  /* 0x000000ffffa37224 */ /* 0x000fe400078e00ab */
[----:B------:R-:W2:Y:S04]  /*a2960*/  LDL.LU R170, [R1+0x837c] ;  /* 0x00837c0001aa7983 */ /* 0x000ea80000300800 */
[----:B------:R-:W2:Y:S01]  /*a2970*/  LDL.LU R171, [R1+0x8378] ;  /* 0x0083780001ab7983 */ /* 0x000ea20000300800 */
[----:B---3--:R-:W-:-:S15]  /*a2980*/  HMMA.1688.F32.TF32 R20, R4, R166, R20 ;  /* 0x000000a60414723c */ /* 0x008fde0000081014 */
[----:B------:R-:W-:-:S09]  /*a2990*/  NOP ;  /* 0x0000000000007918 */ /* 0x000fd20000000000 */
[----:B------:R-:W-:Y:S02]  /*a29a0*/  IMAD.MOV.U32 R85, RZ, RZ, R22 ;  /* 0x000000ffff557224 */ /* 0x000fe400078e0016 */
[----:B------:R-:W-:Y:S02]  /*a29b0*/  IMAD.MOV.U32 R84, RZ, RZ, R23 ;  /* 0x000000ffff547224 */ /* 0x000fe400078e0017 */
[----:B------:R-:W3:Y:S04]  /*a29c0*/  LDL.LU.64 R22, [R1+0x8370] ;  /* 0x0083700001167983 */ /* 0x000ee80000300a00 */
[----:B------:R-:W-:Y:S04]  /*a29d0*/  STL.64 [R1+0x8220], R166 ;  /* 0x008220a601007387 */ /* 0x000fe80000100a00 */
[----:B------:R1:W-:Y:S02]  /*a29e0*/  STL.64 [R1+0x8218], R164 ;  /* 0x008218a401007387 */ /* 0x0003e40000100a00 */
[----:B-1----:R-:W-:Y:S01]  /*a29f0*/  IMAD.MOV.U32 R164, RZ, RZ, R175 ;  /* 0x000000ffffa47224 */ /* 0x002fe200078e00af */
[----:B------:R-:W-:Y:S01]  /*a2a00*/  MOV R165, R178 ;  /* 0x000000b200a57202 */ /* 0x000fe20000000f00 */
[----:B------:R-:W5:Y:S04]  /*a2a10*/  LDL.LU R175, [R1+0x836c] ;  /* 0x00836c0001af7983 */ /* 0x000f680000300800 */
[----:B------:R-:W4:Y:S01]  /*a2a20*/  LDL.LU R178, [R1+0x8368] ;  /* 0x0083680001b27983 */ /* 0x000f220000300800 */
[----:B------:R-:W-:-:S03]  /*a2a30*/  IMAD.MOV.U32 R166, RZ, RZ, R179 ;  /* 0x000000ffffa67224 */ /* 0x000fc600078e00b3 */
[----:B------:R-:W4:Y:S01]  /*a2a40*/  LDL.LU R179, [R1+0x8364] ;  /* 0x0083640001b37983 */ /* 0x000f220000300800 */
[----:B------:R-:W-:-:S03]  /*a2a50*/  IMAD.MOV.U32 R167, RZ, RZ, R183 ;  /* 0x000000ffffa77224 */ /* 0x000fc600078e00b7 */
[----:B------:R-:W3:Y:S01]  /*a2a60*/  LDL.LU R183, [R1+0x8360] ;  /* 0x0083600001b77983 */ /* 0x000ee20000300800 */
[----:B--2---:R-:W-:-:S15]  /*a2a70*/  HMMA.1688.F32.TF32 R204, R4, R170, R204 ;  /* 0x000000aa04cc723c */ /* 0x004fde00000810cc */
[----:B------:R-:W-:-:S08]  /*a2a80*/  NOP ;  /* 0x0000000000007918 */ /* 0x000fd00000000000 */
[----:B------:R-:W-:Y:S04]  /*a2a90*/  STL.64 [R1+0xd00], R204 ;  /* 0x000d00cc01007387 */ /* 0x000fe80000100a00 */
[----:B------:R1:W-:Y:S04]  /*a2aa0*/  STL.64 [R1+0xd08], R206 ;  /* 0x000d08ce01007387 */ /* 0x0003e80000100a00 */
[----:B-1----:R-:W2:Y:S04]  /*a2ab0*/  LDL.LU.64 R206, [R1+0x8358] ;  /* 0x0083580001ce7983 */ /* 0x002ea80000300a00 */
[----:B------:R-:W2:Y:S01]  /*a2ac0*/  LDL.LU.64 R204, [R1+0x8350] ;  /* 0x0083500001cc7983 */ /* 0x000ea20000300a00 */
[C---:B-----5:R-:W-:Y:S06]  /*a2ad0*/  HMMA.1688.F32.TF32 R248, R4.reuse, R174, R248 ;  /* 0x000000ae04f8723c */ /* 0x060fec00000810f8 */
[C---:B----4-:R-:W-:Y:S06]  /*a2ae0*/  HMMA.1688.F32.TF32 R216, R4.reuse, R178, R216 ;  /* 0x000000b204d8723c */ /* 0x050fec00000810d8 */
[C---:B---3--:R-:W-:Y:S11]  /*a2af0*/  HMMA.1688.F32.TF32 R184, R4.reuse, R182, R184 ;  /* 0x000000b604b8723c */ /* 0x048ff600000810b8 */
[----:B------:R-:W-:Y:S04]  /*a2b00*/  STL.64 [R1+0xcf0], R248 ;  /* 0x000cf0f801007387 */ /* 0x000fe80000100a00 */
[----:B------:R1:W-:Y:S04]  /*a2b10*/  STL.64 [R1+0xcf8], R250 ;  /* 0x000cf8fa01007387 */ /* 0x0003e80000100a00 */
[----:B-1----:R-:W3:Y:S04]  /*a2b20*/  LDL.LU.64 R250, [R1+0x8348] ;  /* 0x0083480001fa7983 */ /* 0x002ee80000300a00 */
[----:B------:R-:W-:Y:S04]  /*a2b30*/  STL.64 [R1+0xce0], R216 ;  /* 0x000ce0d801007387 */ /* 0x000fe80000100a00 */
[----:B------:R1:W-:Y:S04]  /*a2b40*/  STL.64 [R1+0xce8], R218 ;  /* 0x000ce8da01007387 */ /* 0x0003e80000100a00 */
[----:B-1----:R-:W4:Y:S04]  /*a2b50*/  LDL.LU.64 R218, [R1+0x8340] ;  /* 0x0083400001da7983 */ /* 0x002f280000300a00 */
[----:B------:R-:W5:Y:S04]  /*a2b60*/  LDL.LU.64 R216, [R1+0x8338] ;  /* 0x0083380001d87983 */ /* 0x000f680000300a00 */
[----:B------:R-:W-:Y:S04]  /*a2b70*/  STL.64 [R1+0xcd0], R184 ;  /* 0x000cd0b801007387 */ /* 0x000fe80000100a00 */
[----:B------:R1:W-:Y:S04]  /*a2b80*/  STL.64 [R1+0xcd8], R186 ;  /* 0x000cd8ba01007387 */ /* 0x0003e80000100a00 */
[----:B-1----:R-:W2:Y:S01]  /*a2b90*/  LDL.LU.64 R186, [R1+0x8330] ;  /* 0x0083300001ba7983 */ /* 0x002ea20000300a00 */
[C---:B------:R-:W-:Y:S03]  /*a2ba0*/  HMMA.1688.F32.TF32 R224, R4.reuse, R190, R224 ;  /* 0x000000be04e0723c */ /* 0x040fe600000810e0 */
[----:B------:R-:W5:Y:S03]  /*a2bb0*/  LDL.LU R184, [R1+0x8328] ;  /* 0x0083280001b87983 */ /* 0x000f660000300800 */
[C---:B------:R-:W-:Y:S06]  /*a2bc0*/  HMMA.1688.F32.TF32 R164, R4.reuse, R194, R164 ;  /* 0x000000c204a4723c */ /* 0x040fec00000810a4 */
[----:B--2---:R-:W-:-:S15]  /*a2bd0*/  HMMA.1688.F32.TF32 R244, R4, R186, R244 ;  /* 0x000000ba04f4723c */ /* 0x004fde00000810f4 */
[----:B------:R-:W-:-:S08]  /*a2be0*/  NOP ;  /* 0x0000000000007918 */ /* 0x000fd00000000000 */
[----:B------:R-:W-:Y:S04]  /*a2bf0*/  STL.64 [R1+0xcc0], R244 ;  /* 0x000cc0f401007387 */ /* 0x000fe80000100a00 */
[----:B------:R1:W-:Y:S04]  /*a2c00*/  STL.64 [R1+0xcc8], R246 ;  /* 0x000cc8f601007387 */ /* 0x0003e80000100a00 */
[----:B-1----:R-:W2:Y:S04]  /*a2c10*/  LDL.LU.64 R246, [R1+0x8320] ;  /* 0x0083200001f67983 */ /* 0x002ea80000300a00 */
[----:B------:R-:W-:Y:S04]  /*a2c20*/  STL.64 [R1+0xcb0], R224 ;  /* 0x000cb0e001007387 */ /* 0x000fe80000100a00 */
[----:B------:R1:W-:Y:S04]  /*a2c30*/  STL.64 [R1+0xcb8], R226 ;  /* 0x000cb8e201007387 */ /* 0x0003e80000100a00 */
[----:B-1----:R-:W5:Y:S04]  /*a2c40*/  LDL.LU.64 R226, [R1+0x8318] ;  /* 0x0083180001e27983 */ /* 0x002f680000300a00 */
[----:B------:R-:W2:Y:S04]  /*a2c50*/  LDL.LU.64 R224, [R1+0x8310] ;  /* 0x0083100001e07983 */ /* 0x000ea80000300a00 */
[----:B------:R-:W-:Y:S04]  /*a2c60*/  STL.64 [R1+0xca0], R164 ;  /* 0x000ca0a401007387 */ /* 0x000fe80000100a00 */
[----:B------:R1:W-:Y:S02]  /*a2c70*/  STL.64 [R1+0xca8], R166 ;  /* 0x000ca8a601007387 */ /* 0x0003e40000100a00 */
[C---:B-1----:R-:W-:Y:S06]  /*a2c80*/  HMMA.1688.F32.TF32 R164, R4.reuse, R198, R160 ;  /* 0x000000c604a4723c */ /* 0x042fec00000810a0 */
[C---:B------:R-:W-:Y:S06]  /*a2c90*/  HMMA.1688.F32.TF32 R160, R4.reuse, R202, R156 ;  /* 0x000000ca04a0723c */ /* 0x040fec000008109c */
[C---:B------:R-:W-:Y:S06]  /*a2ca0*/  HMMA.1688.F32.TF32 R156, R4.reuse, R206, R152 ;  /* 0x000000ce049c723c */ /* 0x040fec0000081098 */
[C---:B------:R-:W-:Y:S06]  /*a2cb0*/  HMMA.1688.F32.TF32 R152, R4.reuse, R210, R132 ;  /* 0x000000d20498723c */ /* 0x040fec0000081084 */
[C---:B------:R-:W-:Y:S06]  /*a2cc0*/  HMMA.1688.F32.TF32 R132, R4.reuse, R214, R120 ;  /* 0x000000d60484723c */ /* 0x040fec0000081078 */
[C---:B----4-:R-:W-:Y:S06]  /*a2cd0*/  HMMA.1688.F32.TF32 R120, R4.reuse, R218, R128 ;  /* 0x000000da0478723c */ /* 0x050fec0000081080 */
        /* <DEDUP_REMOVED lines=15> */
[C---:B-1----:R-:W-:Y:S06]  /*a2dd0*/  HMMA.1688.F32.TF32 R120, R4.reuse, R230, R100 ;  /* 0x000000e60478723c */ /* 0x042fec0000081064 */
[C---:B------:R-:W-:Y:S06]  /*a2de0*/  HMMA.1688.F32.TF32 R100, R4.reuse, R234, R116 ;  /* 0x000000ea0464723c */ /* 0x040fec0000081074 */
[----:B---3--:R-:W-:Y:S01]  /*a2df0*/  HMMA.1688.F32.TF32 R92, R4, R250, R92 ;  /* 0x000000fa045c723c */ /* 0x008fe2000008105c */
[----:B------:R-:W-:-:S02]  /*a2e00*/  IMAD.MOV.U32 R89, RZ, RZ, R20 ;  /* 0x000000ffff597224 */ /* 0x000fc400078e0014 */
[----:B------:R-:W-:-:S03]  /*a2e10*/  IMAD.MOV.U32 R88, RZ, RZ, R21 ;  /* 0x000000ffff587224 */ /* 0x000fc600078e0015 */
[----:B-----5:R-:W-:-:S15]  /*a2e20*/  HMMA.1688.F32.TF32 R96, R4, R226, R96 ;  /* 0x000000e20460723c */ /* 0x020fde0000081060 */
        /* <DEDUP_REMOVED lines=17> */
[----:B--2---:R-:W-:Y:S06]  /*a2f40*/  HMMA.1688.F32.TF32 R96, R4, R246, R108 ;  /* 0x000000f60460723c */ /* 0x004fec000008106c */
[----:B------:R-:W-:Y:S01]  /*a2f50*/  HMMA.1688.F32.TF32 R4, R8, R22, R16 ;  /* 0x000000160804723c */ /* 0x000fe20000081010 */
[----:B------:R1:W-:-:S15]  /*a2f60*/  STL.64 [R1+0x81f0], R246 ;  /* 0x0081f0f601007387 */ /* 0x0003de0000100a00 */
[----:B------:R-:W-:-:S01]  /*a2f70*/  NOP ;  /* 0x0000000000007918 */ /* 0x000fc20000000000 */
[----:B------:R-:W-:Y:S04]  /*a2f80*/  STL.64 [R1+0xba0], R96 ;  /* 0x000ba06001007387 */ /* 0x000fe80000100a00 */
[----:B------:R-:W-:Y:S04]  /*a2f90*/  STL.64 [R1+0xba8], R98 ;  /* 0x000ba86201007387 */ /* 0x000fe80000100a00 */
[----:B------:R2:W-:Y:S04]  /*a2fa0*/  STL.64 [R1+0x81e8], R250 ;  /* 0x0081e8fa01007387 */ /* 0x0005e80000100a00 */
[----:B------:R-:W-:Y:S04]  /*a2fb0*/  STL.64 [R1+0xa50], R92 ;  /* 0x000a505c01007387 */ /* 0x000fe80000100a00 */
[----:B------:R-:W-:Y:S04]  /*a2fc0*/  STL.64 [R1+0xa58], R94 ;  /* 0x000a585e01007387 */ /* 0x000fe80000100a00 */
[----:B------:R-:W3:Y:S04]  /*a2fd0*/  LDL.LU R20, [R1+0x7a0] ;  /* 0x0007a00001147983 */ /* 0x000ee80000300800 */
        /* <DEDUP_REMOVED lines=31> */
[----:B--2---:R-:W2:Y:S04]  /*a31d0*/  LDL.LU R250, [R1+0x848] ;  /* 0x0008480001fa7983 */ /* 0x004ea80000300800 */
        /* <DEDUP_REMOVED lines=17> */
[----:B------:R-:W-:-:S03]  /*a32f0*/  IMAD.MOV.U32 R94, RZ, RZ, R28 ;  /* 0x000000ffff5e7224 */ /* 0x000fc600078e001c */
[----:B------:R-:W4:Y:S04]  /*a3300*/  LDL.LU R28, [R1+0x10d0] ;  /* 0x0010d000011c7983 */ /* 0x000f280000300800 */
[----:B------:R-:W4:Y:S04]  /*a3310*/  LDL.LU R29, [R1+0x10d4] ;  /* 0x0010d400011d7983 */ /* 0x000f280000300800 */
[----:B------:R-:W4:Y:S04]  /*a3320*/  LDL.LU R30, [R1+0x10d8] ;  /* 0x0010d800011e7983 */ /* 0x000f280000300800 */
[----:B------:R-:W4:Y:S01]  /*a3330*/  LDL.LU R31, [R1+0x10dc] ;  /* 0x0010dc00011f7983 */ /* 0x000f220000300800 */
[----:B------:R-:W-:-:S02]  /*a3340*/  IMAD.MOV.U32 R134, RZ, RZ, R12 ;  /* 0x000000ffff867224 */ /* 0x000fc400078e000c */
[----:B------:R-:W-:Y:S02]  /*a3350*/  IMAD.MOV.U32 R99, RZ, RZ, R13 ;  /* 0x000000ffff637224 */ /* 0x000fe400078e000d */
[----:B------:R-:W-:Y:S01]  /*a3360*/  IMAD.MOV.U32 R135, RZ, RZ, R3 ;  /* 0x000000ffff877224 */ /* 0x000fe200078e0003 */
[----:B------:R-:W5:Y:S01]  /*a3370*/  LDL.LU R12, [R1+0x1060] ;  /* 0x00106000010c7983 */ /* 0x000f620000300800 */
[----:B------:R-:W-:-:S03]  /*a3380*/  IMAD.MOV.U32 R107, RZ, RZ, R14 ;  /* 0x000000ffff6b7224 */ /* 0x000fc600078e000e */
[----:B------:R-:W5:Y:S01]  /*a3390*/  LDL.LU R13, [R1+0x1064] ;  /* 0x00106400010d7983 */ /* 0x000f620000300800 */
[----:B------:R-:W-:-:S03]  /*a33a0*/  MOV R106, R15 ;  /* 0x0000000f006a7202 */ /* 0x000fc60000000f00 */
[----:B------:R-:W5:Y:S04]  /*a33b0*/  LDL.LU R14, [R1+0x1068] ;  /* 0x00106800010e7983 */ /* 0x000f680000300800 */
[----:B------:R-:W5:Y:S04]  /*a33c0*/  LDL.LU R15, [R1+0x106c] ;  /* 0x00106c00010f7983 */ /* 0x000f680000300800 */
[----:B------:R-:W5:Y:S04]  /*a33d0*/  LDL.LU R124, [R1+0xfe0] ;  /* 0x000fe000017c7983 */ /* 0x000f680000300800 */
        /* <DEDUP_REMOVED lines=27> */
[C---:B--2---:R-:W-:Y:S06]  /*a3590*/  HMMA.1688.F32.TF32 R132, R8.reuse, R134, R120 ;  /* 0x000000860884723c */ /* 0x044fec0000081078 */
[C---:B---3--:R-:W-:Y:S06]  /*a35a0*/  HMMA.1688.F32.TF32 R96, R8.reuse, R98, R128 ;  /* 0x000000620860723c */ /* 0x048fec0000081080 */
[C---:B----4-:R-:W-:Y:S01]  /*a35b0*/  HMMA.1688.F32.TF32 R28, R8.reuse, R34, R28 ;  /* 0x00000022081c723c */ /* 0x050fe2000008101c */
[----:B------:R-:W2:Y:S04]  /*a35c0*/  LDL.LU.64 R122, [R1+0x8308] ;  /* 0x00830800017a7983 */ /* 0x000ea80000300a00 */
[----:B------:R-:W3:Y:S06]  /*a35d0*/  LDL.LU.64 R120, [R1+0x8300] ;  /* 0x0083000001787983 */ /* 0x000eec0000300a00 */
[----:B------:R-:W-:Y:S04]  /*a35e0*/  STL.64 [R1+0x2300], R132 ;  /* 0x0023008401007387 */ /* 0x000fe80000100a00 */
[----:B------:R1:W-:Y:S04]  /*a35f0*/  STL.64 [R1+0x2308], R134 ;  /* 0x0023088601007387 */ /* 0x0003e80000100a00 */
[----:B-1----:R-:W4:Y:S04]  /*a3600*/  LDL.LU.64 R134, [R1+0x82f8] ;  /* 0x0082f80001867983 */ /* 0x002f280000300a00 */
[----:B------:R-:W3:Y:S04]  /*a3610*/  LDL.LU.64 R132, [R1+0x82f0] ;  /* 0x0082f00001847983 */ /* 0x000ee80000300a00 */
[----:B------:R-:W4:Y:S04]  /*a3620*/  LDL.LU.64 R130, [R1+0x82e8] ;  /* 0x0082e80001827983 */ /* 0x000f280000300a00 */
[----:B------:R-:W3:Y:S04]  /*a3630*/  LDL.LU.64 R128, [R1+0x82e0] ;  /* 0x0082e00001807983 */ /* 0x000ee80000300a00 */
[----:B------:R-:W-:Y:S04]  /*a3640*/  STL.64 [R1+0x22f0], R96 ;  /* 0x0022f06001007387 */ /* 0x000fe80000100a00 */
[----:B------:R1:W-:Y:S04]  /*a3650*/  STL.64 [R1+0x22f8], R98 ;  /* 0x0022f86201007387 */ /* 0x0003e80000100a00 */
[----:B-1----:R-:W2:Y:S04]  /*a3660*/  LDL.LU.64 R98, [R1+0x82d8] ;  /* 0x0082d80001627983 */ /* 0x002ea80000300a00 */
[----:B------:R-:W3:Y:S04]  /*a3670*/  LDL.LU.64 R96, [R1+0x82d0] ;  /* 0x0082d00001607983 */ /* 0x000ee80000300a00 */
[----:B------:R-:W-:Y:S04]  /*a3680*/  STL.64 [R1+0x22e0], R28 ;  /* 0x0022e01c01007387 */ /* 0x000fe80000100a00 */
[----:B------:R1:W-:Y:S04]  /*a3690*/  STL.64 [R1+0x22e8], R30 ;  /* 0x0022e81e01007387 */ /* 0x0003e80000100a00 */
[----:B-1----:R-:W5:Y:S04]  /*a36a0*/  LDL.LU.64 R30, [R1+0x82c8] ;  /* 0x0082c800011e7983 */ /* 0x002f680000300a00 */
        /* <DEDUP_REMOVED lines=9> */
[----:B-1----:R-:W5:Y:S04]  /*a3740*/  LDL.LU.64 R14, [R1+0x82c0] ;  /* 0x0082c000010e7983 */ /* 0x002f680000300a00 */
[----:B------:R1:W-:Y:S04]  /*a3750*/  STL.64 [R1+0x81b8], R30 ;  /* 0x0081b81e01007387 */ /* 0x0003e80000100a00 */
[----:B-1----:R-:W2:Y:S01]  /*a3760*/  LDL.64 R30, [R1+0x8] ;  /* 0x00000800011e7983 */ /* 0x002ea20000100a00 */
[----:B-----5:R-:W-:-:S15]  /*a3770*/  HMMA.1688.F32.TF32 R124, R8, R14, R124 ;  /* 0x0000000e087c723c */ /* 0x020fde000008107c */
[----:B------:R-:W-:-:S08]  /*a3780*/  NOP ;  /* 0x0000000000007918 */ /* 0x000fd00000000000 */
[----:B------:R-:W-:Y:S04]  /*a3790*/  STL.64 [R1+0x22c0], R124 ;  /* 0x0022c07c01007387 */ /* 0x000fe80000100a00 */
[----:B------:R1:W-:Y:S04]  /*a37a0*/  STL.64 [R1+0x22c8], R126 ;  /* 0x0022c87e01007387 */ /* 0x0003e80000100a00 */
[----:B-1----:R-:W5:Y:S04]  /*a37b0*/  LDL.LU.64 R126, [R1+0x82b8] ;  /* 0x0082b800017e7983 */ /* 0x002f680000300a00 */
[----:B------:R-:W3:Y:S04]  /*a37c0*/  LDL.LU.64 R124, [R1+0x82b0] ;  /* 0x0082b000017c7983 */ /* 0x000ee80000300a00 */
[----:B------:R1:W-:Y:S04]  /*a37d0*/  STL.64 [R1+0x81d0], R14 ;  /* 0x0081d00e01007387 */ /* 0x0003e80000100a00 */
[----:B------:R-:W4:Y:S04]  /*a37e0*/  LDL.LU R12, [R1+0xe10] ;  /* 0x000e1000010c7983 */ /* 0x000f280000300800 */
[----:B------:R-:W4:Y:S04]  /*a37f0*/  LDL.LU R13, [R1+0xe14] ;  /* 0x000e1400010d7983 */ /* 0x000f280000300800 */
[----:B-1----:R-:W4:Y:S04]  /*a3800*/  LDL.LU R14, [R1+0xe18] ;  /* 0x000e1800010e7983 */ /* 0x002f280000300800 */
[----:B------:R-:W4:Y:S01]  /*a3810*/  LDL.LU R15, [R1+0xe1c] ;  /* 0x000e1c00010f7983 */ /* 0x000f220000300800 */
[C---:B------:R-:W-:Y:S06]  /*a3820*/  HMMA.1688.F32.TF32 R104, R8.reuse, R106, R100 ;  /* 0x0000006a0868723c */ /* 0x040fec0000081064 */
[C---:B------:R-:W-:Y:S06]  /*a3830*/  HMMA.1688.F32.TF32 R108, R8.reuse, R110, R116 ;  /* 0x0000006e086c723c */ /* 0x040fec0000081074 */
[----:B------:R-:W-:Y:S01]  /*a3840*/  HMMA.1688.F32.TF32 R92, R8, R94, R112 ;  /* 0x0000005e085c723c */ /* 0x000fe20000081070 */
[----:B------:R-:W5:Y:S04]  /*a3850*/  LDL.LU.64 R102, [R1+0x82a8] ;  /* 0x0082a80001667983 */ /* 0x000f680000300a00 */
[----:B------:R-:W3:Y:S01]  /*a3860*/  LDL.LU.64 R100, [R1+0x82a0] ;  /* 0x0082a00001647983 */ /* 0x000ee20000300a00 */
[----:B--2---:R-:W-:-:S05]  /*a3870*/  MOV R3, R31 ;  /* 0x0000001f00037202 */ /* 0x004fca0000000f00 */
[----:B------:R-:W-:Y:S04]  /*a3880*/  STL.64 [R1+0x22b0], R104 ;  /* 0x0022b06801007387 */ /* 0x000fe80000100a00 */
[----:B------:R1:W-:Y:S04]  /*a3890*/  STL.64 [R1+0x22b8], R106 ;  /* 0x0022b86a01007387 */ /* 0x0003e80000100a00 */
[----:B-1----:R-:W2:Y:S04]  /*a38a0*/  LDL.LU.64 R106, [R1+0x8298] ;  /* 0x00829800016a7983 */ /* 0x002ea80000300a00 */
[----:B------:R-:W3:Y:S04]  /*a38b0*/  LDL.LU.64 R104, [R1+0x8290] ;  /* 0x0082900001687983 */ /* 0x000ee80000300a00 */
[----:B------:R-:W3:Y:S04]  /*a38c0*/  LDL.LU.64 R118, [R1+0x8288] ;  /* 0x0082880001767983 */ /* 0x000ee80000300a00 */
[----:B------:R-:W3:Y:S04]  /*a38d0*/  LDL.LU.64 R116, [R1+0x8280] ;  /* 0x0082800001747983 */ /* 0x000ee80000300a00 */
[----:B------:R-:W-:Y:S04]  /*a38e0*/  STL.64 [R1+0x22a0], R108 ;  /* 0x0022a06c01007387 */ /* 0x000fe80000100a00 */
[----:B------:R1:W-:Y:S04]  /*a38f0*/  STL.64 [R1+0x22a8], R110 ;  /* 0x0022a86e01007387 */ /* 0x0003e80000100a00 */
[----:B-1----:R-:W3:Y:S04]  /*a3900*/  LDL.LU.64 R110, [R1+0x8278] ;  /* 0x00827800016e7983 */ /* 0x002ee80000300a00 */
[----:B------:R-:W3:Y:S04]  /*a3910*/  LDL.LU.64 R108, [R1+0x8270] ;  /* 0x00827000016c7983 */ /* 0x000ee80000300a00 */
[----:B------:R-:W3:Y:S04]  /*a3920*/  LDL.LU.64 R114, [R1+0x8268] ;  /* 0x0082680001727983 */ /* 0x000ee80000300a00 */
[----:B------:R-:W3:Y:S04]  /*a3930*/  LDL.LU.64 R112, [R1+0x8260] ;  /* 0x0082600001707983 */ /* 0x000ee80000300a00 */
[----:B------:R-:W-:Y:S04]  /*a3940*/  STL.64 [R1+0x2290], R92 ;  /* 0x0022905c01007387 */ /* 0x000fe80000100a00 */
[----:B------:R1:W-:Y:S04]  /*a3950*/  STL.64 [R1+0x2298], R94 ;  /* 0x0022985e01007387 */ /* 0x0003e80000100a00 */
[----:B-1----:R-:W5:Y:S01]  /*a3960*/  LDL.LU.64 R94, [R1+0x8258] ;  /* 0x00825800015e7983 */ /* 0x002f620000300a00 */
[----:B----4-:R-:W-:-:S15]  /*a3970*/  HMMA.1688.F32.TF32 R12, R8, R30, R12 ;  /* 0x0000001e080c723c */ /* 0x010fde000008100c */
[----:B------:R-:W-:-:S08]  /*a3980*/  NOP ;  /* 0x0000000000007918 */ /* 0x000fd00000000000 */
[----:B------:R1:W-:Y:S02]  /*a3990*/  STL.64 [R1+0x2280], R12 ;  /* 0x0022800c01007387 */ /* 0x0003e40000100a00 */
[----:B-1----:R-:W-:Y:S02]  /*a39a0*/  IMAD.MOV.U32 R12, RZ, RZ, R30 ;  /* 0x000000ffff0c7224 */ /* 0x002fe400078e001e */
[C---:B------:R-:W-:Y:S01]  /*a39b0*/  HMMA.1688.F32.TF32 R28, R8.reuse, R38, R32 ;  /* 0x00000026081c723c */ /* 0x040fe20000081020 */
[----:B------:R-:W-:Y:S05]  /*a39c0*/  STL.64 [R1+0x2288], R14 ;  /* 0x0022880e01007387 */ /* 0x000fea0000100a00 */
[----:B------:R-:W-:Y:S04]  /*a39d0*/  STL.64 [R1+0x81c8], R38 ;  /* 0x0081c82601007387 */ /* 0x000fe80000100a00 */
[----:B------:R-:W-:Y:S01]  /*a39e0*/  STL.64 [R1+0x81c0], R36 ;  /* 0x0081c02401007387 */ /* 0x000fe20000100a00 */
[C---:B------:R-:W-:Y:S06]  /*a39f0*/  HMMA.1688.F32.TF32 R32, R8.reuse, R46, R4 ;  /* 0x0000002e0820723c */ /* 0x040fec0000081004 */
[C---:B------:R-:W-:Y:S06]  /*a3a00*/  HMMA.1688.F32.TF32 R4, R8.reuse, R50, R244 ;  /* 0x000000320804723c */ /* 0x040fec00000810f4 */
[----:B------:R-:W-:Y:S04]  /*a3a10*/  STL.64 [R1+0xdd0], R28 ;  /* 0x000dd01c01007387 */ /* 0x000fe80000100a00 */
[----:B------:R1:W-:Y:S02]  /*a3a20*/  STL.64 [R1+0xdd8], R30 ;  /* 0x000dd81e01007387 */ /* 0x0003e40000100a00 */
[----:B-1----:R-:W-:Y:S06]  /*a3a30*/  HMMA.1688.F32.TF32 R28, R8, R42, R248 ;  /* 0x0000002a081c723c */ /* 0x002fec00000810f8 */
[----:B------:R-:W-:Y:S04]  /*a3a40*/  STL.64 [R1+0x81e0], R42 ;  /* 0x0081e02a01007387 */ /* 0x000fe80000100a00 */
[----:B------:R-:W-:-:S13]  /*a3a50*/  STL.64 [R1+0x81d8], R40 ;  /* 0x0081d82801007387 */ /* 0x000fda0000100a00 */
[----:B------:R-:W-:Y:S04]  /*a3a60*/  STL.64 [R1+0x2270], R28 ;  /* 0x0022701c01007387 */ /* 0x000fe80000100a00 */
[----:B------:R1:W-:Y:S04]  /*a3a70*/  STL.64 [R1+0x2278], R30 ;  /* 0x0022781e01007387 */ /* 0x0003e80000100a00 */
[----:B------:R-:W-:Y:S04]  /*a3a80*/  STL.64 [R1+0x2260], R32 ;  /* 0x0022602001007387 */ /* 0x000fe80000100a00 */
[----:B------:R4:W-:Y:S04]  /*a3a90*/  STL.64 [R1+0x2268], R34 ;  /* 0x0022682201007387 */ /* 0x0009e80000100a00 */
[----:B------:R-:W-:Y:S04]  /*a3aa0*/  STL.64 [R1+0x2250], R4 ;  /* 0x0022500401007387 */ /* 0x000fe80000100a00 */
[----:B------:R2:W-:Y:S01]  /*a3ab0*/  STL.64 [R1+0x2258], R6 ;  /* 0x0022580601007387 */ /* 0x0005e20000100a00 */
[C---:B-1----:R-:W-:Y:S06]  /*a3ac0*/  HMMA.1688.F32.TF32 R28, R8.reuse, R54, R240 ;  /* 0x00000036081c723c */ /* 0x042fec00000810f0 */
[C---:B----4-:R-:W-:Y:S06]  /*a3ad0*/  HMMA.1688.F32.TF32 R32, R8.reuse, R58, R236 ;  /* 0x0000003a0820723c */ /* 0x050fec00000810ec */
[C---:B--2---:R-:W-:Y:S11]  /*a3ae0*/  HMMA.1688.F32.TF32 R4, R8.reuse, R62, R164 ;  /* 0x0000003e0804723c */ /* 0x044ff600000810a4 */
        /* <DEDUP_REMOVED lines=8> */
[C---:B----4-:R-:W-:Y:S11]  /*a3b70*/  HMMA.1688.F32.TF32 R4, R8.reuse, R74, R152 ;  /* 0x0000004a0804723c */ /* 0x050ff60000081098 */
[----:B------:R-:W-:Y:S04]  /*a3b80*/  STL.64 [R1+0x2230], R28 ;  /* 0x0022301c01007387 */ /* 0x000fe80000100a00 */
[----:B------:R1:W-:Y:S04]  /*a3b90*/  STL.64 [R1+0x2238], R30 ;  /* 0x0022381e01007387 */ /* 0x0003e80000100a00 */
[----:B------:R-:W-:Y:S04]  /*a3ba0*/  STL.64 [R1+0x2220], R32 ;  /* 0x0022202001007387 */ /* 0x000fe80000100a00 */
[----:B------:R-:W-:Y:S04]  /*a3bb0*/  STL.64 [R1+0x2228], R34 ;  /* 0x0022282201007387 */ /* 0x000fe80000100a00 */
[----:B------:R-:W-:Y:S04]  /*a3bc0*/  STL.64 [R1+0x2210], R4 ;  /* 0x0022100401007387 */ /* 0x000fe80000100a00 */
[----:B------:R2:W-:Y:S01]  /*a3bd0*/  STL.64 [R1+0x2218], R6 ;  /* 0x0022180601007387 */ /* 0x0005e20000100a00 */
[C---:B-1----:R-:W-:Y:S06]  /*a3be0*/  HMMA.1688.F32.TF32 R28, R8.reuse, R78, R16 ;  /* 0x0000004e081c723c */ /* 0x042fec0000081010 */
[C---:B------:R-:W-:Y:S06]  /*a3bf0*/  HMMA.1688.F32.TF32 R16, R8.reuse, R82, R20 ;  /* 0x000000520810723c */ /* 0x040fec0000081014 */
[C---:B--2---:R-:W-:Y:S11]  /*a3c00*/  HMMA.1688.F32.TF32 R4, R8.reuse, R86, R24 ;  /* 0x000000560804723c */ /* 0x044ff60000081018 */
        /* <DEDUP_REMOVED lines=66> */
[C---:B-----5:R-:W-:Y:S06]  /*a4030*/  HMMA.1688.F32.TF32 R28, R8.reuse, R94, R28 ;  /* 0x0000005e081c723c */ /* 0x060fec000008101c */
[C---:B---3--:R-:W-:Y:S06]  /*a4040*/  HMMA.1688.F32.TF32 R40, R8.reuse, R90, R36 ;  /* 0x0000005a0828723c */ /* 0x048fec0000081024 */
[C---:B--2---:R-:W-:Y:S06]  /*a4050*/  HMMA.1688.F32.TF32 R36, R8.reuse, R98, R32 ;  /* 0x000000620824723c */ /* 0x044fec0000081020 */
[C---:B----4-:R-:W-:Y:S11]  /*a4060*/  HMMA.1688.F32.TF32 R32, R8.reuse, R102, R248 ;  /* 0x000000660820723c */ /* 0x050ff600000810f8 */
[----:B------:R-:W-:Y:S04]  /*a4070*/  STL.64 [R1+0x21d0], R40 ;  /* 0x0021d02801007387 */ /* 0x000fe80000100a00 */
[----:B------:R-:W-:Y:S04]  /*a4080*/  STL.64 [R1+0x21d8], R42 ;  /* 0x0021d82a01007387 */ /* 0x000fe80000100a00 */
        /* <DEDUP_REMOVED lines=32> */
[----:B------:R-:W-:Y:S04]  /*a4290*/  LDS R4, [R252+UR10+0x43100] ;  /* 0x0431000afc047984 */ /* 0x000fe80008000800 */
[----:B------:R-:W-:Y:S04]  /*a42a0*/  LDS R6, [R252+UR10+0x43900] ;  /* 0x0439000afc067984 */ /* 0x000fe80008000800 */
[----:B------:R-:W-:Y:S04]  /*a42b0*/  LDS R5, [R2+UR10+0x43100] ;  /* 0x0431000a02057984 */ /* 0x000fe80008000800 */
[----:B------:R-:W2:Y:S01]  /*a42c0*/  LDS R7, [R2+UR10+0x43900] ;  /* 0x0439000a02077984 */ /* 0x000ea20008000800 */
        /* <DEDUP_REMOVED lines=12> */
[C---:B-1----:R-:W-:Y:S05]  /*a4390*/  HMMA.1688.F32.TF32 R28, R8.reuse, R142, R20 ;  /* 0x0000008e081c723c */ /* 0x042fea0000081014 */
[----:B------:R1:W-:Y:S04]  /*a43a0*/  STL.64 [R1+0xa40], R32 ;  /* 0x000a402001007387 */ /* 0x0003e80000100a00 */
[----:B------:R3:W-:Y:S04]  /*a43b0*/  STL.64 [R1+0xa48], R34 ;  /* 0x000a482201007387 */ /* 0x0007e80000100a00 */
[----:B------:R-:W4:Y:S10]  /*a43c0*/  LDL.LU R20, [R1+0x8a0] ;  /* 0x0008a00001147983 */ /* 0x000f340000300800 */
[----:B------:R5:W-:Y:S04]  /*a43d0*/  STL.64 [R1+0xa30], R28 ;  /* 0x000a301c01007387 */ /* 0x000be80000100a00 */
[----:B------:R2:W-:Y:S04]  /*a43e0*/  STL.64 [R1+0xa38], R30 ;  /* 0x000a381e01007387 */ /* 0x0005e80000100a00 */
[----:B------:R2:W-:Y:S04]  /*a43f0*/  STL.64 [R1+0xa20], R16 ;  /* 0x000a201001007387 */ /* 0x0005e80000100a00 */
        /* <DEDUP_REMOVED lines=9> */
[----:B------:R-:W4:Y:S04]  /*a4490*/  LDL.LU R33, [R1+0x904] ;  /* 0x0009040001217983 */ /* 0x000f280000300800 */
[----:B---3--:R-:W3:Y:S04]  /*a44a0*/  LDL.LU R34, [R1+0x908] ;  /* 0x0009080001227983 */ /* 0x008ee80000300800 */
[----:B------:R-:W3:Y:S04]  /*a44b0*/  LDL.LU R35, [R1+0x90c] ;  /* 0x00090c0001237983 */ /* 0x000ee80000300800 */
[----:B-----5:R-:W5:Y:S04]  /*a44c0*/  LDL.LU R28, [R1+0x910] ;  /* 0x00091000011c7983 */ /* 0x020f680000300800 */
[----:B------:R-:W5:Y:S04]  /*a44d0*/  LDL.LU R29, [R1+0x914] ;  /* 0x00091400011d7983 */ /* 0x000f680000300800 */
[----:B--2---:R-:W5:Y:S04]  /*a44e0*/  LDL.LU R30, [R1+0x918] ;  /* 0x00091800011e7983 */ /* 0x004f680000300800 */
        /* <DEDUP_REMOVED lines=69> */
[----:B---3--:R-:W-:-:S15]  /*a4940*/  HMMA.1688.F32.TF32 R152, R8, R150, R152 ;  /* 0x000000960898723c */ /* 0x008fde0000081098 */
[----:B------:R-:W-:-:S08]  /*a4950*/  NOP ;  /* 0x0000000000007918 */ /* 0x000fd00000000000 */
[----:B------:R-:W-:Y:S04]  /*a4960*/  STL.64 [R1+0xa10], R152 ;  /* 0x000a109801007387 */ /* 0x000fe80000100a00 */
[----:B------:R1:W-:Y:S04]  /*a4970*/  STL.64 [R1+0xa18], R154 ;  /* 0x000a189a01007387 */ /* 0x0003e80000100a00 */
[----:B-1----:R-:W2:Y:S04]  /*a4980*/  LDL.LU.64 R154, [R1+0x8250] ;  /* 0x00825000019a7983 */ /* 0x002ea80000300a00 */
[----:B------:R-:W3:Y:S01]  /*a4990*/  LDL.LU.64 R152, [R1+0x8248] ;  /* 0x0082480001987983 */ /* 0x000ee20000300a00 */
[----:B--2---:R-:W-:-:S15]  /*a49a0*/  HMMA.1688.F32.TF32 R156, R8, R154, R156 ;  /* 0x0000009a089c723c */ /* 0x004fde000008109c */
[----:B------:R-:W-:-:S08]  /*a49b0*/  NOP ;  /* 0x0000000000007918 */ /* 0x000fd00000000000 */
[----:B------:R-:W-:Y:S04]  /*a49c0*/  STL.64 [R1+0xa00], R156 ;  /* 0x000a009c01007387 */ /* 0x000fe80000100a00 */
[----:B------:R1:W-:Y:S04]  /*a49d0*/  STL.64 [R1+0xa08], R158 ;  /* 0x000a089e01007387 */ /* 0x0003e80000100a00 */
[----:B-1----:R-:W5:Y:S04]  /*a49e0*/  LDL.LU.64 R158, [R1+0x8240] ;  /* 0x00824000019e7983 */ /* 0x002f680000300a00 */
[----:B------:R-:W2:Y:S01]  /*a49f0*/  LDL.LU.64 R156, [R1+0x8238] ;  /* 0x00823800019c7983 */ /* 0x000ea20000300a00 */
[----:B-----5:R-:W-:-:S15]  /*a4a00*/  HMMA.1688.F32.TF32 R160, R8, R158, R160 ;  /* 0x0000009e08a0723c */ /* 0x020fde00000810a0 */
        /* <DEDUP_REMOVED lines=10> */
[----:B------:R-:W3:Y:S01]  /*a4ab0*/  LDL.LU.64 R164, [R1+0x8218] ;  /* 0x0082180001a47983 */ /* 0x000ee20000300a00 */
[C---:B------:R-:W-:Y:S06]  /*a4ac0*/  HMMA.1688.F32.TF32 R20, R8.reuse, R226, R20 ;  /* 0x000000e20814723c */ /* 0x040fec0000081014 */
[----:B----4-:R-:W-:-:S15]  /*a4ad0*/  HMMA.1688.F32.TF32 R132, R8, R166, R132 ;  /* 0x000000a60884723c */ /* 0x010fde0000081084 */
[----:B------:R-:W-:-:S08]  /*a4ae0*/  NOP ;  /* 0x0000000000007918 */ /* 0x000fd00000000000 */
[----:B------:R-:W-:Y:S04]  /*a4af0*/  STL.64 [R1+0x9d0], R132 ;  /* 0x0009d08401007387 */ /* 0x000fe80000100a00 */
[----:B------:R1:W-:Y:S02]  /*a4b00*/  STL.64 [R1+0x9d8], R134 ;  /* 0x0009d88601007387 */ /* 0x0003e40000100a00 */
[C---:B-1----:R-:W-:Y:S06]  /*a4b10*/  HMMA.1688.F32.TF32 R132, R8.reuse, R170, R128 ;  /* 0x000000aa0884723c */ /* 0x042fec0000081080 */
        /* <DEDUP_REMOVED lines=49> */
[----:B------:R-:W-:-:S15]  /*a4e30*/  HMMA.1688.F32.TF32 R16, R8, R230, R24 ;  /* 0x000000e60810723c */ /* 0x000fde0000081018 */
[----:B------:R-:W-:-:S02]  /*a4e40*/  NOP ;  /* 0x0000000000007918 */ /* 0x000fc40000000000 */
[----:B------:R-:W-:Y:S04]  /*a4e50*/  STL.64 [R1+0x8f0], R28 ;  /* 0x0008f01c01007387 */ /* 0x000fe80000100a00 */
[----:B------:R-:W-:Y:S04]  /*a4e60*/  STL.64 [R1+0x8f8], R30 ;  /* 0x0008f81e01007387 */ /* 0x000fe80000100a00 */
[----:B------:R-:W4:Y:S04]  /*a4e70*/  LDL.LU R108, [R1+0xdc0] ;  /* 0x000dc000016c7983 */ /* 0x000f280000300800 */
        /* <DEDUP_REMOVED lines=47> */
[----:B------:R-:W4:Y:S04]  /*a5170*/  LDL.LU R243, [R1+0x87c] ;  /* 0x00087c0001f37983 */ /* 0x000f280000300800 */
[----:B------:R-:W4:Y:S04]  /*a5180*/  LDL.LU R12, [R1+0x2800] ;  /* 0x00280000010c7983 */ /* 0x000f280000300800 */
[----:B------:R-:W4:Y:S04]  /*a5190*/  LDL.LU R13, [R1+0x2804] ;  /* 0x00280400010d7983 */ /* 0x000f280000300800 */
[----:B------:R-:W4:Y:S04]  /*a51a0*/  LDL.LU R14, [R1+0x2808] ;  /* 0x00280800010e7983 */ /* 0x000f280000300800 */
[----:B------:R-:W4:Y:S04]  /*a51b0*/  LDL.LU R15, [R1+0x280c] ;  /* 0x00280c00010f7983 */ /* 0x000f280000300800 */
[----:B------:R-:W4:Y:S04]  /*a51c0*/  LDL.64 R38, [R1+0x98] ;  /* 0x0000980001267983 */ /* 0x000f280000100a00 */
[----:B------:R-:W4:Y:S04]  /*a51d0*/  LDL.64 R30, [R1+0x88] ;  /* 0x00008800011e7983 */ /* 0x000f280000100a00 */
        /* <DEDUP_REMOVED lines=14> */
[----:B------:R-:W4:Y:S04]  /*a52c0*/  LDL.64 R126, [R1+0x18] ;  /* 0x00001800017e7983 */ /* 0x000f280000100a00 */
[----:B------:R-:W4:Y:S04]  /*a52d0*/  LDL.LU R116, [R1+0xe00] ;  /* 0x000e000001747983 */ /* 0x000f280000300800 */
[----:B------:R-:W4:Y:S04]  /*a52e0*/  LDL.LU R117, [R1+0xe04] ;  /* 0x000e040001757983 */ /* 0x000f280000300800 */
[----:B------:R-:W4:Y:S04]  /*a52f0*/  LDL.LU R118, [R1+0xe08] ;  /* 0x000e080001767983 */ /* 0x000f280000300800 */
[----:B------:R-:W4:Y:S04]  /*a5300*/  LDL.LU R119, [R1+0xe0c] ;  /* 0x000e0c0001777983 */ /* 0x000f280000300800 */
[----:B-----5:R-:W5:Y:S04]  /*a5310*/  LDL.LU R16, [R1+0x4f0] ;  /* 0x0004f00001107983 */ /* 0x020f680000300800 */
[----:B------:R-:W5:Y:S04]  /*a5320*/  LDL.LU R17, [R1+0x4f4] ;  /* 0x0004f40001117983 */ /* 0x000f680000300800 */
[----:B---3--:R-:W5:Y:S04]  /*a5330*/  LDL.LU R18, [R1+0x4f8] ;  /* 0x0004f80001127983 */ /* 0x008f680000300800 */
[----:B------:R-:W5:Y:S01]  /*a5340*/  LDL.LU R19, [R1+0x4fc] ;  /* 0x0004fc0001137983 */ /* 0x000f620000300800 */
[----:B--2---:R-:W-:-:S15]  /*a5350*/  HMMA.1688.F32.TF32 R236, R8, R234, R236 ;  /* 0x000000ea08ec723c */ /* 0x004fde00000810ec */
        /* <DEDUP_REMOVED lines=21> */
[----:B---3--:R-:W-:Y:S02]  /*a54b0*/  HMMA.1688.F32.TF32 R8, R8, R250, R40 ;  /* 0x000000fa0808723c */ /* 0x008fe40000081028 */
[----:B------:R-:W5:Y:S04]  /*a54c0*/  LDL.LU.64 R42, [R1+0x81e0] ;  /* 0x0081e000012a7983 */ /* 0x000f680000300a00 */
[----:B------:R-:W3:-:S15]  /*a54d0*/  LDL.LU.64 R40, [R1+0x81d8] ;  /* 0x0081d80001287983 */ /* 0x000ede0000300a00 */
[----:B------:R-:W-:-:S02]  /*a54e0*/  NOP ;  /* 0x0000000000007918 */ /* 0x000fc40000000000 */
[----:B------:R-:W-:Y:S04]  /*a54f0*/  STL.64 [R1+0x880], R8 ;  /* 0x0008800801007387 */ /* 0x000fe80000100a00 */
[----:B------:R1:W-:Y:S04]  /*a5500*/  STL.64 [R1+0x888], R10 ;  /* 0x0008880a01007387 */ /* 0x0003e80000100a00 */
[----:B-1----:R-:W2:Y:S01]  /*a5510*/  LDL.64 R10, [R1+0x78] ;  /* 0x00007800010a7983 */ /* 0x002ea20000100a00 */
[C---:B------:R-:W-:Y:S06]  /*a5520*/  HMMA.1688.F32.TF32 R12, R4.reuse, R38, R12 ;  /* 0x00000026040c723c */ /* 0x040fec000008100c */
[----:B------:R-:W-:-:S15]  /*a5530*/  HMMA.1688.F32.TF32 R24, R4, R30, R24 ;  /* 0x0000001e0418723c */ /* 0x000fde0000081018 */
[----:B------:R-:W-:-:S02]  /*a5540*/  NOP ;  /* 0x0000000000007918 */ /* 0x000fc40000000000 */
[----:B------:R1:W-:Y:S04]  /*a5550*/  STL.64 [R1+0x2550], R12 ;  /* 0x0025500c01007387 */ /* 0x0003e80000100a00 */
[----:B------:R4:W-:Y:S01]  /*a5560*/  STL.64 [R1+0x2558], R14 ;  /* 0x0025580e01007387 */ /* 0x0009e20000100a00 */
[----:B-1----:R-:W-:-:S03]  /*a5570*/  IMAD.MOV.U32 R13, RZ, RZ, R38 ;  /* 0x000000ffff0d7224 */ /* 0x002fc600078e0026 */
[----:B----4-:R-:W4:Y:S01]  /*a5580*/  LDL.LU.64 R14, [R1+0x81d0] ;  /* 0x0081d000010e7983 */ /* 0x010f220000300a00 */
[----:B------:R-:W-:-:S03]  /*a5590*/  IMAD.MOV.U32 R12, RZ, RZ, R39 ;  /* 0x000000ffff0c7224 */ /* 0x000fc600078e0027 */
[----:B------:R-:W5:Y:S04]  /*a55a0*/  LDL.LU.64 R38, [R1+0x81c8] ;  /* 0x0081c80001267983 */ /* 0x000f680000300a00 */
[----:B------:R-:W3:Y:S04]  /*a55b0*/  LDL.LU.64 R36, [R1+0x81c0] ;  /* 0x0081c00001247983 */ /* 0x000ee80000300a00 */
[----:B------:R1:W-:Y:S04]  /*a55c0*/  STL.64 [R1+0x2540], R24 ;  /* 0x0025401801007387 */ /* 0x0003e80000100a00 */
[----:B------:R1:W-:Y:S02]  /*a55d0*/  STL.64 [R1+0x2548], R26 ;  /* 0x0025481a01007387 */ /* 0x0003e40000100a00 */
[----:B-1----:R-:W-:-:S02]  /*a55e0*/  IMAD.MOV.U32 R25, RZ, RZ, R31 ;  /* 0x000000ffff197224 */ /* 0x002fc400078e001f */
[----:B------:R-:W-:Y:S02]  /*a55f0*/  IMAD.MOV.U32 R26, RZ, RZ, R30 ;  /* 0x000000ffff1a7224 */ /* 0x000fe400078e001e */
[----:B------:R-:W5:Y:S01]  /*a5600*/  LDL.LU.64 R30, [R1+0x81b8] ;  /* 0x0081b800011e7983 */ /* 0x000f620000300a00 */
[----:B--2---:R-:W-:-:S15]  /*a5610*/  HMMA.1688.F32.TF32 R32, R4, R10, R32 ;  /* 0x0000000a0420723c */ /* 0x004fde0000081020 */
[----:B------:R-:W-:-:S08]  /*a5620*/  NOP ;  /* 0x0000000000007918 */ /* 0x000fd00000000000 */
[----:B------:R-:W-:Y:S04]  /*a5630*/  STL.64 [R1+0x2530], R32 ;  /* 0x0025302001007387 */ /* 0x000fe80000100a00 */
[----:B------:R1:W-:Y:S04]  /*a5640*/  STL.64 [R1+0x2538], R34 ;  /* 0x0025382201007387 */ /* 0x0003e80000100a00 */
[----:B-1----:R-:W2:Y:S01]  /*a5650*/  LDL.LU.64 R34, [R1+0x81b0] ;  /* 0x0081b00001227983 */ /* 0x002ea20000300a00 */
[----:B------:R-:W-:Y:S01]  /*a5660*/  MOV R28, R10 ;  /* 0x0000000a001c7202 */ /* 0x000fe20000000f00 */
[----:B------:R-:W-:Y:S01]  /*a5670*/  IMAD.MOV.U32 R27, RZ, RZ, R11 ;  /* 0x000000ffff1b7224 */ /* 0x000fe200078e000b */
[C---:B----4-:R-:W-:Y:S06]  /*a5680*/  HMMA.1688.F32.TF32 R208, R4.reuse, R14, R208 ;  /* 0x0000000e04d0723c */ /* 0x050fec00000810d0 */
[----:B-----5:R-:W-:Y:S01]  /*a5690*/  HMMA.1688.F32.TF32 R212, R4, R30, R212 ;  /* 0x0000001e04d4723c */ /* 0x020fe200000810d4 */
[----:B------:R-:W-:-:S07]  /*a56a0*/  IMAD.MOV.U32 R115, RZ, RZ, R3 ;  /* 0x000000ffff737224 */ /* 0x000fce00078e0003 */
[----:B------:R-:W-:Y:S01]  /*a56b0*/  HMMA.1688.F32.TF32 R112, R4, R114, R116 ;  /* 0x000000720470723c */ /* 0x000fe20000081074 */
[----:B------:R-:W-:Y:S02]  /*a56c0*/  IMAD.MOV.U32 R3, RZ, RZ, R207 ;  /* 0x000000ffff037224 */ /* 0x000fe400078e00cf */
[----:B------:R-:W-:-:S03]  /*a56d0*/  IMAD.MOV.U32 R24, RZ, RZ, R126 ;  /* 0x000000ffff187224 */ /* 0x000fc600078e007e */
[----:B--2---:R-:W-:-:S15]  /*a56e0*/  HMMA.1688.F32.TF32 R8, R4, R34, R216 ;  /* 0x000000220408723c */ /* 0x004fde00000810d8 */
[----:B------:R-:W-:-:S08]  /*a56f0*/  NOP ;  /* 0x0000000000007918 */ /* 0x000fd00000000000 */
        /* <DEDUP_REMOVED lines=17> */
[C---:B-1----:R-:W-:Y:S06]  /*a5810*/  HMMA.1688.F32.TF32 R8, R4.reuse, R38, R108 ;  /* 0x000000260408723c */ /* 0x042fec000008106c */
[----:B------:R-:W-:Y:S04]  /*a5820*/  STL.64 [R1+0x8088], R38 ;  /* 0x0080882601007387 */ /* 0x000fe80000100a00 */
[----:B------:R-:W-:Y:S04]  /*a5830*/  STL.64 [R1+0x24c0], R112 ;  /* 0x0024c07001007387 */ /* 0x000fe80000100a00 */
[----:B------:R-:W-:Y:S04]  /*a5840*/  STL.64 [R1+0x24c8], R114 ;  /* 0x0024c87201007387 */ /* 0x000fe80000100a00 */
[----:B---3--:R-:W-:Y:S05]  /*a5850*/  STL.64 [R1+0x8080], R36 ;  /* 0x0080802401007387 */ /* 0x008fea0000100a00 */
[----:B------:R-:W-:Y:S04]  /*a5860*/  STL.64 [R1+0x24b0], R8 ;  /* 0x0024b00801007387 */ /* 0x000fe80000100a00 */
[----:B------:R1:W-:Y:S04]  /*a5870*/  STL.64 [R1+0x24b8], R10 ;  /* 0x0024b80a01007387 */ /* 0x0003e80000100a00 */
[----:B------:R-:W2:Y:S01]  /*a5880*/  LDL.LU R108, [R1+0x410] ;  /* 0x00041000016c7983 */ /* 0x000ea20000300800 */
[----:B-1----:R-:W-:Y:S01]  /*a5890*/  HMMA.1688.F32.TF32 R8, R4, R42, R16 ;  /* 0x0000002a0408723c */ /* 0x002fe20000081010 */
[----:B------:R-:W-:-:S02]  /*a58a0*/  IMAD.MOV.U32 R22, RZ, RZ, R134 ;  /* 0x000000ffff167224 */ /* 0x000fc400078e0086 */
[----:B------:R-:W-:-:S15]  /*a58b0*/  IMAD.MOV.U32 R21, RZ, RZ, R135 ;  /* 0x000000ffff157224 */ /* 0x000fde00078e0087 */
[----:B------:R-:W-:-:S05]  /*a58c0*/  NOP ;  /* 0x0000000000007918 */ /* 0x000fca0000000000 */
        /* <DEDUP_REMOVED lines=86> */
[----:B-----5:R-:W-:Y:S06]  /*a5e30*/  HMMA.1688.F32.TF32 R8, R4, R62, R212 ;  /* 0x0000003e0408723c */ /* 0x020fec00000810d4 */
        /* <DEDUP_REMOVED lines=136> */
[----:B-1----:R-:W2:Y:S04]  /*a66c0*/  LDL.LU.64 R114, [R1+0x8198] ;  /* 0x0081980001727983 */ /* 0x002ea80000300a00 */
[----:B------:R-:W5:Y:S01]  /*a66d0*/  LDL.LU.64 R112, [R1+0x8190] ;  /* 0x0081900001707983 */ /* 0x000f620000300a00 */
[----:B--2---:R-:W-:-:S15]  /*a66e0*/  HMMA.1688.F32.TF32 R116, R4, R114, R116 ;  /* 0x000000720474723c */ /* 0x004fde0000081074 */
[----:B------:R-:W-:-:S08]  /*a66f0*/  NOP ;  /* 0x0000000000007918 */ /* 0x000fd00000000000 */
[----:B------:R-:W-:Y:S04]  /*a6700*/  STL.64 [R1+0x2380], R116 ;  /* 0x0023807401007387 */ /* 0x000fe80000100a00 */
[----:B------:R1:W-:Y:S04]  /*a6710*/  STL.64 [R1+0x2388], R118 ;  /* 0x0023887601007387 */ /* 0x0003e80000100a00 */
[----:B-1----:R-:W2:Y:S01]  /*a6720*/  LDL.LU.64 R118, [R1+0x8188] ;  /* 0x0081880001767983 */ /* 0x002ea20000300a00 */
[C---:B----4-:R-:W-:Y:S03]  /*a6730*/  HMMA.1688.F32.TF32 R124, R4.reuse, R122, R124 ;  /* 0x0000007a047c723c */ /* 0x050fe6000008107c */
[----:B------:R-:W4:Y:S03]  /*a6740*/  LDL.LU.64 R116, [R1+0x8180] ;  /* 0x0081800001747983 */ /* 0x000f260000300a00 */
[----:B--2---:R-:W-:-:S15]  /*a6750*/  HMMA.1688.F32.TF32 R8, R4, R118, R8 ;  /* 0x000000760408723c */ /* 0x004fde0000081008 */
[----:B------:R-:W-:-:S08]  /*a6760*/  NOP ;  /* 0x0000000000007918 */ /* 0x000fd00000000000 */
[----:B------:R-:W-:Y:S04]  /*a6770*/  STL.64 [R1+0x2370], R8 ;  /* 0x0023700801007387 */ /* 0x000fe80000100a00 */
[----:B------:R-:W-:Y:S04]  /*a6780*/  STL.64 [R1+0x2378], R10 ;  /* 0x0023780a01007387 */ /* 0x000fe80000100a00 */
[----:B------:R-:W-:Y:S04]  /*a6790*/  STL.64 [R1+0x2750], R124 ;  /* 0x0027507c01007387 */ /* 0x000fe80000100a00 */
[----:B------:R1:W-:Y:S01]  /*a67a0*/  STL.64 [R1+0x2758], R126 ;  /* 0x0027587e01007387 */ /* 0x0003e20000100a00 */
        /* <DEDUP_REMOVED lines=9> */
[----:B------:R-:W-:Y:S04]  /*a6840*/  LDS R8, [R252+UR10+0x43180] ;  /* 0x0431800afc087984 */ /* 0x000fe80008000800 */
[----:B-1----:R-:W2:Y:S04]  /*a6850*/  LDL.LU.64 R126, [R1+0x8178] ;  /* 0x00817800017e7983 */ /* 0x002ea80000300a00 */
[----:B------:R-:W3:Y:S04]  /*a6860*/  LDL.LU.64 R124, [R1+0x8170] ;  /* 0x00817000017c7983 */ /* 0x000ee80000300a00 */
[----:B------:R-:W-:Y:S04]  /*a6870*/  LDS R10, [R252+UR10+0x43980] ;  /* 0x0439800afc0a7984 */ /* 0x000fe80008000800 */
[----:B------:R-:W-:Y:S04]  /*a6880*/  LDS R9, [R2+UR10+0x43180] ;  /* 0x0431800a02097984 */ /* 0x000fe80008000800 */
[----:B------:R-:W1:Y:S01]  /*a6890*/  LDS R11, [R2+UR10+0x43980] ;  /* 0x0439800a020b7984 */ /* 0x000e620008000800 */
[----:B--2---:R-:W-:-:S15]  /*a68a0*/  HMMA.1688.F32.TF32 R128, R4, R126, R128 ;  /* 0x0000007e0480723c */ /* 0x004fde0000081080 */
[----:B------:R-:W-:-:S08]  /*a68b0*/  NOP ;  /* 0x0000000000007918 */ /* 0x000fd00000000000 */
[----:B------:R-:W-:Y:S04]  /*a68c0*/  STL.64 [R1+0x2740], R128 ;  /* 0x0027408001007387 */ /* 0x000fe80000100a00 */
[----:B------:R2:W-:Y:S04]  /*a68d0*/  STL.64 [R1+0x2748], R130 ;  /* 0x0027488201007387 */ /* 0x0005e80000100a00 */
[----:B--2---:R-:W2:Y:S04]  /*a68e0*/  LDL.LU.64 R130, [R1+0x8168] ;  /* 0x0081680001827983 */ /* 0x004ea80000300a00 */
[----:B------:R-:W5:Y:S04]  /*a68f0*/  LDL.LU.64 R128, [R1+0x8160] ;  /* 0x0081600001807983 */ /* 0x000f680000300a00 */
[----:B------:R-:W-:Y:S04]  /*a6900*/  STL.64 [R1+0x7ff0], R126 ;  /* 0x007ff07e01007387 */ /* 0x000fe80000100a00 */
[----:B---3--:R3:W-:Y:S04]  /*a6910*/  STL.64 [R1+0x7fe8], R124 ;  /* 0x007fe87c01007387 */ /* 0x0087e80000100a00 */
[----:B---3--:R-:W3:Y:S04]  /*a6920*/  LDL.LU R124, [R1+0x6c0] ;  /* 0x0006c000017c7983 */ /* 0x008ee80000300800 */
[----:B------:R-:W3:Y:S04]  /*a6930*/  LDL.LU R125, [R1+0x6c4] ;  /* 0x0006c400017d7983 */ /* 0x000ee80000300800 */
[----:B------:R-:W3:Y:S04]  /*a6940*/  LDL.LU R126, [R1+0x6c8] ;  /* 0x0006c800017e7983 */ /* 0x000ee80000300800 */
[----:B------:R-:W3:Y:S01]  /*a6950*/  LDL.LU R127, [R1+0x6cc] ;  /* 0x0006cc00017f7983 */ /* 0x000ee20000300800 */
[----:B--2---:R-:W-:-:S15]  /*a6960*/  HMMA.1688.F32.TF32 R132, R4, R130, R132 ;  /* 0x000000820484723c */ /* 0x004fde0000081084 */
[----:B------:R-:W-:-:S08]  /*a6970*/  NOP ;  /* 0x0000000000007918 */ /* 0x000fd00000000000 */
[----:B------:R-:W-:Y:S04]  /*a6980*/  STL.64 [R1+0x2730], R132 ;  /* 0x0027308401007387 */ /* 0x000fe80000100a00 */
[----:B------:R2:W-:Y:S04]  /*a6990*/  STL.64 [R1+0x2738], R134 ;  /* 0x0027388601007387 */ /* 0x0005e80000100a00 */
[----:B--2---:R-:W3:Y:S04]  /*a69a0*/  LDL.LU.64 R134, [R1+0x8158] ;  /* 0x0081580001867983 */ /* 0x004ee80000300a00 */
[----:B------:R-:W2:Y:S04]  /*a69b0*/  LDL.LU.64 R132, [R1+0x8150] ;  /* 0x0081500001847983 */ /* 0x000ea80000300a00 */
[----:B------:R-:W-:Y:S04]  /*a69c0*/  STL.64 [R1+0x7fe0], R130 ;  /* 0x007fe08201007387 */ /* 0x000fe80000100a00 */
[----:B-----5:R-:W-:Y:S01]  /*a69d0*/  STL.64 [R1+0x7fd8], R128 ;  /* 0x007fd88001007387 */ /* 0x020fe20000100a00 */
        /* <DEDUP_REMOVED lines=22> */
[C---:B---3--:R-:W-:Y:S06]  /*a6b40*/  HMMA.1688.F32.TF32 R44, R4.reuse, R174, R216 ;  /* 0x000000ae042c723c */ /* 0x048fec00000810d8 */
[C---:B-----5:R-:W-:Y:S06]  /*a6b50*/  HMMA.1688.F32.TF32 R40, R4.reuse, R178, R212 ;  /* 0x000000b20428723c */ /* 0x060fec00000810d4 */
[C---:B----4-:R-:W-:Y:S11]  /*a6b60*/  HMMA.1688.F32.TF32 R36, R4.reuse, R182, R208 ;  /* 0x000000b60424723c */ /* 0x050ff600000810d0 */
[----:B------:R-:W-:Y:S04]  /*a6b70*/  STL.64 [R1+0x2680], R44 ;  /* 0x0026802c01007387 */ /* 0x000fe80000100a00 */
[----:B------:R3:W-:Y:S04]  /*a6b80*/  STL.64 [R1+0x2688], R46 ;  /* 0x0026882e01007387 */ /* 0x0007e80000100a00 */
[----:B------:R-:W-:Y:S04]  /*a6b90*/  STL.64 [R1+0x2670], R40 ;  /* 0x0026702801007387 */ /* 0x000fe80000100a00 */
[----:B------:R4:W-:Y:S04]  /*a6ba0*/  STL.64 [R1+0x2678], R42 ;  /* 0x0026782a01007387 */ /* 0x0009e80000100a00 */
[----:B------:R-:W-:Y:S04]  /*a6bb0*/  STL.64 [R1+0x2660], R36 ;  /* 0x0026602401007387 */ /* 0x000fe80000100a00 */
[----:B------:R5:W-:Y:S01]  /*a6bc0*/  STL.64 [R1+0x2668], R38 ;  /* 0x0026682601007387 */ /* 0x000be20000100a00 */
[C---:B---3--:R-:W-:Y:S06]  /*a6bd0*/  HMMA.1688.F32.TF32 R44, R4.reuse, R186, R204 ;  /* 0x000000ba042c723c */ /* 0x048fec00000810cc */
[C---:B----4-:R-:W-:Y:S06]  /*a6be0*/  HMMA.1688.F32.TF32 R40, R4.reuse, R190, R200 ;  /* 0x000000be0428723c */ /* 0x050fec00000810c8 */
[C---:B-----5:R-:W-:Y:S11]  /*a6bf0*/  HMMA.1688.F32.TF32 R36, R4.reuse, R194, R16 ;  /* 0x000000c20424723c */ /* 0x060ff60000081010 */
[----:B------:R-:W-:Y:S04]  /*a6c00*/  STL.64 [R1+0x2650], R44 ;  /* 0x0026502c01007387 */ /* 0x000fe80000100a00 */
[----:B------:R-:W-:Y:S04]  /*a6c10*/  STL.64 [R1+0x2658], R46 ;  /* 0x0026582e01007387 */ /* 0x000fe80000100a00 */
[----:B------:R-:W3:Y:S04]  /*a6c20*/  LDL.LU R16, [R1+0x2d20] ;  /* 0x002d200001107983 */ /* 0x000ee80000300800 */
[----:B------:R4:W-:Y:S04]  /*a6c30*/  STL.64 [R1+0x2640], R40 ;  /* 0x0026402801007387 */ /* 0x0009e80000100a00 */
[----:B------:R5:W-:Y:S04]  /*a6c40*/  STL.64 [R1+0x2648], R42 ;  /* 0x0026482a01007387 */ /* 0x000be80000100a00 */
[----:B------:R1:W-:Y:S04]  /*a6c50*/  STL.64 [R1+0x2630], R36 ;  /* 0x0026302401007387 */ /* 0x0003e80000100a00 */
[----:B------:R2:W-:Y:S04]  /*a6c60*/  STL.64 [R1+0x2638], R38 ;  /* 0x0026382601007387 */ /* 0x0005e80000100a00 */
        /* <DEDUP_REMOVED lines=56> */
[----:B------:R1:W-:Y:S04]  /*a6ff0*/  STL.64 [R1+0x7fc8], R192 ;  /* 0x007fc8c001007387 */ /* 0x0003e80000100a00 */
        /* <DEDUP_REMOVED lines=9> */
[----:B------:R-:W5:Y:S04]  /*a7090*/  LDL.LU.64 R200, [R1+0x8140] ;  /* 0x0081400001c87983 */ /* 0x000f680000300a00 */
        /* <DEDUP_REMOVED lines=10> */
[----:B-1----:R-:W3:Y:S04]  /*a7140*/  LDL.LU.64 R206, [R1+0x8138] ;  /* 0x0081380001ce7983 */ /* 0x002ee80000300a00 */
[----:B------:R-:W4:Y:S04]  /*a7150*/  LDL.LU.64 R204, [R1+0x8130] ;  /* 0x0081300001cc7983 */ /* 0x000f280000300a00 */
[----:B------:R-:W-:Y:S04]  /*a7160*/  STL.64 [R1+0x7fb0], R202 ;  /* 0x007fb0ca01007387 */ /* 0x000fe80000100a00 */
[----:B-----5:R1:W-:Y:S04]  /*a7170*/  STL.64 [R1+0x7fa8], R200 ;  /* 0x007fa8c801007387 */ /* 0x0203e80000100a00 */
        /* <DEDUP_REMOVED lines=9> */
[----:B------:R-:W3:Y:S04]  /*a7210*/  LDL.LU.64 R208, [R1+0x8120] ;  /* 0x0081200001d07983 */ /* 0x000ee80000300a00 */
[----:B------:R-:W-:Y:S04]  /*a7220*/  STL.64 [R1+0x7fa0], R206 ;  /* 0x007fa0ce01007387 */ /* 0x000fe80000100a00 */
[----:B----4-:R1:W-:Y:S04]  /*a7230*/  STL.64 [R1+0x7f98], R204 ;  /* 0x007f98cc01007387 */ /* 0x0103e80000100a00 */
        /* <DEDUP_REMOVED lines=9> */
[----:B------:R-:W5:Y:S04]  /*a72d0*/  LDL.LU.64 R212, [R1+0x8110] ;  /* 0x0081100001d47983 */ /* 0x000f680000300a00 */
[----:B------:R-:W-:Y:S04]  /*a72e0*/  STL.64 [R1+0x7f90], R210 ;  /* 0x007f90d201007387 */ /* 0x000fe80000100a00 */
[----:B---3--:R1:W-:Y:S04]  /*a72f0*/  STL.64 [R1+0x7f88], R208 ;  /* 0x007f88d001007387 */ /* 0x0083e80000100a00 */
        /* <DEDUP_REMOVED lines=9> */
[----:B------:R-:W2:Y:S04]  /*a7390*/  LDL.LU.64 R216, [R1+0x8100] ;  /* 0x0081000001d87983 */ /* 0x000ea80000300a00 */
[----:B------:R-:W-:Y:S04]  /*a73a0*/  STL.64 [R1+0x7f80], R214 ;  /* 0x007f80d601007387 */ /* 0x000fe80000100a00 */
[----:B-----5:R1:W-:Y:S04]  /*a73b0*/  STL.64 [R1+0x7f78], R212 ;  /* 0x007f78d401007387 */ /* 0x0203e80000100a00 */
[----:B-1----:R-:W2:Y:S04]  /*a73c0*/  LDL.LU R212, [R1+0x570] ;  /* 0x0005700001d47983 */ /* 0x002ea80000300800 */
[----:B------:R-:W2:Y:S04]  /*a73d0*/  LDL.LU R213, [R1+0x574] ;  /* 0x0005740001d57983 */ /* 0x000ea80000300800 */
[----:B------:R-:W2:Y:S04]  /*a73e0*/  LDL.LU R214, [R1+0x578] ;  /* 0x0005780001d67983 */ /* 0x000ea80000300800 */
[----:B------:R-:W2:Y:S01]  /*a73f0*/  LDL.LU R215, [R1+0x57c] ;  /* 0x00057c0001d77983 */ /* 0x000ea20000300800 */
[C---:B---3--:R-:W-:Y:S06]  /*a7400*/  HMMA.1688.F32.TF32 R208, R4.reuse, R222, R208 ;  /* 0x000000de04d0723c */ /* 0x048fec00000810d0 */
[C---:B----4-:R-:W-:Y:S06]  /*a7410*/  HMMA.1688.F32.TF32 R204, R4.reuse, R226, R204 ;  /* 0x000000e204cc723c */ /* 0x050fec00000810cc */
[C---:B------:R-:W-:Y:S06]  /*a7420*/  HMMA.1688.F32.TF32 R200, R4.reuse, R230, R200 ;  /* 0x000000e604c8723c */ /* 0x040fec00000810c8 */
[C---:B------:R-:W-:Y:S06]  /*a7430*/  HMMA.1688.F32.TF32 R196, R4.reuse, R234, R196 ;  /* 0x000000ea04c4723c */ /* 0x040fec00000810c4 */
[C---:B------:R-:W-:Y:S06]  /*a7440*/  HMMA.1688.F32.TF32 R192, R4.reuse, R238, R192 ;  /* 0x000000ee04c0723c */ /* 0x040fec00000810c0 */
[C---:B------:R-:W-:Y:S06]  /*a7450*/  HMMA.1688.F32.TF32 R128, R4.reuse, R242, R128 ;  /* 0x000000f20480723c */ /* 0x040fec0000081080 */
[----:B------:R-:W-:Y:S01]  /*a7460*/  HMMA.1688.F32.TF32 R124, R4, R246, R124 ;  /* 0x000000f6047c723c */ /* 0x000fe2000008107c */
[----:B------:R-:W-:-:S02]  /*a7470*/  IMAD.MOV.U32 R62, RZ, RZ, R13 ;  /* 0x000000ffff3e7224 */ /* 0x000fc400078e000d */
[----:B------:R-:W-:Y:S02]  /*a7480*/  IMAD.MOV.U32 R63, RZ, RZ, R12 ;  /* 0x000000ffff3f7224 */ /* 0x000fe400078e000c */
[----:B------:R-:W-:Y:S02]  /*a7490*/  IMAD.MOV.U32 R54, RZ, RZ, R26 ;  /* 0x000000ffff367224 */ /* 0x000fe400078e001a */
[----:B------:R-:W-:Y:S02]  /*a74a0*/  IMAD.MOV.U32 R55, RZ, RZ, R25 ;  /* 0x000000ffff377224 */ /* 0x000fe400078e0019 */
[----:B------:R-:W-:Y:S02]  /*a74b0*/  IMAD.MOV.U32 R46, RZ, RZ, R28 ;  /* 0x000000ffff2e7224 */ /* 0x000fe400078e001c */
[----:B------:R-:W-:Y:S01]  /*a74c0*/  IMAD.MOV.U32 R47, RZ, RZ, R27 ;  /* 0x000000ffff2f7224 */ /* 0x000fe200078e001b */
[C---:B------:R-:W-:Y:S06]  /*a74d0*/  HMMA.1688.F32.TF32 R60, R8.reuse, R62, R64 ;  /* 0x0000003e083c723c */ /* 0x040fec0000081040 */
[C---:B------:R-:W-:Y:S06]  /*a74e0*/  HMMA.1688.F32.TF32 R52, R8.reuse, R54, R56 ;  /* 0x000000360834723c */ /* 0x040fec0000081038 */
[C---:B------:R-:W-:Y:S06]  /*a74f0*/  HMMA.1688.F32.TF32 R40, R8.reuse, R34, R40 ;  /* 0x000000220828723c */ /* 0x040fec0000081028 */
[----:B------:R-:W-:Y:S06]  /*a7500*/  HMMA.1688.F32.TF32 R28, R8, R30, R36 ;  /* 0x0000001e081c723c */ /* 0x000fec0000081024 */
        /* <DEDUP_REMOVED lines=28> */
[----:B-1----:R-:W-:Y:S02]  /*a76d0*/  HMMA.1688.F32.TF32 R4, R8, R14, R16 ;  /* 0x0000000e0804723c */ /* 0x002fe40000081010 */
[----:B------:R1:W-:Y:S04]  /*a76e0*/  STL.64 [R1+0x2920], R40 ;  /* 0x0029202801007387 */ /* 0x0003e80000100a00 */
[----:B------:R2:W-:Y:S04]  /*a76f0*/  STL.64 [R1+0x2928], R42 ;  /* 0x0029282a01007387 */ /* 0x0005e80000100a00 */
[----:B------:R-:W3:Y:S04]  /*a7700*/  LDL.LU R124, [R1+0xc0] ;  /* 0x0000c000017c7983 */ /* 0x000ee80000300800 */
[----:B------:R-:W-:Y:S04]  /*a7710*/  STL.64 [R1+0x2910], R28 ;  /* 0x0029101c01007387 */ /* 0x000fe80000100a00 */
[----:B------:R-:W-:Y:S05]  /*a7720*/  STL.64 [R1+0x2918], R30 ;  /* 0x0029181e01007387 */ /* 0x000fea0000100a00 */
        /* <DEDUP_REMOVED lines=49> */
[----:B------:R-:W3:Y:S01]  /*a7a40*/  LDL.64 R38, [R1+0x8] ;  /* 0x0000080001267983 */ /* 0x000ee20000100a00 */
[----:B------:R-:W-:-:S02]  /*a7a50*/  IMAD.MOV.U32 R66, RZ, RZ, R20 ;  /* 0x000000ffff427224 */ /* 0x000fc400078e0014 */
[----:B------:R-:W-:Y:S01]  /*a7a60*/  IMAD.MOV.U32 R67, RZ, RZ, R3 ;  /* 0x000000ffff437224 */ /* 0x000fe200078e0003 */
[----:B-1----:R-:W3:Y:S04]  /*a7a70*/  LDL.LU R40, [R1+0xda0] ;  /* 0x000da00001287983 */ /* 0x002ee80000300800 */
[----:B------:R-:W3:Y:S04]  /*a7a80*/  LDL.LU R41, [R1+0xda4] ;  /* 0x000da40001297983 */ /* 0x000ee80000300800 */
[----:B--2---:R-:W2:Y:S04]  /*a7a90*/  LDL.LU R42, [R1+0xda8] ;  /* 0x000da800012a7983 */ /* 0x004ea80000300800 */
[----:B------:R-:W2:Y:S04]  /*a7aa0*/  LDL.LU R43, [R1+0xdac] ;  /* 0x000dac00012b7983 */ /* 0x000ea80000300800 */
[----:B----4-:R-:W4:Y:S04]  /*a7ab0*/  LDL.LU R4, [R1+0x140] ;  /* 0x0001400001047983 */ /* 0x010f280000300800 */
[----:B------:R-:W4:Y:S01]  /*a7ac0*/  LDL.LU R5, [R1+0x144] ;  /* 0x0001440001057983 */ /* 0x000f220000300800 */
[----:B------:R-:W-:-:S02]  /*a7ad0*/  IMAD.MOV.U32 R58, RZ, RZ, R22 ;  /* 0x000000ffff3a7224 */ /* 0x000fc400078e0016 */
[----:B------:R-:W-:Y:S01]  /*a7ae0*/  IMAD.MOV.U32 R59, RZ, RZ, R21 ;  /* 0x000000ffff3b7224 */ /* 0x000fe200078e0015 */
[----:B-----5:R-:W4:Y:S04]  /*a7af0*/  LDL.LU R6, [R1+0x148] ;  /* 0x0001480001067983 */ /* 0x020f280000300800 */
[----:B------:R-:W4:Y:S04]  /*a7b00*/  LDL.LU R7, [R1+0x14c] ;  /* 0x00014c0001077983 */ /* 0x000f280000300800 */
[----:B------:R-:W5:Y:S04]  /*a7b10*/  LDL.LU R20, [R1+0x180] ;  /* 0x0001800001147983 */ /* 0x000f680000300800 */
[----:B------:R-:W5:Y:S01]  /*a7b20*/  LDL.LU R21, [R1+0x184] ;  /* 0x0001840001157983 */ /* 0x000f620000300800 */
[----:B------:R-:W-:-:S03]  /*a7b30*/  IMAD.MOV.U32 R51, RZ, RZ, R23 ;  /* 0x000000ffff337224 */ /* 0x000fc600078e0017 */
[----:B------:R-:W5:Y:S04]  /*a7b40*/  LDL.LU R22, [R1+0x188] ;  /* 0x0001880001167983 */ /* 0x000f680000300800 */
[----:B------:R-:W5:Y:S01]  /*a7b50*/  LDL.LU R23, [R1+0x18c] ;  /* 0x00018c0001177983 */ /* 0x000f620000300800 */
[----:B------:R-:W-:-:S03]  /*a7b60*/  MOV R50, R24 ;  /* 0x0000001800327202 */ /* 0x000fc60000000f00 */
        /* <DEDUP_REMOVED lines=16> */
[C---:B---3--:R-:W-:Y:S06]  /*a7c70*/  HMMA.1688.F32.TF32 R64, R8.reuse, R66, R68 ;  /* 0x000000420840723c */ /* 0x048fec0000081044 */
[C---:B------:R-:W-:Y:S06]  /*a7c80*/  HMMA.1688.F32.TF32 R56, R8.reuse, R58, R60 ;  /* 0x0000003a0838723c */ /* 0x040fec000008103c */
[C---:B------:R-:W-:Y:S06]  /*a7c90*/  HMMA.1688.F32.TF32 R48, R8.reuse, R50, R52 ;  /* 0x000000320830723c */ /* 0x040fec0000081034 */
[----:B------:R-:W-:Y:S01]  /*a7ca0*/  HMMA.1688.F32.TF32 R44, R8, R38, R44 ;  /* 0x00000026082c723c */ /* 0x000fe2000008102c */
        /* <DEDUP_REMOVED lines=9> */
[----:B------:R1:W-:Y:S01]  /*a7d40*/  STL.64 [R1+0x28e8], R58 ;  /* 0x0028e83a01007387 */ /* 0x0003e20000100a00 */
[----:B------:R-:W-:-:S03]  /*a7d50*/  IMAD.MOV.U32 R32, RZ, RZ, R38 ;  /* 0x000000ffff207224 */ /* 0x000fc600078e0026 */
[----:B-1----:R-:W3:Y:S04]  /*a7d60*/  LDL.LU.64 R58, [R1+0x80c8] ;  /* 0x0080c800013a7983 */ /* 0x002ee80000300a00 */
[----:B------:R-:W3:Y:S04]  /*a7d70*/  LDL.LU.64 R56, [R1+0x80c0] ;  /* 0x0080c00001387983 */ /* 0x000ee80000300a00 */
[----:B------:R-:W4:Y:S04]  /*a7d80*/  LDL.LU.64 R54, [R1+0x80b8] ;  /* 0x0080b80001367983 */ /* 0x000f280000300a00 */
[----:B------:R-:W3:Y:S04]  /*a7d90*/  LDL.LU.64 R52, [R1+0x80b0] ;  /* 0x0080b00001347983 */ /* 0x000ee80000300a00 */
[----:B------:R-:W-:Y:S04]  /*a7da0*/  STL.64 [R1+0x28d0], R48 ;  /* 0x0028d03001007387 */ /* 0x000fe80000100a00 */
[----:B------:R1:W-:Y:S01]  /*a7db0*/  STL.64 [R1+0x28d8], R50 ;  /* 0x0028d83201007387 */ /* 0x0003e20000100a00 */
[----:B------:R-:W-:-:S03]  /*a7dc0*/  MOV R3, R39 ;  /* 0x0000002700037202 */ /* 0x000fc60000000f00 */
[----:B-1----:R-:W5:Y:S04]  /*a7dd0*/  LDL.LU.64 R50, [R1+0x80a8] ;  /* 0x0080a80001327983 */ /* 0x002f680000300a00 */
[----:B------:R-:W3:Y:S04]  /*a7de0*/  LDL.LU.64 R48, [R1+0x80a0] ;  /* 0x0080a00001307983 */ /* 0x000ee80000300a00 */
[----:B------:R-:W-:Y:S04]  /*a7df0*/  STL.64 [R1+0x28c0], R44 ;  /* 0x0028c02c01007387 */ /* 0x000fe80000100a00 */
[----:B------:R1:W-:Y:S04]  /*a7e00*/  STL.64 [R1+0x28c8], R46 ;  /* 0x0028c82e01007387 */ /* 0x0003e80000100a00 */
[----:B-1----:R-:W4:Y:S04]  /*a7e10*/  LDL.LU.64 R46, [R1+0x8098] ;  /* 0x00809800012e7983 */ /* 0x002f280000300a00 */
[----:B------:R-:W3:Y:S04]  /*a7e20*/  LDL.LU.64 R44, [R1+0x8090] ;  /* 0x00809000012c7983 */ /* 0x000ee80000300a00 */
[----:B------:R-:W2:Y:S04]  /*a7e30*/  LDL.LU.64 R38, [R1+0x8088] ;  /* 0x0080880001267983 */ /* 0x000ea80000300a00 */
[----:B------:R-:W3:Y:S01]  /*a7e40*/  LDL.LU.64 R36, [R1+0x8080] ;  /* 0x0080800001247983 */ /* 0x000ee20000300a00 */
[----:B--2---:R-:W-:-:S15]  /*a7e50*/  HMMA.1688.F32.TF32 R40, R8, R38, R40 ;  /* 0x000000260828723c */ /* 0x004fde0000081028 */
[----:B------:R-:W-:-:S08]  /*a7e60*/  NOP ;  /* 0x0000000000007918 */ /* 0x000fd00000000000 */
[----:B------:R-:W-:Y:S04]  /*a7e70*/  STL.64 [R1+0x28b0], R40 ;  /* 0x0028b02801007387 */ /* 0x000fe80000100a00 */
[----:B------:R1:W-:Y:S04]  /*a7e80*/  STL.64 [R1+0x28b8], R42 ;  /* 0x0028b82a01007387 */ /* 0x0003e80000100a00 */
[----:B-1----:R-:W2:Y:S01]  /*a7e90*/  LDL.LU.64 R42, [R1+0x8078] ;  /* 0x00807800012a7983 */ /* 0x002ea20000300a00 */
[C---:B----4-:R-:W-:Y:S06]  /*a7ea0*/  HMMA.1688.F32.TF32 R12, R8.reuse, R46, R12 ;  /* 0x0000002e080c723c */ /* 0x050fec000008100c */
[C---:B-----5:R-:W-:Y:S01]  /*a7eb0*/  HMMA.1688.F32.TF32 R20, R8.reuse, R50, R20 ;  /* 0x000000320814723c */ /* 0x060fe20000081014 */
[----:B------:R-:W4:Y:S05]  /*a7ec0*/  LDL.LU.64 R40, [R1+0x8070] ;  /* 0x0080700001287983 */ /* 0x000f2a0000300a00 */
[C---:B------:R-:W-:Y:S06]  /*a7ed0*/  HMMA.1688.F32.TF32 R24, R8.reuse, R54, R24 ;  /* 0x000000360818723c */ /* 0x040fec0000081018 */
        /* <DEDUP_REMOVED lines=8> */
[----:B-1----:R-:W4:Y:S04]  /*a7f60*/  LDL.LU.64 R14, [R1+0x8058] ;  /* 0x00805800010e7983 */ /* 0x002f280000300a00 */
[----:B------:R-:W4:Y:S04]  /*a7f70*/  LDL.LU.64 R12, [R1+0x8050] ;  /* 0x00805000010c7983 */ /* 0x000f280000300a00 */
[----:B------:R-:W-:Y:S04]  /*a7f80*/  STL.64 [R1+0x7f60], R46 ;  /* 0x007f602e01007387 */ /* 0x000fe80000100a00 */
[----:B---3--:R1:W-:Y:S04]  /*a7f90*/  STL.64 [R1+0x7f58], R44 ;  /* 0x007f582c01007387 */ /* 0x0083e80000100a00 */
[----:B-1----:R-:W3:Y:S04]  /*a7fa0*/  LDL.LU R44, [R1+0x150] ;  /* 0x00015000012c7983 */ /* 0x002ee80000300800 */
[----:B------:R-:W3:Y:S04]  /*a7fb0*/  LDL.LU R45, [R1+0x154] ;  /* 0x00015400012d7983 */ /* 0x000ee80000300800 */
[----:B------:R-:W3:Y:S04]  /*a7fc0*/  LDL.LU R46, [R1+0x158] ;  /* 0x00015800012e7983 */ /* 0x000ee80000300800 */
[----:B------:R-:W3:Y:S04]  /*a7fd0*/  LDL.LU R47, [R1+0x15c] ;  /* 0x00015c00012f7983 */ /* 0x000ee80000300800 */
[----:B------:R-:W-:Y:S04]  /*a7fe0*/  STL.64 [R1+0x2880], R20 ;  /* 0x0028801401007387 */ /* 0x000fe80000100a00 */
[----:B------:R1:W-:Y:S04]  /*a7ff0*/  STL.64 [R1+0x2888], R22 ;  /* 0x0028881601007387 */ /* 0x0003e80000100a00 */
[----:B-1----:R-:W2:Y:S04]  /*a8000*/  LDL.LU.64 R22, [R1+0x8048] ;  /* 0x0080480001167983 */ /* 0x002ea80000300a00 */
[----:B------:R-:W2:Y:S04]  /*a8010*/  LDL.LU.64 R20, [R1+0x8040] ;  /* 0x0080400001147983 */ /* 0x000ea80000300a00 */
[----:B------:R-:W-:Y:S04]  /*a8020*/  STL.64 [R1+0x7f50], R50 ;  /* 0x007f503201007387 */ /* 0x000fe80000100a00 */
[----:B------:R1:W-:Y:S04]  /*a8030*/  STL.64 [R1+0x7f48], R48 ;  /* 0x007f483001007387 */ /* 0x0003e80000100a00 */
[----:B-1----:R-:W5:Y:S04]  /*a8040*/  LDL.LU R48, [R1+0x160] ;  /* 0x0001600001307983 */ /* 0x002f680000300800 */
[----:B------:R-:W5:Y:S04]  /*a8050*/  LDL.LU R49, [R1+0x164] ;  /* 0x0001640001317983 */ /* 0x000f680000300800 */
[----:B------:R-:W5:Y:S04]  /*a8060*/  LDL.LU R50, [R1+0x168] ;  /* 0x0001680001327983 */ /* 0x000f680000300800 */
[----:B------:R-:W5:Y:S04]  /*a8070*/  LDL.LU R51, [R1+0x16c] ;  /* 0x00016c0001337983 */ /* 0x000f680000300800 */
[----:B------:R-:W-:Y:S04]  /*a8080*/  STL.64 [R1+0x2870], R24 ;  /* 0x0028701801007387 */ /* 0x000fe80000100a00 */
[----:B------:R1:W-:Y:S04]  /*a8090*/  STL.64 [R1+0x2878], R26 ;  /* 0x0028781a01007387 */ /* 0x0003e80000100a00 */
[----:B-1----:R-:W4:Y:S04]  /*a80a0*/  LDL.LU.64 R26, [R1+0x8038] ;  /* 0x00803800011a7983 */ /* 0x002f280000300a00 */
[----:B------:R-:W4:Y:S04]  /*a80b0*/  LDL.LU.64 R24, [R1+0x8030] ;  /* 0x0080300001187983 */ /* 0x000f280000300a00 */
[----:B------:R-:W-:Y:S04]  /*a80c0*/  STL.64 [R1+0x7f40], R54 ;  /* 0x007f403601007387 */ /* 0x000fe80000100a00 */
[----:B------:R3:W-:Y:S04]  /*a80d0*/  STL.64 [R1+0x7f38], R52 ;  /* 0x007f383401007387 */ /* 0x0007e80000100a00 */
[----:B------:R-:W-:Y:S04]  /*a80e0*/  STL.64 [R1+0x7f30], R58 ;  /* 0x007f303a01007387 */ /* 0x000fe80000100a00 */
[----:B------:R-:W-:Y:S01]  /*a80f0*/  STL.64 [R1+0x7f28], R56 ;  /* 0x007f283801007387 */ /* 0x000fe20000100a00 */
[C---:B------:R-:W-:Y:S06]  /*a8100*/  HMMA.1688.F32.TF32 R28, R8.reuse, R102, R28 ;  /* 0x00000066081c723c */ /* 0x040fec000008101c */
[C---:B---3--:R-:W-:Y:S06]  /*a8110*/  HMMA.1688.F32.TF32 R52, R8.reuse, R62, R44 ;  /* 0x0000003e0834723c */ /* 0x048fec000008102c */
[C---:B------:R-:W-:Y:S06]  /*a8120*/  HMMA.1688.F32.TF32 R44, R8.reuse, R70, R212 ;  /* 0x00000046082c723c */ /* 0x040fec00000810d4 */
[----:B-----5:R-:W-:-:S15]  /*a8130*/  HMMA.1688.F32.TF32 R48, R8, R58, R48 ;  /* 0x0000003a0830723c */ /* 0x020fde0000081030 */
[----:B------:R-:W-:-:S08]  /*a8140*/  NOP ;  /* 0x0000000000007918 */ /* 0x000fd00000000000 */
[----:B------:R-:W-:Y:S04]  /*a8150*/  STL.64 [R1+0x2860], R48 ;  /* 0x0028603001007387 */ /* 0x000fe80000100a00 */
[----:B------:R1:W-:Y:S02]  /*a8160*/  STL.64 [R1+0x2868], R50 ;  /* 0x0028683201007387 */ /* 0x0003e40000100a00 */
[C---:B-1----:R-:W-:Y:S06]  /*a8170*/  HMMA.1688.F32.TF32 R48, R8.reuse, R66, R4 ;  /* 0x000000420830723c */ /* 0x042fec0000081004 */
[----:B------:R-:W-:Y:S01]  /*a8180*/  HMMA.1688.F32.TF32 R4, R8, R74, R208 ;  /* 0x0000004a0804723c */ /* 0x000fe200000810d0 */
[----:B------:R-:W-:Y:S04]  /*a8190*/  STL.64 [R1+0x2850], R52 ;  /* 0x0028503401007387 */ /* 0x000fe80000100a00 */
[----:B------:R-:W-:-:S12]  /*a81a0*/  STL.64 [R1+0x2858], R54 ;  /* 0x0028583601007387 */ /* 0x000fd80000100a00 */
        /* <DEDUP_REMOVED lines=8> */
[C---:B-----5:R-:W-:Y:S06]  /*a8230*/  HMMA.1688.F32.TF32 R4, R8.reuse, R86, R196 ;  /* 0x000000560804723c */ /* 0x060fec00000810c4 */
[C---:B----4-:R-:W-:Y:S05]  /*a8240*/  HMMA.1688.F32.TF32 R24, R8.reuse, R106, R24 ;  /* 0x0000006a0818723c */ /* 0x050fea0000081018 */
        /* <DEDUP_REMOVED lines=8> */
[----:B----4-:R-:W-:Y:S11]  /*a82d0*/  HMMA.1688.F32.TF32 R4, R8, R98, R124 ;  /* 0x000000620804723c */ /* 0x010ff6000008107c */
        /* <DEDUP_REMOVED lines=10> */
[----:B-1----:R-:W-:-:S03]  /*a8380*/  IMAD.MOV.U32 R28, RZ, RZ, R16 ;  /* 0x000000ffff1c7224 */ /* 0x002fc600078e0010 */
[----:B------:R-:W4:Y:S01]  /*a8390*/  LDL.LU R16, [R1+0x802c] ;  /* 0x00802c0001107983 */ /* 0x000f220000300800 */
[----:B--2---:R-:W-:Y:S01]  /*a83a0*/  HMMA.1688.F32.TF32 R4, R8, R110, R20 ;  /* 0x0000006e0804723c */ /* 0x004fe20000081014 */
[----:B------:R-:W-:Y:S02]  /*a83b0*/  IMAD.MOV.U32 R29, RZ, RZ, R19 ;  /* 0x000000ffff1d7224 */ /* 0x000fe400078e0013 */
[----:B---3--:R-:W-:Y:S02]  /*a83c0*/  IMAD.MOV.U32 R30, RZ, RZ, R18 ;  /* 0x000000ffff1e7224 */ /* 0x008fe400078e0012 */
[----:B------:R-:W-:-:S15]  /*a83d0*/  IMAD.MOV.U32 R31, RZ, RZ, R17 ;  /* 0x000000ffff1f7224 */ /* 0x000fde00078e0011 */
[----:B------:R-:W-:-:S03]  /*a83e0*/  NOP ;  /* 0x0000000000007918 */ /* 0x000fc60000000000 */
[----:B------:R-:W-:Y:S04]  /*a83f0*/  STL.64 [R1+0x2790], R4 ;  /* 0x0027900401007387 */ /* 0x000fe80000100a00 */
[----:B------:R1:W-:Y:S04]  /*a8400*/  STL.64 [R1+0x2798], R6 ;  /* 0x0027980601007387 */ /* 0x0003e80000100a00 */
[----:B------:R-:W2:Y:S04]  /*a8410*/  LDL.LU R19, [R1+0x8028] ;  /* 0x0080280001137983 */ /* 0x000ea80000300800 */
[----:B------:R-:W3:Y:S04]  /*a8420*/  LDL.LU R18, [R1+0x8024] ;  /* 0x0080240001127983 */ /* 0x000ee80000300800 */
[----:B------:R-:W2:Y:S04]  /*a8430*/  LDL.LU R17, [R1+0x8020] ;  /* 0x0080200001117983 */ /* 0x000ea80000300800 */
[----:B------:R-:W3:Y:S04]  /*a8440*/  LDL.LU R196, [R1+0x2c0] ;  /* 0x0002c00001c47983 */ /* 0x000ee80000300800 */
[----:B------:R-:W3:Y:S04]  /*a8450*/  LDL.LU R197, [R1+0x2c4] ;  /* 0x0002c40001c57983 */ /* 0x000ee80000300800 */
[----:B------:R-:W3:Y:S01]  /*a8460*/  LDL.LU R198, [R1+0x2c8] ;  /* 0x0002c80001c67983 */ /* 0x000ee20000300800 */
[----:B----4-:R-:W-:-:S03]  /*a8470*/  IMAD.MOV.U32 R199, RZ, RZ, R16 ;  /* 0x000000ffffc77224 */ /* 0x010fc600078e0010 */
[----:B------:R-:W4:Y:S04]  /*a8480*/  LDL.LU R16, [R1+0x801c] ;  /* 0x00801c0001107983 */ /* 0x000f280000300800 */
[----:B------:R-:W3:Y:S04]  /*a8490*/  LDL.LU R204, [R1+0x2e0] ;  /* 0x0002e00001cc7983 */ /* 0x000ee80000300800 */
[----:B------:R-:W3:Y:S04]  /*a84a0*/  LDL.LU R205, [R1+0x2e4] ;  /* 0x0002e40001cd7983 */ /* 0x000ee80000300800 */
[----:B------:R-:W3:Y:S04]  /*a84b0*/  LDL.LU R206, [R1+0x2e8] ;  /* 0x0002e80001ce7983 */ /* 0x000ee80000300800 */
[----:B------:R-:W3:Y:S04]  /*a84c0*/  LDL.LU R207, [R1+0x2ec] ;  /* 0x0002ec0001cf7983 */ /* 0x000ee80000300800 */
[----:B------:R-:W3:Y:S04]  /*a84d0*/  LDL.LU R208, [R1+0x2f0] ;  /* 0x0002f00001d07983 */ /* 0x000ee80000300800 */
[----:B------:R-:W3:Y:S04]  /*a84e0*/  LDL.LU R209, [R1+0x2f4] ;  /* 0x0002f40001d17983 */ /* 0x000ee80000300800 */
[----:B------:R-:W3:Y:S01]  /*a84f0*/  LDL.LU R210, [R1+0x2f8] ;  /* 0x0002f80001d27983 */ /* 0x000ee20000300800 */
[----:B----4-:R-:W-:-:S03]  /*a8500*/  IMAD.MOV.U32 R211, RZ, RZ, R16 ;  /* 0x000000ffffd37224 */ /* 0x010fc600078e0010 */
        /* <DEDUP_REMOVED lines=34> */
[----:B------:R-:W5:Y:S04]  /*a8730*/  LDL.LU R45, [R1+0x314] ;  /* 0x00031400012d7983 */ /* 0x000f680000300800 */
[----:B------:R-:W5:Y:S01]  /*a8740*/  LDL.LU R46, [R1+0x318] ;  /* 0x00031800012e7983 */ /* 0x000f620000300800 */
[----:B--2---:R-:W-:-:S02]  /*a8750*/  IMAD.MOV.U32 R200, RZ, RZ, R17 ;  /* 0x000000ffffc87224 */ /* 0x004fc400078e0011 */
[----:B---3--:R-:W-:Y:S02]  /*a8760*/  IMAD.MOV.U32 R201, RZ, RZ, R18 ;  /* 0x000000ffffc97224 */ /* 0x008fe400078e0012 */
[----:B------:R-:W-:Y:S02]  /*a8770*/  IMAD.MOV.U32 R202, RZ, RZ, R19 ;  /* 0x000000ffffca7224 */ /* 0x000fe400078e0013 */
[----:B------:R-:W-:Y:S02]  /*a8780*/  IMAD.MOV.U32 R192, RZ, RZ, R12 ;  /* 0x000000ffffc07224 */ /* 0x000fe400078e000c */
[----:B------:R-:W-:Y:S02]  /*a8790*/  IMAD.MOV.U32 R193, RZ, RZ, R13 ;  /* 0x000000ffffc17224 */ /* 0x000fe400078e000d */
[----:B------:R-:W-:Y:S01]  /*a87a0*/  IMAD.MOV.U32 R194, RZ, RZ, R14 ;  /* 0x000000ffffc27224 */ /* 0x000fe200078e000e */
[----:B------:R-:W-:Y:S02]  /*a87b0*/  MOV R195, R15 ;  /* 0x0000000f00c37202 */ /* 0x000fe40000000f00 */
[----:B----4-:R-:W-:-:S02]  /*a87c0*/  MOV R47, R16 ;  /* 0x00000010002f7202 */ /* 0x010fc40000000f00 */
[----:B------:R-:W1:Y:S04]  /*a87d0*/  LDL.LU R16, [R1+0x8014] ;  /* 0x0080140001107983 */ /* 0x000e680000300800 */
[----:B------:R-:W1:Y:S04]  /*a87e0*/  LDL.LU R17, [R1+0x8010] ;  /* 0x0080100001117983 */ /* 0x000e680000300800 */
[----:B------:R-:W1:Y:S04]  /*a87f0*/  LDL.LU R18, [R1+0x800c] ;  /* 0x00800c0001127983 */ /* 0x000e680000300800 */
[----:B------:R-:W1:Y:S04]  /*a8800*/  LDL.LU R19, [R1+0x8008] ;  /* 0x0080080001137983 */ /* 0x000e680000300800 */
[----:B------:R-:W2:Y:S04]  /*a8810*/  LDL.LU R203, [R1+0x2dc] ;  /* 0x0002dc0001cb7983 */ /* 0x000ea80000300800 */
[----:B------:R-:W3:Y:S04]  /*a8820*/  LDL.LU R12, [R1+0x8004] ;  /* 0x00800400010c7983 */ /* 0x000ee80000300800 */
[----:B------:R-:W3:Y:S04]  /*a8830*/  LDL.LU R13, [R1+0x8000] ;  /* 0x00800000010d7983 */ /* 0x000ee80000300800 */
[----:B------:R-:W3:Y:S04]  /*a8840*/  LDL.LU R14, [R1+0x7ffc] ;  /* 0x007ffc00010e7983 */ /* 0x000ee80000300800 */
[----:B------:R-:W3:Y:S01]  /*a8850*/  LDL.LU R15, [R1+0x7ff8] ;  /* 0x007ff800010f7983 */ /* 0x000ee20000300800 */
[C---:B------:R-:W-:Y:S06]  /*a8860*/  HMMA.1688.F32.TF32 R124, R8.reuse, R122, R124 ;  /* 0x0000007a087c723c */ /* 0x040fec000008107c */
[----:B-1----:R-:W-:Y:S01]  /*a8870*/  HMMA.1688.F32.TF32 R4, R8, R114, R16 ;  /* 0x000000720804723c */ /* 0x002fe20000081010 */
[----:B------:R-:W4:-:S15]  /*a8880*/  LDL.LU R16, [R1+0x370] ;  /* 0x0003700001107983 */ /* 0x000f1e0000300800 */
[----:B------:R-:W-:-:S07]  /*a8890*/  NOP ;  /* 0x0000000000007918 */ /* 0x000fce0000000000 */
[----:B------:R-:W-:Y:S04]  /*a88a0*/  STL.64 [R1+0x2780], R4 ;  /* 0x0027800401007387 */ /* 0x000fe80000100a00 */
[----:B------:R3:W-:Y:S04]  /*a88b0*/  STL.64 [R1+0x2788], R6 ;  /* 0x0027880601007387 */ /* 0x0007e80000100a00 */
[----:B------:R-:W4:Y:S04]  /*a88c0*/  LDL.LU R17, [R1+0x374] ;  /* 0x0003740001117983 */ /* 0x000f280000300800 */
[----:B------:R-:W4:Y:S04]  /*a88d0*/  LDL.LU R18, [R1+0x378] ;  /* 0x0003780001127983 */ /* 0x000f280000300800 */
[----:B------:R-:W4:Y:S01]  /*a88e0*/  LDL.LU R19, [R1+0x37c] ;  /* 0x00037c0001137983 */ /* 0x000f220000300800 */
[----:B---3--:R-:W-:Y:S03]  /*a88f0*/  HMMA.1688.F32.TF32 R4, R8, R118, R12 ;  /* 0x000000760804723c */ /* 0x008fe6000008100c */
[----:B------:R-:W3:-:S15]  /*a8900*/  LDL.LU R12, [R1+0x380] ;  /* 0x00038000010c7983 */ /* 0x000ede0000300800 */
[----:B------:R-:W-:-:S05]  /*a8910*/  NOP ;  /* 0x0000000000007918 */ /* 0x000fca0000000000 */
[----:B------:R-:W-:Y:S04]  /*a8920*/  STL.64 [R1+0x2770], R4 ;  /* 0x0027700401007387 */ /* 0x000fe80000100a00 */
[----:B------:R-:W-:Y:S04]  /*a8930*/  STL.64 [R1+0x2778], R6 ;  /* 0x0027780601007387 */ /* 0x000fe80000100a00 */
[----:B------:R-:W3:Y:S04]  /*a8940*/  LDL.LU R13, [R1+0x384] ;  /* 0x00038400010d7983 */ /* 0x000ee80000300800 */
[----:B------:R-:W3:Y:S04]  /*a8950*/  LDL.LU R14, [R1+0x388] ;  /* 0x00038800010e7983 */ /* 0x000ee80000300800 */
[----:B------:R-:W3:Y:S04]  /*a8960*/  LDL.LU R15, [R1+0x38c] ;  /* 0x00038c00010f7983 */ /* 0x000ee80000300800 */
        /* <DEDUP_REMOVED lines=8> */
[----:B-1----:R-:W3:Y:S04]  /*a89f0*/  LDL.LU.64 R130, [R1+0x7fe0] ;  /* 0x007fe00001827983 */ /* 0x002ee80000300a00 */
[----:B------:R-:W5:Y:S04]  /*a8a00*/  LDL.LU.64 R128, [R1+0x7fd8] ;  /* 0x007fd80001807983 */ /* 0x000f680000300a00 */
[----:B------:R-:W-:Y:S04]  /*a8a10*/  STL.64 [R1+0x7f20], R126 ;  /* 0x007f207e01007387 */ /* 0x000fe80000100a00 */
[----:B--2---:R4:W-:Y:S01]  /*a8a20*/  STL.64 [R1+0x7f18], R124 ;  /* 0x007f187c01007387 */ /* 0x0049e20000100a00 */
[C---:B------:R-:W-:Y:S06]  /*a8a30*/  HMMA.1688.F32.TF32 R24, R8.reuse, R142, R24 ;  /* 0x0000008e0818723c */ /* 0x040fec0000081018 */
[C---:B----4-:R-:W-:Y:S06]  /*a8a40*/  HMMA.1688.F32.TF32 R124, R8.reuse, R134, R16 ;  /* 0x00000086087c723c */ /* 0x050fec0000081010 */
[----:B---3--:R-:W-:Y:S06]  /*a8a50*/  HMMA.1688.F32.TF32 R12, R8, R130, R12 ;  /* 0x00000082080c723c */ /* 0x008fec000008100c */
[----:B------:R-:W-:Y:S04]  /*a8a60*/  STL.64 [R1+0x7f10], R130 ;  /* 0x007f108201007387 */ /* 0x000fe80000100a00 */
[----:B-----5:R-:W-:-:S13]  /*a8a70*/  STL.64 [R1+0x7f08], R128 ;  /* 0x007f088001007387 */ /* 0x020fda0000100a00 */
[----:B------:R-:W-:Y:S04]  /*a8a80*/  STL.64 [R1+0x2b30], R12 ;  /* 0x002b300c01007387 */ /* 0x000fe80000100a00 */
[----:B------:R1:W-:Y:S04]  /*a8a90*/  STL.64 [R1+0x2b38], R14 ;  /* 0x002b380e01007387 */ /* 0x0003e80000100a00 */
[----:B------:R-:W2:Y:S01]  /*a8aa0*/  LDL.LU.64 R18, [R1+0x78] ;  /* 0x0000780001127983 */ /* 0x000ea20000300a00 */
        /* <DEDUP_REMOVED lines=27> */
[----:B------:R1:W-:Y:S02]  /*a8c60*/  STL.64 [R1+0x2a98], R22 ;  /* 0x002a981601007387 */ /* 0x0003e40000100a00 */
[C---:B-1----:R-:W-:Y:S06]  /*a8c70*/  HMMA.1688.F32.TF32 R20, R8.reuse, R174, R200 ;  /* 0x000000ae0814723c */ /* 0x042fec00000810c8 */
[C---:B------:R-:W-:Y:S06]  /*a8c80*/  HMMA.1688.F32.TF32 R44, R8.reuse, R178, R196 ;  /* 0x000000b2082c723c */ /* 0x040fec00000810c4 */
[C---:B------:R-:W-:Y:S11]  /*a8c90*/  HMMA.1688.F32.TF32 R24, R8.reuse, R182, R192 ;  /* 0x000000b60818723c */ /* 0x040ff600000810c0 */
[----:B------:R-:W-:Y:S04]  /*a8ca0*/  STL.64 [R1+0x2a80], R20 ;  /* 0x002a801401007387 */ /* 0x000fe80000100a00 */
[----:B------:R1:W-:Y:S02]  /*a8cb0*/  STL.64 [R1+0x2a88], R22 ;  /* 0x002a881601007387 */ /* 0x0003e40000100a00 */
[C---:B-1----:R-:W-:Y:S02]  /*a8cc0*/  HMMA.1688.F32.TF32 R20, R8.reuse, R186, R28 ;  /* 0x000000ba0814723c */ /* 0x042fe4000008101c */
[----:B------:R-:W-:Y:S04]  /*a8cd0*/  STL.64 [R1+0x2a70], R44 ;  /* 0x002a702c01007387 */ /* 0x000fe80000100a00 */
[----:B------:R-:W-:Y:S04]  /*a8ce0*/  STL.64 [R1+0x2a78], R46 ;  /* 0x002a782e01007387 */ /* 0x000fe80000100a00 */
        /* <DEDUP_REMOVED lines=102> */
[C---:B----4-:R-:W-:Y:S06]  /*a9350*/  HMMA.1688.F32.TF32 R20, R8.reuse, R226, R20 ;  /* 0x000000e20814723c */ /* 0x050fec0000081014 */
[----:B-----5:R-:W-:-:S15]  /*a9360*/  HMMA.1688.F32.TF32 R28, R8, R214, R28 ;  /* 0x000000d6081c723c */ /* 0x020fde000008101c */
[----:B------:R-:W-:-:S08]  /*a9370*/  NOP ;  /* 0x0000000000007918 */ /* 0x000fd00000000000 */
[----:B------:R-:W-:Y:S04]  /*a9380*/  STL.64 [R1+0x29e0], R28 ;  /* 0x0029e01c01007387 */ /* 0x000fe80000100a00 */
[----:B------:R1:W-:Y:S04]  /*a9390*/  STL.64 [R1+0x29e8], R30 ;  /* 0x0029e81e01007387 */ /* 0x0003e80000100a00 */
[----:B-1----:R-:W4:Y:S04]  /*a93a0*/  LDL.LU.64 R30, [R1+0x7f70] ;  /* 0x007f7000011e7983 */ /* 0x002f280000300a00 */
[----:B------:R-:W4:Y:S04]  /*a93b0*/  LDL.LU.64 R28, [R1+0x7f68] ;  /* 0x007f6800011c7983 */ /* 0x000f280000300a00 */
[----:B------:R-:W-:Y:S04]  /*a93c0*/  STL.64 [R1+0x7f00], R214 ;  /* 0x007f00d601007387 */ /* 0x000fe80000100a00 */
[----:B---3--:R-:W-:Y:S04]  /*a93d0*/  STL.64 [R1+0x7ef8], R212 ;  /* 0x007ef8d401007387 */ /* 0x008fe80000100a00 */
        /* <DEDUP_REMOVED lines=31> */
[----:B------:R1:W-:Y:S04]  /*a95d0*/  STL.64 [R1+0x2978], R22 ;  /* 0x0029781601007387 */ /* 0x0003e80000100a00 */
[----:B------:R-:W3:Y:S01]  /*a95e0*/  LDL.LU R56, [R1+0xfb0] ;  /* 0x000fb00001387983 */ /* 0x000ee20000300800 */
[----:B-1----:R-:W-:-:S15]  /*a95f0*/  HMMA.1688.F32.TF32 R20, R8, R246, R44 ;  /* 0x000000f60814723c */ /* 0x002fde000008102c */
[----:B------:R-:W-:-:S08]  /*a9600*/  NOP ;  /* 0x0000000000007918 */ /* 0x000fd00000000000 */
[----:B------:R-:W-:Y:S04]  /*a9610*/  STL.64 [R1+0x2960], R20 ;  /* 0x0029601401007387 */ /* 0x000fe80000100a00 */
        /* <DEDUP_REMOVED lines=16> */
[----:B------:R-:W5:Y:S04]  /*a9720*/  LDL.64 R242, [R1+0x98] ;  /* 0x0000980001f27983 */ /* 0x000f680000100a00 */
        /* <DEDUP_REMOVED lines=8> */
[----:B------:R-:W2:Y:S04]  /*a97b0*/  LDL.64 R222, [R1+0x58] ;  /* 0x0000580001de7983 */ /* 0x000ea80000100a00 */
[----:B------:R-:W2:Y:S04]  /*a97c0*/  LDL.LU R216, [R1+0x2d50] ;  /* 0x002d500001d87983 */ /* 0x000ea80000300800 */
[----:B------:R-:W2:Y:S04]  /*a97d0*/  LDL.LU R217, [R1+0x2d54] ;  /* 0x002d540001d97983 */ /* 0x000ea80000300800 */
[----:B------:R-:W2:Y:S04]  /*a97e0*/  LDL.LU R218, [R1+0x2d58] ;  /* 0x002d580001da7983 */ /* 0x000ea80000300800 */
[----:B------:R-:W2:Y:S04]  /*a97f0*/  LDL.LU R219, [R1+0x2d5c] ;  /* 0x002d5c0001db7983 */ /* 0x000ea80000300800 */
[----:B------:R-:W2:Y:S04]  /*a9800*/  LDL.64 R214, [R1+0x48] ;  /* 0x0000480001d67983 */ /* 0x000ea80000100a00 */
[----:B------:R-:W2:Y:S04]  /*a9810*/  LDL.64 R126, [R1+0x38] ;  /* 0x00003800017e7983 */ /* 0x000ea80000100a00 */
[----:B------:R-:W2:Y:S04]  /*a9820*/  LDL.LU R24, [R1+0x1020] ;  /* 0x0010200001187983 */ /* 0x000ea80000300800 */
[----:B------:R-:W2:Y:S04]  /*a9830*/  LDL.LU R25, [R1+0x1024] ;  /* 0x0010240001197983 */ /* 0x000ea80000300800 */
[----:B------:R-:W2:Y:S04]  /*a9840*/  LDL.LU R26, [R1+0x1028] ;  /* 0x00102800011a7983 */ /* 0x000ea80000300800 */
[----:B------:R-:W2:Y:S04]  /*a9850*/  LDL.LU R27, [R1+0x102c] ;  /* 0x00102c00011b7983 */ /* 0x000ea80000300800 */
[----:B-1----:R-:W2:Y:S04]  /*a9860*/  LDL.64 R22, [R1+0x28] ;  /* 0x0000280001167983 */ /* 0x002ea80000100a00 */
[----:B------:R-:W2:Y:S04]  /*a9870*/  LDL.64 R54, [R1+0x18] ;  /* 0x0000180001367983 */ /* 0x000ea80000100a00 */
        /* <DEDUP_REMOVED lines=13> */
[----:B------:R-:W-:Y:S01]  /*a9950*/  STL.64 [R1+0x7e78], R250 ;  /* 0x007e78fa01007387 */ /* 0x000fe20000100a00 */
[----:B----4-:R-:W-:Y:S03]  /*a9960*/  HMMA.1688.F32.TF32 R8, R8, R250, R28 ;  /* 0x000000fa0808723c */ /* 0x010fe6000008101c */
[----:B------:R-:W2:Y:S01]  /*a9970*/  LDL.LU.64 R30, [R1+0x88] ;  /* 0x00008800011e7983 */ /* 0x000ea20000300a00 */
        /* <DEDUP_REMOVED lines=8> */
[----:B------:R-:W-:-:S02]  /*a9a00*/  IMAD.MOV.U32 R14, RZ, RZ, R32 ;  /* 0x000000ffff0e7224 */ /* 0x000fc400078e0020 */
[----:B------:R-:W-:Y:S01]  /*a9a10*/  IMAD.MOV.U32 R15, RZ, RZ, R3 ;  /* 0x000000ffff0f7224 */ /* 0x000fe200078e0003 */
[----:B-----5:R-:W-:-:S15]  /*a9a20*/  HMMA.1688.F32.TF32 R8, R4, R242, R244 ;  /* 0x000000f20408723c */ /* 0x020fde00000810f4 */
[----:B------:R-:W-:-:S08]  /*a9a30*/  NOP ;  /* 0x0000000000007918 */ /* 0x000fd00000000000 */
[----:B------:R-:W-:Y:S04]  /*a9a40*/  STL.64 [R1+0x2a0], R8 ;  /* 0x0002a00801007387 */ /* 0x000fe80000100a00 */
[----:B------:R3:W-:Y:S02]  /*a9a50*/  STL.64 [R1+0x2a8], R10 ;  /* 0x0002a80a01007387 */ /* 0x0007e40000100a00 */
[C---:B---3--:R-:W-:Y:S06]  /*a9a60*/  HMMA.1688.F32.TF32 R8, R4.reuse, R18, R232 ;  /* 0x000000120408723c */ /* 0x048fec00000810e8 */
[----:B--2---:R-:W-:Y:S06]  /*a9a70*/  HMMA.1688.F32.TF32 R236, R4, R30, R236 ;  /* 0x0000001e04ec723c */ /* 0x004fec00000810ec */
[----:B------:R-:W-:-:S15]  /*a9a80*/  STL.64 [R1+0x7e58], R30 ;  /* 0x007e581e01007387 */ /* 0x000fde0000100a00 */
[----:B------:R-:W-:-:S02]  /*a9a90*/  NOP ;  /* 0x0000000000007918 */ /* 0x000fc40000000000 */
[----:B------:R-:W-:Y:S04]  /*a9aa0*/  STL.64 [R1+0x290], R236 ;  /* 0x000290ec01007387 */ /* 0x000fe80000100a00 */
[----:B------:R-:W-:Y:S04]  /*a9ab0*/  STL.64 [R1+0x298], R238 ;  /* 0x000298ee01007387 */ /* 0x000fe80000100a00 */
[----:B------:R1:W-:Y:S04]  /*a9ac0*/  STL.64 [R1+0x7e50], R18 ;  /* 0x007e501201007387 */ /* 0x0003e80000100a00 */
[----:B------:R-:W-:Y:S04]  /*a9ad0*/  STL.64 [R1+0x280], R8 ;  /* 0x0002800801007387 */ /* 0x000fe80000100a00 */
[----:B------:R2:W-:Y:S01]  /*a9ae0*/  STL.64 [R1+0x288], R10 ;  /* 0x0002880a01007387 */ /* 0x0005e20000100a00 */
[C---:B-1----:R-:W-:Y:S06]  /*a9af0*/  HMMA.1688.F32.TF32 R16, R4.reuse, R34, R228 ;  /* 0x000000220410723c */ /* 0x042fec00000810e4 */
[----:B--2---:R-:W-:Y:S01]  /*a9b00*/  HMMA.1688.F32.TF32 R8, R4, R222, R224 ;  /* 0x000000de0408723c */ /* 0x004fe200000810e0 */
[----:B------:R-:W-:-:S15]  /*a9b10*/  STL.64 [R1+0x7e48], R34 ;  /* 0x007e482201007387 */ /* 0x000fde0000100a00 */
[----:B------:R-:W-:-:S01]  /*a9b20*/  NOP ;  /* 0x0000000000007918 */ /* 0x000fc20000000000 */
[----:B------:R-:W-:Y:S04]  /*a9b30*/  STL.64 [R1+0x270], R16 ;  /* 0x0002701001007387 */ /* 0x000fe80000100a00 */
[----:B------:R-:W-:Y:S04]  /*a9b40*/  STL.64 [R1+0x278], R18 ;  /* 0x0002781201007387 */ /* 0x000fe80000100a00 */
        /* <DEDUP_REMOVED lines=14> */
[----:B-1----:R-:W-:Y:S01]  /*a9c30*/  HMMA.1688.F32.TF32 R8, R4, R54, R56 ;  /* 0x000000360408723c */ /* 0x002fe20000081038 */
[----:B------:R-:W-:Y:S02]  /*a9c40*/  IMAD.MOV.U32 R25, RZ, RZ, R22 ;  /* 0x000000ffff197224 */ /* 0x000fe400078e0016 */
[----:B------:R-:W-:-:S03]  /*a9c50*/  IMAD.MOV.U32 R24, RZ, RZ, R23 ;  /* 0x000000ffff187224 */ /* 0x000fc600078e0017 */
[----:B------:R-:W-:-:S15]  /*a9c60*/  HMMA.1688.F32.TF32 R20, R4, R14, R48 ;  /* 0x0000000e0414723c */ /* 0x000fde0000081030 */
[----:B------:R-:W-:-:S02]  /*a9c70*/  NOP ;  /* 0x0000000000007918 */ /* 0x000fc40000000000 */
[----:B------:R-:W-:Y:S04]  /*a9c80*/  STL.64 [R1+0x220], R8 ;  /* 0x0002200801007387 */ /* 0x000fe80000100a00 */
[----:B------:R1:W-:Y:S02]  /*a9c90*/  STL.64 [R1+0x228], R10 ;  /* 0x0002280a01007387 */ /* 0x0003e40000100a00 */
[----:B-1----:R-:W-:Y:S02]  /*a9ca0*/  HMMA.1688.F32.TF32 R8, R4, R38, R44 ;  /* 0x000000260408723c */ /* 0x002fe4000008102c */
[----:B------:R-:W-:Y:S04]  /*a9cb0*/  STL.64 [R1+0x7e60], R14 ;  /* 0x007e600e01007387 */ /* 0x000fe80000100a00 */
[----:B------:R-:W-:Y:S04]  /*a9cc0*/  STL.64 [R1+0x210], R20 ;  /* 0x0002101401007387 */ /* 0x000fe80000100a00 */
[----:B------:R-:W-:Y:S04]  /*a9cd0*/  STL.64 [R1+0x218], R22 ;  /* 0x0002181601007387 */ /* 0x000fe80000100a00 */
[----:B------:R-:W2:Y:S01]  /*a9ce0*/  LDL.LU R128, [R1+0x1090] ;  /* 0x0010900001807983 */ /* 0x000ea20000300800 */
[----:B------:R-:W-:-:S02]  /*a9cf0*/  IMAD.MOV.U32 R28, RZ, RZ, R222 ;  /* 0x000000ffff1c7224 */ /* 0x000fc400078e00de */
[----:B------:R-:W-:-:S06]  /*a9d00*/  IMAD.MOV.U32 R3, RZ, RZ, R223 ;  /* 0x000000ffff037224 */ /* 0x000fcc00078e00df */
        /* <DEDUP_REMOVED lines=21> */
[----:B------:R-:W5:Y:S01]  /*a9e60*/  LDL.LU R240, [R1+0xf90] ;  /* 0x000f900001f07983 */ /* 0x000f620000300800 */
[----:B------:R-:W-:-:S03]  /*a9e70*/  IMAD.MOV.U32 R13, RZ, RZ, R242 ;  /* 0x000000ffff0d7224 */ /* 0x000fc600078e00f2 */
[----:B------:R-:W5:Y:S01]  /*a9e80*/  LDL.LU R241, [R1+0xf94] ;  /* 0x000f940001f17983 */ /* 0x000f620000300800 */
[----:B------:R-:W-:-:S03]  /*a9e90*/  IMAD.MOV.U32 R12, RZ, RZ, R243 ;  /* 0x000000ffff0c7224 */ /* 0x000fc600078e00f3 */
        /* <DEDUP_REMOVED lines=18> */
[----:B------:R-:W2:Y:S01]  /*a9fc0*/  LDL.LU R52, [R1+0xe90] ;  /* 0x000e900001347983 */ /* 0x000ea20000300800 */
[----:B------:R-:W-:-:S03]  /*a9fd0*/  IMAD.MOV.U32 R27, RZ, RZ, R54 ;  /* 0x000000ffff1b7224 */ /* 0x000fc600078e0036 */
[----:B------:R-:W2:Y:S01]  /*a9fe0*/  LDL.LU R53, [R1+0xe94] ;  /* 0x000e940001357983 */ /* 0x000ea20000300800 */
[----:B------:R-:W-:-:S03]  /*a9ff0*/  MOV R26, R55 ;  /* 0x00000037001a7202 */ /* 0x000fc60000000f00 */
        /* <DEDUP_REMOVED lines=25> */
[----:B------:R-:W-:-:S03]  /*aa190*/  IMAD.MOV.U32 R16, RZ, RZ, R215 ;  /* 0x000000ffff107224 */ /* 0x000fc600078e00d7 */
[----:B------:R-:W5:Y:S04]  /*aa1a0*/  LDL.LU R214, [R1+0x1088] ;  /* 0x0010880001d67983 */ /* 0x000f680000300800 */
[----:B------:R-:W5:Y:S04]  /*aa1b0*/  LDL.LU R215, [R1+0x108c] ;  /* 0x00108c0001d77983 */ /* 0x000f680000300800 */
        /* <DEDUP_REMOVED lines=45> */
[----:B------:R-:W-:Y:S04]  /*aa490*/  STL.64 [R1+0x1a0], R32 ;  /* 0x0001a02001007387 */ /* 0x000fe80000100a00 */
[----:B------:R5:W-:Y:S01]  /*aa4a0*/  STL.64 [R1+0x1a8], R34 ;  /* 0x0001a82201007387 */ /* 0x000be20000100a00 */
[C---:B-1----:R-:W-:Y:S06]  /*aa4b0*/  HMMA.1688.F32.TF32 R36, R4.reuse, R66, R248 ;  /* 0x000000420424723c */ /* 0x042fec00000810f8 */
[C---:B-----5:R-:W-:Y:S06]  /*aa4c0*/  HMMA.1688.F32.TF32 R32, R4.reuse, R70, R8 ;  /* 0x000000460420723c */ /* 0x060fec0000081008 */
        /* <DEDUP_REMOVED lines=18> */
[C---:B-----5:R-:W-:Y:S11]  /*aa5f0*/  HMMA.1688.F32.TF32 R8, R4.reuse, R98, R220 ;  /* 0x000000620408723c */ /* 0x060ff600000810dc */
        /* <DEDUP_REMOVED lines=28> */
[----:B------:R-:W4:Y:S01]  /*aa7c0*/  LDL.LU R212, [R1+0x1350] ;  /* 0x0013500001d47983 */ /* 0x000f220000300800 */
[----:B-1----:R-:W-:-:S15]  /*aa7d0*/  HMMA.1688.F32.TF32 R8, R4, R118, R20 ;  /* 0x000000760408723c */ /* 0x002fde0000081014 */
[----:B------:R-:W-:-:S08]  /*aa7e0*/  NOP ;  /* 0x0000000000007918 */ /* 0x000fd00000000000 */
[----:B------:R-:W-:Y:S04]  /*aa7f0*/  STL.64 [R1+0xc0], R8 ;  /* 0x0000c00801007387 */ /* 0x000fe80000100a00 */
[----:B------:R-:W-:Y:S04]  /*aa800*/  STL.64 [R1+0xc8], R10 ;  /* 0x0000c80a01007387 */ /* 0x000fe80000100a00 */
        /* <DEDUP_REMOVED lines=81> */
[----:B------:R-:W-:Y:S04]  /*aad20*/  LDS R8, [R92+UR10+0x43080] ;  /* 0x0430800a5c087984 */ /* 0x000fe80008000800 */
[----:B------:R-:W-:Y:S04]  /*aad30*/  LDS R10, [R92+UR10+0x43880] ;  /* 0x0438800a5c0a7984 */ /* 0x000fe80008000800 */
[----:B------:R-:W-:Y:S04]  /*aad40*/  LDS R9, [R93+UR10+0x43080] ;  /* 0x0430800a5d097984 */ /* 0x000fe80008000800 */
[----:B------:R-:W5:Y:S04]  /*aad50*/  LDS R11, [R93+UR10+0x43880] ;  /* 0x0438800a5d0b7984 */ /* 0x000f680008000800 */
[----:B-1----:R-:W5:Y:S04]  /*aad60*/  LDL.LU R116, [R1+0x1150] ;  /* 0x0011500001747983 */ /* 0x002f680000300800 */
        /* <DEDUP_REMOVED lines=21> */
[C---:B----4-:R-:W-:Y:S06]  /*aaec0*/  HMMA.1688.F32.TF32 R112, R4.reuse, R138, R112 ;  /* 0x0000008a0470723c */ /* 0x050fec0000081070 */
[C---:B------:R-:W-:Y:S06]  /*aaed0*/  HMMA.1688.F32.TF32 R108, R4.reuse, R142, R108 ;  /* 0x0000008e046c723c */ /* 0x040fec000008106c */
[C---:B------:R-:W-:Y:S06]  /*aaee0*/  HMMA.1688.F32.TF32 R100, R4.reuse, R150, R100 ;  /* 0x000000960464723c */ /* 0x040fec0000081064 */
[C---:B-----5:R-:W-:Y:S06]  /*aaef0*/  HMMA.1688.F32.TF32 R96, R4.reuse, R154, R96 ;  /* 0x0000009a0460723c */ /* 0x060fec0000081060 */
[----:B---3--:R-:W-:-:S15]  /*aaf00*/  HMMA.1688.F32.TF32 R92, R4, R130, R92 ;  /* 0x00000082045c723c */ /* 0x008fde000008105c */
[----:B------:R-:W-:-:S08]  /*aaf10*/  NOP ;  /* 0x0000000000007918 */ /* 0x000fd00000000000 */
[----:B------:R-:W-:Y:S04]  /*aaf20*/  STL.64 [R1+0x670], R92 ;  /* 0x0006705c01007387 */ /* 0x000fe80000100a00 */
[----:B------:R1:W-:Y:S02]  /*aaf30*/  STL.64 [R1+0x678], R94 ;  /* 0x0006785e01007387 */ /* 0x0003e40000100a00 */
[----:B-1----:R-:W-:-:S15]  /*aaf40*/  HMMA.1688.F32.TF32 R92, R4, R134, R116 ;  /* 0x00000086045c723c */ /* 0x002fde0000081074 */
        /* <DEDUP_REMOVED lines=53> */
[----:B------:R-:W3:Y:S01]  /*ab2a0*/  LDL.LU R20, [R1+0x2dc0] ;  /* 0x002dc00001147983 */ /* 0x000ee20000300800 */
[----:B------:R-:W-:-:S15]  /*ab2b0*/  IMAD.MOV.U32 R111, RZ, RZ, R24 ;  /* 0x000000ffff6f7224 */ /* 0x000fde00078e0018 */
[----:B------:R-:W-:-:S05]  /*ab2c0*/  NOP ;  /* 0x0000000000007918 */ /* 0x000fca0000000000 */
        /* <DEDUP_REMOVED lines=22> */
[----:B------:R-:W2:Y:S01]  /*ab430*/  LDL.LU R24, [R1+0x1450] ;  /* 0x0014500001187983 */ /* 0x000ea20000300800 */
[----:B------:R-:W-:-:S03]  /*ab440*/  IMAD.MOV.U32 R103, RZ, RZ, R26 ;  /* 0x000000ffff677224 */ /* 0x000fc600078e001a */
[----:B------:R-:W2:Y:S01]  /*ab450*/  LDL.LU R25, [R1+0x1454] ;  /* 0x0014540001197983 */ /* 0x000ea20000300800 */
[----:B------:R-:W-:-:S03]  /*ab460*/  IMAD.MOV.U32 R102, RZ, RZ, R27 ;  /* 0x000000ffff667224 */ /* 0x000fc600078e001b */
[----:B------:R-:W2:Y:S04]  /*ab470*/  LDL.LU R26, [R1+0x1458] ;  /* 0x00145800011a7983 */ /* 0x000ea80000300800 */
[----:B------:R-:W2:Y:S04]  /*ab480*/  LDL.LU R27, [R1+0x145c] ;  /* 0x00145c00011b7983 */ /* 0x000ea80000300800 */
[----:B-1----:R-:W5:Y:S04]  /*ab490*/  LDL.LU R32, [R1+0x2e70] ;  /* 0x002e700001207983 */ /* 0x002f680000300800 */
[----:B------:R-:W5:Y:S04]  /*ab4a0*/  LDL.LU R33, [R1+0x2e74] ;  /* 0x002e740001217983 */ /* 0x000f680000300800 */
[----:B----4-:R-:W5:Y:S01]  /*ab4b0*/  LDL.LU R34, [R1+0x2e78] ;  /* 0x002e780001227983 */ /* 0x010f620000300800 */
[----:B------:R-:W-:-:S03]  /*ab4c0*/  IMAD.MOV.U32 R203, RZ, RZ, R16 ;  /* 0x000000ffffcb7224 */ /* 0x000fc600078e0010 */
[----:B------:R-:W5:Y:S01]  /*ab4d0*/  LDL.LU R35, [R1+0x2e7c] ;  /* 0x002e7c0001237983 */ /* 0x000f620000300800 */
[----:B------:R-:W-:-:S03]  /*ab4e0*/  MOV R202, R17 ;  /* 0x0000001100ca7202 */ /* 0x000fc60000000f00 */
[----:B------:R-:W4:Y:S01]  /*ab4f0*/  LDL.LU R16, [R1+0x2e90] ;  /* 0x002e900001107983 */ /* 0x000f220000300800 */
[----:B------:R-:W-:-:S03]  /*ab500*/  IMAD.MOV.U32 R119, RZ, RZ, R18 ;  /* 0x000000ffff777224 */ /* 0x000fc600078e0012 */
[----:B------:R-:W4:Y:S01]  /*ab510*/  LDL.LU R17, [R1+0x2e94] ;  /* 0x002e940001117983 */ /* 0x000f220000300800 */
[----:B------:R-:W-:-:S03]  /*ab520*/  IMAD.MOV.U32 R118, RZ, RZ, R19 ;  /* 0x000000ffff767224 */ /* 0x000fc600078e0013 */
        /* <DEDUP_REMOVED lines=62> */
[----:B-1----:R-:W5:Y:S04]  /*ab910*/  LDL.LU.64 R214, [R1+0x7f00] ;  /* 0x007f000001d67983 */ /* 0x002f680000300a00 */
[----:B------:R-:W2:Y:S04]  /*ab920*/  LDL.LU.64 R212, [R1+0x7ef8] ;  /* 0x007ef80001d47983 */ /* 0x000ea80000300a00 */
[----:B------:R-:W-:Y:S04]  /*ab930*/  STL.64 [R1+0x7db0], R210 ;  /* 0x007db0d201007387 */ /* 0x000fe80000100a00 */
[----:B------:R-:W-:Y:S01]  /*ab940*/  STL.64 [R1+0x7da8], R208 ;  /* 0x007da8d001007387 */ /* 0x000fe20000100a00 */
[----:B-----5:R-:W-:-:S15]  /*ab950*/  HMMA.1688.F32.TF32 R216, R4, R214, R216 ;  /* 0x000000d604d8723c */ /* 0x020fde00000810d8 */
[----:B------:R-:W-:-:S08]  /*ab960*/  NOP ;  /* 0x0000000000007918 */ /* 0x000fd00000000000 */
[----:B------:R-:W-:Y:S04]  /*ab970*/  STL.64 [R1+0x520], R216 ;  /* 0x000520d801007387 */ /* 0x000fe80000100a00 */
[----:B------:R1:W-:Y:S04]  /*ab980*/  STL.64 [R1+0x528], R218 ;  /* 0x000528da01007387 */ /* 0x0003e80000100a00 */
[----:B-1----:R-:W3:Y:S04]  /*ab990*/  LDL.LU.64 R218, [R1+0x7ef0] ;  /* 0x007ef00001da7983 */ /* 0x002ee80000300a00 */
[----:B------:R-:W5:Y:S04]  /*ab9a0*/  LDL.LU.64 R216, [R1+0x7ee8] ;  /* 0x007ee80001d87983 */ /* 0x000f680000300a00 */
[----:B------:R-:W-:Y:S04]  /*ab9b0*/  STL.64 [R1+0x7da0], R214 ;  /* 0x007da0d601007387 */ /* 0x000fe80000100a00 */
[----:B--2---:R1:W-:Y:S04]  /*ab9c0*/  STL.64 [R1+0x7d98], R212 ;  /* 0x007d98d401007387 */ /* 0x0043e80000100a00 */
        /* <DEDUP_REMOVED lines=8> */
[----:B-1----:R-:W4:Y:S04]  /*aba50*/  LDL.LU.64 R222, [R1+0x7ee0] ;  /* 0x007ee00001de7983 */ /* 0x002f280000300a00 */
[----:B------:R-:W3:Y:S01]  /*aba60*/  LDL.LU.64 R220, [R1+0x7ed8] ;  /* 0x007ed80001dc7983 */ /* 0x000ee20000300a00 */
        /* <DEDUP_REMOVED lines=40> */
[----:B------:R-:W-:Y:S02]  /*abcf0*/  IMAD.MOV.U32 R210, RZ, RZ, R28 ;  /* 0x000000ffffd27224 */ /* 0x000fe400078e001c */
[----:B------:R-:W-:Y:S06]  /*abd00*/  HMMA.1688.F32.TF32 R28, R8, R30, R12 ;  /* 0x0000001e081c723c */ /* 0x000fec000008100c */
[----:B----4-:R-:W-:Y:S01]  /*abd10*/  HMMA.1688.F32.TF32 R4, R4, R250, R36 ;  /* 0x000000fa0404723c */ /* 0x010fe20000081024 */
[----:B------:R-:W4:Y:S04]  /*abd20*/  LDL.LU.64 R38, [R1+0x7e70] ;  /* 0x007e700001267983 */ /* 0x000f280000300a00 */
[----:B------:R-:W5:-:S15]  /*abd30*/  LDL.LU.64 R36, [R1+0x7e68] ;  /* 0x007e680001247983 */ /* 0x000f5e0000300a00 */
[----:B------:R-:W-:-:S03]  /*abd40*/  NOP ;  /* 0x0000000000007918 */ /* 0x000fc60000000000 */
[----:B------:R1:W-:Y:S04]  /*abd50*/  STL.64 [R1+0xb0], R4 ;  /* 0x0000b00401007387 */ /* 0x0003e80000100a00 */
[----:B------:R2:W-:Y:S04]  /*abd60*/  STL.64 [R1+0xb8], R6 ;  /* 0x0000b80601007387 */ /* 0x0005e80000100a00 */
[----:B-1----:R-:W3:Y:S04]  /*abd70*/  LDL.LU R4, [R1+0x2e60] ;  /* 0x002e600001047983 */ /* 0x002ee80000300800 */
[----:B------:R-:W3:Y:S04]  /*abd80*/  LDL.LU R5, [R1+0x2e64] ;  /* 0x002e640001057983 */ /* 0x000ee80000300800 */
[----:B--2---:R-:W3:Y:S04]  /*abd90*/  LDL.LU R6, [R1+0x2e68] ;  /* 0x002e680001067983 */ /* 0x004ee80000300800 */
[----:B------:R-:W3:Y:S04]  /*abda0*/  LDL.LU R7, [R1+0x2e6c] ;  /* 0x002e6c0001077983 */ /* 0x000ee80000300800 */
[----:B------:R-:W2:Y:S04]  /*abdb0*/  LDL.LU.64 R14, [R1+0x7e60] ;  /* 0x007e6000010e7983 */ /* 0x000ea80000300a00 */
        /* <DEDUP_REMOVED lines=12> */
[----:B-1----:R-:W3:Y:S01]  /*abe80*/  LDL.LU.64 R34, [R1+0x7e48] ;  /* 0x007e480001227983 */ /* 0x002ee20000300a00 */
[----:B------:R-:W-:Y:S01]  /*abe90*/  IMAD.MOV.U32 R211, RZ, RZ, R3 ;  /* 0x000000ffffd37224 */ /* 0x000fe200078e0003 */
[C---:B------:R-:W-:Y:S06]  /*abea0*/  HMMA.1688.F32.TF32 R200, R8.reuse, R202, R204 ;  /* 0x000000ca08c8723c */ /* 0x040fec00000810cc */
[C---:B------:R-:W-:Y:S06]  /*abeb0*/  HMMA.1688.F32.TF32 R116, R8.reuse, R118, R92 ;  /* 0x000000760874723c */ /* 0x040fec000008105c */
[C---:B------:R-:W-:Y:S06]  /*abec0*/  HMMA.1688.F32.TF32 R92, R8.reuse, R102, R104 ;  /* 0x00000066085c723c */ /* 0x040fec0000081068 */
[C---:B--2---:R-:W-:Y:S06]  /*abed0*/  HMMA.1688.F32.TF32 R12, R8.reuse, R14, R96 ;  /* 0x0000000e080c723c */ /* 0x044fec0000081060 */
        /* <DEDUP_REMOVED lines=21> */
[----:B-----5:R-:W-:Y:S04]  /*ac030*/  STL.64 [R1+0x7d08], R36 ;  /* 0x007d082401007387 */ /* 0x020fe80000100a00 */
[----:B------:R-:W-:Y:S04]  /*ac040*/  STL.64 [R1+0x3f0], R4 ;  /* 0x0003f00401007387 */ /* 0x000fe80000100a00 */
[----:B------:R1:W-:Y:S04]  /*ac050*/  STL.64 [R1+0x3f8], R6 ;  /* 0x0003f80601007387 */ /* 0x0003e80000100a00 */
[----:B------:R-:W2:Y:S01]  /*ac060*/  LDL.LU R20, [R1+0x1530] ;  /* 0x0015300001147983 */ /* 0x000ea20000300800 */
[----:B-1----:R-:W-:-:S15]  /*ac070*/  HMMA.1688.F32.TF32 R4, R8, R42, R24 ;  /* 0x0000002a0804723c */ /* 0x002fde0000081018 */
[----:B------:R-:W-:-:S08]  /*ac080*/  NOP ;  /* 0x0000000000007918 */ /* 0x000fd00000000000 */
        /* <DEDUP_REMOVED lines=13> */
[----:B------:R-:W1:Y:S04]  /*ac160*/  LDL.LU R200, [R1+0x1470] ;  /* 0x0014700001c87983 */ /* 0x000e680000300800 */
[----:B------:R-:W1:Y:S04]  /*ac170*/  LDL.LU R201, [R1+0x1474] ;  /* 0x0014740001c97983 */ /* 0x000e680000300800 */
[----:B------:R-:W1:Y:S04]  /*ac180*/  LDL.LU R202, [R1+0x1478] ;  /* 0x0014780001ca7983 */ /* 0x000e680000300800 */
[----:B------:R-:W1:Y:S04]  /*ac190*/  LDL.LU R203, [R1+0x147c] ;  /* 0x00147c0001cb7983 */ /* 0x000e680000300800 */
        /* <DEDUP_REMOVED lines=29> */
[----:B------:R-:W-:Y:S04]  /*ac370*/  STL.64 [R1+0x7cf8], R40 ;  /* 0x007cf82801007387 */ /* 0x000fe80000100a00 */
[----:B------:R-:W-:Y:S04]  /*ac380*/  STL.64 [R1+0x7cf0], R46 ;  /* 0x007cf02e01007387 */ /* 0x000fe80000100a00 */
[----:B------:R-:W-:Y:S01]  /*ac390*/  STL.64 [R1+0x7ce8], R44 ;  /* 0x007ce82c01007387 */ /* 0x000fe20000100a00 */
[----:B-1----:R-:W-:-:S15]  /*ac3a0*/  HMMA.1688.F32.TF32 R4, R8, R46, R200 ;  /* 0x0000002e0804723c */ /* 0x002fde00000810c8 */
[----:B------:R-:W-:-:S08]  /*ac3b0*/  NOP ;  /* 0x0000000000007918 */ /* 0x000fd00000000000 */
[----:B------:R-:W-:Y:S04]  /*ac3c0*/  STL.64 [R1+0x3d0], R4 ;  /* 0x0003d00401007387 */ /* 0x000fe80000100a00 */
[----:B------:R4:W-:Y:S02]  /*ac3d0*/  STL.64 [R1+0x3d8], R6 ;  /* 0x0003d80601007387 */ /* 0x0009e40000100a00 */
[----:B----4-:R-:W-:Y:S06]  /*ac3e0*/  HMMA.1688.F32.TF32 R4, R8, R50, R92 ;  /* 0x000000320804723c */ /* 0x010fec000008105c */
        /* <DEDUP_REMOVED lines=9> */
[----:B--2---:R-:W-:Y:S06]  /*ac480*/  HMMA.1688.F32.TF32 R4, R8, R58, R112 ;  /* 0x0000003a0804723c */ /* 0x004fec0000081070 */
[----:B------:R-:W-:Y:S04]  /*ac490*/  STL.64 [R1+0x7d40], R58 ;  /* 0x007d403a01007387 */ /* 0x000fe80000100a00 */
[----:B------:R-:W-:-:S13]  /*ac4a0*/  STL.64 [R1+0x7d38], R56 ;  /* 0x007d383801007387 */ /* 0x000fda0000100a00 */
[----:B------:R-:W-:Y:S04]  /*ac4b0*/  STL.64 [R1+0x3a0], R4 ;  /* 0x0003a00401007387 */ /* 0x000fe80000100a00 */
[----:B------:R3:W-:Y:S02]  /*ac4c0*/  STL.64 [R1+0x3a8], R6 ;  /* 0x0003a80601007387 */ /* 0x0007e40000100a00 */
[----:B---3--:R-:W-:Y:S06]  /*ac4d0*/  HMMA.1688.F32.TF32 R4, R8, R62, R108 ;  /* 0x0000003e0804723c */ /* 0x008fec000008106c */
        /* <DEDUP_REMOVED lines=181> */
[----:B-1----:R-:W2:Y:S01]  /*ad030*/  LDL.LU.64 R118, [R1+0x7de0] ;  /* 0x007de00001767983 */ /* 0x002ea20000300a00 */
[C---:B------:R-:W-:Y:S06]  /*ad040*/  HMMA.1688.F32.TF32 R80, R8.reuse, R122, R80 ;  /* 0x0000007a0850723c */ /* 0x040fec0000081050 */
[C---:B------:R-:W-:Y:S01]  /*ad050*/  HMMA.1688.F32.TF32 R76, R8.reuse, R126, R76 ;  /* 0x0000007e084c723c */ /* 0x040fe2000008104c */
[----:B------:R-:W4:Y:S05]  /*ad060*/  LDL.LU.64 R116, [R1+0x7dd8] ;  /* 0x007dd80001747983 */ /* 0x000f2a0000300a00 */
[C---:B------:R-:W-:Y:S06]  /*ad070*/  HMMA.1688.F32.TF32 R20, R8.reuse, R190, R20 ;  /* 0x000000be0814723c */ /* 0x040fec0000081014 */
[----:B--2---:R-:W-:-:S15]  /*ad080*/  HMMA.1688.F32.TF32 R4, R8, R118, R4 ;  /* 0x000000760804723c */ /* 0x004fde0000081004 */
[----:B------:R-:W-:-:S08]  /*ad090*/  NOP ;  /* 0x0000000000007918 */ /* 0x000fd00000000000 */
[----:B------:R-:W-:Y:S04]  /*ad0a0*/  STL.64 [R1+0x2b0], R4 ;  /* 0x0002b00401007387 */ /* 0x000fe80000100a00 */
[----:B------:R-:W-:Y:S04]  /*ad0b0*/  STL.64 [R1+0x2b8], R6 ;  /* 0x0002b80601007387 */ /* 0x000fe80000100a00 */
[----:B------:R-:W-:Y:S04]  /*ad0c0*/  STL.64 [R1+0x6b0], R80 ;  /* 0x0006b05001007387 */ /* 0x000fe80000100a00 */
[----:B------:R1:W-:Y:S04]  /*ad0d0*/  STL.64 [R1+0x6b8], R82 ;  /* 0x0006b85201007387 */ /* 0x0003e80000100a00 */
[----:B------:R-:W-:Y:S04]  /*ad0e0*/  STL.64 [R1+0x6a0], R76 ;  /* 0x0006a04c01007387 */ /* 0x000fe80000100a00 */
[----:B------:R2:W-:Y:S04]  /*ad0f0*/  STL.64 [R1+0x6a8], R78 ;  /* 0x0006a84e01007387 */ /* 0x0005e80000100a00 */
[----:B---3--:R-:W-:Y:S04]  /*ad100*/  LDS R4, [R92+UR10+0x43100] ;  /* 0x0431000a5c047984 */ /* 0x008fe80008000800 */
[----:B------:R-:W-:Y:S04]  /*ad110*/  LDS R6, [R92+UR10+0x43900] ;  /* 0x0439000a5c067984 */ /* 0x000fe80008000800 */
[----:B------:R-:W-:Y:S04]  /*ad120*/  LDS R5, [R93+UR10+0x43100] ;  /* 0x0431000a5d057984 */ /* 0x000fe80008000800 */
[----:B------:R-:W3:Y:S01]  /*ad130*/  LDS R7, [R93+UR10+0x43900] ;  /* 0x0439000a5d077984 */ /* 0x000ee20008000800 */
[C---:B-1----:R-:W-:Y:S06]  /*ad140*/  HMMA.1688.F32.TF32 R80, R8.reuse, R130, R72 ;  /* 0x000000820850723c */ /* 0x042fec0000081048 */
        /* <DEDUP_REMOVED lines=37> */
[C---:B-----5:R-:W-:Y:S06]  /*ad3a0*/  HMMA.1688.F32.TF32 R36, R8.reuse, R186, R12 ;  /* 0x000000ba0824723c */ /* 0x060fec000008100c */
[C---:B------:R-:W-:Y:S05]  /*ad3b0*/  HMMA.1688.F32.TF32 R12, R8.reuse, R194, R24 ;  /* 0x000000c2080c723c */ /* 0x040fea0000081018 */
[----:B------:R-:W-:Y:S04]  /*ad3c0*/  STL.64 [R1+0x780], R44 ;  /* 0x0007802c01007387 */ /* 0x000fe80000100a00 */
[----:B------:R-:W-:Y:S04]  /*ad3d0*/  STL.64 [R1+0x788], R46 ;  /* 0x0007882e01007387 */ /* 0x000fe80000100a00 */
[----:B------:R1:W-:Y:S04]  /*ad3e0*/  STL.64 [R1+0x790], R40 ;  /* 0x0007902801007387 */ /* 0x0003e80000100a00 */
[----:B------:R2:W-:Y:S04]  /*ad3f0*/  STL.64 [R1+0x798], R42 ;  /* 0x0007982a01007387 */ /* 0x0005e80000100a00 */
[----:B------:R-:W-:Y:S04]  /*ad400*/  STL.64 [R1+0x7a0], R36 ;  /* 0x0007a02401007387 */ /* 0x000fe80000100a00 */
        /* <DEDUP_REMOVED lines=65> */
[----:B-----5:R-:W5:Y:S04]  /*ad820*/  LDL.LU.64 R38, [R1+0x98] ;  /* 0x0000980001267983 */ /* 0x020f680000300a00 */
        /* <DEDUP_REMOVED lines=34> */
[----:B-1----:R-:W3:Y:S01]  /*ada50*/  LDL.LU.64 R214, [R1+0x7da0] ;  /* 0x007da00001d67983 */ /* 0x002ee20000300a00 */
[C---:B------:R-:W-:Y:S06]  /*ada60*/  HMMA.1688.F32.TF32 R76, R8.reuse, R218, R76 ;  /* 0x000000da084c723c */ /* 0x040fec000008104c */
[C---:B------:R-:W-:Y:S06]  /*ada70*/  HMMA.1688.F32.TF32 R72, R8.reuse, R222, R72 ;  /* 0x000000de0848723c */ /* 0x040fec0000081048 */
[C---:B------:R-:W-:Y:S06]  /*ada80*/  HMMA.1688.F32.TF32 R68, R8.reuse, R226, R68 ;  /* 0x000000e20844723c */ /* 0x040fec0000081044 */
[C---:B------:R-:W-:Y:S06]  /*ada90*/  HMMA.1688.F32.TF32 R64, R8.reuse, R230, R64 ;  /* 0x000000e60840723c */ /* 0x040fec0000081040 */
[C---:B------:R-:W-:Y:S06]  /*adaa0*/  HMMA.1688.F32.TF32 R60, R8.reuse, R234, R60 ;  /* 0x000000ea083c723c */ /* 0x040fec000008103c */
[C---:B------:R-:W-:Y:S06]  /*adab0*/  HMMA.1688.F32.TF32 R56, R8.reuse, R238, R56 ;  /* 0x000000ee0838723c */ /* 0x040fec0000081038 */
[C---:B------:R-:W-:Y:S01]  /*adac0*/  HMMA.1688.F32.TF32 R52, R8.reuse, R242, R52 ;  /* 0x000000f20834723c */ /* 0x040fe20000081034 */
[----:B------:R-:W2:Y:S05]  /*adad0*/  LDL.LU.64 R212, [R1+0x7d98] ;  /* 0x007d980001d47983 */ /* 0x000eaa0000300a00 */
[C---:B------:R-:W-:Y:S06]  /*adae0*/  HMMA.1688.F32.TF32 R48, R8.reuse, R246, R48 ;  /* 0x000000f60830723c */ /* 0x040fec0000081030 */
[----:B------:R-:W-:Y:S01]  /*adaf0*/  HMMA.1688.F32.TF32 R44, R8, R250, R44 ;  /* 0x000000fa082c723c */ /* 0x000fe2000008102c */
[----:B------:R-:W-:-:S02]  /*adb00*/  IMAD.MOV.U32 R29, RZ, RZ, R34 ;  /* 0x000000ffff1d7224 */ /* 0x000fc400078e0022 */
[----:B------:R-:W-:Y:S02]  /*adb10*/  IMAD.MOV.U32 R28, RZ, RZ, R35 ;  /* 0x000000ffff1c7224 */ /* 0x000fe400078e0023 */
[----:B-----5:R-:W-:Y:S01]  /*adb20*/  IMAD.MOV.U32 R185, RZ, RZ, R38 ;  /* 0x000000ffffb97224 */ /* 0x020fe200078e0026 */
[----:B------:R-:W-:Y:S01]  /*adb30*/  MOV R3, R39 ;  /* 0x0000002700037202 */ /* 0x000fe20000000f00 */
[----:B---3--:R-:W-:Y:S06]  /*adb40*/  HMMA.1688.F32.TF32 R80, R8, R214, R80 ;  /* 0x000000d60850723c */ /* 0x008fec0000081050 */
        /* <DEDUP_REMOVED lines=41> */
[----:B------:R-:W-:-:S15]  /*adde0*/  IMAD.MOV.U32 R22, RZ, RZ, R19 ;  /* 0x000000ffff167224 */ /* 0x000fde00078e0013 */
[----:B------:R-:W-:-:S05]  /*addf0*/  NOP ;  /* 0x0000000000007918 */ /* 0x000fca0000000000 */
[----:B------:R1:W-:Y:S04]  /*ade00*/  STL.64 [R1+0x19d0], R8 ;  /* 0x0019d00801007387 */ /* 0x0003e80000100a00 */
[----:B------:R3:W-:Y:S04]  /*ade10*/  STL.64 [R1+0x19d8], R10 ;  /* 0x0019d80a01007387 */ /* 0x0007e80000100a00 */
        /* <DEDUP_REMOVED lines=32> */
[----:B------:R-:W4:Y:S04]  /*ae020*/  LDL.LU.64 R74, [R1+0x58] ;  /* 0x00005800014a7983 */ /* 0x000f280000300a00 */
[----:B------:R-:W5:Y:S04]  /*ae030*/  LDL.LU R232, [R1+0x2ef0] ;  /* 0x002ef00001e87983 */ /* 0x000f680000300800 */
[----:B------:R-:W5:Y:S04]  /*ae040*/  LDL.LU R233, [R1+0x2ef4] ;  /* 0x002ef40001e97983 */ /* 0x000f680000300800 */
[----:B------:R-:W5:Y:S04]  /*ae050*/  LDL.LU R234, [R1+0x2ef8] ;  /* 0x002ef80001ea7983 */ /* 0x000f680000300800 */
[----:B------:R-:W5:Y:S04]  /*ae060*/  LDL.LU R235, [R1+0x2efc] ;  /* 0x002efc0001eb7983 */ /* 0x000f680000300800 */
[----:B------:R-:W5:Y:S04]  /*ae070*/  LDL.LU.64 R70, [R1+0x48] ;  /* 0x0000480001467983 */ /* 0x000f680000300a00 */
[----:B------:R-:W2:Y:S04]  /*ae080*/  LDL.LU.64 R62, [R1+0x38] ;  /* 0x00003800013e7983 */ /* 0x000ea80000300a00 */
[----:B------:R-:W3:Y:S04]  /*ae090*/  LDL.LU R236, [R1+0x2ed0] ;  /* 0x002ed00001ec7983 */ /* 0x000ee80000300800 */
[----:B------:R-:W3:Y:S04]  /*ae0a0*/  LDL.LU R237, [R1+0x2ed4] ;  /* 0x002ed40001ed7983 */ /* 0x000ee80000300800 */
[----:B------:R-:W3:Y:S04]  /*ae0b0*/  LDL.LU R238, [R1+0x2ed8] ;  /* 0x002ed80001ee7983 */ /* 0x000ee80000300800 */
[----:B------:R-:W3:Y:S04]  /*ae0c0*/  LDL.LU R239, [R1+0x2edc] ;  /* 0x002edc0001ef7983 */ /* 0x000ee80000300800 */
[----:B------:R-:W3:Y:S04]  /*ae0d0*/  LDL.LU.64 R58, [R1+0x28] ;  /* 0x00002800013a7983 */ /* 0x000ee80000300a00 */
[----:B------:R-:W3:Y:S04]  /*ae0e0*/  LDL.LU.64 R50, [R1+0x18] ;  /* 0x0000180001327983 */ /* 0x000ee80000300a00 */
[----:B------:R-:W3:Y:S04]  /*ae0f0*/  LDL.LU R240, [R1+0x2ea0] ;  /* 0x002ea00001f07983 */ /* 0x000ee80000300800 */
[----:B------:R-:W3:Y:S04]  /*ae100*/  LDL.LU R241, [R1+0x2ea4] ;  /* 0x002ea40001f17983 */ /* 0x000ee80000300800 */
[----:B------:R-:W3:Y:S04]  /*ae110*/  LDL.LU R242, [R1+0x2ea8] ;  /* 0x002ea80001f27983 */ /* 0x000ee80000300800 */
[----:B------:R-:W3:Y:S04]  /*ae120*/  LDL.LU R243, [R1+0x2eac] ;  /* 0x002eac0001f37983 */ /* 0x000ee80000300800 */
[----:B------:R-:W3:Y:S04]  /*ae130*/  LDL.LU.64 R38, [R1+0x8] ;  /* 0x0000080001267983 */ /* 0x000ee80000300a00 */
        /* <DEDUP_REMOVED lines=16> */
[----:B------:R-:W-:-:S02]  /*ae240*/  IMAD.MOV.U32 R21, RZ, RZ, R30 ;  /* 0x000000ffff157224 */ /* 0x000fc400078e001e */
[----:B------:R-:W-:Y:S01]  /*ae250*/  IMAD.MOV.U32 R20, RZ, RZ, R31 ;  /* 0x000000ffff147224 */ /* 0x000fe200078e001f */
[C---:B----4-:R-:W-:Y:S06]  /*ae260*/  HMMA.1688.F32.TF32 R76, R4.reuse, R74, R76 ;  /* 0x0000004a044c723c */ /* 0x050fec000008104c */
[C---:B-----5:R-:W-:Y:S06]  /*ae270*/  HMMA.1688.F32.TF32 R232, R4.reuse, R70, R232 ;  /* 0x0000004604e8723c */ /* 0x060fec00000810e8 */
[C---:B--2---:R-:W-:Y:S06]  /*ae280*/  HMMA.1688.F32.TF32 R64, R4.reuse, R62, R64 ;  /* 0x0000003e0440723c */ /* 0x044fec0000081040 */
[C---:B---3--:R-:W-:Y:S06]  /*ae290*/  HMMA.1688.F32.TF32 R236, R4.reuse, R58, R236 ;  /* 0x0000003a04ec723c */ /* 0x048fec00000810ec */
[----:B------:R-:W-:Y:S01]  /*ae2a0*/  HMMA.1688.F32.TF32 R52, R4, R50, R52 ;  /* 0x000000320434723c */ /* 0x000fe20000081034 */
[----:B------:R-:W-:Y:S01]  /*ae2b0*/  MOV R31, R74 ;  /* 0x0000004a001f7202 */ /* 0x000fe20000000f00 */
[----:B------:R-:W-:-:S04]  /*ae2c0*/  IMAD.MOV.U32 R30, RZ, RZ, R75 ;  /* 0x000000ffff1e7224 */ /* 0x000fc800078e004b */
[----:B------:R-:W-:Y:S01]  /*ae2d0*/  HMMA.1688.F32.TF32 R240, R4, R38, R240 ;  /* 0x0000002604f0723c */ /* 0x000fe200000810f0 */
[----:B------:R-:W-:Y:S04]  /*ae2e0*/  STL.64 [R1+0x19e0], R76 ;  /* 0x0019e04c01007387 */ /* 0x000fe80000100a00 */
[----:B------:R1:W-:Y:S04]  /*ae2f0*/  STL.64 [R1+0x19e8], R78 ;  /* 0x0019e84e01007387 */ /* 0x0003e80000100a00 */
[----:B-1----:R-:W2:Y:S04]  /*ae300*/  LDL.LU.64 R78, [R1+0x7d90] ;  /* 0x007d9000014e7983 */ /* 0x002ea80000300a00 */
[----:B------:R-:W3:Y:S04]  /*ae310*/  LDL.LU.64 R76, [R1+0x7d88] ;  /* 0x007d8800014c7983 */ /* 0x000ee80000300a00 */
[----:B------:R-:W4:Y:S04]  /*ae320*/  LDL.LU.64 R74, [R1+0x7d80] ;  /* 0x007d8000014a7983 */ /* 0x000f280000300a00 */
[----:B------:R-:W5:Y:S04]  /*ae330*/  LDL.LU.64 R72, [R1+0x7d78] ;  /* 0x007d780001487983 */ /* 0x000f680000300a00 */
[----:B------:R1:W-:Y:S04]  /*ae340*/  STL.64 [R1+0x19f0], R232 ;  /* 0x0019f0e801007387 */ /* 0x0003e80000100a00 */
[----:B------:R1:W-:Y:S02]  /*ae350*/  STL.64 [R1+0x19f8], R234 ;  /* 0x0019f8ea01007387 */ /* 0x0003e40000100a00 */
[----:B-1----:R-:W-:-:S02]  /*ae360*/  IMAD.MOV.U32 R233, RZ, RZ, R70 ;  /* 0x000000ffffe97224 */ /* 0x002fc400078e0046 */
[----:B------:R-:W-:Y:S02]  /*ae370*/  IMAD.MOV.U32 R232, RZ, RZ, R71 ;  /* 0x000000ffffe87224 */ /* 0x000fe400078e0047 */
[----:B------:R-:W2:Y:S04]  /*ae380*/  LDL.LU.64 R70, [R1+0x7d70] ;  /* 0x007d700001467983 */ /* 0x000ea80000300a00 */
[----:B------:R-:W3:Y:S04]  /*ae390*/  LDL.LU.64 R68, [R1+0x7d68] ;  /* 0x007d680001447983 */ /* 0x000ee80000300a00 */
[----:B------:R-:W-:Y:S04]  /*ae3a0*/  STL.64 [R1+0x1a70], R64 ;  /* 0x001a704001007387 */ /* 0x000fe80000100a00 */
[----:B------:R1:W-:Y:S01]  /*ae3b0*/  STL.64 [R1+0x1a78], R66 ;  /* 0x001a784201007387 */ /* 0x0003e20000100a00 */
[----:B------:R-:W-:-:S02]  /*ae3c0*/  IMAD.MOV.U32 R235, RZ, RZ, R62 ;  /* 0x000000ffffeb7224 */ /* 0x000fc400078e003e */
[----:B------:R-:W-:Y:S01]  /*ae3d0*/  IMAD.MOV.U32 R234, RZ, RZ, R63 ;  /* 0x000000ffffea7224 */ /* 0x000fe200078e003f */
[----:B-1----:R-:W4:Y:S04]  /*ae3e0*/  LDL.LU.64 R66, [R1+0x7d60] ;  /* 0x007d600001427983 */ /* 0x002f280000300a00 */
[----:B------:R-:W3:Y:S04]  /*ae3f0*/  LDL.LU.64 R64, [R1+0x7d58] ;  /* 0x007d580001407983 */ /* 0x000ee80000300a00 */
[----:B------:R-:W5:Y:S04]  /*ae400*/  LDL.LU.64 R62, [R1+0x7d50] ;  /* 0x007d5000013e7983 */ /* 0x000f680000300a00 */
[----:B------:R-:W3:Y:S04]  /*ae410*/  LDL.LU.64 R60, [R1+0x7d48] ;  /* 0x007d4800013c7983 */ /* 0x000ee80000300a00 */
[----:B------:R1:W-:Y:S04]  /*ae420*/  STL.64 [R1+0x1a80], R236 ;  /* 0x001a80ec01007387 */ /* 0x0003e80000100a00 */
[----:B------:R1:W-:Y:S02]  /*ae430*/  STL.64 [R1+0x1a88], R238 ;  /* 0x001a88ee01007387 */ /* 0x0003e40000100a00 */
[----:B-1----:R-:W-:Y:S01]  /*ae440*/  IMAD.MOV.U32 R237, RZ, RZ, R58 ;  /* 0x000000ffffed7224 */ /* 0x002fe200078e003a */
[----:B------:R-:W-:-:S02]  /*ae450*/  MOV R236, R59 ;  /* 0x0000003b00ec7202 */ /* 0x000fc40000000f00 */
        /* <DEDUP_REMOVED lines=11> */
[----:B------:R-:W-:Y:S01]  /*ae510*/  STL.64 [R1+0x1aa8], R242 ;  /* 0x001aa8f201007387 */ /* 0x000fe20000100a00 */
[----:B-1----:R-:W-:-:S02]  /*ae520*/  IMAD.MOV.U32 R241, RZ, RZ, R38 ;  /* 0x000000fffff17224 */ /* 0x002fc400078e0026 */
[----:B------:R-:W-:Y:S02]  /*ae530*/  IMAD.MOV.U32 R240, RZ, RZ, R39 ;  /* 0x000000fffff07224 */ /* 0x000fe400078e0027 */
[----:B------:R-:W2:Y:S04]  /*ae540*/  LDL.LU.64 R38, [R1+0x7d10] ;  /* 0x007d100001267983 */ /* 0x000ea80000300a00 */
[----:B------:R-:W4:Y:S01]  /*ae550*/  LDL.LU.64 R36, [R1+0x7d08] ;  /* 0x007d080001247983 */ /* 0x000f220000300a00 */
[----:B--2---:R-:W-:-:S15]  /*ae560*/  HMMA.1688.F32.TF32 R40, R4, R38, R40 ;  /* 0x000000260428723c */ /* 0x004fde0000081028 */
        /* <DEDUP_REMOVED lines=15> */
[----:B-1----:R-:W4:Y:S01]  /*ae660*/  LDL.LU.64 R46, [R1+0x7cf0] ;  /* 0x007cf000012e7983 */ /* 0x002f220000300a00 */
[C---:B-----5:R-:W-:Y:S03]  /*ae670*/  HMMA.1688.F32.TF32 R8, R4.reuse, R50, R8 ;  /* 0x000000320408723c */ /* 0x060fe60000081008 */
[----:B------:R-:W2:Y:S04]  /*ae680*/  LDL.LU.64 R44, [R1+0x7ce8] ;  /* 0x007ce800012c7983 */ /* 0x000ea80000300a00 */
[----:B------:R-:W-:Y:S04]  /*ae690*/  STL.64 [R1+0x7c90], R42 ;  /* 0x007c902a01007387 */ /* 0x000fe80000100a00 */
[----:B---3--:R1:W-:Y:S02]  /*ae6a0*/  STL.64 [R1+0x7c88], R40 ;  /* 0x007c882801007387 */ /* 0x0083e40000100a00 */
[C---:B-1----:R-:W-:Y:S06]  /*ae6b0*/  HMMA.1688.F32.TF32 R40, R4.reuse, R54, R244 ;  /* 0x000000360428723c */ /* 0x042fec00000810f4 */
[----:B----4-:R-:W-:-:S15]  /*ae6c0*/  HMMA.1688.F32.TF32 R36, R4, R46, R36 ;  /* 0x0000002e0424723c */ /* 0x010fde0000081024 */
[----:B------:R-:W-:-:S08]  /*ae6d0*/  NOP ;  /* 0x0000000000007918 */ /* 0x000fd00000000000 */
[----:B------:R-:W-:Y:S04]  /*ae6e0*/  STL.64 [R1+0x1ad0], R36 ;  /* 0x001ad02401007387 */ /* 0x000fe80000100a00 */
[----:B------:R1:W-:Y:S04]  /*ae6f0*/  STL.64 [R1+0x1ad8], R38 ;  /* 0x001ad82601007387 */ /* 0x0003e80000100a00 */
[----:B------:R-:W-:Y:S04]  /*ae700*/  STL.64 [R1+0x1ae0], R8 ;  /* 0x001ae00801007387 */ /* 0x000fe80000100a00 */
[----:B------:R3:W-:Y:S01]  /*ae710*/  STL.64 [R1+0x1ae8], R10 ;  /* 0x001ae80a01007387 */ /* 0x0007e20000100a00 */
[C---:B-1----:R-:W-:Y:S06]  /*ae720*/  HMMA.1688.F32.TF32 R36, R4.reuse, R58, R80 ;  /* 0x0000003a0424723c */ /* 0x042fec0000081050 */
[C---:B---3--:R-:W-:Y:S01]  /*ae730*/  HMMA.1688.F32.TF32 R8, R4.reuse, R62, R12 ;  /* 0x0000003e0408723c */ /* 0x048fe2000008100c */
[----:B------:R-:W-:Y:S04]  /*ae740*/  STL.64 [R1+0x1af0], R40 ;  /* 0x001af02801007387 */ /* 0x000fe80000100a00 */
[----:B------:R-:W-:Y:S01]  /*ae750*/  STL.64 [R1+0x1af8], R42 ;  /* 0x001af82a01007387 */ /* 0x000fe20000100a00 */
[C---:B------:R-:W-:Y:S06]  /*ae760*/  HMMA.1688.F32.TF32 R12, R4.reuse, R66, R16 ;  /* 0x00000042040c723c */ /* 0x040fec0000081010 */
[C---:B------:R-:W-:Y:S05]  /*ae770*/  HMMA.1688.F32.TF32 R16, R4.reuse, R70, R24 ;  /* 0x000000460410723c */ /* 0x040fea0000081018 */
[----:B------:R-:W-:Y:S04]  /*ae780*/  STL.64 [R1+0x1b00], R36 ;  /* 0x001b002401007387 */ /* 0x000fe80000100a00 */
[----:B------:R-:W-:Y:S04]  /*ae790*/  STL.64 [R1+0x1b08], R38 ;  /* 0x001b082601007387 */ /* 0x000fe80000100a00 */
[----:B------:R-:W-:Y:S04]  /*ae7a0*/  STL.64 [R1+0x1b10], R8 ;  /* 0x001b100801007387 */ /* 0x000fe80000100a00 */
[----:B------:R1:W-:Y:S02]  /*ae7b0*/  STL.64 [R1+0x1b18], R10 ;  /* 0x001b180a01007387 */ /* 0x0003e40000100a00 */
[C---:B-1----:R-:W-:Y:S02]  /*ae7c0*/  HMMA.1688.F32.TF32 R8, R4.reuse, R74, R32 ;  /* 0x0000004a0408723c */ /* 0x042fe40000081020 */
[----:B------:R1:W-:Y:S04]  /*ae7d0*/  STL.64 [R1+0x1b20], R12 ;  /* 0x001b200c01007387 */ /* 0x0003e80000100a00 */
[----:B------:R3:W-:Y:S04]  /*ae7e0*/  STL.64 [R1+0x1b28], R14 ;  /* 0x001b280e01007387 */ /* 0x0007e80000100a00 */
[----:B-1----:R-:W4:Y:S04]  /*ae7f0*/  LDL.LU R12, [R1+0x1f70] ;  /* 0x001f7000010c7983 */ /* 0x002f280000300800 */
[----:B------:R-:W-:Y:S04]  /*ae800*/  STL.64 [R1+0x1b30], R16 ;  /* 0x001b301001007387 */ /* 0x000fe80000100a00 */
[----:B------:R-:W-:Y:S05]  /*ae810*/  STL.64 [R1+0x1b38], R18 ;  /* 0x001b381201007387 */ /* 0x000fea0000100a00 */
[----:B------:R1:W-:Y:S04]  /*ae820*/  STL.64 [R1+0x1b40], R8 ;  /* 0x001b400801007387 */ /* 0x0003e80000100a00 */
[----:B------:R5:W-:Y:S04]  /*ae830*/  STL.64 [R1+0x1b48], R10 ;  /* 0x001b480a01007387 */ /* 0x000be80000100a00 */
[----:B------:R-:W4:Y:S04]  /*ae840*/  LDL.LU R13, [R1+0x1f74] ;  /* 0x001f7400010d7983 */ /* 0x000f280000300800 */
[----:B---3--:R-:W4:Y:S04]  /*ae850*/  LDL.LU R14, [R1+0x1f78] ;  /* 0x001f7800010e7983 */ /* 0x008f280000300800 */
[----:B------:R-:W4:Y:S04]  /*ae860*/  LDL.LU R15, [R1+0x1f7c] ;  /* 0x001f7c00010f7983 */ /* 0x000f280000300800 */
[----:B-1----:R-:W3:Y:S04]  /*ae870*/  LDL.LU R8, [R1+0x1f90] ;  /* 0x001f900001087983 */ /* 0x002ee80000300800 */
[----:B------:R-:W3:Y:S04]  /*ae880*/  LDL.LU R9, [R1+0x1f94] ;  /* 0x001f940001097983 */ /* 0x000ee80000300800 */
[----:B-----5:R-:W3:Y:S04]  /*ae890*/  LDL.LU R10, [R1+0x1f98] ;  /* 0x001f9800010a7983 */ /* 0x020ee80000300800 */
        /* <DEDUP_REMOVED lines=43> */
[----:B-1----:R-:W5:Y:S04]  /*aeb50*/  LDL.LU R76, [R1+0x1fd0] ;  /* 0x001fd000014c7983 */ /* 0x002f680000300800 */
[----:B------:R-:W5:Y:S04]  /*aeb60*/  LDL.LU R77, [R1+0x1fd4] ;  /* 0x001fd400014d7983 */ /* 0x000f680000300800 */
[----:B------:R-:W5:Y:S04]  /*aeb70*/  LDL.LU R78, [R1+0x1fd8] ;  /* 0x001fd800014e7983 */ /* 0x000f680000300800 */
[----:B------:R-:W5:Y:S01]  /*aeb80*/  LDL.LU R79, [R1+0x1fdc] ;  /* 0x001fdc00014f7983 */ /* 0x000f620000300800 */
[C---:B--2---:R-:W-:Y:S06]  /*aeb90*/  HMMA.1688.F32.TF32 R72, R4.reuse, R86, R72 ;  /* 0x000000560448723c */ /* 0x044fec0000081048 */
[C---:B------:R-:W-:Y:S06]  /*aeba0*/  HMMA.1688.F32.TF32 R40, R4.reuse, R90, R40 ;  /* 0x0000005a0428723c */ /* 0x040fec0000081028 */
[C---:B----4-:R-:W-:Y:S06]  /*aebb0*/  HMMA.1688.F32.TF32 R36, R4.reuse, R94, R36 ;  /* 0x0000005e0424723c */ /* 0x050fec0000081024 */
[C---:B---3--:R-:W-:Y:S06]  /*aebc0*/  HMMA.1688.F32.TF32 R8, R4.reuse, R98, R8 ;  /* 0x000000620408723c */ /* 0x048fec0000081008 */
[----:B-----5:R-:W-:Y:S06]  /*aebd0*/  HMMA.1688.F32.TF32 R76, R4, R82, R76 ;  /* 0x00000052044c723c */ /* 0x020fec000008104c */
        /* <DEDUP_REMOVED lines=40> */
[----:B------:R-:W-:Y:S04]  /*aee60*/  STL.64 [R1+0x1bf8], R10 ;  /* 0x001bf80a01007387 */ /* 0x000fe80000100a00 */
        /* <DEDUP_REMOVED lines=34> */
[----:B------:R-:W-:Y:S04]  /*af090*/  STL.64 [R1+0x7bc0], R118 ;  /* 0x007bc07601007387 */ /* 0x000fe80000100a00 */
[----:B------:R-:W-:Y:S04]  /*af0a0*/  STL.64 [R1+0x7bb8], R116 ;  /* 0x007bb87401007387 */ /* 0x000fe80000100a00 */
[----:B------:R-:W-:Y:S04]  /*af0b0*/  STL [R1+0x75dc], R249 ;  /* 0x0075dcf901007387 */ /* 0x000fe80000100800 */
[----:B------:R1:W-:Y:S04]  /*af0c0*/  STL [R1+0x75d8], R248 ;  /* 0x0075d8f801007387 */ /* 0x0003e80000100800 */
[----:B------:R-:W-:Y:S04]  /*af0d0*/  STL.64 [R1+0x7c20], R94 ;  /* 0x007c205e01007387 */ /* 0x000fe80000100a00 */
[----:B------:R-:W-:Y:S04]  /*af0e0*/  STL.64 [R1+0x7c18], R92 ;  /* 0x007c185c01007387 */ /* 0x000fe80000100a00 */
[----:B------:R-:W-:Y:S04]  /*af0f0*/  STL.64 [R1+0x7bb0], R122 ;  /* 0x007bb07a01007387 */ /* 0x000fe80000100a00 */
[----:B------:R-:W-:Y:S04]  /*af100*/  STL.64 [R1+0x7ba8], R120 ;  /* 0x007ba87801007387 */ /* 0x000fe80000100a00 */
[----:B------:R-:W-:Y:S04]  /*af110*/  LDS R8, [R92+UR10+0x43180] ;  /* 0x0431800a5c087984 */ /* 0x000fe80008000800 */
[----:B------:R-:W-:Y:S04]  /*af120*/  LDS R10, [R92+UR10+0x43980] ;  /* 0x0439800a5c0a7984 */ /* 0x000fe80008000800 */
[----:B------:R-:W-:Y:S04]  /*af130*/  LDS R9, [R93+UR10+0x43180] ;  /* 0x0431800a5d097984 */ /* 0x000fe80008000800 */
[----:B------:R-:W2:Y:S01]  /*af140*/  LDS R11, [R93+UR10+0x43980] ;  /* 0x0439800a5d0b7984 */ /* 0x000ea20008000800 */
[C---:B---3--:R-:W-:Y:S06]  /*af150*/  HMMA.1688.F32.TF32 R40, R4.reuse, R126, R40 ;  /* 0x0000007e0428723c */ /* 0x048fec0000081028 */
[C---:B----4-:R-:W-:Y:S06]  /*af160*/  HMMA.1688.F32.TF32 R72, R4.reuse, R122, R72 ;  /* 0x0000007a0448723c */ /* 0x050fec0000081048 */
[----:B-----5:R-:W-:-:S15]  /*af170*/  HMMA.1688.F32.TF32 R36, R4, R130, R36 ;  /* 0x000000820424723c */ /* 0x020fde0000081024 */
[----:B------:R-:W-:-:S02]  /*af180*/  NOP ;  /* 0x0000000000007918 */ /* 0x000fc40000000000 */
[----:B------:R-:W-:Y:S04]  /*af190*/  STL.64 [R1+0x1c00], R72 ;  /* 0x001c004801007387 */ /* 0x000fe80000100a00 */
[----:B------:R-:W-:Y:S04]  /*af1a0*/  STL.64 [R1+0x1c08], R74 ;  /* 0x001c084a01007387 */ /* 0x000fe80000100a00 */
[----:B------:R-:W-:Y:S04]  /*af1b0*/  STL.64 [R1+0x7ba0], R126 ;  /* 0x007ba07e01007387 */ /* 0x000fe80000100a00 */
[----:B------:R-:W-:Y:S04]  /*af1c0*/  STL.64 [R1+0x7b98], R124 ;  /* 0x007b987c01007387 */ /* 0x000fe80000100a00 */
[----:B------:R-:W-:Y:S04]  /*af1d0*/  STL.64 [R1+0x1c20], R40 ;  /* 0x001c202801007387 */ /* 0x000fe80000100a00 */
[----:B------:R-:W-:Y:S04]  /*af1e0*/  STL.64 [R1+0x1c28], R42 ;  /* 0x001c282a01007387 */ /* 0x000fe80000100a00 */
[----:B------:R3:W-:Y:S01]  /*af1f0*/  STL.64 [R1+0x1c30], R36 ;  /* 0x001c302401007387 */ /* 0x0007e20000100a00 */
[----:B-1----:R-:W-:Y:S01]  /*af200*/  IMAD.MOV.U32 R248, RZ, RZ, R39 ;  /* 0x000000fffff87224 */ /* 0x002fe200078e0027 */
[----:B------:R-:W-:Y:S01]  /*af210*/  MOV R249, R38 ;  /* 0x0000002600f97202 */ /* 0x000fe20000000f00 */
[C---:B--2---:R-:W-:Y:S06]  /*af220*/  HMMA.1688.F32.TF32 R12, R4.reuse, R138, R12 ;  /* 0x0000008a040c723c */ /* 0x044fec000008100c */
[C---:B---3--:R-:W-:Y:S01]  /*af230*/  HMMA.1688.F32.TF32 R36, R4.reuse, R134, R244 ;  /* 0x000000860424723c */ /* 0x048fe200000810f4 */
[----:B------:R-:W-:Y:S04]  /*af240*/  STL.64 [R1+0x7b90], R130 ;  /* 0x007b908201007387 */ /* 0x000fe80000100a00 */
[----:B------:R-:W-:Y:S04]  /*af250*/  STL.64 [R1+0x7b88], R128 ;  /* 0x007b888001007387 */ /* 0x000fe80000100a00 */
[----:B------:R1:W-:Y:S04]  /*af260*/  STL [R1+0x75e4], R249 ;  /* 0x0075e4f901007387 */ /* 0x0003e80000100800 */
[----:B------:R2:W-:Y:S04]  /*af270*/  STL [R1+0x75e0], R248 ;  /* 0x0075e0f801007387 */ /* 0x0005e80000100800 */
[----:B------:R-:W-:Y:S04]  /*af280*/  STL.64 [R1+0x7b80], R134 ;  /* 0x007b808601007387 */ /* 0x000fe80000100a00 */
[----:B------:R-:W-:Y:S01]  /*af290*/  STL.64 [R1+0x7b78], R132 ;  /* 0x007b788401007387 */ /* 0x000fe20000100a00 */
[----:B------:R-:W-:Y:S01]  /*af2a0*/  HMMA.1688.F32.TF32 R16, R4, R142, R16 ;  /* 0x0000008e0410723c */ /* 0x000fe20000081010 */
[----:B-1----:R-:W-:-:S02]  /*af2b0*/  IMAD.MOV.U32 R249, RZ, RZ, R12 ;  /* 0x000000fffff97224 */ /* 0x002fc400078e000c */
[----:B--2---:R-:W-:Y:S01]  /*af2c0*/  IMAD.MOV.U32 R248, RZ, RZ, R13 ;  /* 0x000000fffff87224 */ /* 0x004fe200078e000d */
[----:B------:R-:W-:Y:S04]  /*af2d0*/  STL.64 [R1+0x1c40], R36 ;  /* 0x001c402401007387 */ /* 0x000fe80000100a00 */
[----:B------:R-:W-:Y:S04]  /*af2e0*/  STL.64 [R1+0x1c48], R38 ;  /* 0x001c482601007387 */ /* 0x000fe80000100a00 */
[----:B------:R1:W-:Y:S02]  /*af2f0*/  STL.64 [R1+0x1c68], R14 ;  /* 0x001c680e01007387 */ /* 0x0003e40000100a00 */
[----:B-1----:R-:W-:Y:S02]  /*af300*/  HMMA.1688.F32.TF32 R12, R4, R146, R24 ;  /* 0x00000092040c723c */ /* 0x002fe40000081018 */
[----:B------:R-:W-:Y:S04]  /*af310*/  STL.64 [R1+0x7b70], R138 ;  /* 0x007b708a01007387 */ /* 0x000fe80000100a00 */
[----:B------:R-:W-:Y:S04]  /*af320*/  STL.64 [R1+0x7b68], R136 ;  /* 0x007b688801007387 */ /* 0x000fe80000100a00 */
[----:B------:R1:W-:Y:S04]  /*af330*/  STL [R1+0x75ec], R249 ;  /* 0x0075ecf901007387 */ /* 0x0003e80000100800 */
[----:B------:R2:W-:Y:S04]  /*af340*/  STL [R1+0x75e8], R248 ;  /* 0x0075e8f801007387 */ /* 0x0005e80000100800 */
[----:B------:R-:W-:Y:S04]  /*af350*/  STL.64 [R1+0x1c70], R16 ;  /* 0x001c701001007387 */ /* 0x000fe80000100a00 */
[----:B------:R-:W-:Y:S04]  /*af360*/  STL.64 [R1+0x1c78], R18 ;  /* 0x001c781201007387 */ /* 0x000fe80000100a00 */
[----:B------:R3:W-:Y:S01]  /*af370*/  STL.64 [R1+0x1c80], R12 ;  /* 0x001c800c01007387 */ /* 0x0007e20000100a00 */
[----:B-1----:R-:W-:-:S02]  /*af380*/  IMAD.MOV.U32 R249, RZ, RZ, R14 ;  /* 0x000000fffff97224 */ /* 0x002fc400078e000e */
[----:B--2---:R-:W-:Y:S02]  /*af390*/  IMAD.MOV.U32 R248, RZ, RZ, R15 ;  /* 0x000000fffff87224 */ /* 0x004fe400078e000f */
[----:B---3--:R-:W-:Y:S01]  /*af3a0*/  HMMA.1688.F32.TF32 R12, R4, R150, R32 ;  /* 0x00000096040c723c */ /* 0x008fe20000081020 */
[----:B------:R-:W-:Y:S04]  /*af3b0*/  STL [R1+0x75f4], R249 ;  /* 0x0075f4f901007387 */ /* 0x000fe80000100800 */
[----:B------:R-:W-:Y:S04]  /*af3c0*/  STL [R1+0x75f0], R248 ;  /* 0x0075f0f801007387 */ /* 0x000fe80000100800 */
[----:B------:R-:W2:-:S14]  /*af3d0*/  LDL.LU R24, [R1+0x1e30] ;  /* 0x001e300001187983 */ /* 0x000e9c0000300800 */
        /* <DEDUP_REMOVED lines=78> */
[----:B---3--:R-:W-:-:S15]  /*af8c0*/  HMMA.1688.F32.TF32 R116, R4, R158, R116 ;  /* 0x0000009e0474723c */ /* 0x008fde0000081074 */
[----:B------:R-:W-:-:S02]  /*af8d0*/  NOP ;  /* 0x0000000000007918 */ /* 0x000fc40000000000 */
[----:B------:R2:W-:Y:S01]  /*af8e0*/  STL.64 [R1+0x1ca8], R94 ;  /* 0x001ca85e01007387 */ /* 0x0005e20000100a00 */
[----:B------:R-:W-:Y:S01]  /*af8f0*/  IMAD.MOV.U32 R249, RZ, RZ, R92 ;  /* 0x000000fffff97224 */ /* 0x000fe200078e005c */
[----:B------:R-:W-:Y:S02]  /*af900*/  MOV R248, R93 ;  /* 0x0000005d00f87202 */ /* 0x000fe40000000f00 */
[----:B--2---:R-:W-:Y:S02]  /*af910*/  HMMA.1688.F32.TF32 R92, R4, R162, R112 ;  /* 0x000000a2045c723c */ /* 0x004fe40000081070 */
[----:B------:R1:W-:Y:S04]  /*af920*/  STL [R1+0x75fc], R249 ;  /* 0x0075fcf901007387 */ /* 0x0003e80000100800 */
[----:B------:R2:W-:Y:S04]  /*af930*/  STL [R1+0x75f8], R248 ;  /* 0x0075f8f801007387 */ /* 0x0005e80000100800 */
[----:B------:R-:W-:Y:S04]  /*af940*/  STL.64 [R1+0x1cb0], R116 ;  /* 0x001cb07401007387 */ /* 0x000fe80000100a00 */
[----:B------:R-:W-:Y:S09]  /*af950*/  STL.64 [R1+0x1cb8], R118 ;  /* 0x001cb87601007387 */ /* 0x000ff20000100a00 */
[----:B------:R4:W-:Y:S01]  /*af960*/  STL.64 [R1+0x1cc0], R92 ;  /* 0x001cc05c01007387 */ /* 0x0009e20000100a00 */
[----:B-1----:R-:W-:-:S02]  /*af970*/  IMAD.MOV.U32 R249, RZ, RZ, R94 ;  /* 0x000000fffff97224 */ /* 0x002fc400078e005e */
[----:B--2---:R-:W-:Y:S02]  /*af980*/  IMAD.MOV.U32 R248, RZ, RZ, R95 ;  /* 0x000000fffff87224 */ /* 0x004fe400078e005f */
[C---:B----4-:R-:W-:Y:S06]  /*af990*/  HMMA.1688.F32.TF32 R92, R4.reuse, R166, R108 ;  /* 0x000000a6045c723c */ /* 0x050fec000008106c */
        /* <DEDUP_REMOVED lines=8> */
[----:B------:R1:W-:Y:S02]  /*afa20*/  STL.64 [R1+0x1cd8], R94 ;  /* 0x001cd85e01007387 */ /* 0x0003e40000100a00 */
[C---:B-1----:R-:W-:Y:S06]  /*afa30*/  HMMA.1688.F32.TF32 R92, R4.reuse, R178, R96 ;  /* 0x000000b2045c723c */ /* 0x042fec0000081060 */
        /* <DEDUP_REMOVED lines=25> */
[C---:B-1----:R-:W-:Y:S01]  /*afbd0*/  HMMA.1688.F32.TF32 R40, R4.reuse, R210, R244 ;  /* 0x000000d20428723c */ /* 0x042fe200000810f4 */
[----:B------:R-:W-:Y:S04]  /*afbe0*/  STL.64 [R1+0x7b20], R206 ;  /* 0x007b20ce01007387 */ /* 0x000fe80000100a00 */
[----:B------:R-:W-:Y:S04]  /*afbf0*/  STL.64 [R1+0x7b18], R204 ;  /* 0x007b18cc01007387 */ /* 0x000fe80000100a00 */
[----:B------:R-:W-:Y:S04]  /*afc00*/  STL.64 [R1+0x1dc0], R36 ;  /* 0x001dc02401007387 */ /* 0x000fe80000100a00 */
[----:B------:R1:W-:Y:S02]  /*afc10*/  STL.64 [R1+0x1dc8], R38 ;  /* 0x001dc82601007387 */ /* 0x0003e40000100a00 */
[C---:B-1----:R-:W-:Y:S06]  /*afc20*/  HMMA.1688.F32.TF32 R36, R4.reuse, R218, R16 ;  /* 0x000000da0424723c */ /* 0x042fec0000081010 */
[C---:B------:R-:W-:Y:S02]  /*afc30*/  HMMA.1688.F32.TF32 R16, R4.reuse, R222, R24 ;  /* 0x000000de0410723c */ /* 0x040fe40000081018 */
[----:B------:R-:W-:Y:S04]  /*afc40*/  STL.64 [R1+0x1de0], R40 ;  /* 0x001de02801007387 */ /* 0x000fe80000100a00 */
[----:B------:R-:W-:Y:S04]  /*afc50*/  STL.64 [R1+0x1de8], R42 ;  /* 0x001de82a01007387 */ /* 0x000fe80000100a00 */
[----:B------:R-:W-:Y:S04]  /*afc60*/  STL.64 [R1+0x1df0], R12 ;  /* 0x001df00c01007387 */ /* 0x000fe80000100a00 */
[----:B------:R1:W-:Y:S02]  /*afc70*/  STL.64 [R1+0x1df8], R14 ;  /* 0x001df80e01007387 */ /* 0x0003e40000100a00 */
[----:B-1----:R-:W-:Y:S02]  /*afc80*/  HMMA.1688.F32.TF32 R12, R4, R226, R32 ;  /* 0x000000e2040c723c */ /* 0x002fe40000081020 */
[----:B------:R-:W-:Y:S04]  /*afc90*/  STL.64 [R1+0x1e10], R36 ;  /* 0x001e102401007387 */ /* 0x000fe80000100a00 */
[----:B------:R-:W-:Y:S04]  /*afca0*/  STL.64 [R1+0x1e18], R38 ;  /* 0x001e182601007387 */ /* 0x000fe80000100a00 */
[----:B------:R-:W2:Y:S04]  /*afcb0*/  LDL.LU R32, [R1+0x1990] ;  /* 0x0019900001207983 */ /* 0x000ea80000300800 */
[----:B------:R1:W-:Y:S04]  /*afcc0*/  STL.64 [R1+0x1e30], R16 ;  /* 0x001e301001007387 */ /* 0x0003e80000100a00 */
[----:B------:R3:W-:Y:S05]  /*afcd0*/  STL.64 [R1+0x1e38], R18 ;  /* 0x001e381201007387 */ /* 0x0007ea0000100a00 */
        /* <DEDUP_REMOVED lines=59> */
[----:B------:R-:W5:Y:S04]  /*b0090*/  LDL.LU R240, [R1+0x1d70] ;  /* 0x001d700001f07983 */ /* 0x000f680000300800 */
[----:B------:R-:W5:Y:S04]  /*b00a0*/  LDL.LU R241, [R1+0x1d74] ;  /* 0x001d740001f17983 */ /* 0x000f680000300800 */
[----:B------:R-:W5:Y:S01]  /*b00b0*/  LDL.LU R242, [R1+0x1d78] ;  /* 0x001d780001f27983 */ /* 0x000f620000300800 */
[----:B------:R-:W-:-:S03]  /*b00c0*/  IMAD.MOV.U32 R119, RZ, RZ, R232 ;  /* 0x000000ffff777224 */ /* 0x000fc600078e00e8 */
[----:B------:R-:W5:Y:S01]  /*b00d0*/  LDL.LU R243, [R1+0x1d7c] ;  /* 0x001d7c0001f37983 */ /* 0x000f620000300800 */
[----:B------:R-:W-:-:S03]  /*b00e0*/  IMAD.MOV.U32 R118, RZ, RZ, R233 ;  /* 0x000000ffff767224 */ /* 0x000fc600078e00e9 */
[----:B------:R-:W4:Y:S01]  /*b00f0*/  LDL.LU R232, [R1+0x1e00] ;  /* 0x001e000001e87983 */ /* 0x000f220000300800 */
[----:B------:R-:W-:-:S03]  /*b0100*/  IMAD.MOV.U32 R111, RZ, RZ, R234 ;  /* 0x000000ffff6f7224 */ /* 0x000fc600078e00ea */
[----:B------:R-:W4:Y:S01]  /*b0110*/  LDL.LU R233, [R1+0x1e04] ;  /* 0x001e040001e97983 */ /* 0x000f220000300800 */
[----:B------:R-:W-:-:S03]  /*b0120*/  IMAD.MOV.U32 R110, RZ, RZ, R235 ;  /* 0x000000ffff6e7224 */ /* 0x000fc600078e00eb */
[----:B------:R-:W4:Y:S04]  /*b0130*/  LDL.LU R234, [R1+0x1e08] ;  /* 0x001e080001ea7983 */ /* 0x000f280000300800 */
[----:B------:R-:W4:Y:S01]  /*b0140*/  LDL.LU R235, [R1+0x1e0c] ;  /* 0x001e0c0001eb7983 */ /* 0x000f220000300800 */
[----:B------:R-:W-:Y:S01]  /*b0150*/  IMAD.MOV.U32 R103, RZ, RZ, R236 ;  /* 0x000000ffff677224 */ /* 0x000fe200078e00ec */
[----:B------:R-:W-:Y:S02]  /*b0160*/  MOV R102, R237 ;  /* 0x000000ed00667202 */ /* 0x000fe40000000f00 */
[----:B------:R-:W2:Y:S01]  /*b0170*/  LDL.LU R236, [R1+0x1d90] ;  /* 0x001d900001ec7983 */ /* 0x000ea20000300800 */
        /* <DEDUP_REMOVED lines=20> */
[----:B------:R-:W-:-:S03]  /*b02c0*/  IMAD.MOV.U32 R131, RZ, RZ, R28 ;  /* 0x000000ffff837224 */ /* 0x000fc600078e001c */
[----:B------:R-:W3:Y:S01]  /*b02d0*/  LDL.LU R79, [R1+0x2f3c] ;  /* 0x002f3c00014f7983 */ /* 0x000ee20000300800 */
[----:B------:R-:W-:-:S03]  /*b02e0*/  IMAD.MOV.U32 R130, RZ, RZ, R29 ;  /* 0x000000ffff827224 */ /* 0x000fc600078e001d */
[----:B------:R-:W3:Y:S01]  /*b02f0*/  LDL.LU R28, [R1+0x1a40] ;  /* 0x001a4000011c7983 */ /* 0x000ee20000300800 */
[----:B------:R-:W-:-:S03]  /*b0300*/  MOV R123, R30 ;  /* 0x0000001e007b7202 */ /* 0x000fc60000000f00 */
[----:B------:R-:W3:Y:S01]  /*b0310*/  LDL.LU R29, [R1+0x1a44] ;  /* 0x001a4400011d7983 */ /* 0x000ee20000300800 */
[----:B------:R-:W-:-:S03]  /*b0320*/  IMAD.MOV.U32 R122, RZ, RZ, R31 ;  /* 0x000000ffff7a7224 */ /* 0x000fc600078e001f */
        /* <DEDUP_REMOVED lines=10> */
[----:B------:R1:W-:Y:S04]  /*b03d0*/  STL.64 [R1+0x7ae0], R226 ;  /* 0x007ae0e201007387 */ /* 0x0003e80000100a00 */
[----:B------:R-:W-:Y:S01]  /*b03e0*/  STL.64 [R1+0x7ad8], R224 ;  /* 0x007ad8e001007387 */ /* 0x000fe20000100a00 */
[----:B-1----:R-:W-:Y:S01]  /*b03f0*/  MOV R226, R185 ;  /* 0x000000b900e27202 */ /* 0x002fe20000000f00 */
[----:B------:R-:W-:-:S02]  /*b0400*/  IMAD.MOV.U32 R227, RZ, RZ, R3 ;  /* 0x000000ffffe37224 */ /* 0x000fc400078e0003 */
[----:B------:R-:W3:Y:S04]  /*b0410*/  LDL.LU R185, [R1+0x7cd4] ;  /* 0x007cd40001b97983 */ /* 0x000ee80000300800 */
[----:B------:R-:W3:Y:S01]  /*b0420*/  LDL.LU R3, [R1+0x7cd0] ;  /* 0x007cd00001037983 */ /* 0x000ee20000300800 */
[----:B----4-:R-:W-:-:S15]  /*b0430*/  HMMA.1688.F32.TF32 R232, R4, R230, R232 ;  /* 0x000000e604e8723c */ /* 0x010fde00000810e8 */
[----:B------:R-:W-:-:S08]  /*b0440*/  NOP ;  /* 0x0000000000007918 */ /* 0x000fd00000000000 */
[----:B------:R-:W-:Y:S04]  /*b0450*/  STL.64 [R1+0x1e60], R232 ;  /* 0x001e60e801007387 */ /* 0x000fe80000100a00 */
[----:B------:R1:W-:Y:S04]  /*b0460*/  STL.64 [R1+0x1e68], R234 ;  /* 0x001e68ea01007387 */ /* 0x0003e80000100a00 */
[----:B-1----:R-:W2:Y:S04]  /*b0470*/  LDL.LU.64 R234, [R1+0x7cc8] ;  /* 0x007cc80001ea7983 */ /* 0x002ea80000300a00 */
[----:B------:R-:W4:Y:S04]  /*b0480*/  LDL.LU.64 R232, [R1+0x7cc0] ;  /* 0x007cc00001e87983 */ /* 0x000f280000300a00 */
[----:B------:R-:W-:Y:S04]  /*b0490*/  STL.64 [R1+0x7ad0], R230 ;  /* 0x007ad0e601007387 */ /* 0x000fe80000100a00 */
[----:B------:R-:W-:Y:S01]  /*b04a0*/  STL [R1+0x7ac8], R228 ;  /* 0x007ac8e401007387 */ /* 0x000fe20000100800 */
        /* <DEDUP_REMOVED lines=11> */
[----:B------:R-:W5:Y:S01]  /*b0560*/  LDL.LU.64 R240, [R1+0x7ca0] ;  /* 0x007ca00001f07983 */ /* 0x000f620000300a00 */
[----:B---3--:R-:W-:-:S15]  /*b0570*/  HMMA.1688.F32.TF32 R244, R4, R242, R244 ;  /* 0x000000f204f4723c */ /* 0x008fde00000810f4 */
[----:B------:R-:W-:-:S08]  /*b0580*/  NOP ;  /* 0x0000000000007918 */ /* 0x000fd00000000000 */
[----:B------:R-:W-:Y:S04]  /*b0590*/  STL.64 [R1+0x1ec0], R244 ;  /* 0x001ec0f401007387 */ /* 0x000fe80000100a00 */
[----:B------:R1:W-:Y:S04]  /*b05a0*/  STL.64 [R1+0x1ec8], R246 ;  /* 0x001ec8f601007387 */ /* 0x0003e80000100a00 */
[----:B-1----:R-:W3:Y:S02]  /*b05b0*/  LDL.LU.64 R246, [R1+0x7c98] ;  /* 0x007c980001f67983 */ /* 0x002ee40000300a00 */
[C---:B---3--:R-:W-:Y:S06]  /*b05c0*/  HMMA.1688.F32.TF32 R40, R4.reuse, R246, R40 ;  /* 0x000000f60428723c */ /* 0x048fec0000081028 */
[----:B------:R-:W-:-:S15]  /*b05d0*/  HMMA.1688.F32.TF32 R4, R4, R250, R36 ;  /* 0x000000fa0404723c */ /* 0x000fde0000081024 */
[----:B------:R-:W-:-:S02]  /*b05e0*/  NOP ;  /* 0x0000000000007918 */ /* 0x000fc40000000000 */
[----:B------:R-:W-:Y:S04]  /*b05f0*/  STL.64 [R1+0x1ed0], R40 ;  /* 0x001ed02801007387 */ /* 0x000fe80000100a00 */
[----:B------:R1:W-:Y:S03]  /*b0600*/  STL.64 [R1+0x1ed8], R42 ;  /* 0x001ed82a01007387 */ /* 0x0003e60000100a00 */
[----:B------:R-:W-:Y:S02]  /*b0610*/  IMAD.MOV.U32 R244, RZ, RZ, R4 ;  /* 0x000000fffff47224 */ /* 0x000fe400078e0004 */
[----:B------:R-:W-:Y:S01]  /*b0620*/  IMAD.MOV.U32 R245, RZ, RZ, R5 ;  /* 0x000000fffff57224 */ /* 0x000fe200078e0005 */
[----:B-1----:R-:W3:Y:S04]  /*b0630*/  LDL.LU.64 R42, [R1+0x7c90] ;  /* 0x007c9000012a7983 */ /* 0x002ee80000300a00 */
[----:B------:R-:W4:Y:S04]  /*b0640*/  LDL.LU.64 R40, [R1+0x7c88] ;  /* 0x007c880001287983 */ /* 0x000f280000300a00 */
[----:B------:R-:W2:Y:S04]  /*b0650*/  LDL.LU.64 R38, [R1+0x7c80] ;  /* 0x007c800001267983 */ /* 0x000ea80000300a00 */
[----:B------:R-:W5:Y:S04]  /*b0660*/  LDL.LU.64 R36, [R1+0x7c78] ;  /* 0x007c780001247983 */ /* 0x000f680000300a00 */
[----:B------:R1:W-:Y:S04]  /*b0670*/  STL.64 [R1+0x1eb8], R6 ;  /* 0x001eb80601007387 */ /* 0x0003e80000100a00 */
[----:B------:R-:W3:Y:S04]  /*b0680*/  LDL.LU R4, [R1+0x2ff0] ;  /* 0x002ff00001047983 */ /* 0x000ee80000300800 */
[----:B------:R-:W3:Y:S04]  /*b0690*/  LDL.LU R5, [R1+0x2ff4] ;  /* 0x002ff40001057983 */ /* 0x000ee80000300800 */
[----:B-1----:R-:W3:Y:S04]  /*b06a0*/  LDL.LU R6, [R1+0x2ff8] ;  /* 0x002ff80001067983 */ /* 0x002ee80000300800 */
[----:B------:R-:W3:Y:S01]  /*b06b0*/  LDL.LU R7, [R1+0x2ffc] ;  /* 0x002ffc0001077983 */ /* 0x000ee20000300800 */
[C---:B------:R-:W-:Y:S06]  /*b06c0*/  HMMA.1688.F32.TF32 R136, R8.reuse, R138, R196 ;  /* 0x0000008a0888723c */ /* 0x040fec00000810c4 */
[C---:B------:R-:W-:Y:S06]  /*b06d0*/  HMMA.1688.F32.TF32 R128, R8.reuse, R130, R132 ;  /* 0x000000820880723c */ /* 0x040fec0000081084 */
[C---:B------:R-:W-:Y:S06]  /*b06e0*/  HMMA.1688.F32.TF32 R116, R8.reuse, R118, R92 ;  /* 0x000000760874723c */ /* 0x040fec000008105c */
[C---:B------:R-:W-:Y:S06]  /*b06f0*/  HMMA.1688.F32.TF32 R92, R8.reuse, R110, R112 ;  /* 0x0000006e085c723c */ /* 0x040fec0000081070 */
[C---:B------:R-:W-:Y:S06]  /*b0700*/  HMMA.1688.F32.TF32 R88, R8.reuse, R90, R96 ;  /* 0x0000005a0858723c */ /* 0x040fec0000081060 */
[C---:B------:R-:W-:Y:S06]  /*b0710*/  HMMA.1688.F32.TF32 R80, R8.reuse, R82, R84 ;  /* 0x000000520850723c */ /* 0x040fec0000081054 */
[C---:B------:R-:W-:Y:S06]  /*b0720*/  HMMA.1688.F32.TF32 R12, R8.reuse, R50, R12 ;  /* 0x00000032080c723c */ /* 0x040fec000008100c */
[C---:B---3--:R-:W-:Y:S06]  /*b0730*/  HMMA.1688.F32.TF32 R224, R8.reuse, R226, R4 ;  /* 0x000000e208e0723c */ /* 0x048fec0000081004 */
[----:B------:R-:W-:-:S15]  /*b0740*/  HMMA.1688.F32.TF32 R4, R8, R202, R204 ;  /* 0x000000ca0804723c */ /* 0x000fde00000810cc */
[----:B------:R-:W-:-:S02]  /*b0750*/  NOP ;  /* 0x0000000000007918 */ /* 0x000fc40000000000 */
        /* <DEDUP_REMOVED lines=18> */
[C---:B--2---:R-:W-:Y:S02]  /*b0880*/  HMMA.1688.F32.TF32 R4, R8.reuse, R38, R76 ;  /* 0x000000260804723c */ /* 0x044fe4000008104c */
[----:B------:R-:W-:Y:S04]  /*b0890*/  STL.64 [R1+0x20a0], R88 ;  /* 0x0020a05801007387 */ /* 0x000fe80000100a00 */
[----:B------:R-:W-:Y:S04]  /*b08a0*/  STL.64 [R1+0x20a8], R90 ;  /* 0x0020a85a01007387 */ /* 0x000fe80000100a00 */
[----:B-----5:R1:W-:Y:S04]  /*b08b0*/  STL.64 [R1+0x7aa0], R36 ;  /* 0x007aa02401007387 */ /* 0x0203e80000100a00 */
[----:B------:R-:W-:Y:S04]  /*b08c0*/  STL.64 [R1+0x2090], R80 ;  /* 0x0020905001007387 */ /* 0x000fe80000100a00 */
[----:B------:R-:W-:Y:S01]  /*b08d0*/  STL.64 [R1+0x2098], R82 ;  /* 0x0020985201007387 */ /* 0x000fe20000100a00 */
[C---:B-1----:R-:W-:Y:S04]  /*b08e0*/  HMMA.1688.F32.TF32 R36, R8.reuse, R42, R72 ;  /* 0x0000002a0824723c */ /* 0x042fe80000081048 */
[----:B------:R-:W-:Y:S04]  /*b08f0*/  STL.64 [R1+0x2080], R4 ;  /* 0x0020800401007387 */ /* 0x000fe80000100a00 */
[----:B------:R1:W-:Y:S02]  /*b0900*/  STL.64 [R1+0x2088], R6 ;  /* 0x0020880601007387 */ /* 0x0003e40000100a00 */
[C---:B-1----:R-:W-:Y:S02]  /*b0910*/  HMMA.1688.F32.TF32 R4, R8.reuse, R46, R28 ;  /* 0x0000002e0804723c */ /* 0x042fe4000008101c */
[----:B----4-:R-:W-:Y:S11]  /*b0920*/  STL.64 [R1+0x7ab8], R40 ;  /* 0x007ab82801007387 */ /* 0x010ff60000100a00 */
[----:B------:R-:W-:Y:S04]  /*b0930*/  STL.64 [R1+0x2070], R36 ;  /* 0x0020702401007387 */ /* 0x000fe80000100a00 */
[----:B------:R-:W-:Y:S04]  /*b0940*/  STL.64 [R1+0x2078], R38 ;  /* 0x0020782601007387 */ /* 0x000fe80000100a00 */
[----:B------:R-:W-:Y:S04]  /*b0950*/  STL.64 [R1+0x7ac0], R44 ;  /* 0x007ac02c01007387 */ /* 0x000fe80000100a00 */
        /* <DEDUP_REMOVED lines=156> */
[----:B-1----:R-:W5:Y:S04]  /*b1320*/  LDL.LU.64 R82, [R1+0x7c50] ;  /* 0x007c500001527983 */ /* 0x002f680000300a00 */
[----:B------:R-:W4:Y:S01]  /*b1330*/  LDL.LU.64 R80, [R1+0x7c48] ;  /* 0x007c480001507983 */ /* 0x000f220000300a00 */
        /* <DEDUP_REMOVED lines=93> */
[C---:B------:R-:W-:Y:S05]  /*b1910*/  HMMA.1688.F32.TF32 R4, R8.reuse, R154, R224 ;  /* 0x0000009a0804723c */ /* 0x040fea00000810e0 */
        /* <DEDUP_REMOVED lines=26> */
[----:B-1----:R-:W-:Y:S02]  /*b1ac0*/  HMMA.1688.F32.TF32 R4, R8, R190, R32 ;  /* 0x000000be0804723c */ /* 0x002fe40000081020 */
[----:B------:R-:W-:Y:S04]  /*b1ad0*/  STL.64 [R1+0x1d40], R16 ;  /* 0x001d401001007387 */ /* 0x000fe80000100a00 */
[----:B------:R-:W-:Y:S04]  /*b1ae0*/  STL.64 [R1+0x1d48], R18 ;  /* 0x001d481201007387 */ /* 0x000fe80000100a00 */
[----:B------:R-:W4:Y:S04]  /*b1af0*/  LDL.LU R24, [R1+0x1320] ;  /* 0x0013200001187983 */ /* 0x000f280000300800 */
[----:B------:R-:W-:Y:S04]  /*b1b00*/  STL.64 [R1+0x1d20], R12 ;  /* 0x001d200c01007387 */ /* 0x000fe80000100a00 */
[----:B------:R-:W-:Y:S01]  /*b1b10*/  STL.64 [R1+0x1d28], R14 ;  /* 0x001d280e01007387 */ /* 0x000fe20000100a00 */
[----:B------:R-:W-:-:S02]  /*b1b20*/  IMAD.MOV.U32 R25, RZ, RZ, R3 ;  /* 0x000000ffff197224 */ /* 0x000fc400078e0003 */
[----:B------:R-:W-:Y:S02]  /*b1b30*/  IMAD.MOV.U32 R26, RZ, RZ, R185 ;  /* 0x000000ffff1a7224 */ /* 0x000fe400078e00b9 */
[----:B------:R-:W-:Y:S01]  /*b1b40*/  IMAD.MOV.U32 R27, RZ, RZ, R184 ;  /* 0x000000ffff1b7224 */ /* 0x000fe200078e00b8 */
[----:B------:R-:W-:Y:S04]  /*b1b50*/  LDS R12, [R252+UR10+0x44000] ;  /* 0x0440000afc0c7984 */ /* 0x000fe80008000800 */
[----:B------:R-:W-:Y:S04]  /*b1b60*/  LDS R14, [R252+UR10+0x44800] ;  /* 0x0448000afc0e7984 */ /* 0x000fe80008000800 */
[----:B------:R-:W-:Y:S04]  /*b1b70*/  LDS R13, [R2+UR10+0x44000] ;  /* 0x0440000a020d7984 */ /* 0x000fe80008000800 */
[----:B------:R-:W-:Y:S04]  /*b1b80*/  LDS R15, [R2+UR10+0x44800] ;  /* 0x0448000a020f7984 */ /* 0x000fe80008000800 */
[----:B------:R-:W-:Y:S04]  /*b1b90*/  STL.64 [R1+0x1c50], R4 ;  /* 0x001c500401007387 */ /* 0x000fe80000100a00 */
[----:B------:R-:W-:Y:S04]  /*b1ba0*/  STL.64 [R1+0x1c58], R6 ;  /* 0x001c580601007387 */ /* 0x000fe80000100a00 */
[----:B------:R-:W5:Y:S04]  /*b1bb0*/  LDL.LU R3, [R1+0x7b60] ;  /* 0x007b600001037983 */ /* 0x000f680000300800 */
[----:B------:R-:W2:Y:S04]  /*b1bc0*/  LDL.LU R185, [R1+0x7b5c] ;  /* 0x007b5c0001b97983 */ /* 0x000ea80000300800 */
[----:B------:R-:W3:Y:S04]  /*b1bd0*/  LDL.LU R184, [R1+0x7b58] ;  /* 0x007b580001b87983 */ /* 0x000ee80000300800 */
[----:B------:R-:W4:Y:S04]  /*b1be0*/  LDL.LU R28, [R1+0x1340] ;  /* 0x00134000011c7983 */ /* 0x000f280000300800 */
[----:B------:R-:W4:Y:S04]  /*b1bf0*/  LDL.LU R29, [R1+0x1344] ;  /* 0x00134400011d7983 */ /* 0x000f280000300800 */
[----:B------:R-:W4:Y:S04]  /*b1c00*/  LDL.LU R30, [R1+0x1348] ;  /* 0x00134800011e7983 */ /* 0x000f280000300800 */
[----:B------:R-:W4:Y:S04]  /*b1c10*/  LDL.LU R31, [R1+0x134c] ;  /* 0x00134c00011f7983 */ /* 0x000f280000300800 */
[----:B------:R-:W4:Y:S01]  /*b1c20*/  LDL.LU R224, [R1+0x1360] ;  /* 0x0013600001e07983 */ /* 0x000f220000300800 */
[----:B-----5:R-:W-:-:S02]  /*b1c30*/  IMAD.MOV.U32 R227, RZ, RZ, R3 ;  /* 0x000000ffffe37224 */ /* 0x020fc400078e0003 */
[----:B--2---:R-:W-:Y:S01]  /*b1c40*/  IMAD.MOV.U32 R226, RZ, RZ, R185 ;  /* 0x000000ffffe27224 */ /* 0x004fe200078e00b9 */
[----:B---3--:R-:W-:Y:S02]  /*b1c50*/  MOV R225, R184 ;  /* 0x000000b800e17202 */ /* 0x008fe40000000f00 */
[----:B------:R-:W2:Y:S04]  /*b1c60*/  LDL.LU R184, [R1+0x7b54] ;  /* 0x007b540001b87983 */ /* 0x000ea80000300800 */
[----:B------:R-:W3:Y:S04]  /*b1c70*/  LDL.LU R185, [R1+0x7b50] ;  /* 0x007b500001b97983 */ /* 0x000ee80000300800 */
        /* <DEDUP_REMOVED lines=13> */
[----:B-----5:R-:W-:-:S03]  /*b1d50*/  IMAD.MOV.U32 R204, RZ, RZ, R3 ;  /* 0x000000ffffcc7224 */ /* 0x020fc600078e0003 */
[----:B------:R-:W5:Y:S04]  /*b1d60*/  LDL.LU R3, [R1+0x7b48] ;  /* 0x007b480001037983 */ /* 0x000f680000300800 */
[----:B------:R-:W5:Y:S04]  /*b1d70*/  LDL.LU R205, [R1+0x13f4] ;  /* 0x0013f40001cd7983 */ /* 0x000f680000300800 */
[----:B------:R-:W-:Y:S01]  /*b1d80*/  STL [R1+0x7a70], R252 ;  /* 0x007a70fc01007387 */ /* 0x000fe20000100800 */
[----:B---3--:R-:W-:Y:S02]  /*b1d90*/  IMAD.MOV.U32 R206, RZ, RZ, R185 ;  /* 0x000000ffffce7224 */ /* 0x008fe400078e00b9 */
[----:B--2---:R-:W-:Y:S01]  /*b1da0*/  IMAD.MOV.U32 R207, RZ, RZ, R184 ;  /* 0x000000ffffcf7224 */ /* 0x004fe200078e00b8 */
[----:B------:R-:W-:Y:S01]  /*b1db0*/  STL [R1+0x7a74], R2 ;  /* 0x007a740201007387 */ /* 0x000fe20000100800 */
[C---:B----4-:R-:W-:Y:S03]  /*b1dc0*/  HMMA.1688.F32.TF32 R196, R8.reuse, R194, R196 ;  /* 0x000000c208c4723c */ /* 0x050fe600000810c4 */
[----:B-----5:R-:W1:Y:S04]  /*b1dd0*/  LDSM.16.M88.4 R44, [R3+UR11+0x80] ;  /* 0x0000800b032c783b */ /* 0x020e680008000200 */
[----:B------:R-:W2:Y:S04]  /*b1de0*/  LDSM.16.M88.4 R40, [R3+UR11+0x880] ;  /* 0x0008800b0328783b */ /* 0x000ea80008000200 */
[----:B------:R-:W3:Y:S04]  /*b1df0*/  LDSM.16.M88.4 R4, [R3+UR11+0x2080] ;  /* 0x0020800b0304783b */ /* 0x000ee80008000200 */
[----:B------:R-:W4:Y:S04]  /*b1e00*/  LDSM.16.M88.4 R32, [R3+UR11+0x1080] ;  /* 0x0010800b0320783b */ /* 0x000f280008000200 */
[----:B------:R-:W5:Y:S04]  /*b1e10*/  LDSM.16.M88.4 R184, [R3+UR11+0x1880] ;  /* 0x0018800b03b8783b */ /* 0x000f680008000200 */
[----:B------:R-:W5:Y:S04]  /*b1e20*/  LDSM.16.M88.4 R16, [R3+UR11+0x3080] ;  /* 0x0030800b0310783b */ /* 0x000f680008000200 */
[----:B------:R-:W5:Y:S04]  /*b1e30*/  LDSM.16.M88.4 R20, [R3+UR11+0x2880] ;  /* 0x0028800b0314783b */ /* 0x000f680008000200 */
[----:B-1----:R-:W-:Y:S04]  /*b1e40*/  STL.64 [R1+0x50], R44 ;  /* 0x0000502c01007387 */ /* 0x002fe80000100a00 */
[----:B------:R-:W-:Y:S04]  /*b1e50*/  STL.64 [R1+0x58], R46 ;  /* 0x0000582e01007387 */ /* 0x000fe80000100a00 */
[----:B--2---:R-:W-:Y:S04]  /*b1e60*/  STL.64 [R1+0x40], R40 ;  /* 0x0000402801007387 */ /* 0x004fe80000100a00 */
[----:B------:R-:W-:Y:S04]  /*b1e70*/  STL.64 [R1+0x48], R42 ;  /* 0x0000482a01007387 */ /* 0x000fe80000100a00 */
[----:B---3--:R-:W-:Y:S04]  /*b1e80*/  STL.64 [R1+0x10], R4 ;  /* 0x0000100401007387 */ /* 0x008fe80000100a00 */
[----:B------:R-:W-:Y:S04]  /*b1e90*/  STL.64 [R1+0x18], R6 ;  /* 0x0000180601007387 */ /* 0x000fe80000100a00 */
[----:B------:R-:W1:Y:S04]  /*b1ea0*/  LDSM.16.M88.4 R4, [R3+UR11+0x3880] ;  /* 0x0038800b0304783b */ /* 0x000e680008000200 */
[----:B----4-:R-:W-:Y:S04]  /*b1eb0*/  STL.64 [R1+0x30], R32 ;  /* 0x0000302001007387 */ /* 0x010fe80000100a00 */
[----:B------:R-:W-:Y:S04]  /*b1ec0*/  STL.64 [R1+0x38], R34 ;  /* 0x0000382201007387 */ /* 0x000fe80000100a00 */
[----:B-----5:R-:W-:Y:S04]  /*b1ed0*/  STL.64 [R1+0x20], R184 ;  /* 0x000020b801007387 */ /* 0x020fe80000100a00 */
[----:B------:R-:W-:Y:S04]  /*b1ee0*/  STL.64 [R1+0x28], R186 ;  /* 0x000028ba01007387 */ /* 0x000fe80000100a00 */
[----:B------:R-:W-:Y:S04]  /*b1ef0*/  STL [R1+0x7a7c], R18 ;  /* 0x007a7c1201007387 */ /* 0x000fe80000100800 */
[----:B------:R-:W-:Y:S04]  /*b1f00*/  STL [R1+0x7a78], R19 ;  /* 0x007a781301007387 */ /* 0x000fe80000100800 */
[----:B------:R-:W-:Y:S04]  /*b1f10*/  STL.64 [R1], R20 ;  /* 0x0000001401007387 */ /* 0x000fe80000100a00 */
[----:B------:R-:W-:Y:S04]  /*b1f20*/  STL.64 [R1+0x8], R22 ;  /* 0x0000081601007387 */ /* 0x000fe80000100a00 */
[----:B-1----:R-:W-:Y:S04]  /*b1f30*/  STL [R1+0x727c], R6 ;  /* 0x00727c0601007387 */ /* 0x002fe80000100800 */
[----:B------:R-:W-:Y:S04]  /*b1f40*/  STL [R1+0x7278], R7 ;  /* 0x0072780701007387 */ /* 0x000fe80000100800 */
        /* <DEDUP_REMOVED lines=15> */
[----:B------:R-:W5:Y:S01]  /*b2040*/  LDL.LU.64 R204, [R1+0x7b18] ;  /* 0x007b180001cc7983 */ /* 0x000f620000300a00 */
[C---:B------:R-:W-:Y:S06]  /*b2050*/  HMMA.1688.F32.TF32 R224, R8.reuse, R210, R224 ;  /* 0x000000d208e0723c */ /* 0x040fec00000810e0 */
[----:B------:R-:W-:Y:S01]  /*b2060*/  HMMA.1688.F32.TF32 R24, R8, R218, R24 ;  /* 0x000000da0818723c */ /* 0x000fe20000081018 */
[----:B------:R-:W-:-:S02]  /*b2070*/  IMAD.MOV.U32 R203, RZ, RZ, R229 ;  /* 0x000000ffffcb7224 */ /* 0x000fc400078e00e5 */
[----:B------:R-:W-:Y:S02]  /*b2080*/  IMAD.MOV.U32 R210, RZ, RZ, R217 ;  /* 0x000000ffffd27224 */ /* 0x000fe400078e00d9 */
[----:B------:R-:W-:Y:S01]  /*b2090*/  IMAD.MOV.U32 R211, RZ, RZ, R216 ;  /* 0x000000ffffd37224 */ /* 0x000fe200078e00d8 */
[----:B--2---:R-:W-:-:S15]  /*b20a0*/  HMMA.1688.F32.TF32 R36, R8, R206, R36 ;  /* 0x000000ce0824723c */ /* 0x004fde0000081024 */
[----:B------:R-:W-:-:S08]  /*b20b0*/  NOP ;  /* 0x0000000000007918 */ /* 0x000fd00000000000 */
[----:B------:R-:W-:Y:S04]  /*b20c0*/  STL.64 [R1+0x1960], R36 ;  /* 0x0019602401007387 */ /* 0x000fe80000100a00 */
[----:B------:R1:W-:Y:S02]  /*b20d0*/  STL.64 [R1+0x1968], R38 ;  /* 0x0019682601007387 */ /* 0x0003e40000100a00 */
[----:B-1----:R-:W-:Y:S02]  /*b20e0*/  HMMA.1688.F32.TF32 R36, R8, R214, R28 ;  /* 0x000000d60824723c */ /* 0x002fe4000008101c */
[----:B------:R1:W-:Y:S04]  /*b20f0*/  STL.64 [R1+0x1940], R224 ;  /* 0x001940e001007387 */ /* 0x0003e80000100a00 */
[----:B------:R2:W-:Y:S01]  /*b2100*/  STL.64 [R1+0x1948], R226 ;  /* 0x001948e201007387 */ /* 0x0005e20000100a00 */
[----:B------:R-:W-:Y:S01]  /*b2110*/  IMAD.MOV.U32 R28, RZ, RZ, R209 ;  /* 0x000000ffff1c7224 */ /* 0x000fe200078e00d1 */
[----:B------:R-:W-:Y:S01]  /*b2120*/  MOV R29, R208 ;  /* 0x000000d0001d7202 */ /* 0x000fe20000000f00 */
[----:B------:R-:W-:-:S02]  /*b2130*/  IMAD.MOV.U32 R30, RZ, RZ, R213 ;  /* 0x000000ffff1e7224 */ /* 0x000fc400078e00d5 */
[----:B------:R-:W-:-:S12]  /*b2140*/  IMAD.MOV.U32 R31, RZ, RZ, R212 ;  /* 0x000000ffff1f7224 */ /* 0x000fd800078e00d4 */
[----:B------:R3:W-:Y:S04]  /*b2150*/  STL.64 [R1+0x1930], R36 ;  /* 0x0019302401007387 */ /* 0x0007e80000100a00 */
[----:B------:R4:W-:Y:S04]  /*b2160*/  STL.64 [R1+0x1938], R38 ;  /* 0x0019382601007387 */ /* 0x0009e80000100a00 */
[----:B------:R-:W5:Y:S04]  /*b2170*/  LDL.LU R209, [R1+0x7b14] ;  /* 0x007b140001d17983 */ /* 0x000f680000300800 */
[----:B------:R4:W-:Y:S04]  /*b2180*/  STL.64 [R1+0x1910], R24 ;  /* 0x0019101801007387 */ /* 0x0009e80000100a00 */
[----:B------:R-:W-:Y:S04]  /*b2190*/  STL.64 [R1+0x1918], R26 ;  /* 0x0019181a01007387 */ /* 0x000fe80000100a00 */
        /* <DEDUP_REMOVED lines=12> */
[----:B------:R-:W2:Y:S01]  /*b2260*/  LDL.LU R228, [R1+0x12e0] ;  /* 0x0012e00001e47983 */ /* 0x000ea20000300800 */
[----:B---3--:R-:W-:Y:S01]  /*b2270*/  MOV R37, R232 ;  /* 0x000000e800257202 */ /* 0x008fe20000000f00 */
[----:B----4-:R-:W-:-:S02]  /*b2280*/  IMAD.MOV.U32 R38, RZ, RZ, R233 ;  /* 0x000000ffff267224 */ /* 0x010fc400078e00e9 */
[----:B------:R-:W-:Y:S02]  /*b2290*/  IMAD.MOV.U32 R39, RZ, RZ, R220 ;  /* 0x000000ffff277224 */ /* 0x000fe400078e00dc */
[----:B------:R-:W-:Y:S02]  /*b22a0*/  IMAD.MOV.U32 R24, RZ, RZ, R221 ;  /* 0x000000ffff187224 */ /* 0x000fe400078e00dd */
[----:B------:R-:W-:Y:S02]  /*b22b0*/  IMAD.MOV.U32 R25, RZ, RZ, R0 ;  /* 0x000000ffff197224 */ /* 0x000fe400078e0000 */
[----:B-----5:R-:W-:Y:S02]  /*b22c0*/  IMAD.MOV.U32 R215, RZ, RZ, R229 ;  /* 0x000000ffffd77224 */ /* 0x020fe400078e00e5 */
[----:B------:R-:W3:Y:S04]  /*b22d0*/  LDL.LU R229, [R1+0x12e4] ;  /* 0x0012e40001e57983 */ /* 0x000ee80000300800 */
[----:B------:R-:W3:Y:S04]  /*b22e0*/  LDL.LU R230, [R1+0x12e8] ;  /* 0x0012e80001e67983 */ /* 0x000ee80000300800 */
[----:B------:R-:W3:Y:S04]  /*b22f0*/  LDL.LU R231, [R1+0x12ec] ;  /* 0x0012ec0001e77983 */ /* 0x000ee80000300800 */
[----:B------:R-:W4:Y:S04]  /*b2300*/  LDL.LU R218, [R1+0x1288] ;  /* 0x0012880001da7983 */ /* 0x000f280000300800 */
[----:B------:R-:W4:Y:S01]  /*b2310*/  LDL.LU R219, [R1+0x128c] ;  /* 0x00128c0001db7983 */ /* 0x000f220000300800 */
[C---:B--2---:R-:W-:Y:S03]  /*b2320*/  HMMA.1688.F32.TF32 R224, R8.reuse, R222, R224 ;  /* 0x000000de08e0723c */ /* 0x044fe600000810e0 */
        /* <DEDUP_REMOVED lines=10> */
[----:B------:R-:W2:Y:S04]  /*b23d0*/  LDL.LU R233, [R1+0x7af4] ;  /* 0x007af40001e97983 */ /* 0x000ea80000300800 */
[----:B------:R-:W5:Y:S04]  /*b23e0*/  LDL.LU R220, [R1+0x7af0] ;  /* 0x007af00001dc7983 */ /* 0x000f680000300800 */
[----:B------:R-:W5:Y:S04]  /*b23f0*/  LDL.LU R221, [R1+0x7aec] ;  /* 0x007aec0001dd7983 */ /* 0x000f680000300800 */
[----:B------:R-:W4:Y:S04]  /*b2400*/  LDL.LU R0, [R1+0x7ae8] ;  /* 0x007ae80001007983 */ /* 0x000f280000300800 */
        /* <DEDUP_REMOVED lines=8> */
[----:B-1----:R-:W3:Y:S04]  /*b2490*/  LDL.LU.64 R230, [R1+0x7ad0] ;  /* 0x007ad00001e67983 */ /* 0x002ee80000300a00 */
[----:B------:R-:W3:Y:S01]  /*b24a0*/  LDL.LU R228, [R1+0x7ac8] ;  /* 0x007ac80001e47983 */ /* 0x000ee20000300800 */
[----:B----4-:R-:W-:Y:S01]  /*b24b0*/  IMAD.MOV.U32 R227, RZ, RZ, R0 ;  /* 0x000000ffffe37224 */ /* 0x010fe200078e0000 */
[----:B--2---:R-:W-:Y:S01]  /*b24c0*/  MOV R222, R233 ;  /* 0x000000e900de7202 */ /* 0x004fe20000000f00 */
[----:B------:R-:W-:Y:S01]  /*b24d0*/  IMAD.MOV.U32 R223, RZ, RZ, R232 ;  /* 0x000000ffffdf7224 */ /* 0x000fe200078e00e8 */
[C---:B------:R-:W-:Y:S06]  /*b24e0*/  HMMA.1688.F32.TF32 R216, R8.reuse, R238, R216 ;  /* 0x000000ee08d8723c */ /* 0x040fec00000810d8 */
[C---:B------:R-:W-:Y:S06]  /*b24f0*/  HMMA.1688.F32.TF32 R212, R8.reuse, R242, R212 ;  /* 0x000000f208d4723c */ /* 0x040fec00000810d4 */
[C---:B-----5:R-:W-:Y:S06]  /*b2500*/  HMMA.1688.F32.TF32 R220, R8.reuse, R234, R220 ;  /* 0x000000ea08dc723c */ /* 0x060fec00000810dc */
[----:B------:R-:W-:Y:S01]  /*b2510*/  HMMA.1688.F32.TF32 R208, R8, R246, R208 ;  /* 0x000000f608d0723c */ /* 0x000fe200000810d0 */
[----:B------:R-:W-:Y:S01]  /*b2520*/  IMAD.MOV.U32 R18, RZ, RZ, R45 ;  /* 0x000000ffff127224 */ /* 0x000fe200078e002d */
[----:B------:R-:W-:Y:S01]  /*b2530*/  MOV R2, R41 ;  /* 0x0000002900027202 */ /* 0x000fe20000000f00 */
[----:B------:R-:W-:-:S02]  /*b2540*/  IMAD.MOV.U32 R19, RZ, RZ, R40 ;  /* 0x000000ffff137224 */ /* 0x000fc400078e0028 */
[----:B------:R-:W-:Y:S02]  /*b2550*/  IMAD.MOV.U32 R26, RZ, RZ, R237 ;  /* 0x000000ffff1a7224 */ /* 0x000fe400078e00ed */
[----:B------:R-:W-:Y:S01]  /*b2560*/  IMAD.MOV.U32 R27, RZ, RZ, R236 ;  /* 0x000000ffff1b7224 */ /* 0x000fe200078e00ec */
[----:B------:R-:W-:Y:S04]  /*b2570*/  LDSM.16.M88.4 R232, [R3+UR11+0x4880] ;  /* 0x0048800b03e8783b */ /* 0x000fe80008000200 */
[----:B------:R-:W1:Y:S01]  /*b2580*/  LDSM.16.M88.4 R236, [R3+UR11+0x4080] ;  /* 0x0040800b03ec783b */ /* 0x000e620008000200 */
[----:B---3--:R-:W-:-:S07]  /*b2590*/  IMAD.MOV.U32 R226, RZ, RZ, R228 ;  /* 0x000000ffffe27224 */ /* 0x008fce00078e00e4 */
[C---:B------:R-:W-:Y:S06]  /*b25a0*/  HMMA.1688.F32.TF32 R228, R8.reuse, R230, R224 ;  /* 0x000000e608e4723c */ /* 0x040fec00000810e0 */
[----:B------:R-:W-:Y:S01]  /*b25b0*/  HMMA.1688.F32.TF32 R8, R8, R250, R204 ;  /* 0x000000fa0808723c */ /* 0x000fe200000810cc */
[----:B------:R-:W-:Y:S04]  /*b25c0*/  LDSM.16.M88.4 R224, [R3+UR11+0x5880] ;  /* 0x0058800b03e0783b */ /* 0x000fe80008000200 */
[----:B------:R-:W-:-:S13]  /*b25d0*/  LDSM.16.M88.4 R204, [R3+UR11+0x8080] ;  /* 0x0080800b03cc783b */ /* 0x000fda0008000200 */
[----:B------:R-:W-:Y:S01]  /*b25e0*/  IMAD.MOV.U32 R0, RZ, RZ, R231 ;  /* 0x000000ffff007224 */ /* 0x000fe200078e00e7 */
[----:B------:R-:W-:Y:S04]  /*b25f0*/  STL.64 [R1+0x18d0], R228 ;  /* 0x0018d0e401007387 */ /* 0x000fe80000100a00 */
[----:B------:R-:W-:Y:S01]  /*b2600*/  STL [R1+0x18d8], R230 ;  /* 0x0018d8e601007387 */ /* 0x000fe20000100800 */
[----:B------:R-:W-:-:S03]  /*b2610*/  IMAD.MOV.U32 R250, RZ, RZ, R32 ;  /* 0x000000fffffa7224 */ /* 0x000fc600078e0020 */
[----:B------:R-:W2:Y:S04]  /*b2620*/  LDSM.16.M88.4 R228, [R3+UR11+0x5080] ;  /* 0x0050800b03e4783b */ /* 0x000ea80008000200 */
[----:B------:R3:W-:Y:S04]  /*b2630*/  STL [R1+0x75b0], R0 ;  /* 0x0075b00001007387 */ /* 0x0007e80000100800 */
        /* <DEDUP_REMOVED lines=10> */
[----:B---3--:R-:W-:-:S03]  /*b26e0*/  IMAD.MOV.U32 R0, RZ, RZ, R33 ;  /* 0x000000ffff007224 */ /* 0x008fc600078e0021 */
[----:B------:R-:W3:Y:S04]  /*b26f0*/  LDSM.16.M88.4 R220, [R3+UR11+0x6080] ;  /* 0x0060800b03dc783b */ /* 0x000ee80008000200 */
[----:B------:R-:W5:Y:S04]  /*b2700*/  LDSM.16.M88.4 R216, [R3+UR11+0x6880] ;  /* 0x0068800b03d8783b */ /* 0x000f680008000200 */
[----:B------:R-:W5:Y:S04]  /*b2710*/  LDSM.16.M88.4 R212, [R3+UR11+0x7080] ;  /* 0x0070800b03d4783b */ /* 0x000f680008000200 */
[----:B------:R-:W5:Y:S04]  /*b2720*/  LDSM.16.M88.4 R208, [R3+UR11+0x7880] ;  /* 0x0078800b03d0783b */ /* 0x000f680008000200 */
[----:B----4-:R-:W4:Y:S04]  /*b2730*/  LDL.LU.64 R248, [R1+0x10] ;  /* 0x0000100001f87983 */ /* 0x010f280000300a00 */
[----:B------:R-:W-:Y:S04]  /*b2740*/  STL.64 [R1+0x1880], R8 ;  /* 0x0018800801007387 */ /* 0x000fe80000100a00 */
[----:B------:R1:W-:Y:S02]  /*b2750*/  STL.64 [R1+0x1888], R10 ;  /* 0x0018880a01007387 */ /* 0x0003e40000100a00 */
[----:B-1----:R-:W-:Y:S02]  /*b2760*/  HMMA.1688.F32.TF32 R8, R12, R44, R200 ;  /* 0x0000002c0c08723c */ /* 0x002fe400000810c8 */
[----:B------:R-:W5:Y:S04]  /*b2770*/  LDL.LU.64 R44, [R1+0x7ac0] ;  /* 0x007ac000012c7983 */ /* 0x000f680000300a00 */
[----:B------:R-:W1:-:S15]  /*b2780*/  LDSM.16.M88.4 R200, [R3+UR11+0x8880] ;  /* 0x0088800b03c8783b */ /* 0x000e5e0008000200 */
[----:B------:R-:W-:-:S02]  /*b2790*/  NOP ;  /* 0x0000000000007918 */ /* 0x000fc40000000000 */
[----:B------:R-:W-:Y:S04]  /*b27a0*/  STL.64 [R1+0x1870], R8 ;  /* 0x0018700801007387 */ /* 0x000fe80000100a00 */
[----:B------:R2:W-:Y:S02]  /*b27b0*/  STL.64 [R1+0x1878], R10 ;  /* 0x0018780a01007387 */ /* 0x0005e40000100a00 */
[----:B--2---:R-:W-:Y:S02]  /*b27c0*/  HMMA.1688.F32.TF32 R8, R12, R40, R196 ;  /* 0x000000280c08723c */ /* 0x004fe400000810c4 */
[----:B------:R-:W2:-:S15]  /*b27d0*/  LDSM.16.M88.4 R196, [R3+UR11+0x9080] ;  /* 0x0090800b03c4783b */ /* 0x000e9e0008000200 */
[----:B------:R-:W-:-:S06]  /*b27e0*/  NOP ;  /* 0x0000000000007918 */ /* 0x000fcc0000000000 */
[----:B------:R-:W-:Y:S04]  /*b27f0*/  STL.64 [R1+0x1860], R8 ;  /* 0x0018600801007387 */ /* 0x000fe80000100a00 */
[----:B------:R3:W-:Y:S04]  /*b2800*/  STL.64 [R1+0x1868], R10 ;  /* 0x0018680a01007387 */ /* 0x0007e80000100a00 */
[----:B------:R-:W2:Y:S01]  /*b2810*/  LDL.LU.64 R40, [R1+0x7ab8] ;  /* 0x007ab80001287983 */ /* 0x000ea20000300a00 */
[----:B---3--:R-:W-:Y:S03]  /*b2820*/  HMMA.1688.F32.TF32 R8, R12, R32, R192 ;  /* 0x000000200c08723c */ /* 0x008fe600000810c0 */
[----:B------:R-:W-:Y:S04]  /*b2830*/  STL [R1+0x7a84], R2 ;  /* 0x007a840201007387 */ /* 0x000fe80000100800 */
[----:B------:R-:W-:Y:S04]  /*b2840*/  STL [R1+0x7a80], R19 ;  /* 0x007a801301007387 */ /* 0x000fe80000100800 */
[----:B------:R-:W3:-:S12]  /*b2850*/  LDSM.16.M88.4 R192, [R3+UR11+0x9880] ;  /* 0x0098800b03c0783b */ /* 0x000ed80008000200 */
[----:B------:R-:W-:Y:S04]  /*b2860*/  STL.64 [R1+0x1850], R8 ;  /* 0x0018500801007387 */ /* 0x000fe80000100a00 */
[----:B------:R1:W-:Y:S04]  /*b2870*/  STL.64 [R1+0x1858], R10 ;  /* 0x0018580a01007387 */ /* 0x0003e80000100a00 */
[----:B------:R-:W3:Y:S04]  /*b2880*/  LDL.LU.64 R34, [R1+0x7ab0] ;  /* 0x007ab00001227983 */ /* 0x000ee80000300a00 */
[----:B------:R-:W3:Y:S01]  /*b2890*/  LDL.LU.64 R32, [R1+0x7aa8] ;  /* 0x007aa80001207983 */ /* 0x000ee20000300a00 */
[----:B-1----:R-:W-:Y:S01]  /*b28a0*/  HMMA.1688.F32.TF32 R8, R12, R184, R188 ;  /* 0x000000b80c08723c */ /* 0x002fe200000810bc */
[----:B------:R-:W-:-:S02]  /*b28b0*/  IMAD.MOV.U32 R2, RZ, RZ, R20 ;  /* 0x000000ffff027224 */ /* 0x000fc400078e0014 */
[----:B------:R-:W-:Y:S01]  /*b28c0*/  IMAD.MOV.U32 R19, RZ, RZ, R21 ;  /* 0x000000ffff137224 */ /* 0x000fe200078e0015 */
[----:B------:R-:W1:-:S15]  /*b28d0*/  LDSM.16.M88.4 R188, [R3+UR11+0xa080] ;  /* 0x00a0800b03bc783b */ /* 0x000e5e0008000200 */
[----:B------:R-:W-:-:S04]  /*b28e0*/  NOP ;  /* 0x0000000000007918 */ /* 0x000fc80000000000 */
[----:B------:R-:W-:Y:S04]  /*b28f0*/  STL.64 [R1+0x1840], R8 ;  /* 0x0018400801007387 */ /* 0x000fe80000100a00 */
[----:B------:R1:W-:Y:S02]  /*b2900*/  STL.64 [R1+0x1848], R10 ;  /* 0x0018480a01007387 */ /* 0x0003e40000100a00 */
[C---:B-1----:R-:W-:Y:S06]  /*b2910*/  HMMA.1688.F32.TF32 R8, R12.reuse, R20, R28 ;  /* 0x000000140c08723c */ /* 0x042fec000008101c */
[----:B------:R-:W-:Y:S01]  /*b2920*/  HMMA.1688.F32.TF32 R20, R12, R16, R24 ;  /* 0x000000100c14723c */ /* 0x000fe20000081018 */
[----:B------:R-:W-:-:S02]  /*b2930*/  IMAD.MOV.U32 R252, RZ, RZ, R184 ;  /* 0x000000fffffc7224 */ /* 0x000fc400078e00b8 */
[----:B------:R-:W-:Y:S02]  /*b2940*/  IMAD.MOV.U32 R251, RZ, RZ, R185 ;  /* 0x000000fffffb7224 */ /* 0x000fe400078e00b9 */
[----:B------:R-:W1:Y:S01]  /*b2950*/  LDSM.16.M88.4 R184, [R3+UR11+0xa880] ;  /* 0x00a8800b03b8783b */ /* 0x000e620008000200 */
[----:B------:R-:W-:Y:S01]  /*b2960*/  MOV R28, R181 ;  /* 0x000000b5001c7202 */ /* 0x000fe20000000f00 */
[----:B------:R-:W-:Y:S02]  /*b2970*/  IMAD.MOV.U32 R29, RZ, RZ, R180 ;  /* 0x000000ffff1d7224 */ /* 0x000fe400078e00b4 */
[----:B------:R-:W-:Y:S01]  /*b2980*/  IMAD.MOV.U32 R30, RZ, RZ, R177 ;  /* 0x000000ffff1e7224 */ /* 0x000fe200078e00b1 */
[----:B------:R-:W1:Y:S01]  /*b2990*/  LDSM.16.M88.4 R180, [R3+UR11+0xb080] ;  /* 0x00b0800b03b4783b */ /* 0x000e620008000200 */
[----:B------:R-:W-:-:S03]  /*b29a0*/  IMAD.MOV.U32 R31, RZ, RZ, R176 ;  /* 0x000000ffff1f7224 */ /* 0x000fc600078e00b0 */
[----:B------:R-:W1:Y:S01]  /*b29b0*/  LDSM.16.M88.4 R176, [R3+UR11+0xb880] ;  /* 0x00b8800b03b0783b */ /* 0x000e620008000200 */
[----:B------:R-:W-:Y:S02]  /*b29c0*/  IMAD.MOV.U32 R24, RZ, RZ, R173 ;  /* 0x000000ffff187224 */ /* 0x000fe400078e00ad */
[----:B------:R-:W-:Y:S02]  /*b29d0*/  IMAD.MOV.U32 R25, RZ, RZ, R172 ;  /* 0x000000ffff197224 */ /* 0x000fe400078e00ac */
[----:B------:R-:W-:Y:S01]  /*b29e0*/  IMAD.MOV.U32 R26, RZ, RZ, R169 ;  /* 0x000000ffff1a7224 */ /* 0x000fe200078e00a9 */
[----:B------:R-:W1:Y:S01]  /*b29f0*/  LDSM.16.M88.4 R172, [R3+UR11+0xc080] ;  /* 0x00c0800b03ac783b */ /* 0x000e620008000200 */
[----:B------:R-:W-:-:S03]  /*b2a00*/  MOV R27, R168 ;  /* 0x000000a8001b7202 */ /* 0x000fc60000000f00 */
[----:B------:R-:W1:Y:S01]  /*b2a10*/  LDSM.16.M88.4 R168, [R3+UR11+0xc880] ;  /* 0x00c8800b03a8783b */ /* 0x000e620008000200 */
[----:B------:R-:W-:Y:S02]  /*b2a20*/  IMAD.MOV.U32 R244, RZ, RZ, R165 ;  /* 0x000000fffff47224 */ /* 0x000fe400078e00a5 */
[----:B------:R-:W-:Y:S02]  /*b2a30*/  IMAD.MOV.U32 R245, RZ, RZ, R164 ;  /* 0x000000fffff57224 */ /* 0x000fe400078e00a4 */
[----:B------:R-:W-:Y:S01]  /*b2a40*/  IMAD.MOV.U32 R246, RZ, RZ, R161 ;  /* 0x000000fffff67224 */ /* 0x000fe200078e00a1 */
[----:B------:R-:W1:Y:S01]  /*b2a50*/  LDSM.16.M88.4 R164, [R3+UR11+0xd080] ;  /* 0x00d0800b03a4783b */ /* 0x000e620008000200 */
[----:B------:R-:W-:-:S03]  /*b2a60*/  IMAD.MOV.U32 R247, RZ, RZ, R160 ;  /* 0x000000fffff77224 */ /* 0x000fc600078e00a0 */
[----:B------:R-:W1:Y:S01]  /*b2a70*/  LDSM.16.M88.4 R160, [R3+UR11+0xd880] ;  /* 0x00d8800b03a0783b */ /* 0x000e620008000200 */
[----:B----4-:R-:W-:-:S15]  /*b2a80*/  HMMA.1688.F32.TF32 R36, R12, R248, R36 ;  /* 0x000000f80c24723c */ /* 0x010fde0000081024 */
[----:B------:R-:W-:-:S08]  /*b2a90*/  NOP ;  /* 0x0000000000007918 */ /* 0x000fd00000000000 */
[----:B------:R-:W-:Y:S04]  /*b2aa0*/  STL.64 [R1+0x1830], R36 ;  /* 0x0018302401007387 */ /* 0x000fe80000100a00 */
[----:B------:R-:W-:Y:S04]  /*b2ab0*/  STL.64 [R1+0x1838], R38 ;  /* 0x0018382601007387 */ /* 0x000fe80000100a00 */
[----:B------:R-:W-:Y:S04]  /*b2ac0*/  STL.64 [R1+0x1820], R8 ;  /* 0x0018200801007387 */ /* 0x000fe80000100a00 */
[----:B------:R-:W-:Y:S04]  /*b2ad0*/  STL.64 [R1+0x1828], R10 ;  /* 0x0018280a01007387 */ /* 0x000fe80000100a00 */
[----:B------:R4:W-:Y:S04]  /*b2ae0*/  STL.64 [R1+0x1810], R20 ;  /* 0x0018101401007387 */ /* 0x0009e80000100a00 */
[----:B------:R1:W-:Y:S01]  /*b2af0*/  STL.64 [R1+0x1818], R22 ;  /* 0x0018181601007387 */ /* 0x0003e20000100a00 */
[----:B----4-:R-:W-:-:S02]  /*b2b00*/  IMAD.MOV.U32 R20, RZ, RZ, R149 ;  /* 0x000000ffff147224 */ /* 0x010fc400078e0095 */
[----:B------:R-:W-:Y:S02]  /*b2b10*/  IMAD.MOV.U32 R21, RZ, RZ, R148 ;  /* 0x000000ffff157224 */ /* 0x000fe400078e0094 */
[----:B-1----:R-:W-:Y:S01]  /*b2b20*/  IMAD.MOV.U32 R22, RZ, RZ, R145 ;  /* 0x000000ffff167224 */ /* 0x002fe200078e0091 */
[----:B------:R-:W-:Y:S01]  /*b2b30*/  LDSM.16.M88.4 R148, [R3+UR11+0xf080] ;  /* 0x00f0800b0394783b */ /* 0x000fe20008000200 */
[----:B------:R-:W-:-:S03]  /*b2b40*/  IMAD.MOV.U32 R23, RZ, RZ, R144 ;  /* 0x000000ffff177224 */ /* 0x000fc600078e0090 */
[----:B------:R-:W-:Y:S01]  /*b2b50*/  LDSM.16.M88.4 R144, [R3+UR11+0xf880] ;  /* 0x00f8800b0390783b */ /* 0x000fe20008000200 */
[----:B------:R-:W-:Y:S02]  /*b2b60*/  IMAD.MOV.U32 R36, RZ, RZ, R133 ;  /* 0x000000ffff247224 */ /* 0x000fe400078e0085 */
[----:B------:R-:W-:Y:S02]  /*b2b70*/  IMAD.MOV.U32 R37, RZ, RZ, R132 ;  /* 0x000000ffff257224 */ /* 0x000fe400078e0084 */
[----:B------:R-:W-:Y:S01]  /*b2b80*/  IMAD.MOV.U32 R38, RZ, RZ, R129 ;  /* 0x000000ffff267224 */ /* 0x000fe200078e0081 */
[----:B------:R-:W-:Y:S01]  /*b2b90*/  LDSM.16.M88.4 R132, [R3+UR11+0x11080] ;  /* 0x0110800b0384783b */ /* 0x000fe20008000200 */
[----:B------:R-:W-:-:S03]  /*b2ba0*/  IMAD.MOV.U32 R39, RZ, RZ, R128 ;  /* 0x000000ffff277224 */ /* 0x000fc600078e0080 */
[----:B------:R-:W-:Y:S01]  /*b2bb0*/  LDSM.16.M88.4 R128, [R3+UR11+0x11880] ;  /* 0x0118800b0380783b */ /* 0x000fe20008000200 */
[----:B---3--:R-:W-:Y:S07]  /*b2bc0*/  HMMA.1688.F32.TF32 R8, R12, R4, R32 ;  /* 0x000000040c08723c */ /* 0x008fee0000081020 */
[----:B------:R-:W-:Y:S01]  /*b2bd0*/  IMAD.MOV.U32 R32, RZ, RZ, R141 ;  /* 0x000000ffff207224 */ /* 0x000fe200078e008d */
[----:B------:R-:W-:Y:S01]  /*b2be0*/  MOV R33, R140 ;  /* 0x0000008c00217202 */ /* 0x000fe20000000f00 */
[----:B------:R-:W-:Y:S01]  /*b2bf0*/  IMAD.MOV.U32 R34, RZ, RZ, R137 ;  /* 0x000000ffff227224 */ /* 0x000fe200078e0089 */
[----:B------:R-:W-:Y:S01]  /*b2c00*/  LDSM.16.M88.4 R140, [R3+UR11+0x10080] ;  /* 0x0100800b038c783b */ /* 0x000fe20008000200 */
[----:B------:R-:W-:-:S03]  /*b2c10*/  IMAD.MOV.U32 R35, RZ, RZ, R136 ;  /* 0x000000ffff237224 */ /* 0x000fc600078e0088 */
[----:B------:R-:W-:Y:S09]  /*b2c20*/  LDSM.16.M88.4 R136, [R3+UR11+0x10880] ;  /* 0x0108800b0388783b */ /* 0x000ff20008000200 */
[----:B------:R1:W-:Y:S04]  /*b2c30*/  STL.64 [R1+0x1600], R8 ;  /* 0x0016000801007387 */ /* 0x0003e80000100a00 */
[----:B------:R3:W-:Y:S04]  /*b2c40*/  STL.64 [R1+0x1608], R10 ;  /* 0x0016080a01007387 */ /* 0x0007e80000100a00 */
[----:B------:R-:W-:Y:S04]  /*b2c50*/  STL [R1+0x7274], R238 ;  /* 0x007274ee01007387 */ /* 0x000fe80000100800 */
[----:B------:R-:W-:Y:S04]  /*b2c60*/  STL [R1+0x7270], R239 ;  /* 0x007270ef01007387 */ /* 0x000fe80000100800 */
[----:B------:R-:W-:Y:S04]  /*b2c70*/  STL [R1+0x7258], R234 ;  /* 0x007258ea01007387 */ /* 0x000fe80000100800 */
[----:B------:R-:W-:Y:S04]  /*b2c80*/  STL [R1+0x7254], R235 ;  /* 0x007254eb01007387 */ /* 0x000fe80000100800 */
[----:B------:R-:W-:Y:S01]  /*b2c90*/  STL [R1+0x725c], R230 ;  /* 0x00725ce601007387 */ /* 0x000fe20000100800 */
[----:B-1----:R-:W-:-:S02]  /*b2ca0*/  IMAD.MOV.U32 R8, RZ, RZ, R157 ;  /* 0x000000ffff087224 */ /* 0x002fc400078e009d */
[----:B------:R-:W-:Y:S01]  /*b2cb0*/  IMAD.MOV.U32 R9, RZ, RZ, R156 ;  /* 0x000000ffff097224 */ /* 0x000fe200078e009c */
[----:B---3--:R-:W-:Y:S01]  /*b2cc0*/  MOV R10, R153 ;  /* 0x00000099000a7202 */ /* 0x008fe20000000f00 */
[----:B------:R-:W1:Y:S01]  /*b2cd0*/  LDSM.16.M88.4 R156, [R3+UR11+0xe080] ;  /* 0x00e0800b039c783b */ /* 0x000e620008000200 */
[----:B------:R-:W-:-:S03]  /*b2ce0*/  IMAD.MOV.U32 R11, RZ, RZ, R152 ;  /* 0x000000ffff0b7224 */ /* 0x000fc600078e0098 */
[----:B------:R-:W3:Y:S04]  /*b2cf0*/  LDSM.16.M88.4 R152, [R3+UR11+0xe880] ;  /* 0x00e8800b0398783b */ /* 0x000ee80008000200 */
[----:B------:R-:W-:Y:S04]  /*b2d00*/  STL [R1+0x7250], R231 ;  /* 0x007250e701007387 */ /* 0x000fe80000100800 */
[----:B------:R-:W-:Y:S04]  /*b2d10*/  STL [R1+0x7244], R226 ;  /* 0x007244e201007387 */ /* 0x000fe80000100800 */
[----:B------:R-:W-:Y:S04]  /*b2d20*/  STL [R1+0x7240], R227 ;  /* 0x007240e301007387 */ /* 0x000fe80000100800 */
[----:B------:R-:W-:Y:S04]  /*b2d30*/  STL [R1+0x7224], R222 ;  /* 0x007224de01007387 */ /* 0x000fe80000100800 */
        /* <DEDUP_REMOVED lines=11> */
[----:B--2---:R-:W-:Y:S04]  /*b2df0*/  STL [R1+0x71e4], R198 ;  /* 0x0071e4c601007387 */ /* 0x004fe80000100800 */
        /* <DEDUP_REMOVED lines=13> */
[C---:B------:R-:W-:Y:S03]  /*b2ed0*/  HMMA.1688.F32.TF32 R36, R12.reuse, R236, R36 ;  /* 0x000000ec0c24723c */ /* 0x040fe60000081024 */
[----:B------:R-:W-:Y:S04]  /*b2ee0*/  STL [R1+0x71b4], R170 ;  /* 0x0071b4aa01007387 */ /* 0x000fe80000100800 */
[----:B------:R-:W-:Y:S04]  /*b2ef0*/  STL [R1+0x71a8], R171 ;  /* 0x0071a8ab01007387 */ /* 0x000fe80000100800 */
[----:B------:R-:W-:Y:S01]  /*b2f00*/  STL [R1+0x71c0], R166 ;  /* 0x0071c0a601007387 */ /* 0x000fe20000100800 */
[C---:B------:R-:W-:Y:S03]  /*b2f10*/  HMMA.1688.F32.TF32 R32, R12.reuse, R232, R32 ;  /* 0x000000e80c20723c */ /* 0x040fe60000081020 */
[----:B------:R-:W-:Y:S03]  /*b2f20*/  STL [R1+0x71a4], R167 ;  /* 0x0071a4a701007387 */ /* 0x000fe60000100800 */
[C---:B------:R-:W-:Y:S01]  /*b2f30*/  HMMA.1688.F32.TF32 R20, R12.reuse, R228, R20 ;  /* 0x000000e40c14723c */ /* 0x040fe20000081014 */
[----:B------:R-:W-:Y:S05]  /*b2f40*/  STL [R1+0x71a0], R162 ;  /* 0x0071a0a201007387 */ /* 0x000fea0000100800 */
[----:B------:R-:W-:Y:S01]  /*b2f50*/  HMMA.1688.F32.TF32 R8, R12, R224, R8 ;  /* 0x000000e00c08723c */ /* 0x000fe20000081008 */
[----:B------:R-:W-:Y:S04]  /*b2f60*/  STL [R1+0x719c], R163 ;  /* 0x00719ca301007387 */ /* 0x000fe80000100800 */
[----:B-1----:R-:W-:Y:S04]  /*b2f70*/  STL [R1+0x71c4], R158 ;  /* 0x0071c49e01007387 */ /* 0x002fe80000100800 */
        /* <DEDUP_REMOVED lines=15> */
[----:B------:R1:W-:Y:S04]  /*b3070*/  STL.64 [R1+0x15f0], R36 ;  /* 0x0015f02401007387 */ /* 0x0003e80000100a00 */
[----:B------:R-:W-:Y:S01]  /*b3080*/  STL.64 [R1+0x15f8], R38 ;  /* 0x0015f82601007387 */ /* 0x000fe20000100a00 */
[----:B------:R-:W-:Y:S01]  /*b3090*/  MOV R6, R20 ;  /* 0x0000001400067202 */ /* 0x000fe20000000f00 */
[----:B------:R-:W-:-:S02]  /*b30a0*/  IMAD.MOV.U32 R7, RZ, RZ, R21 ;  /* 0x000000ffff077224 */ /* 0x000fc400078e0015 */
[----:B------:R-:W-:Y:S02]  /*b30b0*/  IMAD.MOV.U32 R230, RZ, RZ, R8 ;  /* 0x000000ffffe67224 */ /* 0x000fe400078e0008 */
[----:B------:R-:W-:Y:S02]  /*b30c0*/  IMAD.MOV.U32 R234, RZ, RZ, R9 ;  /* 0x000000ffffea7224 */ /* 0x000fe400078e0009 */
[----:B------:R-:W-:Y:S01]  /*b30d0*/  IMAD.MOV.U32 R235, RZ, RZ, R10 ;  /* 0x000000ffffeb7224 */ /* 0x000fe200078e000a */
[----:B-1----:R-:W2:Y:S04]  /*b30e0*/  LDL.LU.64 R36, [R1+0x7aa0] ;  /* 0x007aa00001247983 */ /* 0x002ea80000300a00 */
[----:B------:R-:W-:Y:S04]  /*b30f0*/  STL.64 [R1+0x15e0], R32 ;  /* 0x0015e02001007387 */ /* 0x000fe80000100a00 */
[----:B------:R1:W-:Y:S04]  /*b3100*/  STL.64 [R1+0x15e8], R34 ;  /* 0x0015e82201007387 */ /* 0x0003e80000100a00 */
[----:B------:R-:W3:Y:S01]  /*b3110*/  LDL.LU R20, [R1+0xdb0] ;  /* 0x000db00001147983 */ /* 0x000ee20000300800 */
[----:B------:R-:W-:Y:S01]  /*b3120*/  MOV R231, R11 ;  /* 0x0000000b00e77202 */ /* 0x000fe20000000f00 */
[----:B------:R-:W-:-:S02]  /*b3130*/  IMAD.MOV.U32 R238, RZ, RZ, R22 ;  /* 0x000000ffffee7224 */ /* 0x000fc400078e0016 */
[----:B------:R-:W3:Y:S01]  /*b3140*/  LDL.LU R21, [R1+0xdb4] ;  /* 0x000db40001157983 */ /* 0x000ee20000300800 */
[C---:B------:R-:W-:Y:S01]  /*b3150*/  HMMA.1688.F32.TF32 R8, R12.reuse, R216, R24 ;  /* 0x000000d80c08723c */ /* 0x040fe20000081018 */
[----:B------:R-:W-:Y:S02]  /*b3160*/  IMAD.MOV.U32 R239, RZ, RZ, R23 ;  /* 0x000000ffffef7224 */ /* 0x000fe400078e0017 */
[----:B------:R-:W3:Y:S04]  /*b3170*/  LDL.LU R22, [R1+0xdb8] ;  /* 0x000db80001167983 */ /* 0x000ee80000300800 */
[----:B------:R-:W3:Y:S01]  /*b3180*/  LDL.LU R23, [R1+0xdbc] ;  /* 0x000dbc0001177983 */ /* 0x000ee20000300800 */
[C---:B-1----:R-:W-:Y:S03]  /*b3190*/  HMMA.1688.F32.TF32 R32, R12.reuse, R220, R244 ;  /* 0x000000dc0c20723c */ /* 0x042fe600000810f4 */
[----:B------:R-:W-:Y:S04]  /*b31a0*/  STL.64 [R1+0x7a68], R238 ;  /* 0x007a68ee01007387 */ /* 0x000fe80000100a00 */
[----:B------:R-:W-:Y:S04]  /*b31b0*/  STL.64 [R1+0x7a60], R236 ;  /* 0x007a60ec01007387 */ /* 0x000fe80000100a00 */
[----:B------:R-:W-:Y:S04]  /*b31c0*/  STL.64 [R1+0x7a58], R234 ;  /* 0x007a58ea01007387 */ /* 0x000fe80000100a00 */
[----:B------:R-:W-:Y:S04]  /*b31d0*/  STL.64 [R1+0x7a50], R232 ;  /* 0x007a50e801007387 */ /* 0x000fe80000100a00 */
        /* <DEDUP_REMOVED lines=10> */
[----:B-1----:R-:W-:-:S15]  /*b3280*/  HMMA.1688.F32.TF32 R8, R12, R212, R28 ;  /* 0x000000d40c08723c */ /* 0x002fde000008101c */
[----:B------:R-:W-:-:S08]  /*b3290*/  NOP ;  /* 0x0000000000007918 */ /* 0x000fd00000000000 */
[----:B------:R1:W-:Y:S01]  /*b32a0*/  STL.64 [R1+0x1590], R8 ;  /* 0x0015900801007387 */ /* 0x0003e20000100a00 */
[----:B------:R-:W-:Y:S02]  /*b32b0*/  IMAD.MOV.U32 R226, RZ, RZ, R10 ;  /* 0x000000ffffe27224 */ /* 0x000fe400078e000a */
[----:B------:R-:W-:Y:S01]  /*b32c0*/  IMAD.MOV.U32 R227, RZ, RZ, R11 ;  /* 0x000000ffffe37224 */ /* 0x000fe200078e000b */
[----:B-1----:R-:W5:Y:S04]  /*b32d0*/  LDL.LU R8, [R1+0xb70] ;  /* 0x000b700001087983 */ /* 0x002f680000300800 */
[----:B------:R-:W5:Y:S04]  /*b32e0*/  LDL.LU R9, [R1+0xb74] ;  /* 0x000b740001097983 */ /* 0x000f680000300800 */
[----:B------:R-:W5:Y:S04]  /*b32f0*/  LDL.LU R10, [R1+0xb78] ;  /* 0x000b7800010a7983 */ /* 0x000f680000300800 */
[----:B------:R-:W5:Y:S04]  /*b3300*/  LDL.LU R11, [R1+0xb7c] ;  /* 0x000b7c00010b7983 */ /* 0x000f680000300800 */
[----:B------:R-:W2:Y:S04]  /*b3310*/  LDL.LU R32, [R1+0xb80] ;  /* 0x000b800001207983 */ /* 0x000ea80000300800 */
[----:B------:R-:W2:Y:S04]  /*b3320*/  LDL.LU R33, [R1+0xb84] ;  /* 0x000b840001217983 */ /* 0x000ea80000300800 */
[----:B------:R-:W2:Y:S04]  /*b3330*/  LDL.LU R34, [R1+0xb88] ;  /* 0x000b880001227983 */ /* 0x000ea80000300800 */
[----:B------:R-:W2:Y:S04]  /*b3340*/  LDL.LU R35, [R1+0xb8c] ;  /* 0x000b8c0001237983 */ /* 0x000ea80000300800 */
        /* <DEDUP_REMOVED lines=11> */
[----:B------:R-:W-:-:S09]  /*b3400*/  NOP ;  /* 0x0000000000007918 */ /* 0x000fd20000000000 */
[----:B------:R-:W-:Y:S02]  /*b3410*/  IMAD.MOV.U32 R194, RZ, RZ, R20 ;  /* 0x000000ffffc27224 */ /* 0x000fe400078e0014 */
[----:B------:R-:W-:Y:S02]  /*b3420*/  IMAD.MOV.U32 R202, RZ, RZ, R21 ;  /* 0x000000ffffca7224 */ /* 0x000fe400078e0015 */
[----:B------:R-:W-:Y:S02]  /*b3430*/  IMAD.MOV.U32 R214, RZ, RZ, R22 ;  /* 0x000000ffffd67224 */ /* 0x000fe400078e0016 */
[----:B------:R-:W-:Y:S02]  /*b3440*/  IMAD.MOV.U32 R215, RZ, RZ, R23 ;  /* 0x000000ffffd77224 */ /* 0x000fe400078e0017 */
[----:B----4-:R-:W-:Y:S03]  /*b3450*/  HMMA.1688.F32.TF32 R20, R12, R204, R24 ;  /* 0x000000cc0c14723c */ /* 0x010fe60000081018 */
[----:B------:R-:W-:Y:S04]  /*b3460*/  STL [R1+0x7234], R215 ;  /* 0x007234d701007387 */ /* 0x000fe80000100800 */
[----:B------:R-:W-:Y:S04]  /*b3470*/  STL [R1+0x7230], R214 ;  /* 0x007230d601007387 */ /* 0x000fe80000100800 */
[----:B------:R-:W-:Y:S04]  /*b3480*/  STL [R1+0x722c], R202 ;  /* 0x00722cca01007387 */ /* 0x000fe80000100800 */
[----:B------:R-:W-:Y:S08]  /*b3490*/  STL [R1+0x7228], R194 ;  /* 0x007228c201007387 */ /* 0x000ff00000100800 */
[----:B------:R1:W-:Y:S01]  /*b34a0*/  STL.64 [R1+0x1570], R20 ;  /* 0x0015701401007387 */ /* 0x0003e20000100a00 */
[----:B------:R-:W-:Y:S01]  /*b34b0*/  MOV R218, R22 ;  /* 0x0000001600da7202 */ /* 0x000fe20000000f00 */
[----:B------:R-:W-:-:S02]  /*b34c0*/  IMAD.MOV.U32 R219, RZ, RZ, R23 ;  /* 0x000000ffffdb7224 */ /* 0x000fc400078e0017 */
[----:B-1----:R-:W3:Y:S04]  /*b34d0*/  LDL.LU R20, [R1+0xb40] ;  /* 0x000b400001147983 */ /* 0x002ee80000300800 */
[----:B------:R-:W3:Y:S04]  /*b34e0*/  LDL.LU R21, [R1+0xb44] ;  /* 0x000b440001157983 */ /* 0x000ee80000300800 */
[----:B------:R-:W3:Y:S04]  /*b34f0*/  LDL.LU R22, [R1+0xb48] ;  /* 0x000b480001167983 */ /* 0x000ee80000300800 */
[----:B------:R-:W3:Y:S04]  /*b3500*/  LDL.LU R23, [R1+0xb4c] ;  /* 0x000b4c0001177983 */ /* 0x000ee80000300800 */
[----:B------:R-:W4:Y:S04]  /*b3510*/  LDL.LU R24, [R1+0xb30] ;  /* 0x000b300001187983 */ /* 0x000f280000300800 */
[----:B------:R-:W4:Y:S04]  /*b3520*/  LDL.LU R25, [R1+0xb34] ;  /* 0x000b340001197983 */ /* 0x000f280000300800 */
[----:B------:R-:W4:Y:S04]  /*b3530*/  LDL.LU R26, [R1+0xb38] ;  /* 0x000b3800011a7983 */ /* 0x000f280000300800 */
[----:B------:R-:W4:Y:S01]  /*b3540*/  LDL.LU R27, [R1+0xb3c] ;  /* 0x000b3c00011b7983 */ /* 0x000f220000300800 */
[----:B-----5:R-:W-:Y:S03]  /*b3550*/  HMMA.1688.F32.TF32 R8, R12, R196, R8 ;  /* 0x000000c40c08723c */ /* 0x020fe60000081008 */
[----:B------:R1:W-:Y:S04]  /*b3560*/  STL [R1+0x723c], R219 ;  /* 0x00723cdb01007387 */ /* 0x0003e80000100800 */
[----:B------:R5:W-:-:S15]  /*b3570*/  STL [R1+0x7238], R218 ;  /* 0x007238da01007387 */ /* 0x000bde0000100800 */
[----:B------:R-:W-:-:S02]  /*b3580*/  NOP ;  /* 0x0000000000007918 */ /* 0x000fc40000000000 */
[----:B-1----:R-:W-:Y:S02]  /*b3590*/  IMAD.MOV.U32 R219, RZ, RZ, R8 ;  /* 0x000000ffffdb7224 */ /* 0x002fe400078e0008 */
[----:B-----5:R-:W-:Y:S02]  /*b35a0*/  IMAD.MOV.U32 R218, RZ, RZ, R9 ;  /* 0x000000ffffda7224 */ /* 0x020fe400078e0009 */
[----:B------:R-:W-:Y:S02]  /*b35b0*/  IMAD.MOV.U32 R215, RZ, RZ, R10 ;  /* 0x000000ffffd77224 */ /* 0x000fe400078e000a */
[----:B------:R-:W-:Y:S02]  /*b35c0*/  IMAD.MOV.U32 R214, RZ, RZ, R11 ;  /* 0x000000ffffd67224 */ /* 0x000fe400078e000b */
[----:B--2---:R-:W-:-:S15]  /*b35d0*/  HMMA.1688.F32.TF32 R8, R12, R192, R244 ;  /* 0x000000c00c08723c */ /* 0x004fde00000810f4 */
[----:B------:R-:W-:-:S09]  /*b35e0*/  NOP ;  /* 0x0000000000007918 */ /* 0x000fd20000000000 */
[----:B------:R-:W-:Y:S01]  /*b35f0*/  IMAD.MOV.U32 R202, RZ, RZ, R8 ;  /* 0x000000ffffca7224 */ /* 0x000fe200078e0008 */
[----:B------:R-:W-:Y:S01]  /*b3600*/  MOV R194, R9 ;  /* 0x0000000900c27202 */ /* 0x000fe20000000f00 */
[----:B------:R-:W-:Y:S02]  /*b3610*/  IMAD.MOV.U32 R222, RZ, RZ, R10 ;  /* 0x000000ffffde7224 */ /* 0x000fe400078e000a */
[----:B------:R-:W-:Y:S02]  /*b3620*/  IMAD.MOV.U32 R223, RZ, RZ, R11 ;  /* 0x000000ffffdf7224 */ /* 0x000fe400078e000b */
[C---:B------:R-:W-:Y:S06]  /*b3630*/  HMMA.1688.F32.TF32 R8, R12.reuse, R188, R28 ;  /* 0x000000bc0c08723c */ /* 0x040fec000008101c */
[----:B------:R-:W-:-:S15]  /*b3640*/  HMMA.1688.F32.TF32 R32, R12, R200, R32 ;  /* 0x000000c80c20723c */ /* 0x000fde0000081020 */
[----:B------:R-:W-:-:S03]  /*b3650*/  NOP ;  /* 0x0000000000007918 */ /* 0x000fc60000000000 */
[----:B------:R-:W-:Y:S02]  /*b3660*/  IMAD.MOV.U32 R206, RZ, RZ, R8 ;  /* 0x000000ffffce7224 */ /* 0x000fe400078e0008 */
[----:B------:R-:W-:Y:S02]  /*b3670*/  IMAD.MOV.U32 R207, RZ, RZ, R9 ;  /* 0x000000ffffcf7224 */ /* 0x000fe400078e0009 */
[----:B------:R-:W-:Y:S02]  /*b3680*/  IMAD.MOV.U32 R210, RZ, RZ, R10 ;  /* 0x000000ffffd27224 */ /* 0x000fe400078e000a */
[----:B------:R-:W-:Y:S01]  /*b3690*/  IMAD.MOV.U32 R211, RZ, RZ, R11 ;  /* 0x000000ffffd37224 */ /* 0x000fe200078e000b */
[----:B------:R-:W-:Y:S04]  /*b36a0*/  STL.64 [R1+0x1560], R32 ;  /* 0x0015602001007387 */ /* 0x000fe80000100a00 */
[----:B------:R-:W-:Y:S04]  /*b36b0*/  STL.64 [R1+0x1568], R34 ;  /* 0x0015682201007387 */ /* 0x000fe80000100a00 */
[----:B------:R-:W-:Y:S04]  /*b36c0*/  STL [R1+0x7684], R214 ;  /* 0x007684d601007387 */ /* 0x000fe80000100800 */
[----:B------:R-:W-:Y:S04]  /*b36d0*/  STL [R1+0x7680], R215 ;  /* 0x007680d701007387 */ /* 0x000fe80000100800 */
[----:B------:R1:W-:Y:S04]  /*b36e0*/  STL.64 [R1+0x7a10], R212 ;  /* 0x007a10d401007387 */ /* 0x0003e80000100a00 */
[----:B------:R-:W-:Y:S04]  /*b36f0*/  STL [R1+0x767c], R218 ;  /* 0x00767cda01007387 */ /* 0x000fe80000100800 */
[----:B------:R-:W-:Y:S04]  /*b3700*/  STL [R1+0x7678], R219 ;  /* 0x007678db01007387 */ /* 0x000fe80000100800 */
[----:B------:R2:W-:Y:S04]  /*b3710*/  STL.64 [R1+0x7a18], R216 ;  /* 0x007a18d801007387 */ /* 0x0005e80000100a00 */
[----:B------:R-:W-:Y:S04]  /*b3720*/  STL.64 [R1+0x7a28], R222 ;  /* 0x007a28de01007387 */ /* 0x000fe80000100a00 */
[----:B------:R-:W-:Y:S01]  /*b3730*/  STL.64 [R1+0x7a20], R220 ;  /* 0x007a20dc01007387 */ /* 0x000fe20000100a00 */
[----:B------:R-:W-:-:S02]  /*b3740*/  IMAD.MOV.U32 R118, RZ, RZ, R125 ;  /* 0x000000ffff767224 */ /* 0x000fc400078e007d */
[----:B------:R-:W-:Y:S01]  /*b3750*/  IMAD.MOV.U32 R119, RZ, RZ, R124 ;  /* 0x000000ffff777224 */ /* 0x000fe200078e007c */
[----:B---3--:R-:W-:-:S15]  /*b3760*/  HMMA.1688.F32.TF32 R8, R12, R184, R20 ;  /* 0x000000b80c08723c */ /* 0x008fde0000081014 */
[----:B------:R-:W-:-:S09]  /*b3770*/  NOP ;  /* 0x0000000000007918 */ /* 0x000fd20000000000 */
[----:B------:R-:W-:Y:S01]  /*b3780*/  MOV R203, R8 ;  /* 0x0000000800cb7202 */ /* 0x000fe20000000f00 */
[----:B------:R-:W-:Y:S02]  /*b3790*/  IMAD.MOV.U32 R195, RZ, RZ, R9 ;  /* 0x000000ffffc37224 */ /* 0x000fe400078e0009 */
[----:B------:R-:W-:Y:S02]  /*b37a0*/  IMAD.MOV.U32 R198, RZ, RZ, R10 ;  /* 0x000000ffffc67224 */ /* 0x000fe400078e000a */
[----:B------:R-:W-:Y:S02]  /*b37b0*/  IMAD.MOV.U32 R199, RZ, RZ, R11 ;  /* 0x000000ffffc77224 */ /* 0x000fe400078e000b */
[----:B----4-:R-:W-:Y:S01]  /*b37c0*/  HMMA.1688.F32.TF32 R8, R12, R180, R24 ;  /* 0x000000b40c08723c */ /* 0x010fe20000081018 */
[----:B------:R-:W-:Y:S01]  /*b37d0*/  IMAD.MOV.U32 R20, RZ, RZ, R121 ;  /* 0x000000ffff147224 */ /* 0x000fe200078e0079 */
[----:B------:R-:W-:Y:S01]  /*b37e0*/  MOV R21, R120 ;  /* 0x0000007800157202 */ /* 0x000fe20000000f00 */
[----:B------:R-:W-:-:S02]  /*b37f0*/  IMAD.MOV.U32 R22, RZ, RZ, R241 ;  /* 0x000000ffff167224 */ /* 0x000fc400078e00f1 */
[----:B------:R-:W-:-:S15]  /*b3800*/  IMAD.MOV.U32 R23, RZ, RZ, R240 ;  /* 0x000000ffff177224 */ /* 0x000fde00078e00f0 */
[----:B------:R-:W-:-:S03]  /*b3810*/  NOP ;  /* 0x0000000000007918 */ /* 0x000fc60000000000 */
[----:B------:R3:W-:Y:S04]  /*b3820*/  STL.64 [R1+0x1510], R8 ;  /* 0x0015100801007387 */ /* 0x0007e80000100a00 */
[----:B------:R-:W4:Y:S04]  /*b3830*/  LDL.LU R121, [R1+0x7a9c] ;  /* 0x007a9c0001797983 */ /* 0x000f280000300800 */
[----:B------:R-:W4:Y:S04]  /*b3840*/  LDL.LU R120, [R1+0x7a98] ;  /* 0x007a980001787983 */ /* 0x000f280000300800 */
[----:B------:R-:W3:Y:S04]  /*b3850*/  LDL.LU R241, [R1+0x7a94] ;  /* 0x007a940001f17983 */ /* 0x000ee80000300800 */
[----:B------:R-:W3:Y:S04]  /*b3860*/  LDL.LU R240, [R1+0x7a90] ;  /* 0x007a900001f07983 */ /* 0x000ee80000300800 */
[----:B------:R-:W5:Y:S04]  /*b3870*/  LDL.LU R125, [R1+0x7a8c] ;  /* 0x007a8c00017d7983 */ /* 0x000f680000300800 */
[----:B------:R-:W5:Y:S04]  /*b3880*/  LDL.LU R124, [R1+0x7a88] ;  /* 0x007a8800017c7983 */ /* 0x000f680000300800 */
[----:B------:R-:W4:Y:S04]  /*b3890*/  LDL.LU R122, [R1+0xaf8] ;  /* 0x000af800017a7983 */ /* 0x000f280000300800 */
[----:B------:R-:W4:Y:S04]  /*b38a0*/  LDL.LU R123, [R1+0xafc] ;  /* 0x000afc00017b7983 */ /* 0x000f280000300800 */
        /* <DEDUP_REMOVED lines=26> */
[----:B------:R-:W-:-:S02]  /*b3a50*/  IMAD.MOV.U32 R186, RZ, RZ, R10 ;  /* 0x000000ffffba7224 */ /* 0x000fc400078e000a */
[----:B------:R-:W-:Y:S01]  /*b3a60*/  IMAD.MOV.U32 R187, RZ, RZ, R11 ;  /* 0x000000ffffbb7224 */ /* 0x000fe200078e000b */
[----:B------:R-:W-:Y:S01]  /*b3a70*/  HMMA.1688.F32.TF32 R20, R12, R132, R20 ;  /* 0x000000840c14723c */ /* 0x000fe20000081014 */
[----:B------:R-:W-:Y:S01]  /*b3a80*/  IMAD.MOV.U32 R236, RZ, RZ, R89 ;  /* 0x000000ffffec7224 */ /* 0x000fe200078e0059 */
[----:B------:R-:W-:Y:S01]  /*b3a90*/  MOV R237, R88 ;  /* 0x0000005800ed7202 */ /* 0x000fe20000000f00 */
[----:B------:R-:W-:Y:S01]  /*b3aa0*/  IMAD.MOV.U32 R238, RZ, RZ, R85 ;  /* 0x000000ffffee7224 */ /* 0x000fe200078e0055 */
[----:B------:R-:W-:Y:S01]  /*b3ab0*/  LDSM.16.M88.4 R88, [R3+UR11+0x17880] ;  /* 0x0178800b0358783b */ /* 0x000fe20008000200 */
[----:B------:R-:W-:-:S03]  /*b3ac0*/  IMAD.MOV.U32 R239, RZ, RZ, R84 ;  /* 0x000000ffffef7224 */ /* 0x000fc600078e0054 */
[----:B------:R-:W-:Y:S01]  /*b3ad0*/  LDSM.16.M88.4 R84, [R3+UR11+0x18080] ;  /* 0x0180800b0354783b */ /* 0x000fe20008000200 */
[----:B------:R-:W-:Y:S01]  /*b3ae0*/  MOV R232, R73 ;  /* 0x0000004900e87202 */ /* 0x000fe20000000f00 */
[----:B------:R-:W-:Y:S02]  /*b3af0*/  IMAD.MOV.U32 R233, RZ, RZ, R72 ;  /* 0x000000ffffe97224 */ /* 0x000fe400078e0048 */
[----:B------:R-:W-:Y:S01]  /*b3b00*/  IMAD.MOV.U32 R234, RZ, RZ, R69 ;  /* 0x000000ffffea7224 */ /* 0x000fe200078e0045 */
[----:B------:R-:W-:Y:S01]  /*b3b10*/  LDSM.16.M88.4 R72, [R3+UR11+0x19880] ;  /* 0x0198800b0348783b */ /* 0x000fe20008000200 */
[----:B------:R-:W-:-:S03]  /*b3b20*/  IMAD.MOV.U32 R235, RZ, RZ, R68 ;  /* 0x000000ffffeb7224 */ /* 0x000fc600078e0044 */
[----:B------:R-:W-:Y:S01]  /*b3b30*/  LDSM.16.M88.4 R68, [R3+UR11+0x1a080] ;  /* 0x01a0800b0344783b */ /* 0x000fe20008000200 */
[----:B------:R-:W-:Y:S02]  /*b3b40*/  IMAD.MOV.U32 R228, RZ, RZ, R65 ;  /* 0x000000ffffe47224 */ /* 0x000fe400078e0041 */
[----:B------:R-:W-:Y:S02]  /*b3b50*/  IMAD.MOV.U32 R229, RZ, RZ, R64 ;  /* 0x000000ffffe57224 */ /* 0x000fe400078e0040 */
[----:B------:R-:W-:Y:S01]  /*b3b60*/  IMAD.MOV.U32 R230, RZ, RZ, R61 ;  /* 0x000000ffffe67224 */ /* 0x000fe200078e003d */
[----:B------:R-:W-:Y:S01]  /*b3b70*/  LDSM.16.M88.4 R64, [R3+UR11+0x1a880] ;  /* 0x01a8800b0340783b */ /* 0x000fe20008000200 */
[----:B------:R-:W-:-:S03]  /*b3b80*/  MOV R231, R60 ;  /* 0x0000003c00e77202 */ /* 0x000fc60000000f00 */
[----:B------:R-:W-:Y:S01]  /*b3b90*/  LDSM.16.M88.4 R60, [R3+UR11+0x1b080] ;  /* 0x01b0800b033c783b */ /* 0x000fe20008000200 */
[----:B------:R-:W-:Y:S02]  /*b3ba0*/  IMAD.MOV.U32 R224, RZ, RZ, R57 ;  /* 0x000000ffffe07224 */ /* 0x000fe400078e0039 */
[----:B------:R-:W-:Y:S02]  /*b3bb0*/  IMAD.MOV.U32 R225, RZ, RZ, R56 ;  /* 0x000000ffffe17224 */ /* 0x000fe400078e0038 */
[----:B------:R-:W-:Y:S01]  /*b3bc0*/  IMAD.MOV.U32 R226, RZ, RZ, R53 ;  /* 0x000000ffffe27224 */ /* 0x000fe200078e0035 */
[----:B------:R-:W-:Y:S01]  /*b3bd0*/  LDSM.16.M88.4 R56, [R3+UR11+0x1b880] ;  /* 0x01b8800b0338783b */ /* 0x000fe20008000200 */
[----:B------:R-:W-:-:S03]  /*b3be0*/  IMAD.MOV.U32 R227, RZ, RZ, R52 ;  /* 0x000000ffffe37224 */ /* 0x000fc600078e0034 */
[----:B------:R-:W-:Y:S01]  /*b3bf0*/  LDSM.16.M88.4 R52, [R3+UR11+0x1c080] ;  /* 0x01c0800b0334783b */ /* 0x000fe20008000200 */
[----:B-1----:R-:W-:Y:S02]  /*b3c00*/  IMAD.MOV.U32 R212, RZ, RZ, R49 ;  /* 0x000000ffffd47224 */ /* 0x002fe400078e0031 */
[----:B------:R-:W-:Y:S01]  /*b3c10*/  IMAD.MOV.U32 R213, RZ, RZ, R48 ;  /* 0x000000ffffd57224 */ /* 0x000fe200078e0030 */
[----:B------:R-:W-:Y:S01]  /*b3c20*/  MOV R214, R45 ;  /* 0x0000002d00d67202 */ /* 0x000fe20000000f00 */
[----:B------:R-:W-:Y:S01]  /*b3c30*/  LDSM.16.M88.4 R48, [R3+UR11+0x1c880] ;  /* 0x01c8800b0330783b */ /* 0x000fe20008000200 */
[----:B------:R-:W-:-:S03]  /*b3c40*/  IMAD.MOV.U32 R215, RZ, RZ, R44 ;  /* 0x000000ffffd77224 */ /* 0x000fc600078e002c */
[----:B------:R-:W-:Y:S01]  /*b3c50*/  LDSM.16.M88.4 R44, [R3+UR11+0x1d080] ;  /* 0x01d0800b032c783b */ /* 0x000fe20008000200 */
[----:B--2---:R-:W-:Y:S02]  /*b3c60*/  IMAD.MOV.U32 R216, RZ, RZ, R41 ;  /* 0x000000ffffd87224 */ /* 0x004fe400078e0029 */
[----:B------:R-:W-:Y:S02]  /*b3c70*/  IMAD.MOV.U32 R217, RZ, RZ, R40 ;  /* 0x000000ffffd97224 */ /* 0x000fe400078e0028 */
[----:B------:R-:W-:Y:S01]  /*b3c80*/  IMAD.MOV.U32 R218, RZ, RZ, R37 ;  /* 0x000000ffffda7224 */ /* 0x000fe200078e0025 */
[----:B------:R-:W-:Y:S01]  /*b3c90*/  LDSM.16.M88.4 R40, [R3+UR11+0x1d880] ;  /* 0x01d8800b0328783b */ /* 0x000fe20008000200 */
[----:B------:R-:W-:-:S03]  /*b3ca0*/  IMAD.MOV.U32 R219, RZ, RZ, R36 ;  /* 0x000000ffffdb7224 */ /* 0x000fc600078e0024 */
[----:B------:R-:W-:Y:S01]  /*b3cb0*/  LDSM.16.M88.4 R36, [R3+UR11+0x1e080] ;  /* 0x01e0800b0324783b */ /* 0x000fe20008000200 */
[C---:B---3--:R-:W-:Y:S06]  /*b3cc0*/  HMMA.1688.F32.TF32 R8, R12.reuse, R172, R240 ;  /* 0x000000ac0c08723c */ /* 0x048fec00000810f0 */
[C---:B-----5:R-:W-:Y:S06]  /*b3cd0*/  HMMA.1688.F32.TF32 R32, R12.reuse, R176, R244 ;  /* 0x000000b00c20723c */ /* 0x060fec00000810f4 */
[C---:B----4-:R-:W-:Y:S01]  /*b3ce0*/  HMMA.1688.F32.TF32 R124, R12.reuse, R168, R124 ;  /* 0x000000a80c7c723c */ /* 0x050fe2000008107c */
[----:B------:R-:W-:Y:S04]  /*b3cf0*/  LDS R240, [R92+UR10+0x44000] ;  /* 0x0440000a5cf07984 */ /* 0x000fe80008000800 */
[----:B------:R-:W-:Y:S04]  /*b3d00*/  LDS R242, [R92+UR10+0x44800] ;  /* 0x0448000a5cf27984 */ /* 0x000fe80008000800 */
[----:B------:R-:W-:Y:S04]  /*b3d10*/  LDS R241, [R93+UR10+0x44000] ;  /* 0x0440000a5df17984 */ /* 0x000fe80008000800 */
[----:B------:R-:W-:Y:S04]  /*b3d20*/  LDS R243, [R93+UR10+0x44800] ;  /* 0x0448000a5df37984 */ /* 0x000fe80008000800 */
[----:B------:R-:W-:Y:S04]  /*b3d30*/  LDSM.16.M88.4 R92, [R3+UR11+0x17080] ;  /* 0x0170800b035c783b */ /* 0x000fe80008000200 */
[----:B------:R-:W-:Y:S04]  /*b3d40*/  STL.64 [R1+0x1500], R32 ;  /* 0x0015002001007387 */ /* 0x000fe80000100a00 */
[----:B------:R-:W-:Y:S04]  /*b3d50*/  STL.64 [R1+0x1508], R34 ;  /* 0x0015082201007387 */ /* 0x000fe80000100a00 */
[----:B------:R-:W-:Y:S04]  /*b3d60*/  STL.64 [R1+0x14f0], R8 ;  /* 0x0014f00801007387 */ /* 0x000fe80000100a00 */
[----:B------:R1:W-:Y:S02]  /*b3d70*/  STL.64 [R1+0x14f8], R10 ;  /* 0x0014f80a01007387 */ /* 0x0003e40000100a00 */
[C---:B-1----:R-:W-:Y:S06]  /*b3d80*/  HMMA.1688.F32.TF32 R8, R12.reuse, R160, R116 ;  /* 0x000000a00c08723c */ /* 0x042fec0000081074 */
[C---:B------:R-:W-:Y:S01]  /*b3d90*/  HMMA.1688.F32.TF32 R32, R12.reuse, R164, R120 ;  /* 0x000000a40c20723c */ /* 0x040fe20000081078 */
[----:B------:R-:W-:Y:S05]  /*b3da0*/  STL.64 [R1+0x14e0], R124 ;  /* 0x0014e07c01007387 */ /* 0x000fea0000100a00 */
[----:B------:R-:W-:Y:S01]  /*b3db0*/  HMMA.1688.F32.TF32 R28, R12, R136, R28 ;  /* 0x000000880c1c723c */ /* 0x000fe2000008101c */
[----:B------:R-:W-:Y:S11]  /*b3dc0*/  LDSM.16.M88.4 R116, [R3+UR11+0x14080] ;  /* 0x0140800b0374783b */ /* 0x000ff60008000200 */
[----:B------:R-:W-:-:S02]  /*b3dd0*/  IMAD.MOV.U32 R154, RZ, RZ, R8 ;  /* 0x000000ffff9a7224 */ /* 0x000fc400078e0008 */
[----:B------:R-:W-:Y:S01]  /*b3de0*/  IMAD.MOV.U32 R182, RZ, RZ, R9 ;  /* 0x000000ffffb67224 */ /* 0x000fe200078e0009 */
[----:B------:R-:W-:Y:S01]  /*b3df0*/  MOV R183, R10 ;  /* 0x0000000a00b77202 */ /* 0x000fe20000000f00 */
[----:B------:R-:W-:Y:S01]  /*b3e00*/  IMAD.MOV.U32 R155, RZ, RZ, R11 ;  /* 0x000000ffff9b7224 */ /* 0x000fe200078e000b */
[----:B------:R-:W-:Y:S01]  /*b3e10*/  LDSM.16.M88.4 R120, [R3+UR11+0x13880] ;  /* 0x0138800b0378783b */ /* 0x000fe20008000200 */
[----:B------:R-:W-:Y:S03]  /*b3e20*/  HMMA.1688.F32.TF32 R8, R12, R156, R112 ;  /* 0x0000009c0c08723c */ /* 0x000fe60000081070 */
[----:B------:R-:W-:Y:S04]  /*b3e30*/  STL.64 [R1+0x14e8], R126 ;  /* 0x0014e87e01007387 */ /* 0x000fe80000100a00 */
[----:B------:R-:W-:-:S15]  /*b3e40*/  LDSM.16.M88.4 R112, [R3+UR11+0x14880] ;  /* 0x0148800b0370783b */ /* 0x000fde0008000200 */
[----:B------:R-:W-:-:S02]  /*b3e50*/  NOP ;  /* 0x0000000000007918 */ /* 0x000fc40000000000 */
[----:B------:R-:W-:Y:S02]  /*b3e60*/  IMAD.MOV.U32 R158, RZ, RZ, R8 ;  /* 0x000000ffff9e7224 */ /* 0x000fe400078e0008 */
[----:B------:R-:W-:Y:S02]  /*b3e70*/  IMAD.MOV.U32 R166, RZ, RZ, R9 ;  /* 0x000000ffffa67224 */ /* 0x000fe400078e0009 */
[----:B------:R-:W-:Y:S02]  /*b3e80*/  IMAD.MOV.U32 R178, RZ, RZ, R10 ;  /* 0x000000ffffb27224 */ /* 0x000fe400078e000a */
[----:B------:R-:W-:Y:S02]  /*b3e90*/  IMAD.MOV.U32 R179, RZ, RZ, R11 ;  /* 0x000000ffffb37224 */ /* 0x000fe400078e000b */
[----:B------:R-:W-:Y:S01]  /*b3ea0*/  IMAD.MOV.U32 R244, RZ, RZ, R81 ;  /* 0x000000fffff47224 */ /* 0x000fe200078e0051 */
[----:B------:R-:W-:Y:S01]  /*b3eb0*/  HMMA.1688.F32.TF32 R8, R12, R152, R108 ;  /* 0x000000980c08723c */ /* 0x000fe2000008106c */
[----:B------:R-:W-:Y:S04]  /*b3ec0*/  STL.64 [R1+0x14d0], R32 ;  /* 0x0014d02001007387 */ /* 0x000fe80000100a00 */
[----:B------:R-:W-:Y:S01]  /*b3ed0*/  LDSM.16.M88.4 R108, [R3+UR11+0x15080] ;  /* 0x0150800b036c783b */ /* 0x000fe20008000200 */
[----:B------:R-:W-:-:S02]  /*b3ee0*/  IMAD.MOV.U32 R245, RZ, RZ, R80 ;  /* 0x000000fffff57224 */ /* 0x000fc400078e0050 */
[----:B------:R-:W-:Y:S02]  /*b3ef0*/  IMAD.MOV.U32 R246, RZ, RZ, R77 ;  /* 0x000000fffff67224 */ /* 0x000fe400078e004d */
[----:B------:R-:W-:Y:S01]  /*b3f00*/  IMAD.MOV.U32 R247, RZ, RZ, R76 ;  /* 0x000000fffff77224 */ /* 0x000fe200078e004c */
[----:B------:R-:W-:-:S13]  /*b3f10*/  LDSM.16.M88.4 R124, [R3+UR11+0x13080] ;  /* 0x0130800b037c783b */ /* 0x000fda0008000200 */
[----:B------:R-:W-:Y:S01]  /*b3f20*/  IMAD.MOV.U32 R170, RZ, RZ, R8 ;  /* 0x000000ffffaa7224 */ /* 0x000fe200078e0008 */
[----:B------:R-:W-:Y:S01]  /*b3f30*/  MOV R174, R9 ;  /* 0x0000000900ae7202 */ /* 0x000fe20000000f00 */
[----:B------:R-:W-:Y:S02]  /*b3f40*/  IMAD.MOV.U32 R175, RZ, RZ, R10 ;  /* 0x000000ffffaf7224 */ /* 0x000fe400078e000a */
[----:B------:R-:W-:Y:S01]  /*b3f50*/  IMAD.MOV.U32 R171, RZ, RZ, R11 ;  /* 0x000000ffffab7224 */ /* 0x000fe200078e000b */
[----:B------:R1:W-:Y:S01]  /*b3f60*/  STL.64 [R1+0x14d8], R34 ;  /* 0x0014d82201007387 */ /* 0x0003e20000100a00 */
[C---:B------:R-:W-:Y:S03]  /*b3f70*/  HMMA.1688.F32.TF32 R8, R12.reuse, R148, R104 ;  /* 0x000000940c08723c */ /* 0x040fe60000081068 */
[----:B------:R-:W-:Y:S04]  /*b3f80*/  LDSM.16.M88.4 R104, [R3+UR11+0x15880] ;  /* 0x0158800b0368783b */ /* 0x000fe80008000200 */
[----:B------:R-:W-:Y:S04]  /*b3f90*/  LDSM.16.M88.4 R80, [R3+UR11+0x18880] ;  /* 0x0188800b0350783b */ /* 0x000fe80008000200 */
[----:B------:R-:W-:Y:S01]  /*b3fa0*/  LDSM.16.M88.4 R76, [R3+UR11+0x19080] ;  /* 0x0190800b034c783b */ /* 0x000fe20008000200 */
[----:B-1----:R-:W-:Y:S03]  /*b3fb0*/  HMMA.1688.F32.TF32 R32, R12, R144, R100 ;  /* 0x000000900c20723c */ /* 0x002fe60000081064 */
[----:B------:R-:W-:Y:S09]  /*b3fc0*/  LDSM.16.M88.4 R100, [R3+UR11+0x16080] ;  /* 0x0160800b0364783b */ /* 0x000ff20008000200 */
[----:B------:R-:W-:-:S02]  /*b3fd0*/  IMAD.MOV.U32 R167, RZ, RZ, R8 ;  /* 0x000000ffffa77224 */ /* 0x000fc400078e0008 */
[----:B------:R-:W-:Y:S02]  /*b3fe0*/  IMAD.MOV.U32 R162, RZ, RZ, R9 ;  /* 0x000000ffffa27224 */ /* 0x000fe400078e0009 */
[----:B------:R-:W-:Y:S02]  /*b3ff0*/  IMAD.MOV.U32 R163, RZ, RZ, R10 ;  /* 0x000000ffffa37224 */ /* 0x000fe400078e000a */
[----:B------:R-:W-:Y:S02]  /*b4000*/  IMAD.MOV.U32 R159, RZ, RZ, R11 ;  /* 0x000000ffff9f7224 */ /* 0x000fe400078e000b */
[----:B------:R-:W-:Y:S01]  /*b4010*/  HMMA.1688.F32.TF32 R8, R12, R140, R96 ;  /* 0x0000008c0c08723c */ /* 0x000fe20000081060 */
[----:B------:R-:W-:Y:S04]  /*b4020*/  LDSM.16.M88.4 R96, [R3+UR11+0x16880] ;  /* 0x0168800b0360783b */ /* 0x000fe80008000200 */
[----:B------:R-:W-:Y:S04]  /*b4030*/  STL.64 [R1+0x1800], R32 ;  /* 0x0018002001007387 */ /* 0x000fe80000100a00 */
[----:B------:R-:W-:Y:S04]  /*b4040*/  STL.64 [R1+0x1808], R34 ;  /* 0x0018082201007387 */ /* 0x000fe80000100a00 */
[----:B------:R-:W-:Y:S10]  /*b4050*/  LDSM.16.M88.4 R32, [R3+UR11+0x1e880] ;  /* 0x01e8800b0320783b */ /* 0x000ff40008000200 */
[----:B------:R-:W-:Y:S01]  /*b4060*/  STL [R1+0x17f0], R8 ;  /* 0x0017f00801007387 */ /* 0x000fe20000100800 */
[----:B------:R-:W-:-:S03]  /*b4070*/  MOV R150, R9 ;  /* 0x0000000900967202 */ /* 0x000fc60000000f00 */
[----:B------:R1:W-:Y:S01]  /*b4080*/  STL [R1+0x17fc], R11 ;  /* 0x0017fc0b01007387 */ /* 0x0003e20000100800 */
[----:B------:R-:W-:Y:S02]  /*b4090*/  IMAD.MOV.U32 R151, RZ, RZ, R10 ;  /* 0x000000ffff977224 */ /* 0x000fe400078e000a */
[----:B-1----:R-:W-:Y:S01]  /*b40a0*/  HMMA.1688.F32.TF32 R8, R12, R128, R24 ;  /* 0x000000800c08723c */ /* 0x002fe20000081018 */
[----:B------:R-:W-:Y:S04]  /*b40b0*/  STL.64 [R1+0x17e0], R28 ;  /* 0x0017e01c01007387 */ /* 0x000fe80000100a00 */
[----:B------:R-:W-:Y:S04]  /*b40c0*/  STL.64 [R1+0x17e8], R30 ;  /* 0x0017e81e01007387 */ /* 0x000fe80000100a00 */
[----:B------:R-:W-:Y:S04]  /*b40d0*/  STL.64 [R1+0x17d0], R20 ;  /* 0x0017d01401007387 */ /* 0x000fe80000100a00 */
[----:B------:R-:W-:Y:S04]  /*b40e0*/  STL.64 [R1+0x17d8], R22 ;  /* 0x0017d81601007387 */ /* 0x000fe80000100a00 */
[----:B------:R-:W-:Y:S04]  /*b40f0*/  LDSM.16.M88.4 R20, [R3+UR11+0x12880] ;  /* 0x0128800b0314783b */ /* 0x000fe80008000200 */
[----:B------:R-:W-:Y:S04]  /*b4100*/  LDSM.16.M88.4 R28, [R3+UR11+0x1f080] ;  /* 0x01f0800b031c783b */ /* 0x000fe80008000200 */
[----:B------:R-:W-:Y:S01]  /*b4110*/  LDSM.16.M88.4 R24, [R3+UR11+0x1f880] ;  /* 0x01f8800b0318783b */ /* 0x000fe20008000200 */
[----:B------:R-:W-:-:S02]  /*b4120*/  IMAD.MOV.U32 R147, RZ, RZ, R8 ;  /* 0x000000ffff937224 */ /* 0x000fc400078e0008 */
[----:B------:R-:W-:Y:S02]  /*b4130*/  IMAD.MOV.U32 R138, RZ, RZ, R9 ;  /* 0x000000ffff8a7224 */ /* 0x000fe400078e0009 */
[----:B------:R-:W-:Y:S02]  /*b4140*/  IMAD.MOV.U32 R142, RZ, RZ, R10 ;  /* 0x000000ffff8e7224 */ /* 0x000fe400078e000a */
[----:B------:R-:W-:Y:S02]  /*b4150*/  IMAD.MOV.U32 R143, RZ, RZ, R11 ;  /* 0x000000ffff8f7224 */ /* 0x000fe400078e000b */
[----:B------:R-:W1:Y:S04]  /*b4160*/  LDSM.16.M88.4 R8, [R3+UR11+0x12080] ;  /* 0x0120800b0308783b */ /* 0x000e680008000200 */
[----:B-1----:R-:W-:Y:S04]  /*b4170*/  STL [R1+0x7168], R10 ;  /* 0x0071680a01007387 */ /* 0x002fe80000100800 */
[----:B------:R-:W-:Y:S04]  /*b4180*/  STL [R1+0x715c], R11 ;  /* 0x00715c0b01007387 */ /* 0x000fe80000100800 */
        /* <DEDUP_REMOVED lines=28> */
[----:B------:R-:W-:Y:S04]  /*b4350*/  STL [R1+0x6fe8], R70 ;  /* 0x006fe84601007387 */ /* 0x000fe80000100800 */
[----:B------:R-:W-:Y:S04]  /*b4360*/  STL [R1+0x6fe4], R71 ;  /* 0x006fe44701007387 */ /* 0x000fe80000100800 */
[----:B------:R-:W-:Y:S01]  /*b4370*/  STL [R1+0x6ff0], R66 ;  /* 0x006ff04201007387 */ /* 0x000fe20000100800 */
[----:B------:R-:W-:Y:S03]  /*b4380*/  HMMA.1688.F32.TF32 R216, R12, R8, R216 ;  /* 0x000000080cd8723c */ /* 0x000fe600000810d8 */
        /* <DEDUP_REMOVED lines=19> */
[----:B------:R-:W-:Y:S01]  /*b44c0*/  MOV R139, R212 ;  /* 0x000000d4008b7202 */ /* 0x000fe20000000f00 */
[----:B-1----:R-:W-:-:S02]  /*b44d0*/  IMAD.MOV.U32 R23, RZ, RZ, R213 ;  /* 0x000000ffff177224 */ /* 0x002fc400078e00d5 */
[----:B------:R-:W-:Y:S02]  /*b44e0*/  IMAD.MOV.U32 R134, RZ, RZ, R214 ;  /* 0x000000ffff867224 */ /* 0x000fe400078e00d6 */
[----:B------:R-:W-:Y:S01]  /*b44f0*/  IMAD.MOV.U32 R135, RZ, RZ, R215 ;  /* 0x000000ffff877224 */ /* 0x000fe200078e00d7 */
[----:B------:R-:W-:Y:S01]  /*b4500*/  STL [R1+0x7040], R26 ;  /* 0x0070401a01007387 */ /* 0x000fe20000100800 */
[C---:B------:R-:W-:Y:S03]  /*b4510*/  HMMA.1688.F32.TF32 R212, R12.reuse, R124, R224 ;  /* 0x0000007c0cd4723c */ /* 0x040fe600000810e0 */
[----:B------:R-:W-:Y:S04]  /*b4520*/  STL [R1+0x703c], R27 ;  /* 0x00703c1b01007387 */ /* 0x000fe80000100800 */
[----:B------:R-:W-:Y:S04]  /*b4530*/  STL [R1+0x5da0], R3 ;  /* 0x005da00301007387 */ /* 0x000fe80000100800 */
[----:B------:R-:W-:Y:S01]  /*b4540*/  STL.64 [R1+0x17b0], R216 ;  /* 0x0017b0d801007387 */ /* 0x000fe20000100a00 */
[----:B------:R-:W-:Y:S03]  /*b4550*/  HMMA.1688.F32.TF32 R220, R12, R120, R228 ;  /* 0x000000780cdc723c */ /* 0x000fe600000810e4 */
[----:B------:R1:W-:Y:S01]  /*b4560*/  STL [R1+0x17b8], R218 ;  /* 0x0017b8da01007387 */ /* 0x0003e20000100800 */
[----:B------:R-:W-:-:S02]  /*b4570*/  IMAD.MOV.U32 R146, RZ, RZ, R219 ;  /* 0x000000ffff927224 */ /* 0x000fc400078e00db */
[----:B-1----:R-:W-:Y:S06]  /*b4580*/  HMMA.1688.F32.TF32 R216, R12, R116, R232 ;  /* 0x000000740cd8723c */ /* 0x002fec00000810e8 */
[----:B------:R-:W-:Y:S02]  /*b4590*/  IMAD.MOV.U32 R10, RZ, RZ, R212 ;  /* 0x000000ffff0a7224 */ /* 0x000fe400078e00d4 */
[----:B------:R-:W2:Y:S09]  /*b45a0*/  LDL.LU R212, [R1+0xd00] ;  /* 0x000d000001d47983 */ /* 0x000eb20000300800 */
[----:B------:R-:W-:Y:S04]  /*b45b0*/  STL.64 [R1+0x1780], R220 ;  /* 0x001780dc01007387 */ /* 0x000fe80000100a00 */
[----:B------:R-:W-:Y:S01]  /*b45c0*/  STL.64 [R1+0x1788], R222 ;  /* 0x001788de01007387 */ /* 0x000fe20000100a00 */
[----:B------:R-:W-:-:S02]  /*b45d0*/  IMAD.MOV.U32 R130, RZ, RZ, R213 ;  /* 0x000000ffff827224 */ /* 0x000fc400078e00d5 */
[----:B------:R-:W-:Y:S01]  /*b45e0*/  IMAD.MOV.U32 R131, RZ, RZ, R214 ;  /* 0x000000ffff837224 */ /* 0x000fe200078e00d6 */
[----:B------:R-:W-:Y:S01]  /*b45f0*/  MOV R11, R215 ;  /* 0x000000d7000b7202 */ /* 0x000fe20000000f00 */
[----:B------:R-:W-:Y:S04]  /*b4600*/  STL.64 [R1+0x1770], R216 ;  /* 0x001770d801007387 */ /* 0x000fe80000100a00 */
[----:B------:R1:W-:Y:S04]  /*b4610*/  STL.64 [R1+0x1778], R218 ;  /* 0x001778da01007387 */ /* 0x0003e80000100a00 */
[----:B------:R-:W2:Y:S04]  /*b4620*/  LDL.LU R213, [R1+0xd04] ;  /* 0x000d040001d57983 */ /* 0x000ea80000300800 */
[----:B------:R-:W2:Y:S04]  /*b4630*/  LDL.LU R214, [R1+0xd08] ;  /* 0x000d080001d67983 */ /* 0x000ea80000300800 */
[----:B------:R-:W2:Y:S01]  /*b4640*/  LDL.LU R215, [R1+0xd0c] ;  /* 0x000d0c0001d77983 */ /* 0x000ea20000300800 */
[----:B-1----:R-:W-:Y:S03]  /*b4650*/  HMMA.1688.F32.TF32 R216, R12, R112, R244 ;  /* 0x000000700cd8723c */ /* 0x002fe600000810f4 */
[----:B------:R-:W3:-:S15]  /*b4660*/  LDL.LU R244, [R1+0xcf0] ;  /* 0x000cf00001f47983 */ /* 0x000ede0000300800 */
[----:B------:R-:W-:-:S05]  /*b4670*/  NOP ;  /* 0x0000000000007918 */ /* 0x000fca0000000000 */
        /* <DEDUP_REMOVED lines=12> */
[----:B------:R-:W5:Y:S01]  /*b4740*/  LDL.LU R235, [R1+0xcdc] ;  /* 0x000cdc0001eb7983 */ /* 0x000f620000300800 */
[----:B-1----:R-:W-:Y:S03]  /*b4750*/  HMMA.1688.F32.TF32 R216, R12, R108, R236 ;  /* 0x0000006c0cd8723c */ /* 0x002fe600000810ec */
        /* <DEDUP_REMOVED lines=9> */
[----:B------:R-:W-:Y:S02]  /*b47f0*/  IMAD.MOV.U32 R106, RZ, RZ, R218 ;  /* 0x000000ffff6a7224 */ /* 0x000fe400078e00da */
[----:B------:R-:W-:Y:S02]  /*b4800*/  IMAD.MOV.U32 R103, RZ, RZ, R217 ;  /* 0x000000ffff677224 */ /* 0x000fe400078e00d9 */
[----:B------:R-:W-:Y:S01]  /*b4810*/  IMAD.MOV.U32 R102, RZ, RZ, R216 ;  /* 0x000000ffff667224 */ /* 0x000fe200078e00d8 */
[----:B------:R1:W-:Y:S04]  /*b4820*/  STL [R1+0x7158], R107 ;  /* 0x0071586b01007387 */ /* 0x0003e80000100800 */
[----:B------:R1:W-:Y:S04]  /*b4830*/  STL [R1+0x7154], R106 ;  /* 0x0071546a01007387 */ /* 0x0003e80000100800 */
[----:B------:R1:W-:Y:S04]  /*b4840*/  STL [R1+0x7150], R103 ;  /* 0x0071506701007387 */ /* 0x0003e80000100800 */
[----:B------:R1:W-:Y:S01]  /*b4850*/  STL [R1+0x714c], R102 ;  /* 0x00714c6601007387 */ /* 0x0003e20000100800 */
[----:B--2---:R-:W-:-:S15]  /*b4860*/  HMMA.1688.F32.TF32 R212, R12, R104, R212 ;  /* 0x000000680cd4723c */ /* 0x004fde00000810d4 */
[----:B------:R-:W-:-:S09]  /*b4870*/  NOP ;  /* 0x0000000000007918 */ /* 0x000fd20000000000 */
[----:B------:R-:W-:Y:S02]  /*b4880*/  IMAD.MOV.U32 R110, RZ, RZ, R212 ;  /* 0x000000ffff6e7224 */ /* 0x000fe400078e00d4 */
[----:B------:R-:W-:Y:S01]  /*b4890*/  IMAD.MOV.U32 R111, RZ, RZ, R213 ;  /* 0x000000ffff6f7224 */ /* 0x000fe200078e00d5 */
[----:B------:R-:W-:Y:S01]  /*b48a0*/  MOV R122, R214 ;  /* 0x000000d6007a7202 */ /* 0x000fe20000000f00 */
[----:B------:R-:W-:Y:S02]  /*b48b0*/  IMAD.MOV.U32 R123, RZ, RZ, R215 ;  /* 0x000000ffff7b7224 */ /* 0x000fe400078e00d7 */
[----:B---3--:R-:W-:Y:S01]  /*b48c0*/  HMMA.1688.F32.TF32 R212, R12, R100, R244 ;  /* 0x000000640cd4723c */ /* 0x008fe200000810f4 */
[----:B------:R-:W2:Y:S04]  /*b48d0*/  LDL.LU R244, [R1+0xca0] ;  /* 0x000ca00001f47983 */ /* 0x000ea80000300800 */
[----:B------:R-:W2:Y:S04]  /*b48e0*/  LDL.LU R245, [R1+0xca4] ;  /* 0x000ca40001f57983 */ /* 0x000ea80000300800 */
[----:B------:R-:W2:Y:S04]  /*b48f0*/  LDL.LU R246, [R1+0xca8] ;  /* 0x000ca80001f67983 */ /* 0x000ea80000300800 */
[----:B------:R-:W2:Y:S11]  /*b4900*/  LDL.LU R247, [R1+0xcac] ;  /* 0x000cac0001f77983 */ /* 0x000eb60000300800 */
[----:B------:R-:W-:-:S02]  /*b4910*/  IMAD.MOV.U32 R94, RZ, RZ, R212 ;  /* 0x000000ffff5e7224 */ /* 0x000fc400078e00d4 */
        /* <DEDUP_REMOVED lines=10> */
[----:B------:R-:W3:Y:S04]  /*b49c0*/  LDL.LU R232, [R1+0xc90] ;  /* 0x000c900001e87983 */ /* 0x000ee80000300800 */
[----:B------:R-:W3:Y:S04]  /*b49d0*/  LDL.LU R233, [R1+0xc94] ;  /* 0x000c940001e97983 */ /* 0x000ee80000300800 */
[----:B------:R-:W3:Y:S04]  /*b49e0*/  LDL.LU R234, [R1+0xc98] ;  /* 0x000c980001ea7983 */ /* 0x000ee80000300800 */
[----:B------:R-:W3:Y:S11]  /*b49f0*/  LDL.LU R235, [R1+0xc9c] ;  /* 0x000c9c0001eb7983 */ /* 0x000ef60000300800 */
[----:B-1----:R-:W-:-:S02]  /*b4a00*/  IMAD.MOV.U32 R107, RZ, RZ, R212 ;  /* 0x000000ffff6b7224 */ /* 0x002fc400078e00d4 */
[----:B------:R-:W-:Y:S02]  /*b4a10*/  IMAD.MOV.U32 R106, RZ, RZ, R213 ;  /* 0x000000ffff6a7224 */ /* 0x000fe400078e00d5 */
[----:B------:R-:W-:Y:S02]  /*b4a20*/  IMAD.MOV.U32 R103, RZ, RZ, R214 ;  /* 0x000000ffff677224 */ /* 0x000fe400078e00d6 */
[----:B------:R-:W-:Y:S02]  /*b4a30*/  IMAD.MOV.U32 R102, RZ, RZ, R215 ;  /* 0x000000ffff667224 */ /* 0x000fe400078e00d7 */
[----:B------:R-:W-:-:S15]  /*b4a40*/  HMMA.1688.F32.TF32 R212, R12, R88, R228 ;  /* 0x000000580cd4723c */ /* 0x000fde00000810e4 */
[----:B------:R-:W-:-:S09]  /*b4a50*/  NOP ;  /* 0x0000000000007918 */ /* 0x000fd20000000000 */
[----:B------:R-:W-:Y:S01]  /*b4a60*/  MOV R26, R214 ;  /* 0x000000d6001a7202 */ /* 0x000fe20000000f00 */
[----:B------:R-:W-:Y:S01]  /*b4a70*/  IMAD.MOV.U32 R27, RZ, RZ, R215 ;  /* 0x000000ffff1b7224 */ /* 0x000fe200078e00d7 */
[----:B------:R1:W-:Y:S04]  /*b4a80*/  STL.64 [R1+0x1700], R212 ;  /* 0x001700d401007387 */ /* 0x0003e80000100a00 */
[----:B------:R-:W-:Y:S04]  /*b4a90*/  STL [R1+0x7050], R26 ;  /* 0x0070501a01007387 */ /* 0x000fe80000100800 */
[----:B------:R-:W-:Y:S01]  /*b4aa0*/  STL [R1+0x704c], R27 ;  /* 0x00704c1b01007387 */ /* 0x000fe20000100800 */
[----:B-1----:R-:W-:Y:S03]  /*b4ab0*/  HMMA.1688.F32.TF32 R212, R12, R84, R236 ;  /* 0x000000540cd4723c */ /* 0x002fe600000810ec */
[----:B------:R-:W4:Y:S04]  /*b4ac0*/  LDL.LU R236, [R1+0xc80] ;  /* 0x000c800001ec7983 */ /* 0x000f280000300800 */
[----:B------:R-:W4:Y:S04]  /*b4ad0*/  LDL.LU R237, [R1+0xc84] ;  /* 0x000c840001ed7983 */ /* 0x000f280000300800 */
[----:B------:R-:W4:Y:S04]  /*b4ae0*/  LDL.LU R238, [R1+0xc88] ;  /* 0x000c880001ee7983 */ /* 0x000f280000300800 */
[----:B------:R-:W4:Y:S09]  /*b4af0*/  LDL.LU R239, [R1+0xc8c] ;  /* 0x000c8c0001ef7983 */ /* 0x000f320000300800 */
[----:B------:R-:W-:-:S02]  /*b4b00*/  IMAD.MOV.U32 R35, RZ, RZ, R215 ;  /* 0x000000ffff237224 */ /* 0x000fc400078e00d7 */
[----:B------:R-:W-:Y:S02]  /*b4b10*/  IMAD.MOV.U32 R34, RZ, RZ, R214 ;  /* 0x000000ffff227224 */ /* 0x000fe400078e00d6 */
[----:B------:R-:W-:Y:S02]  /*b4b20*/  IMAD.MOV.U32 R30, RZ, RZ, R212 ;  /* 0x000000ffff1e7224 */ /* 0x000fe400078e00d4 */
[----:B------:R-:W-:Y:S01]  /*b4b30*/  IMAD.MOV.U32 R31, RZ, RZ, R213 ;  /* 0x000000ffff1f7224 */ /* 0x000fe200078e00d5 */
[----:B------:R-:W-:Y:S04]  /*b4b40*/  STL [R1+0x7058], R35 ;  /* 0x0070582301007387 */ /* 0x000fe80000100800 */
[----:B------:R-:W-:Y:S04]  /*b4b50*/  STL [R1+0x7054], R34 ;  /* 0x0070542201007387 */ /* 0x000fe80000100800 */
[----:B------:R-:W-:Y:S04]  /*b4b60*/  STL [R1+0x7048], R30 ;  /* 0x0070481e01007387 */ /* 0x000fe80000100800 */
[----:B------:R1:W-:Y:S01]  /*b4b70*/  STL [R1+0x7044], R31 ;  /* 0x0070441f01007387 */ /* 0x0003e20000100800 */
[----:B--2---:R-:W-:Y:S03]  /*b4b80*/  HMMA.1688.F32.TF32 R212, R12, R80, R244 ;  /* 0x000000500cd4723c */ /* 0x004fe600000810f4 */
[----:B------:R-:W2:Y:S04]  /*b4b90*/  LDL.LU R244, [R1+0xc70] ;  /* 0x000c700001f47983 */ /* 0x000ea80000300800 */
[----:B------:R-:W2:Y:S04]  /*b4ba0*/  LDL.LU R245, [R1+0xc74] ;  /* 0x000c740001f57983 */ /* 0x000ea80000300800 */
[----:B------:R-:W2:Y:S04]  /*b4bb0*/  LDL.LU R246, [R1+0xc78] ;  /* 0x000c780001f67983 */ /* 0x000ea80000300800 */
[----:B------:R-:W2:Y:S09]  /*b4bc0*/  LDL.LU R247, [R1+0xc7c] ;  /* 0x000c7c0001f77983 */ /* 0x000eb20000300800 */
[----:B------:R-:W-:-:S02]  /*b4bd0*/  IMAD.MOV.U32 R75, RZ, RZ, R215 ;  /* 0x000000ffff4b7224 */ /* 0x000fc400078e00d7 */
[----:B------:R-:W-:Y:S01]  /*b4be0*/  IMAD.MOV.U32 R74, RZ, RZ, R214 ;  /* 0x000000ffff4a7224 */ /* 0x000fe200078e00d6 */
[----:B------:R-:W-:Y:S01]  /*b4bf0*/  MOV R83, R213 ;  /* 0x000000d500537202 */ /* 0x000fe20000000f00 */
[----:B------:R-:W-:Y:S01]  /*b4c00*/  IMAD.MOV.U32 R82, RZ, RZ, R212 ;  /* 0x000000ffff527224 */ /* 0x000fe200078e00d4 */
[----:B------:R-:W-:Y:S04]  /*b4c10*/  STL [R1+0x7068], R75 ;  /* 0x0070684b01007387 */ /* 0x000fe80000100800 */
[----:B------:R-:W-:Y:S04]  /*b4c20*/  STL [R1+0x7064], R74 ;  /* 0x0070644a01007387 */ /* 0x000fe80000100800 */
[----:B------:R5:W-:Y:S04]  /*b4c30*/  STL [R1+0x7060], R83 ;  /* 0x0070605301007387 */ /* 0x000be80000100800 */
[----:B------:R5:W-:Y:S01]  /*b4c40*/  STL [R1+0x705c], R82 ;  /* 0x00705c5201007387 */ /* 0x000be20000100800 */
[----:B---3--:R-:W-:Y:S03]  /*b4c50*/  HMMA.1688.F32.TF32 R212, R12, R76, R232 ;  /* 0x0000004c0cd4723c */ /* 0x008fe600000810e8 */
[----:B------:R-:W3:Y:S04]  /*b4c60*/  LDL.LU R232, [R1+0xc60] ;  /* 0x000c600001e87983 */ /* 0x000ee80000300800 */
[----:B------:R-:W3:Y:S04]  /*b4c70*/  LDL.LU R233, [R1+0xc64] ;  /* 0x000c640001e97983 */ /* 0x000ee80000300800 */
[----:B------:R-:W3:Y:S04]  /*b4c80*/  LDL.LU R234, [R1+0xc68] ;  /* 0x000c680001ea7983 */ /* 0x000ee80000300800 */
[----:B------:R-:W3:Y:S09]  /*b4c90*/  LDL.LU R235, [R1+0xc6c] ;  /* 0x000c6c0001eb7983 */ /* 0x000ef20000300800 */
        /* <DEDUP_REMOVED lines=8> */
[----:B----4-:R-:W-:Y:S03]  /*b4d20*/  HMMA.1688.F32.TF32 R212, R12, R72, R236 ;  /* 0x000000480cd4723c */ /* 0x010fe600000810ec */
[----:B------:R-:W4:Y:S04]  /*b4d30*/  LDL.LU R236, [R1+0xc30] ;  /* 0x000c300001ec7983 */ /* 0x000f280000300800 */
[----:B------:R-:W4:Y:S04]  /*b4d40*/  LDL.LU R237, [R1+0xc34] ;  /* 0x000c340001ed7983 */ /* 0x000f280000300800 */
[----:B------:R-:W4:Y:S04]  /*b4d50*/  LDL.LU R238, [R1+0xc38] ;  /* 0x000c380001ee7983 */ /* 0x000f280000300800 */
[----:B------:R-:W4:Y:S09]  /*b4d60*/  LDL.LU R239, [R1+0xc3c] ;  /* 0x000c3c0001ef7983 */ /* 0x000f320000300800 */
[----:B-1----:R-:W-:-:S02]  /*b4d70*/  IMAD.MOV.U32 R31, RZ, RZ, R215 ;  /* 0x000000ffff1f7224 */ /* 0x002fc400078e00d7 */
[----:B------:R-:W-:Y:S02]  /*b4d80*/  IMAD.MOV.U32 R30, RZ, RZ, R214 ;  /* 0x000000ffff1e7224 */ /* 0x000fe400078e00d6 */
[----:B------:R-:W-:Y:S01]  /*b4d90*/  IMAD.MOV.U32 R27, RZ, RZ, R213 ;  /* 0x000000ffff1b7224 */ /* 0x000fe200078e00d5 */
[----:B------:R-:W-:Y:S01]  /*b4da0*/  MOV R26, R212 ;  /* 0x000000d4001a7202 */ /* 0x000fe20000000f00 */
        /* <DEDUP_REMOVED lines=9> */
[----:B-----5:R-:W-:-:S02]  /*b4e40*/  IMAD.MOV.U32 R83, RZ, RZ, R212 ;  /* 0x000000ffff537224 */ /* 0x020fc400078e00d4 */
[----:B------:R-:W-:Y:S02]  /*b4e50*/  IMAD.MOV.U32 R82, RZ, RZ, R213 ;  /* 0x000000ffff527224 */ /* 0x000fe400078e00d5 */
[----:B------:R-:W-:Y:S01]  /*b4e60*/  IMAD.MOV.U32 R35, RZ, RZ, R214 ;  /* 0x000000ffff237224 */ /* 0x000fe200078e00d6 */
[----:B------:R-:W-:-:S05]  /*b4e70*/  MOV R34, R215 ;  /* 0x000000d700227202 */ /* 0x000fca0000000f00 */
[----:B------:R-:W-:Y:S04]  /*b4e80*/  STL [R1+0x7098], R34 ;  /* 0x0070982201007387 */ /* 0x000fe80000100800 */
[----:B------:R-:W-:Y:S04]  /*b4e90*/  STL [R1+0x7094], R35 ;  /* 0x0070942301007387 */ /* 0x000fe80000100800 */
[----:B------:R-:W-:Y:S04]  /*b4ea0*/  STL [R1+0x7090], R82 ;  /* 0x0070905201007387 */ /* 0x000fe80000100800 */
        /* <DEDUP_REMOVED lines=12> */
[----:B------:R5:W-:Y:S04]  /*b4f70*/  STL [R1+0x70a0], R78 ;  /* 0x0070a04e01007387 */ /* 0x000be80000100800 */
[----:B------:R5:W-:Y:S01]  /*b4f80*/  STL [R1+0x709c], R79 ;  /* 0x00709c4f01007387 */ /* 0x000be20000100800 */
[----:B----4-:R-:W-:Y:S03]  /*b4f90*/  HMMA.1688.F32.TF32 R212, R12, R60, R236 ;  /* 0x0000003c0cd4723c */ /* 0x010fe600000810ec */
[----:B------:R-:W4:Y:S04]  /*b4fa0*/  LDL.LU R236, [R1+0xbf0] ;  /* 0x000bf00001ec7983 */ /* 0x000f280000300800 */
[----:B------:R-:W4:Y:S04]  /*b4fb0*/  LDL.LU R237, [R1+0xbf4] ;  /* 0x000bf40001ed7983 */ /* 0x000f280000300800 */
[----:B------:R-:W4:Y:S04]  /*b4fc0*/  LDL.LU R238, [R1+0xbf8] ;  /* 0x000bf80001ee7983 */ /* 0x000f280000300800 */
[----:B------:R-:W4:Y:S09]  /*b4fd0*/  LDL.LU R239, [R1+0xbfc] ;  /* 0x000bfc0001ef7983 */ /* 0x000f320000300800 */
[----:B------:R-:W-:Y:S01]  /*b4fe0*/  IMAD.MOV.U32 R86, RZ, RZ, R215 ;  /* 0x000000ffff567224 */ /* 0x000fe200078e00d7 */
[----:B------:R-:W-:Y:S01]  /*b4ff0*/  MOV R87, R214 ;  /* 0x000000d600577202 */ /* 0x000fe20000000f00 */
[----:B-1----:R-:W-:-:S02]  /*b5000*/  IMAD.MOV.U32 R26, RZ, RZ, R213 ;  /* 0x000000ffff1a7224 */ /* 0x002fc400078e00d5 */
[----:B------:R-:W-:Y:S01]  /*b5010*/  IMAD.MOV.U32 R27, RZ, RZ, R212 ;  /* 0x000000ffff1b7224 */ /* 0x000fe200078e00d4 */
[----:B------:R-:W-:Y:S04]  /*b5020*/  STL [R1+0x70b8], R86 ;  /* 0x0070b85601007387 */ /* 0x000fe80000100800 */
[----:B------:R-:W-:Y:S04]  /*b5030*/  STL [R1+0x70b4], R87 ;  /* 0x0070b45701007387 */ /* 0x000fe80000100800 */
[----:B------:R-:W-:Y:S04]  /*b5040*/  STL [R1+0x70b0], R26 ;  /* 0x0070b01a01007387 */ /* 0x000fe80000100800 */
[----:B------:R-:W-:Y:S01]  /*b5050*/  STL [R1+0x70ac], R27 ;  /* 0x0070ac1b01007387 */ /* 0x000fe20000100800 */
[----:B--2---:R-:W-:Y:S03]  /*b5060*/  HMMA.1688.F32.TF32 R212, R12, R56, R244 ;  /* 0x000000380cd4723c */ /* 0x004fe600000810f4 */
[----:B------:R-:W2:Y:S04]  /*b5070*/  LDL.LU R244, [R1+0xbe0] ;  /* 0x000be00001f47983 */ /* 0x000ea80000300800 */
[----:B------:R-:W2:Y:S04]  /*b5080*/  LDL.LU R245, [R1+0xbe4] ;  /* 0x000be40001f57983 */ /* 0x000ea80000300800 */
[----:B------:R-:W2:Y:S04]  /*b5090*/  LDL.LU R246, [R1+0xbe8] ;  /* 0x000be80001f67983 */ /* 0x000ea80000300800 */
[----:B------:R-:W2:Y:S09]  /*b50a0*/  LDL.LU R247, [R1+0xbec] ;  /* 0x000bec0001f77983 */ /* 0x000eb20000300800 */
        /* <DEDUP_REMOVED lines=12> */
[----:B---3--:R-:W-:-:S15]  /*b5170*/  HMMA.1688.F32.TF32 R212, R12, R52, R232 ;  /* 0x000000340cd4723c */ /* 0x008fde00000810e8 */
[----:B------:R-:W-:-:S09]  /*b5180*/  NOP ;  /* 0x0000000000007918 */ /* 0x000fd20000000000 */
[----:B------:R-:W-:Y:S01]  /*b5190*/  IMAD.MOV.U32 R46, RZ, RZ, R212 ;  /* 0x000000ffff2e7224 */ /* 0x000fe200078e00d4 */
[----:B------:R-:W-:Y:S01]  /*b51a0*/  MOV R47, R213 ;  /* 0x000000d5002f7202 */ /* 0x000fe20000000f00 */
[----:B------:R-:W-:Y:S02]  /*b51b0*/  IMAD.MOV.U32 R50, RZ, RZ, R214 ;  /* 0x000000ffff327224 */ /* 0x000fe400078e00d6 */
[----:B------:R-:W-:-:S05]  /*b51c0*/  IMAD.MOV.U32 R51, RZ, RZ, R215 ;  /* 0x000000ffff337224 */ /* 0x000fca00078e00d7 */
        /* <DEDUP_REMOVED lines=16> */
[----:B-----5:R-:W-:Y:S02]  /*b52d0*/  IMAD.MOV.U32 R83, RZ, RZ, R213 ;  /* 0x000000ffff537224 */ /* 0x020fe400078e00d5 */
[----:B------:R-:W-:Y:S01]  /*b52e0*/  IMAD.MOV.U32 R82, RZ, RZ, R212 ;  /* 0x000000ffff527224 */ /* 0x000fe200078e00d4 */
[----:B------:R-:W-:Y:S04]  /*b52f0*/  STL [R1+0x70e8], R30 ;  /* 0x0070e81e01007387 */ /* 0x000fe80000100800 */
[----:B------:R-:W-:Y:S04]  /*b5300*/  STL [R1+0x70e4], R31 ;  /* 0x0070e41f01007387 */ /* 0x000fe80000100800 */
[----:B------:R-:W-:Y:S04]  /*b5310*/  STL [R1+0x70e0], R83 ;  /* 0x0070e05301007387 */ /* 0x000fe80000100800 */
[----:B------:R-:W-:Y:S04]  /*b5320*/  STL [R1+0x70dc], R82 ;  /* 0x0070dc5201007387 */ /* 0x000fe80000100800 */
[----:B------:R-:W4:Y:S04]  /*b5330*/  LDL.LU R236, [R1+0xba0] ;  /* 0x000ba00001ec7983 */ /* 0x000f280000300800 */
[----:B------:R-:W4:Y:S04]  /*b5340*/  LDL.LU R237, [R1+0xba4] ;  /* 0x000ba40001ed7983 */ /* 0x000f280000300800 */
[----:B------:R-:W4:Y:S04]  /*b5350*/  LDL.LU R238, [R1+0xba8] ;  /* 0x000ba80001ee7983 */ /* 0x000f280000300800 */
[----:B------:R-:W4:Y:S01]  /*b5360*/  LDL.LU R239, [R1+0xbac] ;  /* 0x000bac0001ef7983 */ /* 0x000f220000300800 */
[----:B--2---:R-:W-:Y:S03]  /*b5370*/  HMMA.1688.F32.TF32 R212, R12, R44, R244 ;  /* 0x0000002c0cd4723c */ /* 0x004fe600000810f4 */
[----:B------:R-:W2:Y:S04]  /*b5380*/  LDL.LU R244, [R1+0xa50] ;  /* 0x000a500001f47983 */ /* 0x000ea80000300800 */
[----:B------:R-:W2:Y:S04]  /*b5390*/  LDL.LU R245, [R1+0xa54] ;  /* 0x000a540001f57983 */ /* 0x000ea80000300800 */
[----:B------:R-:W2:Y:S04]  /*b53a0*/  LDL.LU R246, [R1+0xa58] ;  /* 0x000a580001f67983 */ /* 0x000ea80000300800 */
[----:B------:R-:W2:Y:S09]  /*b53b0*/  LDL.LU R247, [R1+0xa5c] ;  /* 0x000a5c0001f77983 */ /* 0x000eb20000300800 */
[----:B------:R-:W-:Y:S01]  /*b53c0*/  MOV R78, R212 ;  /* 0x000000d4004e7202 */ /* 0x000fe20000000f00 */
[----:B------:R-:W-:-:S02]  /*b53d0*/  IMAD.MOV.U32 R79, RZ, RZ, R213 ;  /* 0x000000ffff4f7224 */ /* 0x000fc400078e00d5 */
[----:B------:R-:W-:Y:S02]  /*b53e0*/  IMAD.MOV.U32 R34, RZ, RZ, R214 ;  /* 0x000000ffff227224 */ /* 0x000fe400078e00d6 */
[----:B------:R-:W-:Y:S02]  /*b53f0*/  IMAD.MOV.U32 R35, RZ, RZ, R215 ;  /* 0x000000ffff237224 */ /* 0x000fe400078e00d7 */
[----:B------:R-:W-:Y:S03]  /*b5400*/  HMMA.1688.F32.TF32 R212, R12, R40, R224 ;  /* 0x000000280cd4723c */ /* 0x000fe600000810e0 */
[----:B------:R-:W-:Y:S04]  /*b5410*/  STL [R1+0x70f8], R35 ;  /* 0x0070f82301007387 */ /* 0x000fe80000100800 */
[----:B------:R-:W-:Y:S04]  /*b5420*/  STL [R1+0x70f4], R34 ;  /* 0x0070f42201007387 */ /* 0x000fe80000100800 */
[----:B------:R-:W-:Y:S04]  /*b5430*/  STL [R1+0x70f0], R79 ;  /* 0x0070f04f01007387 */ /* 0x000fe80000100800 */
[----:B------:R-:W-:Y:S09]  /*b5440*/  STL [R1+0x70ec], R78 ;  /* 0x0070ec4e01007387 */ /* 0x000ff20000100800 */
[----:B------:R-:W-:Y:S01]  /*b5450*/  MOV R59, R215 ;  /* 0x000000d7003b7202 */ /* 0x000fe20000000f00 */
[----:B------:R-:W-:-:S04]  /*b5460*/  IMAD.MOV.U32 R58, RZ, RZ, R214 ;  /* 0x000000ffff3a7224 */ /* 0x000fc800078e00d6 */
[----:B------:R-:W-:Y:S04]  /*b5470*/  STL [R1+0x7108], R59 ;  /* 0x0071083b01007387 */ /* 0x000fe80000100800 */
[----:B------:R-:W-:Y:S04]  /*b5480*/  STL [R1+0x7104], R58 ;  /* 0x0071043a01007387 */ /* 0x000fe80000100800 */
[----:B------:R3:W-:Y:S01]  /*b5490*/  STL.64 [R1+0x79a8], R56 ;  /* 0x0079a83801007387 */ /* 0x0007e20000100a00 */
[----:B------:R-:W-:Y:S02]  /*b54a0*/  IMAD.MOV.U32 R54, RZ, RZ, R212 ;  /* 0x000000ffff367224 */ /* 0x000fe400078e00d4 */
[----:B------:R-:W-:Y:S01]  /*b54b0*/  IMAD.MOV.U32 R55, RZ, RZ, R213 ;  /* 0x000000ffff377224 */ /* 0x000fe200078e00d5 */
[C---:B---3--:R-:W-:Y:S06]  /*b54c0*/  HMMA.1688.F32.TF32 R56, R12.reuse, R32, R232 ;  /* 0x000000200c38723c */ /* 0x048fec00000810e8 */
[----:B------:R-:W-:-:S15]  /*b54d0*/  HMMA.1688.F32.TF32 R212, R12, R36, R228 ;  /* 0x000000240cd4723c */ /* 0x000fde00000810e4 */
[----:B------:R-:W-:-:S03]  /*b54e0*/  NOP ;  /* 0x0000000000007918 */ /* 0x000fc60000000000 */
[----:B------:R-:W-:Y:S02]  /*b54f0*/  IMAD.MOV.U32 R39, RZ, RZ, R56 ;  /* 0x000000ffff277224 */ /* 0x000fe400078e0038 */
[----:B------:R-:W-:Y:S01]  /*b5500*/  IMAD.MOV.U32 R38, RZ, RZ, R57 ;  /* 0x000000ffff267224 */ /* 0x000fe200078e0039 */
[----:B------:R-:W-:Y:S01]  /*b5510*/  MOV R86, R58 ;  /* 0x0000003a00567202 */ /* 0x000fe20000000f00 */
[----:B------:R-:W-:Y:S02]  /*b5520*/  IMAD.MOV.U32 R87, RZ, RZ, R59 ;  /* 0x000000ffff577224 */ /* 0x000fe400078e003b */
[----:B------:R-:W-:Y:S02]  /*b5530*/  IMAD.MOV.U32 R74, RZ, RZ, R214 ;  /* 0x000000ffff4a7224 */ /* 0x000fe400078e00d6 */
[----:B------:R-:W-:Y:S01]  /*b5540*/  IMAD.MOV.U32 R75, RZ, RZ, R215 ;  /* 0x000000ffff4b7224 */ /* 0x000fe200078e00d7 */
[----:B------:R-:W-:Y:S04]  /*b5550*/  STL [R1+0x7100], R55 ;  /* 0x0071003701007387 */ /* 0x000fe80000100800 */
[----:B------:R-:W-:Y:S04]  /*b5560*/  STL [R1+0x70fc], R54 ;  /* 0x0070fc3601007387 */ /* 0x000fe80000100800 */
[----:B------:R-:W-:Y:S04]  /*b5570*/  STL.64 [R1+0x79e8], R74 ;  /* 0x0079e84a01007387 */ /* 0x000fe80000100a00 */
[----:B------:R-:W-:Y:S04]  /*b5580*/  STL.64 [R1+0x79e0], R72 ;  /* 0x0079e04801007387 */ /* 0x000fe80000100a00 */
[----:B------:R-:W-:Y:S01]  /*b5590*/  STL.64 [R1+0x7960], R38 ;  /* 0x0079602601007387 */ /* 0x000fe20000100a00 */
[----:B----4-:R-:W-:Y:S03]  /*b55a0*/  HMMA.1688.F32.TF32 R56, R12, R28, R236 ;  /* 0x0000001c0c38723c */ /* 0x010fe600000810ec */
[----:B------:R1:W-:Y:S04]  /*b55b0*/  STL.64 [R1+0x7958], R36 ;  /* 0x0079582401007387 */ /* 0x0003e80000100a00 */
[----:B------:R-:W-:-:S02]  /*b55c0*/  IMAD.MOV.U32 R236, RZ, RZ, R2 ;  /* 0x000000ffffec7224 */ /* 0x000fc400078e0002 */
[----:B------:R-:W-:-:S15]  /*b55d0*/  IMAD.MOV.U32 R237, RZ, RZ, R19 ;  /* 0x000000ffffed7224 */ /* 0x000fde00078e0013 */
[----:B------:R-:W-:Y:S02]  /*b55e0*/  IMAD.MOV.U32 R47, RZ, RZ, R56 ;  /* 0x000000ffff2f7224 */ /* 0x000fe400078e0038 */
[----:B------:R-:W-:Y:S02]  /*b55f0*/  IMAD.MOV.U32 R46, RZ, RZ, R57 ;  /* 0x000000ffff2e7224 */ /* 0x000fe400078e0039 */
[----:B------:R-:W-:Y:S02]  /*b5600*/  IMAD.MOV.U32 R43, RZ, RZ, R58 ;  /* 0x000000ffff2b7224 */ /* 0x000fe400078e003a */
[----:B------:R-:W-:Y:S01]  /*b5610*/  IMAD.MOV.U32 R42, RZ, RZ, R59 ;  /* 0x000000ffff2a7224 */ /* 0x000fe200078e003b */
[----:B------:R-:W-:Y:S04]  /*b5620*/  STL.64 [R1+0x7980], R46 ;  /* 0x0079802e01007387 */ /* 0x000fe80000100a00 */
[----:B------:R3:W-:Y:S04]  /*b5630*/  STL.64 [R1+0x7978], R44 ;  /* 0x0079782c01007387 */ /* 0x0007e80000100a00 */
[----:B------:R-:W-:Y:S04]  /*b5640*/  STL.64 [R1+0x7970], R42 ;  /* 0x0079702a01007387 */ /* 0x000fe80000100a00 */
[----:B------:R-:W-:Y:S01]  /*b5650*/  STL.64 [R1+0x7968], R40 ;  /* 0x0079682801007387 */ /* 0x000fe20000100a00 */
[----:B--2---:R-:W-:Y:S03]  /*b5660*/  HMMA.1688.F32.TF32 R12, R12, R24, R244 ;  /* 0x000000180c0c723c */ /* 0x004fe600000810f4 */
[----:B------:R-:W2:Y:S04]  /*b5670*/  LDL.LU R244, [R1+0x240] ;  /* 0x0002400001f47983 */ /* 0x000ea80000300800 */
[----:B------:R-:W2:Y:S04]  /*b5680*/  LDL.LU R245, [R1+0x244] ;  /* 0x0002440001f57983 */ /* 0x000ea80000300800 */
[----:B------:R-:W2:Y:S04]  /*b5690*/  LDL.LU R246, [R1+0x248] ;  /* 0x0002480001f67983 */ /* 0x000ea80000300800 */
[----:B------:R-:W2:Y:S04]  /*b56a0*/  LDL.LU R247, [R1+0x24c] ;  /* 0x00024c0001f77983 */ /* 0x000ea80000300800 */
[----:B------:R-:W4:Y:S04]  /*b56b0*/  LDL.LU R2, [R1+0x7a84] ;  /* 0x007a840001027983 */ /* 0x000f280000300800 */
[----:B------:R-:W5:Y:S04]  /*b56c0*/  LDL.LU R19, [R1+0x7a80] ;  /* 0x007a800001137983 */ /* 0x000f680000300800 */
[----:B-1----:R-:W2:Y:S01]  /*b56d0*/  LDL R36, [R1+0x50] ;  /* 0x0000500001247983 */ /* 0x002ea20000100800 */
[----:B------:R-:W-:-:S03]  /*b56e0*/  IMAD.MOV.U32 R37, RZ, RZ, R18 ;  /* 0x000000ffff257224 */ /* 0x000fc600078e0012 */
[----:B------:R-:W2:Y:S04]  /*b56f0*/  LDL.LU R18, [R1+0x7a7c] ;  /* 0x007a7c0001127983 */ /* 0x000ea80000300800 */
[----:B---3--:R-:W2:Y:S04]  /*b5700*/  LDL.LU R44, [R1+0x2a0] ;  /* 0x0002a000012c7983 */ /* 0x008ea80000300800 */
[----:B------:R-:W2:Y:S04]  /*b5710*/  LDL.LU R45, [R1+0x2a4] ;  /* 0x0002a400012d7983 */ /* 0x000ea80000300800 */
[----:B------:R-:W2:Y:S04]  /*b5720*/  LDL.LU R46, [R1+0x2a8] ;  /* 0x0002a800012e7983 */ /* 0x000ea80000300800 */
[----:B------:R-:W2:Y:S04]  /*b5730*/  LDL.LU R47, [R1+0x2ac] ;  /* 0x0002ac00012f7983 */ /* 0x000ea80000300800 */
[----:B------:R-:W3:Y:S04]  /*b5740*/  LDL.LU R232, [R1+0x250] ;  /* 0x0002500001e87983 */ /* 0x000ee80000300800 */
[----:B------:R-:W3:Y:S04]  /*b5750*/  LDL.LU R233, [R1+0x254] ;  /* 0x0002540001e97983 */ /* 0x000ee80000300800 */
[----:B------:R-:W3:Y:S04]  /*b5760*/  LDL.LU R234, [R1+0x258] ;  /* 0x0002580001ea7983 */ /* 0x000ee80000300800 */
[----:B------:R-:W3:Y:S01]  /*b5770*/  LDL.LU R235, [R1+0x25c] ;  /* 0x00025c0001eb7983 */ /* 0x000ee20000300800 */
[----:B------:R-:W-:-:S02]  /*b5780*/  IMAD.MOV.U32 R224, RZ, RZ, R252 ;  /* 0x000000ffffe07224 */ /* 0x000fc400078e00fc */
[----:B------:R-:W-:Y:S02]  /*b5790*/  IMAD.MOV.U32 R26, RZ, RZ, R212 ;  /* 0x000000ffff1a7224 */ /* 0x000fe400078e00d4 */
[----:B------:R-:W-:Y:S02]  /*b57a0*/  IMAD.MOV.U32 R27, RZ, RZ, R213 ;  /* 0x000000ffff1b7224 */ /* 0x000fe400078e00d5 */
[----:B------:R-:W-:Y:S01]  /*b57b0*/  IMAD.MOV.U32 R62, RZ, RZ, R12 ;  /* 0x000000ffff3e7224 */ /* 0x000fe200078e000c */
[----:B------:R-:W-:Y:S01]  /*b57c0*/  MOV R63, R13 ;  /* 0x0000000d003f7202 */ /* 0x000fe20000000f00 */
[----:B------:R-:W-:Y:S01]  /*b57d0*/  IMAD.MOV.U32 R66, RZ, RZ, R14 ;  /* 0x000000ffff427224 */ /* 0x000fe200078e000e */
[----:B----4-:R-:W-:Y:S01]  /*b57e0*/  MOV R57, R2 ;  /* 0x0000000200397202 */ /* 0x010fe20000000f00 */
[----:B-----5:R-:W-:Y:S02]  /*b57f0*/  IMAD.MOV.U32 R56, RZ, RZ, R19 ;  /* 0x000000ffff387224 */ /* 0x020fe400078e0013 */
[----:B------:R-:W4:Y:S04]  /*b5800*/  LDL.LU R19, [R1+0x7a78] ;  /* 0x007a780001137983 */ /* 0x000f280000300800 */
        /* <DEDUP_REMOVED lines=19> */
[----:B--2---:R-:W-:Y:S01]  /*b5940*/  HMMA.1688.F32.TF32 R12, R240, R36, R44 ;  /* 0x00000024f00c723c */ /* 0x004fe2000008102c */
[----:B------:R-:W-:Y:S02]  /*b5950*/  IMAD.MOV.U32 R216, RZ, RZ, R250 ;  /* 0x000000ffffd87224 */ /* 0x000fe400078e00fa */
[----:B------:R-:W-:-:S15]  /*b5960*/  IMAD.MOV.U32 R217, RZ, RZ, R0 ;  /* 0x000000ffffd97224 */ /* 0x000fde00078e0000 */
[----:B------:R-:W-:-:S06]  /*b5970*/  NOP ;  /* 0x0000000000007918 */ /* 0x000fcc0000000000 */
[----:B------:R-:W-:Y:S02]  /*b5980*/  IMAD.MOV.U32 R83, RZ, RZ, R12 ;  /* 0x000000ffff537224 */ /* 0x000fe400078e000c */
[----:B------:R-:W-:Y:S01]  /*b5990*/  IMAD.MOV.U32 R82, RZ, RZ, R13 ;  /* 0x000000ffff527224 */ /* 0x000fe200078e000d */
[----:B------:R-:W-:Y:S01]  /*b59a0*/  MOV R51, R14 ;  /* 0x0000000e00337202 */ /* 0x000fe20000000f00 */
[----:B------:R-:W-:Y:S02]  /*b59b0*/  IMAD.MOV.U32 R50, RZ, RZ, R15 ;  /* 0x000000ffff327224 */ /* 0x000fe400078e000f */
[----:B------:R-:W-:Y:S01]  /*b59c0*/  IMAD.MOV.U32 R225, RZ, RZ, R251 ;  /* 0x000000ffffe17224 */ /* 0x000fe200078e00fb */
        /* <DEDUP_REMOVED lines=9> */
[----:B------:R-:W-:Y:S01]  /*b5a60*/  STL.64 [R1+0x7998], R48 ;  /* 0x0079983001007387 */ /* 0x000fe20000100a00 */
[C---:B---3--:R-:W-:Y:S06]  /*b5a70*/  HMMA.1688.F32.TF32 R24, R240.reuse, R236, R232 ;  /* 0x000000ecf018723c */ /* 0x048fec00000810e8 */
[----:B----4-:R-:W-:-:S15]  /*b5a80*/  HMMA.1688.F32.TF32 R12, R240, R56, R72 ;  /* 0x00000038f00c723c */ /* 0x010fde0000081048 */
[----:B------:R-:W-:-:S09]  /*b5a90*/  NOP ;  /* 0x0000000000007918 */ /* 0x000fd20000000000 */
[----:B------:R-:W-:Y:S02]  /*b5aa0*/  IMAD.MOV.U32 R79, RZ, RZ, R12 ;  /* 0x000000ffff4f7224 */ /* 0x000fe400078e000c */
[----:B------:R-:W-:Y:S02]  /*b5ab0*/  IMAD.MOV.U32 R78, RZ, RZ, R13 ;  /* 0x000000ffff4e7224 */ /* 0x000fe400078e000d */
[----:B------:R-:W-:Y:S02]  /*b5ac0*/  IMAD.MOV.U32 R30, RZ, RZ, R14 ;  /* 0x000000ffff1e7224 */ /* 0x000fe400078e000e */
[----:B------:R-:W-:Y:S02]  /*b5ad0*/  IMAD.MOV.U32 R31, RZ, RZ, R15 ;  /* 0x000000ffff1f7224 */ /* 0x000fe400078e000f */
[----:B-----5:R-:W-:Y:S01]  /*b5ae0*/  HMMA.1688.F32.TF32 R12, R240, R216, R220 ;  /* 0x000000d8f00c723c */ /* 0x020fe200000810dc */
[----:B------:R-:W-:Y:S04]  /*b5af0*/  STL.64 [R1+0x79f8], R78 ;  /* 0x0079f84e01007387 */ /* 0x000fe80000100a00 */
[----:B------:R-:W-:Y:S04]  /*b5b00*/  STL.64 [R1+0x79f0], R76 ;  /* 0x0079f04c01007387 */ /* 0x000fe80000100a00 */
[----:B------:R-:W-:Y:S04]  /*b5b10*/  STL.64 [R1+0x79d8], R30 ;  /* 0x0079d81e01007387 */ /* 0x000fe80000100a00 */
[----:B------:R1:W-:Y:S11]  /*b5b20*/  STL.64 [R1+0x79d0], R28 ;  /* 0x0079d01c01007387 */ /* 0x0003f60000100a00 */
[----:B------:R-:W-:Y:S01]  /*b5b30*/  IMAD.MOV.U32 R55, RZ, RZ, R12 ;  /* 0x000000ffff377224 */ /* 0x000fe200078e000c */
[----:B------:R-:W-:Y:S01]  /*b5b40*/  MOV R54, R13 ;  /* 0x0000000d00367202 */ /* 0x000fe20000000f00 */
[----:B------:R-:W-:-:S02]  /*b5b50*/  IMAD.MOV.U32 R35, RZ, RZ, R14 ;  /* 0x000000ffff237224 */ /* 0x000fc400078e000e */
[----:B------:R-:W-:Y:S02]  /*b5b60*/  IMAD.MOV.U32 R34, RZ, RZ, R15 ;  /* 0x000000ffff227224 */ /* 0x000fe400078e000f */
[C---:B------:R-:W-:Y:S06]  /*b5b70*/  HMMA.1688.F32.TF32 R12, R240.reuse, R224, R212 ;  /* 0x000000e0f00c723c */ /* 0x040fec00000810d4 */
[----:B-1----:R-:W-:-:S15]  /*b5b80*/  HMMA.1688.F32.TF32 R28, R240, R248, R228 ;  /* 0x000000f8f01c723c */ /* 0x002fde00000810e4 */
[----:B------:R-:W-:-:S03]  /*b5b90*/  NOP ;  /* 0x0000000000007918 */ /* 0x000fc60000000000 */
[----:B------:R-:W-:Y:S02]  /*b5ba0*/  IMAD.MOV.U32 R70, RZ, RZ, R12 ;  /* 0x000000ffff467224 */ /* 0x000fe400078e000c */
[----:B------:R-:W-:Y:S02]  /*b5bb0*/  IMAD.MOV.U32 R71, RZ, RZ, R13 ;  /* 0x000000ffff477224 */ /* 0x000fe400078e000d */
[----:B------:R-:W-:Y:S02]  /*b5bc0*/  IMAD.MOV.U32 R90, RZ, RZ, R14 ;  /* 0x000000ffff5a7224 */ /* 0x000fe400078e000e */
[----:B------:R-:W-:Y:S02]  /*b5bd0*/  IMAD.MOV.U32 R91, RZ, RZ, R15 ;  /* 0x000000ffff5b7224 */ /* 0x000fe400078e000f */
[C---:B------:R-:W-:Y:S01]  /*b5be0*/  HMMA.1688.F32.TF32 R12, R240.reuse, R16, R244 ;  /* 0x00000010f00c723c */ /* 0x040fe200000810f4 */
[----:B------:R-:W-:Y:S04]  /*b5bf0*/  STL.64 [R1+0x1430], R28 ;  /* 0x0014301c01007387 */ /* 0x000fe80000100a00 */
[----:B------:R-:W-:Y:S04]  /*b5c00*/  STL.64 [R1+0x1438], R30 ;  /* 0x0014381e01007387 */ /* 0x000fe80000100a00 */
[----:B------:R-:W2:Y:S04]  /*b5c10*/  LDL.LU R56, [R1+0xd0] ;  /* 0x0000d00001387983 */ /* 0x000ea80000300800 */
[----:B------:R-:W-:Y:S04]  /*b5c20*/  STL.64 [R1+0x1420], R24 ;  /* 0x0014201801007387 */ /* 0x000fe80000100a00 */
[----:B------:R-:W-:Y:S06]  /*b5c30*/  STL.64 [R1+0x1428], R26 ;  /* 0x0014281a01007387 */ /* 0x000fec0000100a00 */
        /* <DEDUP_REMOVED lines=95> */
[----:B-1----:R-:W5:Y:S04]  /*b6230*/  LDL.LU.64 R238, [R1+0x7a68] ;  /* 0x007a680001ee7983 */ /* 0x002f680000300a00 */
[----:B------:R-:W2:Y:S04]  /*b6240*/  LDL.LU.64 R236, [R1+0x7a60] ;  /* 0x007a600001ec7983 */ /* 0x000ea80000300a00 */
        /* <DEDUP_REMOVED lines=11> */
[----:B------:R-:W3:Y:S04]  /*b6300*/  LDL.LU.64 R232, [R1+0x7a50] ;  /* 0x007a500001e87983 */ /* 0x000ee80000300a00 */
[----:B-----5:R-:W-:Y:S04]  /*b6310*/  STL.64 [R1+0x7950], R238 ;  /* 0x007950ee01007387 */ /* 0x020fe80000100a00 */
        /* <DEDUP_REMOVED lines=25> */
[----:B------:R1:W-:Y:S04]  /*b64b0*/  STL.64 [R1+0x13b0], R216 ;  /* 0x0013b0d801007387 */ /* 0x0003e80000100a00 */
[----:B------:R-:W-:Y:S04]  /*b64c0*/  STL.64 [R1+0x13b8], R218 ;  /* 0x0013b8da01007387 */ /* 0x000fe80000100a00 */
[----:B-1----:R-:W5:Y:S02]  /*b64d0*/  LDL.LU.64 R216, [R1+0x7a18] ;  /* 0x007a180001d87983 */ /* 0x002f640000300a00 */
[----:B-----5:R-:W-:-:S15]  /*b64e0*/  HMMA.1688.F32.TF32 R212, R240, R216, R212 ;  /* 0x000000d8f0d4723c */ /* 0x020fde00000810d4 */
[----:B------:R-:W-:-:S08]  /*b64f0*/  NOP ;  /* 0x0000000000007918 */ /* 0x000fd00000000000 */
[----:B------:R1:W-:Y:S04]  /*b6500*/  STL.64 [R1+0x13a0], R212 ;  /* 0x0013a0d401007387 */ /* 0x0003e80000100a00 */
[----:B------:R-:W-:Y:S04]  /*b6510*/  STL.64 [R1+0x13a8], R214 ;  /* 0x0013a8d601007387 */ /* 0x000fe80000100a00 */
[----:B-1----:R-:W5:Y:S02]  /*b6520*/  LDL.LU.64 R212, [R1+0x7a10] ;  /* 0x007a100001d47983 */ /* 0x002f640000300a00 */
        /* <DEDUP_REMOVED lines=16> */
[----:B------:R-:W-:Y:S04]  /*b6630*/  STL.64 [R1+0x1358], R30 ;  /* 0x0013581e01007387 */ /* 0x000fe80000100a00 */
[----:B------:R-:W-:Y:S01]  /*b6640*/  STL.64 [R1+0x7920], R188 ;  /* 0x007920bc01007387 */ /* 0x000fe20000100a00 */
[C---:B-1----:R-:W-:Y:S04]  /*b6650*/  HMMA.1688.F32.TF32 R16, R240.reuse, R188, R80 ;  /* 0x000000bcf010723c */ /* 0x042fe80000081050 */
[----:B------:R-:W-:Y:S04]  /*b6660*/  STL.64 [R1+0x1340], R4 ;  /* 0x0013400401007387 */ /* 0x000fe80000100a00 */
[----:B------:R1:W-:Y:S02]  /*b6670*/  STL.64 [R1+0x1348], R6 ;  /* 0x0013480601007387 */ /* 0x0003e40000100a00 */
[----:B-1----:R-:W-:-:S13]  /*b6680*/  HMMA.1688.F32.TF32 R4, R240, R184, R24 ;  /* 0x000000b8f004723c */ /* 0x002fda0000081018 */
[----:B------:R-:W-:Y:S04]  /*b6690*/  STL.64 [R1+0x1330], R16 ;  /* 0x0013301001007387 */ /* 0x000fe80000100a00 */
[----:B------:R1:W-:Y:S01]  /*b66a0*/  STL.64 [R1+0x1338], R18 ;  /* 0x0013381201007387 */ /* 0x0003e20000100a00 */
[C---:B------:R-:W-:Y:S06]  /*b66b0*/  HMMA.1688.F32.TF32 R24, R240.reuse, R176, R64 ;  /* 0x000000b0f018723c */ /* 0x040fec0000081040 */
[C---:B-1----:R-:W-:Y:S01]  /*b66c0*/  HMMA.1688.F32.TF32 R16, R240.reuse, R180, R60 ;  /* 0x000000b4f010723c */ /* 0x042fe2000008103c */
[----:B------:R-:W-:Y:S04]  /*b66d0*/  STL.64 [R1+0x1320], R4 ;  /* 0x0013200401007387 */ /* 0x000fe80000100a00 */
[----:B------:R1:W-:Y:S02]  /*b66e0*/  STL.64 [R1+0x1328], R6 ;  /* 0x0013280601007387 */ /* 0x0003e40000100a00 */
[----:B-1----:R-:W-:-:S15]  /*b66f0*/  HMMA.1688.F32.TF32 R4, R240, R172, R12 ;  /* 0x000000acf004723c */ /* 0x002fde000008100c */
[----:B------:R-:W-:-:S01]  /*b6700*/  NOP ;  /* 0x0000000000007918 */ /* 0x000fc20000000000 */
[----:B------:R-:W-:Y:S04]  /*b6710*/  STL.64 [R1+0x1310], R16 ;  /* 0x0013101001007387 */ /* 0x000fe80000100a00 */
[----:B------:R1:W-:Y:S04]  /*b6720*/  STL.64 [R1+0x1318], R18 ;  /* 0x0013181201007387 */ /* 0x0003e80000100a00 */
[----:B------:R-:W-:Y:S04]  /*b6730*/  STL.64 [R1+0x1300], R24 ;  /* 0x0013001801007387 */ /* 0x000fe80000100a00 */
[----:B------:R-:W-:Y:S01]  /*b6740*/  STL.64 [R1+0x1308], R26 ;  /* 0x0013081a01007387 */ /* 0x000fe20000100a00 */
        /* <DEDUP_REMOVED lines=9> */
[----:B------:R5:W-:Y:S01]  /*b67e0*/  STL.64 [R1+0x12d8], R14 ;  /* 0x0012d80e01007387 */ /* 0x000be20000100a00 */
[C---:B-1----:R-:W-:Y:S06]  /*b67f0*/  HMMA.1688.F32.TF32 R16, R240.reuse, R156, R72 ;  /* 0x0000009cf010723c */ /* 0x042fec0000081048 */
[C---:B-----5:R-:W-:Y:S01]  /*b6800*/  HMMA.1688.F32.TF32 R12, R240.reuse, R152, R56 ;  /* 0x00000098f00c723c */ /* 0x060fe20000081038 */
[----:B------:R-:W-:Y:S04]  /*b6810*/  STL.64 [R1+0x12c0], R4 ;  /* 0x0012c00401007387 */ /* 0x000fe80000100a00 */
[----:B------:R1:W-:Y:S02]  /*b6820*/  STL.64 [R1+0x12c8], R6 ;  /* 0x0012c80601007387 */ /* 0x0003e40000100a00 */
[C---:B-1----:R-:W-:Y:S10]  /*b6830*/  HMMA.1688.F32.TF32 R4, R240.reuse, R148, R244 ;  /* 0x00000094f004723c */ /* 0x042ff400000810f4 */
[----:B------:R1:W-:Y:S04]  /*b6840*/  STL.64 [R1+0x12b0], R16 ;  /* 0x0012b01001007387 */ /* 0x0003e80000100a00 */
[----:B------:R5:W-:Y:S04]  /*b6850*/  STL.64 [R1+0x12b8], R18 ;  /* 0x0012b81201007387 */ /* 0x000be80000100a00 */
[----:B------:R-:W3:Y:S04]  /*b6860*/  LDL.LU R244, [R1+0x590] ;  /* 0x0005900001f47983 */ /* 0x000ee80000300800 */
[----:B------:R-:W-:Y:S04]  /*b6870*/  STL.64 [R1+0x12a0], R12 ;  /* 0x0012a00c01007387 */ /* 0x000fe80000100a00 */
[----:B------:R-:W-:Y:S04]  /*b6880*/  STL.64 [R1+0x12a8], R14 ;  /* 0x0012a80e01007387 */ /* 0x000fe80000100a00 */
[----:B------:R-:W-:Y:S04]  /*b6890*/  LDS R12, [R252+UR10+0x44080] ;  /* 0x0440800afc0c7984 */ /* 0x000fe80008000800 */
[----:B------:R-:W-:Y:S04]  /*b68a0*/  LDS R14, [R252+UR10+0x44880] ;  /* 0x0448800afc0e7984 */ /* 0x000fe80008000800 */
[----:B------:R-:W-:Y:S04]  /*b68b0*/  LDS R13, [R2+UR10+0x44080] ;  /* 0x0440800a020d7984 */ /* 0x000fe80008000800 */
[----:B------:R-:W4:Y:S04]  /*b68c0*/  LDS R15, [R2+UR10+0x44880] ;  /* 0x0448800a020f7984 */ /* 0x000f280008000800 */
[----:B------:R2:W-:Y:S04]  /*b68d0*/  STL.64 [R1+0x1290], R4 ;  /* 0x0012900401007387 */ /* 0x0005e80000100a00 */
        /* <DEDUP_REMOVED lines=28> */
[----:B-1----:R-:W4:Y:S04]  /*b6aa0*/  LDL.LU R16, [R1+0x660] ;  /* 0x0006600001107983 */ /* 0x002f280000300800 */
        /* <DEDUP_REMOVED lines=11> */
[----:B--2---:R-:W2:Y:S04]  /*b6b60*/  LDL.LU R4, [R1+0x670] ;  /* 0x0006700001047983 */ /* 0x004ea80000300800 */
        /* <DEDUP_REMOVED lines=28> */
[----:B-----5:R-:W-:-:S15]  /*b6d30*/  HMMA.1688.F32.TF32 R236, R240, R140, R236 ;  /* 0x0000008cf0ec723c */ /* 0x020fde00000810ec */
[----:B------:R-:W-:-:S02]  /*b6d40*/  NOP ;  /* 0x0000000000007918 */ /* 0x000fc40000000000 */
[----:B------:R-:W-:Y:S04]  /*b6d50*/  STL.64 [R1+0x1280], R188 ;  /* 0x001280bc01007387 */ /* 0x000fe80000100a00 */
[----:B------:R2:W-:Y:S02]  /*b6d60*/  STL.64 [R1+0x1288], R190 ;  /* 0x001288be01007387 */ /* 0x0005e40000100a00 */
[C---:B--2---:R-:W-:Y:S06]  /*b6d70*/  HMMA.1688.F32.TF32 R188, R240.reuse, R136, R4 ;  /* 0x00000088f0bc723c */ /* 0x044fec0000081004 */
[C---:B----4-:R-:W-:Y:S01]  /*b6d80*/  HMMA.1688.F32.TF32 R4, R240.reuse, R132, R16 ;  /* 0x00000084f004723c */ /* 0x050fe20000081010 */
[----:B------:R-:W-:Y:S05]  /*b6d90*/  STL.64 [R1+0x1270], R236 ;  /* 0x001270ec01007387 */ /* 0x000fea0000100a00 */
[C---:B------:R-:W-:Y:S01]  /*b6da0*/  HMMA.1688.F32.TF32 R28, R240.reuse, R128, R28 ;  /* 0x00000080f01c723c */ /* 0x040fe2000008101c */
[----:B------:R-:W-:Y:S05]  /*b6db0*/  STL.64 [R1+0x1278], R238 ;  /* 0x001278ee01007387 */ /* 0x000fea0000100a00 */
        /* <DEDUP_REMOVED lines=54> */
[----:B-1----:R-:W-:Y:S02]  /*b7120*/  HMMA.1688.F32.TF32 R4, R240, R92, R56 ;  /* 0x0000005cf004723c */ /* 0x002fe40000081038 */
[----:B------:R-:W-:Y:S04]  /*b7130*/  STL.64 [R1+0x78b8], R94 ;  /* 0x0078b85e01007387 */ /* 0x000fe80000100a00 */
[----:B------:R-:W-:-:S15]  /*b7140*/  STL.64 [R1+0x78b0], R92 ;  /* 0x0078b05c01007387 */ /* 0x000fde0000100a00 */
[----:B------:R-:W-:-:S02]  /*b7150*/  NOP ;  /* 0x0000000000007918 */ /* 0x000fc40000000000 */
[----:B------:R1:W-:Y:S04]  /*b7160*/  STL.64 [R1+0x1190], R4 ;  /* 0x0011900401007387 */ /* 0x0003e80000100a00 */
[----:B------:R2:W-:Y:S04]  /*b7170*/  STL.64 [R1+0x1198], R6 ;  /* 0x0011980601007387 */ /* 0x0005e80000100a00 */
[----:B-1----:R-:W3:Y:S04]  /*b7180*/  LDL.LU R4, [R1+0x22e0] ;  /* 0x0022e00001047983 */ /* 0x002ee80000300800 */
[----:B------:R1:W-:Y:S04]  /*b7190*/  STL.64 [R1+0x1180], R16 ;  /* 0x0011801001007387 */ /* 0x0003e80000100a00 */
[----:B------:R-:W-:Y:S04]  /*b71a0*/  STL.64 [R1+0x1188], R18 ;  /* 0x0011881201007387 */ /* 0x000fe80000100a00 */
        /* <DEDUP_REMOVED lines=77> */
[----:B------:R-:W5:Y:S04]  /*b7680*/  LDL.64 R236, [R1+0x30] ;  /* 0x0000300001ec7983 */ /* 0x000f680000100a00 */
[----:B-1----:R-:W5:Y:S04]  /*b7690*/  LDL.64 R16, [R1+0x20] ;  /* 0x0000200001107983 */ /* 0x002f680000100a00 */
        /* <DEDUP_REMOVED lines=27> */
[----:B------:R-:W4:Y:S01]  /*b7850*/  LDL.LU.64 R72, [R1+0x79e0] ;  /* 0x0079e00001487983 */ /* 0x000f220000300a00 */
[C---:B-----5:R-:W-:Y:S06]  /*b7860*/  HMMA.1688.F32.TF32 R64, R240.reuse, R68, R64 ;  /* 0x00000044f040723c */ /* 0x060fec0000081040 */
        /* <DEDUP_REMOVED lines=18> */
[----:B------:R1:W-:Y:S04]  /*b7990*/  STL.64 [R1+0x1110], R56 ;  /* 0x0011103801007387 */ /* 0x0003e80000100a00 */
[----:B------:R-:W-:Y:S04]  /*b79a0*/  STL.64 [R1+0x1118], R58 ;  /* 0x0011183a01007387 */ /* 0x000fe80000100a00 */
[----:B-1----:R-:W4:Y:S02]  /*b79b0*/  LDL.LU.64 R56, [R1+0x79a8] ;  /* 0x0079a80001387983 */ /* 0x002f240000300a00 */
[----:B----4-:R-:W-:-:S15]  /*b79c0*/  HMMA.1688.F32.TF32 R48, R240, R56, R48 ;  /* 0x00000038f030723c */ /* 0x010fde0000081030 */
[----:B------:R-:W-:-:S08]  /*b79d0*/  NOP ;  /* 0x0000000000007918 */ /* 0x000fd00000000000 */
[----:B------:R-:W-:Y:S04]  /*b79e0*/  STL.64 [R1+0x1100], R48 ;  /* 0x0011003001007387 */ /* 0x000fe80000100a00 */
[----:B------:R1:W-:Y:S04]  /*b79f0*/  STL.64 [R1+0x1108], R50 ;  /* 0x0011083201007387 */ /* 0x0003e80000100a00 */
[----:B-1----:R-:W4:Y:S04]  /*b7a00*/  LDL.LU.64 R50, [R1+0x79a0] ;  /* 0x0079a00001327983 */ /* 0x002f280000300a00 */
[----:B------:R-:W5:Y:S01]  /*b7a10*/  LDL.LU.64 R48, [R1+0x7998] ;  /* 0x0079980001307983 */ /* 0x000f620000300a00 */
[----:B------:R-:W-:-:S15]  /*b7a20*/  HMMA.1688.F32.TF32 R24, R240, R52, R24 ;  /* 0x00000034f018723c */ /* 0x000fde0000081018 */
[----:B------:R-:W-:-:S08]  /*b7a30*/  NOP ;  /* 0x0000000000007918 */ /* 0x000fd00000000000 */
[----:B------:R-:W-:Y:S04]  /*b7a40*/  STL.64 [R1+0x10f0], R24 ;  /* 0x0010f01801007387 */ /* 0x000fe80000100a00 */
[----:B------:R1:W-:Y:S04]  /*b7a50*/  STL.64 [R1+0x10f8], R26 ;  /* 0x0010f81a01007387 */ /* 0x0003e80000100a00 */
[----:B-1----:R-:W2:Y:S04]  /*b7a60*/  LDL.LU.64 R26, [R1+0x7990] ;  /* 0x00799000011a7983 */ /* 0x002ea80000300a00 */
[----:B------:R-:W3:Y:S01]  /*b7a70*/  LDL.LU.64 R24, [R1+0x7988] ;  /* 0x0079880001187983 */ /* 0x000ee20000300a00 */
        /* <DEDUP_REMOVED lines=18> */
[----:B------:R-:W-:Y:S01]  /*b7ba0*/  HMMA.1688.F32.TF32 R4, R12, R16, R4 ;  /* 0x000000100c04723c */ /* 0x000fe20000081004 */
[----:B------:R-:W-:Y:S01]  /*b7bb0*/  MOV R215, R108 ;  /* 0x0000006c00d77202 */ /* 0x000fe20000000f00 */
[----:B------:R-:W-:-:S04]  /*b7bc0*/  IMAD.MOV.U32 R214, RZ, RZ, R109 ;  /* 0x000000ffffd67224 */ /* 0x000fc800078e006d */
[----:B------:R-:W-:Y:S01]  /*b7bd0*/  IMAD.MOV.U32 R3, RZ, RZ, R16 ;  /* 0x000000ffff037224 */ /* 0x000fe200078e0010 */
[----:B------:R-:W-:Y:S01]  /*b7be0*/  MOV R0, R17 ;  /* 0x0000001100007202 */ /* 0x000fe20000000f00 */
[----:B---3--:R-:W-:-:S15]  /*b7bf0*/  HMMA.1688.F32.TF32 R88, R240, R36, R88 ;  /* 0x00000024f058723c */ /* 0x008fde0000081058 */
[----:B------:R-:W-:-:S08]  /*b7c00*/  NOP ;  /* 0x0000000000007918 */ /* 0x000fd00000000000 */
[----:B------:R-:W-:Y:S04]  /*b7c10*/  STL.64 [R1+0x10b0], R88 ;  /* 0x0010b05801007387 */ /* 0x000fe80000100a00 */
[----:B------:R1:W-:Y:S02]  /*b7c20*/  STL.64 [R1+0x10b8], R90 ;  /* 0x0010b85a01007387 */ /* 0x0003e40000100a00 */
[C---:B-1----:R-:W-:Y:S06]  /*b7c30*/  HMMA.1688.F32.TF32 R88, R240.reuse, R32, R92 ;  /* 0x00000020f058723c */ /* 0x042fec000008105c */
[----:B------:R-:W-:-:S15]  /*b7c40*/  HMMA.1688.F32.TF32 R92, R240, R28, R96 ;  /* 0x0000001cf05c723c */ /* 0x000fde0000081060 */
[----:B------:R-:W-:-:S02]  /*b7c50*/  NOP ;  /* 0x0000000000007918 */ /* 0x000fc40000000000 */
[----:B------:R-:W-:Y:S04]  /*b7c60*/  STL.64 [R1+0x10a0], R88 ;  /* 0x0010a05801007387 */ /* 0x000fe80000100a00 */
[----:B------:R1:W-:Y:S04]  /*b7c70*/  STL.64 [R1+0x10a8], R90 ;  /* 0x0010a85a01007387 */ /* 0x0003e80000100a00 */
[----:B------:R-:W-:Y:S04]  /*b7c80*/  STL.64 [R1+0x7898], R26 ;  /* 0x0078981a01007387 */ /* 0x000fe80000100a00 */
[----:B------:R-:W-:Y:S04]  /*b7c90*/  STL.64 [R1+0x1090], R92 ;  /* 0x0010905c01007387 */ /* 0x000fe80000100a00 */
[----:B------:R-:W-:Y:S04]  /*b7ca0*/  STL.64 [R1+0x1098], R94 ;  /* 0x0010985e01007387 */ /* 0x000fe80000100a00 */
[----:B------:R3:W-:Y:S01]  /*b7cb0*/  STL.64 [R1+0x7890], R24 ;  /* 0x0078901801007387 */ /* 0x0007e20000100a00 */
[----:B-1----:R-:W-:Y:S06]  /*b7cc0*/  HMMA.1688.F32.TF32 R88, R240, R24, R100 ;  /* 0x00000018f058723c */ /* 0x002fec0000081064 */
[----:B---3--:R-:W-:-:S15]  /*b7cd0*/  HMMA.1688.F32.TF32 R24, R12, R108, R104 ;  /* 0x0000006c0c18723c */ /* 0x008fde0000081068 */
[----:B------:R-:W-:-:S02]  /*b7ce0*/  NOP ;  /* 0x0000000000007918 */ /* 0x000fc40000000000 */
[----:B------:R-:W-:Y:S04]  /*b7cf0*/  STL.64 [R1+0xe80], R88 ;  /* 0x000e805801007387 */ /* 0x000fe80000100a00 */
[----:B------:R1:W-:Y:S04]  /*b7d00*/  STL.64 [R1+0xe88], R90 ;  /* 0x000e885a01007387 */ /* 0x0003e80000100a00 */
[----:B------:R-:W-:Y:S04]  /*b7d10*/  STL.64 [R1+0xe70], R24 ;  /* 0x000e701801007387 */ /* 0x000fe80000100a00 */
[----:B------:R3:W-:Y:S01]  /*b7d20*/  STL.64 [R1+0xe78], R26 ;  /* 0x000e781a01007387 */ /* 0x0007e20000100a00 */
[C---:B-1----:R-:W-:Y:S06]  /*b7d30*/  HMMA.1688.F32.TF32 R88, R12.reuse, R236, R188 ;  /* 0x000000ec0c58723c */ /* 0x042fec00000810bc */
        /* <DEDUP_REMOVED lines=8> */
[----:B------:R-:W3:Y:S01]  /*b7dc0*/  LDL.LU R188, [R1+0x2230] ;  /* 0x0022300001bc7983 */ /* 0x000ee20000300800 */
[----:B-1----:R-:W-:Y:S01]  /*b7dd0*/  HMMA.1688.F32.TF32 R4, R12, R248, R244 ;  /* 0x000000f80c04723c */ /* 0x002fe200000810f4 */
[----:B------:R-:W-:-:S02]  /*b7de0*/  IMAD.MOV.U32 R25, RZ, RZ, R236 ;  /* 0x000000ffff197224 */ /* 0x000fc400078e00ec */
[----:B------:R-:W-:-:S15]  /*b7df0*/  IMAD.MOV.U32 R24, RZ, RZ, R237 ;  /* 0x000000ffff187224 */ /* 0x000fde00078e00ed */
[----:B------:R-:W-:-:S05]  /*b7e00*/  NOP ;  /* 0x0000000000007918 */ /* 0x000fca0000000000 */
        /* <DEDUP_REMOVED lines=25> */
[----:B------:R-:W2:Y:S04]  /*b7fa0*/  LDL.64 R16, [R1] ;  /* 0x0000000001107983 */ /* 0x000ea80000100a00 */
        /* <DEDUP_REMOVED lines=31> */
[----:B-1----:R-:W5:Y:S04]  /*b81a0*/  LDL.LU R248, [R1+0x22a0] ;  /* 0x0022a00001f87983 */ /* 0x002f680000300800 */
[----:B------:R-:W5:Y:S04]  /*b81b0*/  LDL.LU R249, [R1+0x22a4] ;  /* 0x0022a40001f97983 */ /* 0x000f680000300800 */
[----:B------:R-:W5:Y:S04]  /*b81c0*/  LDL.LU R250, [R1+0x22a8] ;  /* 0x0022a80001fa7983 */ /* 0x000f680000300800 */
[----:B------:R-:W5:Y:S01]  /*b81d0*/  LDL.LU R251, [R1+0x22ac] ;  /* 0x0022ac0001fb7983 */ /* 0x000f620000300800 */
[----:B--2---:R-:W-:Y:S06]  /*b81e0*/  HMMA.1688.F32.TF32 R236, R12, R16, R236 ;  /* 0x000000100cec723c */ /* 0x004fec00000810ec */
[----:B------:R-:W-:-:S02]  /*b81f0*/  IMAD.MOV.U32 R27, RZ, RZ, R16 ;  /* 0x000000ffff1b7224 */ /* 0x000fc400078e0010 */
[----:B------:R-:W-:-:S15]  /*b8200*/  IMAD.MOV.U32 R26, RZ, RZ, R17 ;  /* 0x000000ffff1a7224 */ /* 0x000fde00078e0011 */
[----:B------:R-:W-:Y:S04]  /*b8210*/  STL.64 [R1+0xe20], R236 ;  /* 0x000e20ec01007387 */ /* 0x000fe80000100a00 */
[----:B------:R1:W-:Y:S04]  /*b8220*/  STL.64 [R1+0xe28], R238 ;  /* 0x000e28ee01007387 */ /* 0x0003e80000100a00 */
[----:B-1----:R-:W2:Y:S04]  /*b8230*/  LDL.LU.64 R238, [R1+0x7950] ;  /* 0x0079500001ee7983 */ /* 0x002ea80000300a00 */
[----:B------:R-:W4:Y:S04]  /*b8240*/  LDL.LU.64 R236, [R1+0x7948] ;  /* 0x0079480001ec7983 */ /* 0x000f280000300a00 */
[----:B------:R-:W5:Y:S04]  /*b8250*/  LDL.LU.64 R18, [R1+0x7940] ;  /* 0x0079400001127983 */ /* 0x000f680000300a00 */
[----:B------:R-:W3:Y:S02]  /*b8260*/  LDL.LU.64 R16, [R1+0x7938] ;  /* 0x0079380001107983 */ /* 0x000ee40000300a00 */
[----:B---3--:R-:W-:-:S15]  /*b8270*/  HMMA.1688.F32.TF32 R4, R12, R16, R4 ;  /* 0x000000100c04723c */ /* 0x008fde0000081004 */
[----:B------:R-:W-:-:S08]  /*b8280*/  NOP ;  /* 0x0000000000007918 */ /* 0x000fd00000000000 */
[----:B------:R-:W-:Y:S04]  /*b8290*/  STL.64 [R1+0xe10], R4 ;  /* 0x000e100401007387 */ /* 0x000fe80000100a00 */
[----:B------:R1:W-:Y:S04]  /*b82a0*/  STL.64 [R1+0xe18], R6 ;  /* 0x000e180601007387 */ /* 0x0003e80000100a00 */
[----:B-1----:R-:W3:Y:S04]  /*b82b0*/  LDL.LU.64 R6, [R1+0x7930] ;  /* 0x0079300001067983 */ /* 0x002ee80000300a00 */
[----:B------:R-:W2:Y:S04]  /*b82c0*/  LDL.LU.64 R4, [R1+0x7928] ;  /* 0x0079280001047983 */ /* 0x000ea80000300a00 */
[----:B-----5:R-:W-:Y:S04]  /*b82d0*/  STL.64 [R1+0x7838], R18 ;  /* 0x0078381201007387 */ /* 0x020fe80000100a00 */
[----:B------:R2:W-:Y:S02]  /*b82e0*/  STL.64 [R1+0x7830], R16 ;  /* 0x0078301001007387 */ /* 0x0005e40000100a00 */
[C---:B--2---:R-:W-:Y:S02]  /*b82f0*/  HMMA.1688.F32.TF32 R16, R12.reuse, R4, R248 ;  /* 0x000000040c10723c */ /* 0x044fe400000810f8 */
[----:B---3--:R-:W-:Y:S04]  /*b8300*/  STL.64 [R1+0x7848], R6 ;  /* 0x0078480601007387 */ /* 0x008fe80000100a00 */
[----:B------:R4:W-:Y:S02]  /*b8310*/  STL.64 [R1+0x7840], R4 ;  /* 0x0078400401007387 */ /* 0x0009e40000100a00 */
[----:B----4-:R-:W-:-:S15]  /*b8320*/  HMMA.1688.F32.TF32 R4, R12, R236, R240 ;  /* 0x000000ec0c04723c */ /* 0x010fde00000810f0 */
        /* <DEDUP_REMOVED lines=18> */
[C---:B-1----:R-:W-:Y:S06]  /*b8450*/  HMMA.1688.F32.TF32 R4, R12.reuse, R224, R96 ;  /* 0x000000e00c04723c */ /* 0x042fec0000081060 */
[C---:B------:R-:W-:Y:S01]  /*b8460*/  HMMA.1688.F32.TF32 R88, R12.reuse, R220, R100 ;  /* 0x000000dc0c58723c */ /* 0x040fe20000081064 */
[----:B------:R-:W-:Y:S04]  /*b8470*/  STL.64 [R1+0x7888], R226 ;  /* 0x007888e201007387 */ /* 0x000fe80000100a00 */
[----:B------:R-:W-:Y:S01]  /*b8480*/  STL.64 [R1+0x7880], R224 ;  /* 0x007880e001007387 */ /* 0x000fe20000100a00 */
[C---:B------:R-:W-:Y:S11]  /*b8490*/  HMMA.1688.F32.TF32 R16, R12.reuse, R216, R104 ;  /* 0x000000d80c10723c */ /* 0x040ff60000081068 */
        /* <DEDUP_REMOVED lines=108> */
[----:B------:R1:W-:Y:S04]  /*b8b60*/  STL.64 [R1+0xd40], R188 ;  /* 0x000d40bc01007387 */ /* 0x0003e80000100a00 */
[----:B------:R-:W-:Y:S04]  /*b8b70*/  STL.64 [R1+0xd48], R190 ;  /* 0x000d48be01007387 */ /* 0x000fe80000100a00 */
[----:B-1----:R-:W5:Y:S04]  /*b8b80*/  LDL.LU.64 R188, [R1+0x7920] ;  /* 0x0079200001bc7983 */ /* 0x002f680000300a00 */
[----:B------:R-:W-:Y:S04]  /*b8b90*/  STL.64 [R1+0x7800], R194 ;  /* 0x007800c201007387 */ /* 0x000fe80000100a00 */
[----:B------:R5:W-:Y:S01]  /*b8ba0*/  STL.64 [R1+0x77f8], R192 ;  /* 0x0077f8c001007387 */ /* 0x000be20000100a00 */
[C---:B------:R-:W-:Y:S06]  /*b8bb0*/  HMMA.1688.F32.TF32 R16, R12.reuse, R160, R16 ;  /* 0x000000a00c10723c */ /* 0x040fec0000081010 */
[C---:B-----5:R-:W-:Y:S06]  /*b8bc0*/  HMMA.1688.F32.TF32 R192, R12.reuse, R188, R196 ;  /* 0x000000bc0cc0723c */ /* 0x060fec00000810c4 */
[----:B------:R1:W-:Y:S01]  /*b8bd0*/  STL.64 [R1+0x77f0], R188 ;  /* 0x0077f0bc01007387 */ /* 0x0003e20000100a00 */
[C---:B---3--:R-:W-:Y:S06]  /*b8be0*/  HMMA.1688.F32.TF32 R196, R12.reuse, R184, R200 ;  /* 0x000000b80cc4723c */ /* 0x048fec00000810c8 */
[C---:B-1----:R-:W-:Y:S10]  /*b8bf0*/  HMMA.1688.F32.TF32 R188, R12.reuse, R176, R228 ;  /* 0x000000b00cbc723c */ /* 0x042ff400000810e4 */
[----:B------:R-:W-:Y:S04]  /*b8c00*/  STL.64 [R1+0xd30], R192 ;  /* 0x000d30c001007387 */ /* 0x000fe80000100a00 */
[----:B------:R4:W-:Y:S02]  /*b8c10*/  STL.64 [R1+0xd38], R194 ;  /* 0x000d38c201007387 */ /* 0x0009e40000100a00 */
[C---:B----4-:R-:W-:Y:S02]  /*b8c20*/  HMMA.1688.F32.TF32 R192, R12.reuse, R180, R224 ;  /* 0x000000b40cc0723c */ /* 0x050fe400000810e0 */
        /* <DEDUP_REMOVED lines=8> */
[C---:B--2---:R-:W-:Y:S06]  /*b8cb0*/  HMMA.1688.F32.TF32 R188, R12.reuse, R164, R4 ;  /* 0x000000a40cbc723c */ /* 0x044fec0000081004 */
        /* <DEDUP_REMOVED lines=12> */
[----:B--2---:R-:W-:-:S15]  /*b8d80*/  HMMA.1688.F32.TF32 R4, R12, R148, R88 ;  /* 0x000000940c04723c */ /* 0x004fde0000081058 */
[----:B------:R-:W-:-:S02]  /*b8d90*/  NOP ;  /* 0x0000000000007918 */ /* 0x000fc40000000000 */
        /* <DEDUP_REMOVED lines=175> */
[C---:B------:R-:W-:Y:S06]  /*b9890*/  HMMA.1688.F32.TF32 R4, R12.reuse, R44, R4 ;  /* 0x0000002c0c04723c */ /* 0x040fec0000081004 */
[----:B----4-:R-:W-:-:S15]  /*b98a0*/  HMMA.1688.F32.TF32 R120, R12, R88, R120 ;  /* 0x000000580c78723c */ /* 0x010fde0000081078 */
        /* <DEDUP_REMOVED lines=17> */
[C---:B----4-:R-:W-:Y:S01]  /*b99c0*/  HMMA.1688.F32.TF32 R20, R12.reuse, R60, R224 ;  /* 0x0000003c0c14723c */ /* 0x050fe200000810e0 */
        /* <DEDUP_REMOVED lines=8> */
[----:B----4-:R-:W-:Y:S01]  /*b9a50*/  HMMA.1688.F32.TF32 R20, R12, R48, R236 ;  /* 0x000000300c14723c */ /* 0x010fe200000810ec */
[----:B------:R-:W-:Y:S04]  /*b9a60*/  STL.64 [R1+0xf00], R124 ;  /* 0x000f007c01007387 */ /* 0x000fe80000100a00 */
[----:B------:R-:W-:-:S12]  /*b9a70*/  STL.64 [R1+0xf08], R126 ;  /* 0x000f087e01007387 */ /* 0x000fd80000100a00 */
        /* <DEDUP_REMOVED lines=56> */
[----:B------:R-:W2:Y:S04]  /*b9e00*/  LDL.LU R16, [R1+0x470] ;  /* 0x0004700001107983 */ /* 0x000ea80000300800 */
[----:B------:R-:W2:Y:S04]  /*b9e10*/  LDL.LU R17, [R1+0x474] ;  /* 0x0004740001117983 */ /* 0x000ea80000300800 */
[----:B------:R-:W2:Y:S01]  /*b9e20*/  LDL.LU R18, [R1+0x478] ;  /* 0x0004780001127983 */ /* 0x000ea20000300800 */
[----:B------:R-:W-:-:S03]  /*b9e30*/  IMAD.MOV.U32 R249, RZ, RZ, R24 ;  /* 0x000000fffff97224 */ /* 0x000fc600078e0018 */
[----:B------:R-:W2:Y:S01]  /*b9e40*/  LDL.LU R19, [R1+0x47c] ;  /* 0x00047c0001137983 */ /* 0x000ea20000300800 */
[----:B------:R-:W-:-:S03]  /*b9e50*/  IMAD.MOV.U32 R248, RZ, RZ, R25 ;  /* 0x000000fffff87224 */ /* 0x000fc600078e0019 */
[----:B------:R-:W4:Y:S01]  /*b9e60*/  LDL.LU R24, [R1+0x890] ;  /* 0x0008900001187983 */ /* 0x000f220000300800 */
[----:B------:R-:W-:-:S03]  /*b9e70*/  IMAD.MOV.U32 R37, RZ, RZ, R26 ;  /* 0x000000ffff257224 */ /* 0x000fc600078e001a */
[----:B------:R-:W4:Y:S01]  /*b9e80*/  LDL.LU R25, [R1+0x894] ;  /* 0x0008940001197983 */ /* 0x000f220000300800 */
[----:B------:R-:W-:-:S03]  /*b9e90*/  IMAD.MOV.U32 R36, RZ, RZ, R27 ;  /* 0x000000ffff247224 */ /* 0x000fc600078e001b */
        /* <DEDUP_REMOVED lines=33> */
[----:B------:R-:W5:Y:S01]  /*ba0b0*/  LDL.LU.64 R24, [R1+0x7890] ;  /* 0x0078900001187983 */ /* 0x000f620000300a00 */
[----:B------:R-:W-:-:S02]  /*ba0c0*/  LOP3.LUT R58, R252, 0x40, RZ, 0x3c, !PT ;  /* 0x00000040fc3a7812 */ /* 0x000fc400078e3cff */
[----:B------:R-:W-:-:S03]  /*ba0d0*/  LOP3.LUT R59, R252, 0x60, RZ, 0x3c, !PT ;  /* 0x00000060fc3b7812 */ /* 0x000fc600078e3cff */
[----:B------:R-:W-:Y:S04]  /*ba0e0*/  LDS R240, [R58+UR10+0x44080] ;  /* 0x0440800a3af07984 */ /* 0x000fe80008000800 */
[----:B------:R-:W-:Y:S04]  /*ba0f0*/  LDS R242, [R58+UR10+0x44880] ;  /* 0x0448800a3af27984 */ /* 0x000fe80008000800 */
[----:B------:R-:W-:Y:S04]  /*ba100*/  LDS R241, [R59+UR10+0x44080] ;  /* 0x0440800a3bf17984 */ /* 0x000fe80008000800 */
[----:B------:R-:W2:Y:S01]  /*ba110*/  LDS R243, [R59+UR10+0x44880] ;  /* 0x0448800a3bf37984 */ /* 0x000ea20008000800 */
[----:B------:R-:W-:-:S02]  /*ba120*/  IMAD.MOV.U32 R232, RZ, RZ, R215 ;  /* 0x000000ffffe87224 */ /* 0x000fc400078e00d7 */
[----:B------:R-:W-:Y:S01]  /*ba130*/  IMAD.MOV.U32 R233, RZ, RZ, R214 ;  /* 0x000000ffffe97224 */ /* 0x000fe200078e00d6 */
[----:B------:R-:W-:Y:S01]  /*ba140*/  MOV R4, R219 ;  /* 0x000000db00047202 */ /* 0x000fe20000000f00 */
[----:B------:R-:W-:Y:S01]  /*ba150*/  IMAD.MOV.U32 R5, RZ, RZ, R218 ;  /* 0x000000ffff057224 */ /* 0x000fe200078e00da */
[----:B------:R-:W-:Y:S04]  /*ba160*/  STL.64 [R1+0x7778], R30 ;  /* 0x0077781e01007387 */ /* 0x000fe80000100a00 */
[----:B------:R1:W-:Y:S04]  /*ba170*/  STL.64 [R1+0x7770], R28 ;  /* 0x0077701c01007387 */ /* 0x0003e80000100a00 */
[----:B-1----:R-:W4:Y:S04]  /*ba180*/  LDL.LU R28, [R1+0x450] ;  /* 0x00045000011c7983 */ /* 0x002f280000300800 */
[----:B------:R-:W4:Y:S04]  /*ba190*/  LDL.LU R29, [R1+0x454] ;  /* 0x00045400011d7983 */ /* 0x000f280000300800 */
[----:B------:R-:W4:Y:S04]  /*ba1a0*/  LDL.LU R30, [R1+0x458] ;  /* 0x00045800011e7983 */ /* 0x000f280000300800 */
[----:B------:R-:W4:Y:S01]  /*ba1b0*/  LDL.LU R31, [R1+0x45c] ;  /* 0x00045c00011f7983 */ /* 0x000f220000300800 */
[C---:B--2---:R-:W-:Y:S06]  /*ba1c0*/  HMMA.1688.F32.TF32 R232, R240.reuse, R232, R228 ;  /* 0x000000e8f0e8723c */ /* 0x044fec00000810e4 */
[C---:B---3--:R-:W-:Y:S06]  /*ba1d0*/  HMMA.1688.F32.TF32 R4, R240.reuse, R4, R236 ;  /* 0x00000004f004723c */ /* 0x048fec00000810ec */
[----:B------:R-:W-:Y:S06]  /*ba1e0*/  HMMA.1688.F32.TF32 R248, R240, R248, R16 ;  /* 0x000000f8f0f8723c */ /* 0x000fec0000081010 */
[----:B-----5:R-:W-:Y:S01]  /*ba1f0*/  HMMA.1688.F32.TF32 R12, R12, R24, R224 ;  /* 0x000000180c0c723c */ /* 0x020fe200000810e0 */
[----:B------:R-:W2:Y:S04]  /*ba200*/  LDL.LU.64 R226, [R1+0x7888] ;  /* 0x0078880001e27983 */ /* 0x000ea80000300a00 */
[----:B------:R-:W3:-:S15]  /*ba210*/  LDL.LU.64 R224, [R1+0x7880] ;  /* 0x0078800001e07983 */ /* 0x000ede0000300a00 */
[----:B------:R-:W-:-:S03]  /*ba220*/  NOP ;  /* 0x0000000000007918 */ /* 0x000fc60000000000 */
[----:B------:R-:W-:Y:S04]  /*ba230*/  STL.64 [R1+0xc80], R12 ;  /* 0x000c800c01007387 */ /* 0x000fe80000100a00 */
[----:B------:R-:W-:Y:S04]  /*ba240*/  STL.64 [R1+0xc88], R14 ;  /* 0x000c880e01007387 */ /* 0x000fe80000100a00 */
[----:B----4-:R-:W-:Y:S04]  /*ba250*/  STL.64 [R1+0x7768], R26 ;  /* 0x0077681a01007387 */ /* 0x010fe80000100a00 */
[----:B------:R1:W-:Y:S04]  /*ba260*/  STL.64 [R1+0x7760], R24 ;  /* 0x0077601801007387 */ /* 0x0003e80000100a00 */
[----:B-1----:R-:W4:Y:S04]  /*ba270*/  LDL.LU R24, [R1+0x460] ;  /* 0x0004600001187983 */ /* 0x002f280000300800 */
[----:B------:R-:W4:Y:S04]  /*ba280*/  LDL.LU R25, [R1+0x464] ;  /* 0x0004640001197983 */ /* 0x000f280000300800 */
[----:B------:R-:W4:Y:S04]  /*ba290*/  LDL.LU R26, [R1+0x468] ;  /* 0x00046800011a7983 */ /* 0x000f280000300800 */
[----:B------:R-:W4:Y:S04]  /*ba2a0*/  LDL.LU R27, [R1+0x46c] ;  /* 0x00046c00011b7983 */ /* 0x000f280000300800 */
[----:B------:R-:W5:Y:S04]  /*ba2b0*/  LDL.LU.64 R230, [R1+0x7878] ;  /* 0x0078780001e67983 */ /* 0x000f680000300a00 */
[----:B------:R-:W2:Y:S04]  /*ba2c0*/  LDL.LU.64 R228, [R1+0x7870] ;  /* 0x0078700001e47983 */ /* 0x000ea80000300a00 */
[----:B------:R-:W-:Y:S04]  /*ba2d0*/  STL.64 [R1+0xc70], R232 ;  /* 0x000c70e801007387 */ /* 0x000fe80000100a00 */
[----:B------:R1:W-:Y:S04]  /*ba2e0*/  STL.64 [R1+0xc78], R234 ;  /* 0x000c78ea01007387 */ /* 0x0003e80000100a00 */
[----:B-1----:R-:W3:Y:S04]  /*ba2f0*/  LDL.LU.64 R234, [R1+0x7868] ;  /* 0x0078680001ea7983 */ /* 0x002ee80000300a00 */
[----:B------:R-:W5:Y:S04]  /*ba300*/  LDL.LU.64 R232, [R1+0x7860] ;  /* 0x0078600001e87983 */ /* 0x000f680000300a00 */
[----:B------:R-:W3:Y:S04]  /*ba310*/  LDL.LU.64 R238, [R1+0x7858] ;  /* 0x0078580001ee7983 */ /* 0x000ee80000300a00 */
[----:B------:R-:W2:Y:S04]  /*ba320*/  LDL.LU.64 R236, [R1+0x7850] ;  /* 0x0078500001ec7983 */ /* 0x000ea80000300a00 */
[----:B------:R-:W-:Y:S04]  /*ba330*/  STL.64 [R1+0xc60], R4 ;  /* 0x000c600401007387 */ /* 0x000fe80000100a00 */
[----:B------:R1:W-:Y:S04]  /*ba340*/  STL.64 [R1+0xc68], R6 ;  /* 0x000c680601007387 */ /* 0x0003e80000100a00 */
[----:B-1----:R-:W3:Y:S04]  /*ba350*/  LDL.LU.64 R6, [R1+0x7848] ;  /* 0x0078480001067983 */ /* 0x002ee80000300a00 */
[----:B------:R-:W5:Y:S04]  /*ba360*/  LDL.LU.64 R4, [R1+0x7840] ;  /* 0x0078400001047983 */ /* 0x000f680000300a00 */
[----:B------:R-:W3:Y:S04]  /*ba370*/  LDL.LU.64 R18, [R1+0x7838] ;  /* 0x0078380001127983 */ /* 0x000ee80000300a00 */
[----:B------:R-:W2:Y:S04]  /*ba380*/  LDL.LU.64 R16, [R1+0x7830] ;  /* 0x0078300001107983 */ /* 0x000ea80000300a00 */
[----:B------:R1:W-:Y:S04]  /*ba390*/  STL.64 [R1+0xc30], R248 ;  /* 0x000c30f801007387 */ /* 0x0003e80000100a00 */
[----:B------:R-:W-:Y:S04]  /*ba3a0*/  STL.64 [R1+0xc38], R250 ;  /* 0x000c38fa01007387 */ /* 0x000fe80000100a00 */
[----:B-1----:R-:W5:Y:S01]  /*ba3b0*/  LDL.LU.64 R248, [R1+0x7828] ;  /* 0x0078280001f87983 */ /* 0x002f620000300a00 */
[----:B------:R-:W-:-:S02]  /*ba3c0*/  IMAD.MOV.U32 R12, RZ, RZ, R3 ;  /* 0x000000ffff0c7224 */ /* 0x000fc400078e0003 */
[----:B------:R-:W-:-:S07]  /*ba3d0*/  IMAD.MOV.U32 R13, RZ, RZ, R0 ;  /* 0x000000ffff0d7224 */ /* 0x000fce00078e0000 */
[C---:B----4-:R-:W-:Y:S06]  /*ba3e0*/  HMMA.1688.F32.TF32 R24, R240.reuse, R12, R24 ;  /* 0x0000000cf018723c */ /* 0x050fec0000081018 */
[C---:B-----5:R-:W-:Y:S06]  /*ba3f0*/  HMMA.1688.F32.TF32 R12, R240.reuse, R248, R28 ;  /* 0x000000f8f00c723c */ /* 0x060fec000008101c */
[----:B------:R-:W-:Y:S01]  /*ba400*/  STL.64 [R1+0x7758], R248 ;  /* 0x007758f801007387 */ /* 0x000fe20000100a00 */
[C---:B------:R-:W-:Y:S10]  /*ba410*/  HMMA.1688.F32.TF32 R28, R240.reuse, R36, R32 ;  /* 0x00000024f01c723c */ /* 0x040ff40000081020 */
[----:B------:R-:W-:Y:S04]  /*ba420*/  STL.64 [R1+0xc10], R24 ;  /* 0x000c101801007387 */ /* 0x000fe80000100a00 */
[----:B------:R2:W-:Y:S02]  /*ba430*/  STL.64 [R1+0xc18], R26 ;  /* 0x000c181a01007387 */ /* 0x0005e40000100a00 */
[C---:B--2---:R-:W-:Y:S02]  /*ba440*/  HMMA.1688.F32.TF32 R24, R240.reuse, R16, R40 ;  /* 0x00000010f018723c */ /* 0x044fe40000081028 */
[----:B------:R-:W-:Y:S04]  /*ba450*/  STL.64 [R1+0xc00], R12 ;  /* 0x000c000c01007387 */ /* 0x000fe80000100a00 */
[----:B------:R1:W-:Y:S02]  /*ba460*/  STL.64 [R1+0xc08], R14 ;  /* 0x000c080e01007387 */ /* 0x0003e40000100a00 */
[C---:B-1----:R-:W-:Y:S02]  /*ba470*/  HMMA.1688.F32.TF32 R12, R240.reuse, R4, R44 ;  /* 0x00000004f00c723c */ /* 0x042fe4000008102c */
[----:B------:R-:W-:Y:S04]  /*ba480*/  STL.64 [R1+0xbf0], R28 ;  /* 0x000bf01c01007387 */ /* 0x000fe80000100a00 */
[----:B------:R1:W-:Y:S09]  /*ba490*/  STL.64 [R1+0xbf8], R30 ;  /* 0x000bf81e01007387 */ /* 0x0003f20000100a00 */
        /* <DEDUP_REMOVED lines=15> */
[----:B---3--:R-:W-:Y:S02]  /*ba590*/  HMMA.1688.F32.TF32 R12, R240, R224, R188 ;  /* 0x000000e0f00c723c */ /* 0x008fe400000810bc */
        /* <DEDUP_REMOVED lines=14> */
[----:B------:R-:W-:Y:S04]  /*ba680*/  STL.64 [R1+0xb78], R26 ;  /* 0x000b781a01007387 */ /* 0x000fe80000100a00 */
[----:B------:R-:W2:Y:S04]  /*ba690*/  LDL.LU R124, [R1+0x6c0] ;  /* 0x0006c000017c7983 */ /* 0x000ea80000300800 */
[----:B------:R-:W-:Y:S04]  /*ba6a0*/  STL.64 [R1+0xb60], R20 ;  /* 0x000b601401007387 */ /* 0x000fe80000100a00 */
[----:B------:R-:W-:Y:S05]  /*ba6b0*/  STL.64 [R1+0xb68], R22 ;  /* 0x000b681601007387 */ /* 0x000fea0000100a00 */
        /* <DEDUP_REMOVED lines=82> */
[----:B------:R-:W3:Y:S01]  /*babe0*/  LDL.LU R211, [R1+0x35c] ;  /* 0x00035c0001d37983 */ /* 0x000ee20000300800 */
        /* <DEDUP_REMOVED lines=20> */
[----:B------:R1:W-:Y:S04]  /*bad30*/  STL.64 [R1+0xb10], R188 ;  /* 0x000b10bc01007387 */ /* 0x0003e80000100a00 */
[----:B------:R-:W-:Y:S04]  /*bad40*/  STL.64 [R1+0xb18], R190 ;  /* 0x000b18be01007387 */ /* 0x000fe80000100a00 */
[----:B-1----:R-:W3:Y:S01]  /*bad50*/  LDL.LU.64 R188, [R1+0x77f0] ;  /* 0x0077f00001bc7983 */ /* 0x002ee20000300a00 */
[C---:B------:R-:W-:Y:S06]  /*bad60*/  HMMA.1688.F32.TF32 R20, R240.reuse, R132, R20 ;  /* 0x00000084f014723c */ /* 0x040fec0000081014 */
        /* <DEDUP_REMOVED lines=13> */
[C---:B-1----:R-:W-:Y:S06]  /*bae40*/  HMMA.1688.F32.TF32 R220, R240.reuse, R168, R24 ;  /* 0x000000a8f0dc723c */ /* 0x042fec0000081018 */
[C---:B------:R-:W-:Y:S04]  /*bae50*/  HMMA.1688.F32.TF32 R24, R240.reuse, R160, R28 ;  /* 0x000000a0f018723c */ /* 0x040fe8000008101c */
[----:B------:R-:W-:Y:S04]  /*bae60*/  STL.64 [R1+0xad0], R208 ;  /* 0x000ad0d001007387 */ /* 0x000fe80000100a00 */
[----:B------:R1:W-:Y:S02]  /*bae70*/  STL.64 [R1+0xad8], R210 ;  /* 0x000ad8d201007387 */ /* 0x0003e40000100a00 */
[C---:B-1----:R-:W-:Y:S02]  /*bae80*/  HMMA.1688.F32.TF32 R208, R240.reuse, R164, R12 ;  /* 0x000000a4f0d0723c */ /* 0x042fe4000008100c */
[----:B------:R-:W-:Y:S04]  /*bae90*/  STL.64 [R1+0xac0], R224 ;  /* 0x000ac0e001007387 */ /* 0x000fe80000100a00 */
[----:B------:R-:W-:Y:S04]  /*baea0*/  STL.64 [R1+0xac8], R226 ;  /* 0x000ac8e201007387 */ /* 0x000fe80000100a00 */
[----:B------:R-:W-:Y:S04]  /*baeb0*/  STL.64 [R1+0xab0], R220 ;  /* 0x000ab0dc01007387 */ /* 0x000fe80000100a00 */
[----:B------:R-:W-:Y:S01]  /*baec0*/  STL.64 [R1+0xab8], R222 ;  /* 0x000ab8de01007387 */ /* 0x000fe20000100a00 */
[C---:B------:R-:W-:Y:S06]  /*baed0*/  HMMA.1688.F32.TF32 R12, R240.reuse, R156, R32 ;  /* 0x0000009cf00c723c */ /* 0x040fec0000081020 */
[C---:B------:R-:W-:Y:S02]  /*baee0*/  HMMA.1688.F32.TF32 R28, R240.reuse, R152, R36 ;  /* 0x00000098f01c723c */ /* 0x040fe40000081024 */
        /* <DEDUP_REMOVED lines=8> */
[----:B------:R1:W-:Y:S04]  /*baf70*/  STL.64 [R1+0xa78], R30 ;  /* 0x000a781e01007387 */ /* 0x0003e80000100a00 */
[----:B------:R-:W-:Y:S04]  /*baf80*/  LDS R12, [R252+UR10+0x44100] ;  /* 0x0441000afc0c7984 */ /* 0x000fe80008000800 */
[----:B------:R-:W-:Y:S04]  /*baf90*/  LDS R14, [R252+UR10+0x44900] ;  /* 0x0449000afc0e7984 */ /* 0x000fe80008000800 */
[----:B------:R-:W-:Y:S04]  /*bafa0*/  LDS R13, [R2+UR10+0x44100] ;  /* 0x0441000a020d7984 */ /* 0x000fe80008000800 */
[----:B------:R-:W3:Y:S01]  /*bafb0*/  LDS R15, [R2+UR10+0x44900] ;  /* 0x0449000a020f7984 */ /* 0x000ee20008000800 */
[C---:B-1----:R-:W-:Y:S03]  /*bafc0*/  HMMA.1688.F32.TF32 R28, R240.reuse, R144, R44 ;  /* 0x00000090f01c723c */ /* 0x042fe6000008102c */
[----:B------:R-:W-:Y:S04]  /*bafd0*/  STL.64 [R1+0xa60], R24 ;  /* 0x000a601801007387 */ /* 0x000fe80000100a00 */
[----:B------:R1:W-:Y:S02]  /*bafe0*/  STL.64 [R1+0xa68], R26 ;  /* 0x000a681a01007387 */ /* 0x0003e40000100a00 */
[----:B-1----:R-:W-:Y:S02]  /*baff0*/  HMMA.1688.F32.TF32 R24, R240, R140, R120 ;  /* 0x0000008cf018723c */ /* 0x002fe40000081078 */
[----:B------:R-:W-:-:S12]  /*bb000*/  STL.64 [R1+0x7710], R142 ;  /* 0x0077108e01007387 */ /* 0x000fd80000100a00 */
        /* <DEDUP_REMOVED lines=12> */
[----:B------:R-:W-:Y:S04]  /*bb0d0*/  STL.64 [R1+0x76e8], R132 ;  /* 0x0076e88401007387 */ /* 0x000fe80000100a00 */
[----:B------:R-:W-:Y:S04]  /*bb0e0*/  STL.64 [R1+0xa20], R20 ;  /* 0x000a201401007387 */ /* 0x000fe80000100a00 */
[----:B------:R1:W-:Y:S02]  /*bb0f0*/  STL.64 [R1+0xa28], R22 ;  /* 0x000a281601007387 */ /* 0x0003e40000100a00 */
[----:B-1----:R-:W-:Y:S02]  /*bb100*/  HMMA.1688.F32.TF32 R20, R240, R128, R244 ;  /* 0x00000080f014723c */ /* 0x002fe400000810f4 */
[----:B------:R-:W4:-:S15]  /*bb110*/  LDL.LU R244, [R1+0x830] ;  /* 0x0008300001f47983 */ /* 0x000f1e0000300800 */
[----:B------:R-:W-:-:S06]  /*bb120*/  NOP ;  /* 0x0000000000007918 */ /* 0x000fcc0000000000 */
[----:B------:R1:W-:Y:S04]  /*bb130*/  STL.64 [R1+0xa10], R20 ;  /* 0x000a101401007387 */ /* 0x0003e80000100a00 */
[----:B------:R2:W-:Y:S04]  /*bb140*/  STL.64 [R1+0xa18], R22 ;  /* 0x000a181601007387 */ /* 0x0005e80000100a00 */
        /* <DEDUP_REMOVED lines=77> */
[----:B---3--:R-:W-:-:S15]  /*bb620*/  HMMA.1688.F32.TF32 R20, R240, R8, R20 ;  /* 0x00000008f014723c */ /* 0x008fde0000081014 */
[----:B------:R-:W-:-:S08]  /*bb630*/  NOP ;  /* 0x0000000000007918 */ /* 0x000fd00000000000 */
[----:B------:R-:W-:Y:S04]  /*bb640*/  STL.64 [R1+0xa00], R20 ;  /* 0x000a001401007387 */ /* 0x000fe80000100a00 */
[----:B------:R1:W-:Y:S04]  /*bb650*/  STL.64 [R1+0xa08], R22 ;  /* 0x000a081601007387 */ /* 0x0003e80000100a00 */
[----:B-1----:R-:W3:Y:S04]  /*bb660*/  LDL.LU.64 R22, [R1+0x77e8] ;  /* 0x0077e80001167983 */ /* 0x002ee80000300a00 */
        /* <DEDUP_REMOVED lines=13> */
[----:B---3--:R-:W-:Y:S04]  /*bb740*/  STL.64 [R1+0x76c0], R22 ;  /* 0x0076c01601007387 */ /* 0x008fe80000100a00 */
[----:B------:R1:W-:Y:S04]  /*bb750*/  STL.64 [R1+0x76b8], R20 ;  /* 0x0076b81401007387 */ /* 0x0003e80000100a00 */
[----:B-1----:R-:W3:Y:S04]  /*bb760*/  LDL.LU R20, [R1+0x720] ;  /* 0x0007200001147983 */ /* 0x002ee80000300800 */
        /* <DEDUP_REMOVED lines=8> */
[----:B------:R-:W3:Y:S04]  /*bb7f0*/  LDL.LU.64 R120, [R1+0x77c0] ;  /* 0x0077c00001787983 */ /* 0x000ee80000300a00 */
[----:B--2---:R-:W-:Y:S04]  /*bb800*/  STL.64 [R1+0x76b0], R126 ;  /* 0x0076b07e01007387 */ /* 0x004fe80000100a00 */
[----:B------:R-:W-:Y:S01]  /*bb810*/  STL.64 [R1+0x76a8], R124 ;  /* 0x0076a87c01007387 */ /* 0x000fe20000100a00 */
[----:B---3--:R-:W-:Y:S03]  /*bb820*/  HMMA.1688.F32.TF32 R20, R240, R120, R20 ;  /* 0x00000078f014723c */ /* 0x008fe60000081014 */
[----:B-----5:R-:W-:Y:S04]  /*bb830*/  STL.64 [R1+0x76a0], R122 ;  /* 0x0076a07a01007387 */ /* 0x020fe80000100a00 */
[----:B------:R-:W-:-:S15]  /*bb840*/  STL.64 [R1+0x7698], R120 ;  /* 0x0076987801007387 */ /* 0x000fde0000100a00 */
[----:B------:R-:W-:-:S01]  /*bb850*/  NOP ;  /* 0x0000000000007918 */ /* 0x000fc20000000000 */
[----:B------:R-:W-:Y:S04]  /*bb860*/  STL.64 [R1+0x9d0], R20 ;  /* 0x0009d01401007387 */ /* 0x000fe80000100a00 */
[----:B------:R4:W-:Y:S02]  /*bb870*/  STL.64 [R1+0x9d8], R22 ;  /* 0x0009d81601007387 */ /* 0x0009e40000100a00 */
[C---:B----4-:R-:W-:Y:S06]  /*bb880*/  HMMA.1688.F32.TF32 R20, R240.reuse, R116, R8 ;  /* 0x00000074f014723c */ /* 0x050fec0000081008 */
[C---:B------:R-:W-:Y:S06]  /*bb890*/  HMMA.1688.F32.TF32 R8, R240.reuse, R112, R128 ;  /* 0x00000070f008723c */ /* 0x040fec0000081080 */
[C---:B------:R-:W-:Y:S11]  /*bb8a0*/  HMMA.1688.F32.TF32 R120, R240.reuse, R108, R132 ;  /* 0x0000006cf078723c */ /* 0x040ff60000081084 */
        /* <DEDUP_REMOVED lines=26> */
[----:B------:R-:W-:Y:S01]  /*bba50*/  STL.64 [R1+0x7690], R78 ;  /* 0x0076904e01007387 */ /* 0x000fe20000100a00 */
[C---:B------:R-:W-:Y:S07]  /*bba60*/  HMMA.1688.F32.TF32 R24, R240.reuse, R72, R28 ;  /* 0x00000048f018723c */ /* 0x040fee000008101c */
[----:B------:R-:W-:Y:S04]  /*bba70*/  STL.64 [R1+0x930], R20 ;  /* 0x0009301401007387 */ /* 0x000fe80000100a00 */
[----:B------:R1:W-:Y:S04]  /*bba80*/  STL.64 [R1+0x938], R22 ;  /* 0x0009381601007387 */ /* 0x0003e80000100a00 */
[----:B------:R-:W-:Y:S04]  /*bba90*/  STL.64 [R1+0x7688], R76 ;  /* 0x0076884c01007387 */ /* 0x000fe80000100a00 */
        /* <DEDUP_REMOVED lines=15> */
[----:B------:R-:W3:Y:S08]  /*bbb90*/  LDL.LU R208, [R1+0x2500] ;  /* 0x0025000001d07983 */ /* 0x000ef00000300800 */
[----:B------:R4:W-:Y:S04]  /*bbba0*/  STL.64 [R1+0x8d0], R20 ;  /* 0x0008d01401007387 */ /* 0x0009e80000100a00 */
[----:B------:R-:W-:Y:S04]  /*bbbb0*/  STL.64 [R1+0x8d8], R22 ;  /* 0x0008d81601007387 */ /* 0x000fe80000100a00 */
        /* <DEDUP_REMOVED lines=45> */
[----:B------:R-:W2:Y:S04]  /*bbe90*/  LDL.64 R120, [R1+0x50] ;  /* 0x0000500001787983 */ /* 0x000ea80000100a00 */
[----:B----4-:R-:W4:Y:S04]  /*bbea0*/  LDL.64 R20, [R1+0x40] ;  /* 0x0000400001147983 */ /* 0x010f280000100a00 */
[----:B-----5:R-:W5:Y:S04]  /*bbeb0*/  LDL.LU R8, [R1+0x2530] ;  /* 0x0025300001087983 */ /* 0x020f680000300800 */
[----:B------:R-:W5:Y:S04]  /*bbec0*/  LDL.LU R9, [R1+0x2534] ;  /* 0x0025340001097983 */ /* 0x000f680000300800 */
[----:B------:R-:W5:Y:S04]  /*bbed0*/  LDL.LU R10, [R1+0x2538] ;  /* 0x00253800010a7983 */ /* 0x000f680000300800 */
[----:B------:R-:W5:Y:S04]  /*bbee0*/  LDL.LU R11, [R1+0x253c] ;  /* 0x00253c00010b7983 */ /* 0x000f680000300800 */
[----:B------:R-:W5:Y:S04]  /*bbef0*/  LDL.64 R128, [R1+0x30] ;  /* 0x0000300001807983 */ /* 0x000f680000100a00 */
[----:B------:R-:W4:Y:S04]  /*bbf00*/  LDL.64 R136, [R1+0x20] ;  /* 0x0000200001887983 */ /* 0x000f280000100a00 */
[----:B------:R-:W4:Y:S04]  /*bbf10*/  LDL.LU R140, [R1+0x2510] ;  /* 0x00251000018c7983 */ /* 0x000f280000300800 */
[----:B------:R-:W4:Y:S04]  /*bbf20*/  LDL.LU R141, [R1+0x2514] ;  /* 0x00251400018d7983 */ /* 0x000f280000300800 */
[----:B------:R-:W4:Y:S04]  /*bbf30*/  LDL.LU R142, [R1+0x2518] ;  /* 0x00251800018e7983 */ /* 0x000f280000300800 */
[----:B------:R-:W4:Y:S04]  /*bbf40*/  LDL.LU R143, [R1+0x251c] ;  /* 0x00251c00018f7983 */ /* 0x000f280000300800 */
[----:B------:R-:W4:Y:S04]  /*bbf50*/  LDL.64 R220, [R1] ;  /* 0x0000000001dc7983 */ /* 0x000f280000100a00 */
        /* <DEDUP_REMOVED lines=49> */
[----:B------:R-:W-:Y:S06]  /*bc270*/  HMMA.1688.F32.TF32 R8, R12, R128, R8 ;  /* 0x000000800c08723c */ /* 0x000fec0000081008 */
[----:B-----5:R-:W-:Y:S01]  /*bc280*/  HMMA.1688.F32.TF32 R240, R240, R24, R248 ;  /* 0x00000018f0f0723c */ /* 0x020fe200000810f8 */
[----:B------:R-:W5:-:S15]  /*bc290*/  LDL.LU.64 R248, [R1+0x7758] ;  /* 0x0077580001f87983 */ /* 0x000f5e0000300a00 */
[----:B------:R-:W-:-:S07]  /*bc2a0*/  NOP ;  /* 0x0000000000007918 */ /* 0x000fce0000000000 */
[----:B------:R-:W-:Y:S04]  /*bc2b0*/  STL.64 [R1+0x450], R240 ;  /* 0x000450f001007387 */ /* 0x000fe80000100a00 */
[----:B------:R-:W-:Y:S04]  /*bc2c0*/  STL.64 [R1+0x458], R242 ;  /* 0x000458f201007387 */ /* 0x000fe80000100a00 */
[----:B------:R-:W-:Y:S04]  /*bc2d0*/  STL.64 [R1+0x440], R76 ;  /* 0x0004404c01007387 */ /* 0x000fe80000100a00 */
[----:B------:R1:W-:Y:S02]  /*bc2e0*/  STL.64 [R1+0x448], R78 ;  /* 0x0004484e01007387 */ /* 0x0003e40000100a00 */
[----:B-1----:R-:W-:-:S15]  /*bc2f0*/  HMMA.1688.F32.TF32 R76, R12, R20, R124 ;  /* 0x000000140c4c723c */ /* 0x002fde000008107c */
[----:B------:R-:W-:-:S08]  /*bc300*/  NOP ;  /* 0x0000000000007918 */ /* 0x000fd00000000000 */
[----:B------:R-:W-:Y:S04]  /*bc310*/  STL.64 [R1+0x430], R76 ;  /* 0x0004304c01007387 */ /* 0x000fe80000100a00 */
[----:B------:R-:W-:Y:S04]  /*bc320*/  STL.64 [R1+0x438], R78 ;  /* 0x0004384e01007387 */ /* 0x000fe80000100a00 */
        /* <DEDUP_REMOVED lines=8> */
[C---:B-1----:R-:W-:Y:S01]  /*bc3b0*/  HMMA.1688.F32.TF32 R8, R12.reuse, R220, R208 ;  /* 0x000000dc0c08723c */ /* 0x042fe200000810d0 */
[----:B------:R-:W-:Y:S02]  /*bc3c0*/  IMAD.MOV.U32 R214, RZ, RZ, R128 ;  /* 0x000000ffffd67224 */ /* 0x000fe400078e0080 */
[----:B------:R-:W-:Y:S02]  /*bc3d0*/  IMAD.MOV.U32 R215, RZ, RZ, R129 ;  /* 0x000000ffffd77224 */ /* 0x000fe400078e0081 */
[----:B------:R-:W-:Y:S01]  /*bc3e0*/  IMAD.MOV.U32 R190, RZ, RZ, R120 ;  /* 0x000000ffffbe7224 */ /* 0x000fe200078e0078 */
[----:B------:R-:W-:Y:S01]  /*bc3f0*/  MOV R191, R121 ;  /* 0x0000007900bf7202 */ /* 0x000fe20000000f00 */
[----:B-----5:R-:W-:Y:S06]  /*bc400*/  HMMA.1688.F32.TF32 R20, R12, R248, R140 ;  /* 0x000000f80c14723c */ /* 0x020fec000008108c */
[----:B------:R-:W-:-:S15]  /*bc410*/  STL.64 [R1+0x7608], R248 ;  /* 0x007608f801007387 */ /* 0x000fde0000100a00 */
[----:B------:R-:W-:-:S02]  /*bc420*/  NOP ;  /* 0x0000000000007918 */ /* 0x000fc40000000000 */
        /* <DEDUP_REMOVED lines=11> */
[----:B------:R5:W-:Y:S01]  /*bc4e0*/  STL.64 [R1+0x7620], R4 ;  /* 0x0076200401007387 */ /* 0x000be20000100a00 */
[C---:B-1----:R-:W-:Y:S06]  /*bc4f0*/  HMMA.1688.F32.TF32 R8, R12.reuse, R4, R228 ;  /* 0x000000040c08723c */ /* 0x042fec00000810e4 */
[----:B-----5:R-:W-:-:S15]  /*bc500*/  HMMA.1688.F32.TF32 R4, R12, R236, R244 ;  /* 0x000000ec0c04723c */ /* 0x020fde00000810f4 */
[----:B------:R-:W-:-:S02]  /*bc510*/  NOP ;  /* 0x0000000000007918 */ /* 0x000fc40000000000 */
[----:B------:R1:W-:Y:S04]  /*bc520*/  STL.64 [R1+0x3d0], R8 ;  /* 0x0003d00801007387 */ /* 0x0003e80000100a00 */
[----:B------:R5:W-:Y:S04]  /*bc530*/  STL.64 [R1+0x3d8], R10 ;  /* 0x0003d80a01007387 */ /* 0x000be80000100a00 */
[----:B------:R-:W4:Y:S04]  /*bc540*/  LDL.LU R244, [R1+0x2380] ;  /* 0x0023800001f47983 */ /* 0x000f280000300800 */
        /* <DEDUP_REMOVED lines=19> */
[----:B-----5:R-:W5:Y:S04]  /*bc680*/  LDL.LU R10, [R1+0x23d8] ;  /* 0x0023d800010a7983 */ /* 0x020f680000300800 */
        /* <DEDUP_REMOVED lines=13> */
[----:B---3--:R-:W3:Y:S04]  /*bc760*/  LDL.LU R4, [R1+0x2440] ;  /* 0x0024400001047983 */ /* 0x008ee80000300800 */
        /* <DEDUP_REMOVED lines=17> */
[----:B------:R-:W2:Y:S01]  /*bc880*/  LDL.LU R126, [R1+0x23f8] ;  /* 0x0023f800017e7983 */ /* 0x000ea20000300800 */
[----:B------:R-:W-:-:S03]  /*bc890*/  MOV R249, R220 ;  /* 0x000000dc00f97202 */ /* 0x000fc60000000f00 */
[----:B------:R-:W2:Y:S01]  /*bc8a0*/  LDL.LU R127, [R1+0x23fc] ;  /* 0x0023fc00017f7983 */ /* 0x000ea20000300800 */
[----:B------:R-:W-:-:S03]  /*bc8b0*/  IMAD.MOV.U32 R248, RZ, RZ, R221 ;  /* 0x000000fffff87224 */ /* 0x000fc600078e00dd */
        /* <DEDUP_REMOVED lines=53> */
[----:B------:R-:W2:Y:S04]  /*bcc10*/  LDL.LU.64 R220, [R1+0x7728] ;  /* 0x0077280001dc7983 */ /* 0x000ea80000300a00 */
[----:B----4-:R-:W-:Y:S04]  /*bcc20*/  STL.64 [R1+0x7668], R226 ;  /* 0x007668e201007387 */ /* 0x010fe80000100a00 */
        /* <DEDUP_REMOVED lines=10> */
[----:B------:R-:W3:Y:S01]  /*bccd0*/  LDL.LU.64 R208, [R1+0x7718] ;  /* 0x0077180001d07983 */ /* 0x000ee20000300a00 */
[C---:B----4-:R-:W-:Y:S06]  /*bcce0*/  HMMA.1688.F32.TF32 R224, R12.reuse, R216, R224 ;  /* 0x000000d80ce0723c */ /* 0x050fec00000810e0 */
[----:B-----5:R-:W-:-:S15]  /*bccf0*/  HMMA.1688.F32.TF32 R228, R12, R212, R228 ;  /* 0x000000d40ce4723c */ /* 0x020fde00000810e4 */
[----:B------:R-:W-:-:S02]  /*bcd00*/  NOP ;  /* 0x0000000000007918 */ /* 0x000fc40000000000 */
[----:B------:R-:W-:Y:S04]  /*bcd10*/  STL.64 [R1+0x370], R224 ;  /* 0x000370e001007387 */ /* 0x000fe80000100a00 */
[----:B------:R1:W-:Y:S04]  /*bcd20*/  STL.64 [R1+0x378], R226 ;  /* 0x000378e201007387 */ /* 0x0003e80000100a00 */
[----:B------:R-:W-:Y:S04]  /*bcd30*/  STL.64 [R1+0x360], R228 ;  /* 0x000360e401007387 */ /* 0x000fe80000100a00 */
[----:B------:R4:W-:Y:S01]  /*bcd40*/  STL.64 [R1+0x368], R230 ;  /* 0x000368e601007387 */ /* 0x0009e20000100a00 */
[C---:B-1----:R-:W-:Y:S06]  /*bcd50*/  HMMA.1688.F32.TF32 R224, R12.reuse, R204, R236 ;  /* 0x000000cc0ce0723c */ /* 0x042fec00000810ec */
[C---:B----4-:R-:W-:Y:S06]  /*bcd60*/  HMMA.1688.F32.TF32 R228, R12.reuse, R200, R4 ;  /* 0x000000c80ce4723c */ /* 0x050fec0000081004 */
        /* <DEDUP_REMOVED lines=8> */
[----:B------:R1:W-:Y:S04]  /*bcdf0*/  STL.64 [R1+0x348], R226 ;  /* 0x000348e201007387 */ /* 0x0003e80000100a00 */
[----:B------:R-:W-:Y:S04]  /*bce00*/  STL.64 [R1+0x330], R228 ;  /* 0x000330e401007387 */ /* 0x000fe80000100a00 */
[----:B------:R-:W-:Y:S04]  /*bce10*/  STL.64 [R1+0x338], R230 ;  /* 0x000338e601007387 */ /* 0x000fe80000100a00 */
[----:B------:R-:W-:Y:S04]  /*bce20*/  STL.64 [R1+0x320], R4 ;  /* 0x0003200401007387 */ /* 0x000fe80000100a00 */
[----:B------:R3:W-:Y:S01]  /*bce30*/  STL.64 [R1+0x328], R6 ;  /* 0x0003280601007387 */ /* 0x0007e20000100a00 */
[C---:B-1----:R-:W-:Y:S06]  /*bce40*/  HMMA.1688.F32.TF32 R224, R12.reuse, R192, R240 ;  /* 0x000000c00ce0723c */ /* 0x042fec00000810f0 */
[----:B---3--:R-:W-:-:S15]  /*bce50*/  HMMA.1688.F32.TF32 R4, R12, R184, R120 ;  /* 0x000000b80c04723c */ /* 0x008fde0000081078 */
        /* <DEDUP_REMOVED lines=29> */
[----:B------:R1:W-:Y:S04]  /*bd030*/  STL.64 [R1+0x290], R4 ;  /* 0x0002900401007387 */ /* 0x0003e80000100a00 */
[----:B------:R3:W-:Y:S04]  /*bd040*/  STL.64 [R1+0x298], R6 ;  /* 0x0002980601007387 */ /* 0x0007e80000100a00 */
[----:B-1----:R-:W4:Y:S04]  /*bd050*/  LDL.LU R4, [R1+0x2670] ;  /* 0x0026700001047983 */ /* 0x002f280000300800 */
[----:B------:R-:W-:Y:S04]  /*bd060*/  STL.64 [R1+0x280], R16 ;  /* 0x0002801001007387 */ /* 0x000fe80000100a00 */
[----:B------:R-:W-:Y:S04]  /*bd070*/  STL.64 [R1+0x288], R18 ;  /* 0x0002881201007387 */ /* 0x000fe80000100a00 */
[----:B------:R1:W-:Y:S04]  /*bd080*/  STL.64 [R1+0x270], R8 ;  /* 0x0002700801007387 */ /* 0x0003e80000100a00 */
[----:B------:R5:W-:Y:S04]  /*bd090*/  STL.64 [R1+0x278], R10 ;  /* 0x0002780a01007387 */ /* 0x000be80000100a00 */
[----:B------:R-:W4:Y:S04]  /*bd0a0*/  LDL.LU R5, [R1+0x2674] ;  /* 0x0026740001057983 */ /* 0x000f280000300800 */
[----:B---3--:R-:W4:Y:S04]  /*bd0b0*/  LDL.LU R6, [R1+0x2678] ;  /* 0x0026780001067983 */ /* 0x008f280000300800 */
        /* <DEDUP_REMOVED lines=74> */
[----:B---3--:R-:W-:-:S15]  /*bd560*/  HMMA.1688.F32.TF32 R140, R12, R144, R140 ;  /* 0x000000900c8c723c */ /* 0x008fde000008108c */
[----:B------:R-:W-:-:S02]  /*bd570*/  NOP ;  /* 0x0000000000007918 */ /* 0x000fc40000000000 */
[----:B------:R-:W-:Y:S04]  /*bd580*/  STL.64 [R1+0x260], R240 ;  /* 0x000260f001007387 */ /* 0x000fe80000100a00 */
[----:B------:R-:W-:Y:S04]  /*bd590*/  STL.64 [R1+0x268], R242 ;  /* 0x000268f201007387 */ /* 0x000fe80000100a00 */
[----:B------:R-:W-:Y:S04]  /*bd5a0*/  STL.64 [R1+0x850], R140 ;  /* 0x0008508c01007387 */ /* 0x000fe80000100a00 */
[----:B------:R1:W-:Y:S01]  /*bd5b0*/  STL.64 [R1+0x858], R142 ;  /* 0x0008588e01007387 */ /* 0x0003e20000100a00 */
[C---:B-----5:R-:W-:Y:S06]  /*bd5c0*/  HMMA.1688.F32.TF32 R184, R12.reuse, R116, R184 ;  /* 0x000000740cb8723c */ /* 0x060fec00000810b8 */
[C---:B------:R-:W-:Y:S01]  /*bd5d0*/  HMMA.1688.F32.TF32 R4, R12.reuse, R96, R4 ;  /* 0x000000600c04723c */ /* 0x040fe20000081004 */
[----:B------:R-:W-:Y:S04]  /*bd5e0*/  LDS R240, [R58+UR10+0x44100] ;  /* 0x0441000a3af07984 */ /* 0x000fe80008000800 */
[----:B------:R-:W-:Y:S04]  /*bd5f0*/  LDS R242, [R58+UR10+0x44900] ;  /* 0x0449000a3af27984 */ /* 0x000fe80008000800 */
[----:B------:R-:W-:Y:S04]  /*bd600*/  LDS R241, [R59+UR10+0x44100] ;  /* 0x0441000a3bf17984 */ /* 0x000fe80008000800 */
[----:B------:R-:W3:Y:S04]  /*bd610*/  LDS R243, [R59+UR10+0x44900] ;  /* 0x0449000a3bf37984 */ /* 0x000ee80008000800 */
        /* <DEDUP_REMOVED lines=151> */
[----:B------:R-:W3:Y:S04]  /*bdf90*/  LDL.LU.64 R76, [R1+0x7688] ;  /* 0x00768800014c7983 */ /* 0x000ee80000300a00 */
[----:B------:R-:W-:Y:S04]  /*bdfa0*/  STL.64 [R1+0x7558], R82 ;  /* 0x0075585201007387 */ /* 0x000fe80000100a00 */
[----:B------:R3:W-:Y:S01]  /*bdfb0*/  STL.64 [R1+0x7550], R80 ;  /* 0x0075505001007387 */ /* 0x0007e20000100a00 */
[C---:B------:R-:W-:Y:S06]  /*bdfc0*/  HMMA.1688.F32.TF32 R16, R12.reuse, R28, R16 ;  /* 0x0000001c0c10723c */ /* 0x040fec0000081010 */
[C---:B---3--:R-:W-:Y:S01]  /*bdfd0*/  HMMA.1688.F32.TF32 R80, R12.reuse, R76, R84 ;  /* 0x0000004c0c50723c */ /* 0x048fe20000081054 */
[----:B--2---:R-:W-:Y:S05]  /*bdfe0*/  STL.64 [R1+0x7548], R78 ;  /* 0x0075484e01007387 */ /* 0x004fea0000100a00 */
[----:B------:R1:W-:Y:S02]  /*bdff0*/  STL.64 [R1+0x7540], R76 ;  /* 0x0075404c01007387 */ /* 0x0003e40000100a00 */
[----:B-1----:R-:W-:-:S15]  /*be000*/  HMMA.1688.F32.TF32 R76, R12, R72, R88 ;  /* 0x000000480c4c723c */ /* 0x002fde0000081058 */
[----:B------:R-:W-:Y:S04]  /*be010*/  STL.64 [R1+0x720], R80 ;  /* 0x0007205001007387 */ /* 0x000fe80000100a00 */
[----:B------:R-:W-:Y:S04]  /*be020*/  STL.64 [R1+0x728], R82 ;  /* 0x0007285201007387 */ /* 0x000fe80000100a00 */
[----:B------:R-:W-:Y:S04]  /*be030*/  STL.64 [R1+0x7538], R74 ;  /* 0x0075384a01007387 */ /* 0x000fe80000100a00 */
[----:B------:R4:W-:Y:S02]  /*be040*/  STL.64 [R1+0x7530], R72 ;  /* 0x0075304801007387 */ /* 0x0009e40000100a00 */
[C---:B----4-:R-:W-:Y:S02]  /*be050*/  HMMA.1688.F32.TF32 R72, R12.reuse, R68, R92 ;  /* 0x000000440c48723c */ /* 0x050fe4000008105c */
[----:B------:R-:W-:Y:S04]  /*be060*/  STL.64 [R1+0x710], R76 ;  /* 0x0007104c01007387 */ /* 0x000fe80000100a00 */
[----:B------:R-:W-:Y:S04]  /*be070*/  STL.64 [R1+0x718], R78 ;  /* 0x0007184e01007387 */ /* 0x000fe80000100a00 */
[----:B------:R-:W-:Y:S04]  /*be080*/  STL.64 [R1+0x7528], R70 ;  /* 0x0075284601007387 */ /* 0x000fe80000100a00 */
[----:B------:R1:W-:Y:S02]  /*be090*/  STL.64 [R1+0x7520], R68 ;  /* 0x0075204401007387 */ /* 0x0003e40000100a00 */
[C---:B-1----:R-:W-:Y:S07]  /*be0a0*/  HMMA.1688.F32.TF32 R68, R12.reuse, R64, R96 ;  /* 0x000000400c44723c */ /* 0x042fee0000081060 */
        /* <DEDUP_REMOVED lines=28> */
[----:B------:R5:W-:Y:S01]  /*be270*/  STL.64 [R1+0x6a8], R54 ;  /* 0x0006a83601007387 */ /* 0x000be20000100a00 */
[C---:B-1----:R-:W-:Y:S06]  /*be280*/  HMMA.1688.F32.TF32 R56, R12.reuse, R36, R236 ;  /* 0x000000240c38723c */ /* 0x042fec00000810ec */
[C---:B-----5:R-:W-:Y:S06]  /*be290*/  HMMA.1688.F32.TF32 R52, R12.reuse, R32, R4 ;  /* 0x000000200c34723c */ /* 0x060fec0000081004 */
[----:B------:R-:W-:Y:S01]  /*be2a0*/  HMMA.1688.F32.TF32 R4, R12, R24, R244 ;  /* 0x000000180c04723c */ /* 0x000fe200000810f4 */
[----:B------:R-:W-:Y:S04]  /*be2b0*/  STL.64 [R1+0x690], R60 ;  /* 0x0006903c01007387 */ /* 0x000fe80000100a00 */
[----:B------:R-:W-:Y:S06]  /*be2c0*/  STL.64 [R1+0x698], R62 ;  /* 0x0006983e01007387 */ /* 0x000fec0000100a00 */
[----:B------:R-:W-:Y:S04]  /*be2d0*/  STL.64 [R1+0x680], R56 ;  /* 0x0006803801007387 */ /* 0x000fe80000100a00 */
[----:B------:R-:W-:Y:S04]  /*be2e0*/  STL.64 [R1+0x688], R58 ;  /* 0x0006883a01007387 */ /* 0x000fe80000100a00 */
[----:B------:R1:W-:Y:S04]  /*be2f0*/  STL.64 [R1+0x670], R52 ;  /* 0x0006703401007387 */ /* 0x0003e80000100a00 */
[----:B------:R2:W-:Y:S04]  /*be300*/  STL.64 [R1+0x678], R54 ;  /* 0x0006783601007387 */ /* 0x0005e80000100a00 */
[----:B------:R-:W3:Y:S04]  /*be310*/  LDL.LU R244, [R1+0x1b40] ;  /* 0x001b400001f47983 */ /* 0x000ee80000300800 */
        /* <DEDUP_REMOVED lines=41> */
[----:B------:R-:W2:Y:S01]  /*be5b0*/  LDL.LU R14, [R1+0x19e8] ;  /* 0x0019e800010e7983 */ /* 0x000ea20000300800 */
[----:B------:R-:W-:-:S03]  /*be5c0*/  IMAD.MOV.U32 R57, RZ, RZ, R248 ;  /* 0x000000ffff397224 */ /* 0x000fc600078e00f8 */
[----:B------:R-:W2:Y:S01]  /*be5d0*/  LDL.LU R15, [R1+0x19ec] ;  /* 0x0019ec00010f7983 */ /* 0x000ea20000300800 */
[----:B------:R-:W-:-:S03]  /*be5e0*/  IMAD.MOV.U32 R56, RZ, RZ, R249 ;  /* 0x000000ffff387224 */ /* 0x000fc600078e00f9 */
[----:B------:R-:W3:Y:S04]  /*be5f0*/  LDL.LU R248, [R1+0x19d0] ;  /* 0x0019d00001f87983 */ /* 0x000ee80000300800 */
[----:B------:R-:W3:Y:S04]  /*be600*/  LDL.LU R249, [R1+0x19d4] ;  /* 0x0019d40001f97983 */ /* 0x000ee80000300800 */
[----:B------:R-:W3:Y:S04]  /*be610*/  LDL.LU R250, [R1+0x19d8] ;  /* 0x0019d80001fa7983 */ /* 0x000ee80000300800 */
[----:B------:R-:W3:Y:S01]  /*be620*/  LDL.LU R251, [R1+0x19dc] ;  /* 0x0019dc0001fb7983 */ /* 0x000ee20000300800 */
[----:B----4-:R-:W-:-:S02]  /*be630*/  IMAD.MOV.U32 R16, RZ, RZ, R214 ;  /* 0x000000ffff107224 */ /* 0x010fc400078e00d6 */
[----:B------:R-:W-:Y:S01]  /*be640*/  IMAD.MOV.U32 R17, RZ, RZ, R215 ;  /* 0x000000ffff117224 */ /* 0x000fe200078e00d7 */
[----:B------:R-:W4:Y:S04]  /*be650*/  LDL.LU R214, [R1+0x7684] ;  /* 0x0076840001d67983 */ /* 0x000f280000300800 */
[----:B------:R-:W4:Y:S01]  /*be660*/  LDL.LU R215, [R1+0x7680] ;  /* 0x0076800001d77983 */ /* 0x000f220000300800 */
[----:B------:R-:W-:Y:S01]  /*be670*/  IMAD.MOV.U32 R236, RZ, RZ, R218 ;  /* 0x000000ffffec7224 */ /* 0x000fe200078e00da */
[----:B------:R-:W-:Y:S02]  /*be680*/  MOV R237, R219 ;  /* 0x000000db00ed7202 */ /* 0x000fe40000000f00 */
        /* <DEDUP_REMOVED lines=8> */
[----:B------:R-:W4:Y:S04]  /*be710*/  LDL.LU R190, [R1+0x7674] ;  /* 0x0076740001be7983 */ /* 0x000f280000300800 */
[----:B------:R-:W4:Y:S04]  /*be720*/  LDL.LU R191, [R1+0x7670] ;  /* 0x0076700001bf7983 */ /* 0x000f280000300800 */
[----:B------:R-:W3:Y:S04]  /*be730*/  LDL.LU R224, [R1+0x19a0] ;  /* 0x0019a00001e07983 */ /* 0x000ee80000300800 */
[----:B------:R-:W3:Y:S04]  /*be740*/  LDL.LU R225, [R1+0x19a4] ;  /* 0x0019a40001e17983 */ /* 0x000ee80000300800 */
[----:B------:R-:W3:Y:S04]  /*be750*/  LDL.LU R226, [R1+0x19a8] ;  /* 0x0019a80001e27983 */ /* 0x000ee80000300800 */
[----:B------:R-:W3:Y:S04]  /*be760*/  LDL.LU R227, [R1+0x19ac] ;  /* 0x0019ac0001e37983 */ /* 0x000ee80000300800 */
[----:B-----5:R-:W5:Y:S04]  /*be770*/  LDL.LU R4, [R1+0x19c0] ;  /* 0x0019c00001047983 */ /* 0x020f680000300800 */
        /* <DEDUP_REMOVED lines=28> */
[----:B------:R1:W-:Y:S02]  /*be940*/  STL.64 [R1+0x74c8], R24 ;  /* 0x0074c81801007387 */ /* 0x0003e40000100a00 */
[----:B-1----:R-:W-:-:S02]  /*be950*/  IMAD.MOV.U32 R24, RZ, RZ, R3 ;  /* 0x000000ffff187224 */ /* 0x002fc400078e0003 */
[----:B------:R-:W-:Y:S01]  /*be960*/  IMAD.MOV.U32 R25, RZ, RZ, R0 ;  /* 0x000000ffff197224 */ /* 0x000fe200078e0000 */
[C---:B--2---:R-:W-:Y:S06]  /*be970*/  HMMA.1688.F32.TF32 R236, R240.reuse, R236, R232 ;  /* 0x000000ecf0ec723c */ /* 0x044fec00000810e8 */
[C---:B---3--:R-:W-:Y:S06]  /*be980*/  HMMA.1688.F32.TF32 R228, R240.reuse, R228, R224 ;  /* 0x000000e4f0e4723c */ /* 0x048fec00000810e0 */
[C---:B-----5:R-:W-:Y:S01]  /*be990*/  HMMA.1688.F32.TF32 R16, R240.reuse, R16, R4 ;  /* 0x00000010f010723c */ /* 0x060fe20000081004 */
[----:B------:R-:W2:Y:S04]  /*be9a0*/  LDL.LU.64 R226, [R1+0x7668] ;  /* 0x0076680001e27983 */ /* 0x000ea80000300a00 */
[----:B------:R-:W3:Y:S01]  /*be9b0*/  LDL.LU.64 R224, [R1+0x7660] ;  /* 0x0076600001e07983 */ /* 0x000ee20000300a00 */
[C---:B------:R-:W-:Y:S11]  /*be9c0*/  HMMA.1688.F32.TF32 R24, R240.reuse, R24, R248 ;  /* 0x00000018f018723c */ /* 0x040ff600000810f8 */
[----:B------:R-:W-:Y:S04]  /*be9d0*/  STL.64 [R1+0x240], R228 ;  /* 0x000240e401007387 */ /* 0x000fe80000100a00 */
[----:B------:R1:W-:Y:S04]  /*be9e0*/  STL.64 [R1+0x248], R230 ;  /* 0x000248e601007387 */ /* 0x0003e80000100a00 */
[----:B-1----:R-:W5:Y:S04]  /*be9f0*/  LDL.LU.64 R230, [R1+0x7658] ;  /* 0x0076580001e67983 */ /* 0x002f680000300a00 */
[----:B------:R-:W2:Y:S04]  /*bea00*/  LDL.LU.64 R228, [R1+0x7650] ;  /* 0x0076500001e47983 */ /* 0x000ea80000300a00 */
[----:B------:R-:W3:Y:S04]  /*bea10*/  LDL.LU.64 R234, [R1+0x7648] ;  /* 0x0076480001ea7983 */ /* 0x000ee80000300a00 */
[----:B------:R-:W5:Y:S04]  /*bea20*/  LDL.LU.64 R232, [R1+0x7640] ;  /* 0x0076400001e87983 */ /* 0x000f680000300a00 */
[----:B------:R-:W-:Y:S04]  /*bea30*/  STL.64 [R1+0x230], R236 ;  /* 0x000230ec01007387 */ /* 0x000fe80000100a00 */
[----:B------:R1:W-:Y:S04]  /*bea40*/  STL.64 [R1+0x238], R238 ;  /* 0x000238ee01007387 */ /* 0x0003e80000100a00 */
[----:B-1----:R-:W2:Y:S04]  /*bea50*/  LDL.LU.64 R238, [R1+0x7638] ;  /* 0x0076380001ee7983 */ /* 0x002ea80000300a00 */
[----:B------:R-:W3:Y:S04]  /*bea60*/  LDL.LU.64 R236, [R1+0x7630] ;  /* 0x0076300001ec7983 */ /* 0x000ee80000300a00 */
[----:B------:R-:W2:Y:S04]  /*bea70*/  LDL.LU.64 R6, [R1+0x7628] ;  /* 0x0076280001067983 */ /* 0x000ea80000300a00 */
[----:B------:R-:W5:Y:S04]  /*bea80*/  LDL.LU.64 R4, [R1+0x7620] ;  /* 0x0076200001047983 */ /* 0x000f680000300a00 */
[----:B------:R-:W-:Y:S04]  /*bea90*/  STL.64 [R1+0x220], R16 ;  /* 0x0002201001007387 */ /* 0x000fe80000100a00 */
[----:B------:R1:W-:Y:S04]  /*beaa0*/  STL.64 [R1+0x228], R18 ;  /* 0x0002281201007387 */ /* 0x0003e80000100a00 */
[----:B-1----:R-:W3:Y:S04]  /*beab0*/  LDL.LU.64 R18, [R1+0x7618] ;  /* 0x0076180001127983 */ /* 0x002ee80000300a00 */
[----:B------:R-:W4:Y:S04]  /*beac0*/  LDL.LU.64 R16, [R1+0x7610] ;  /* 0x0076100001107983 */ /* 0x000f280000300a00 */
[----:B------:R-:W2:Y:S04]  /*bead0*/  LDL.LU.64 R248, [R1+0x7608] ;  /* 0x0076080001f87983 */ /* 0x000ea80000300a00 */
[----:B------:R-:W-:Y:S04]  /*beae0*/  STL.64 [R1+0x210], R24 ;  /* 0x0002101801007387 */ /* 0x000fe80000100a00 */
[----:B------:R1:W-:Y:S02]  /*beaf0*/  STL.64 [R1+0x218], R26 ;  /* 0x0002181a01007387 */ /* 0x0003e40000100a00 */
[C---:B-1----:R-:W-:Y:S06]  /*beb00*/  HMMA.1688.F32.TF32 R24, R240.reuse, R56, R52 ;  /* 0x00000038f018723c */ /* 0x042fec0000081034 */
[----:B--2---:R-:W-:Y:S06]  /*beb10*/  HMMA.1688.F32.TF32 R12, R240, R248, R12 ;  /* 0x000000f8f00c723c */ /* 0x004fec000008100c */
[----:B------:R-:W-:-:S02]  /*beb20*/  IMAD.MOV.U32 R0, RZ, RZ, R248 ;  /* 0x000000ffff007224 */ /* 0x000fc400078e00f8 */
[----:B------:R-:W-:-:S15]  /*beb30*/  IMAD.MOV.U32 R3, RZ, RZ, R249 ;  /* 0x000000ffff037224 */ /* 0x000fde00078e00f9 */
[----:B------:R-:W-:Y:S04]  /*beb40*/  STL.64 [R1+0x200], R12 ;  /* 0x0002000c01007387 */ /* 0x000fe80000100a00 */
[----:B------:R4:W-:Y:S04]  /*beb50*/  STL.64 [R1+0x208], R14 ;  /* 0x0002080e01007387 */ /* 0x0009e80000100a00 */
[----:B------:R-:W2:Y:S01]  /*beb60*/  LDL.LU.64 R248, [R1+0x7600] ;  /* 0x0076000001f87983 */ /* 0x000ea20000300a00 */
[C---:B----4-:R-:W-:Y:S03]  /*beb70*/  HMMA.1688.F32.TF32 R12, R240.reuse, R16, R60 ;  /* 0x00000010f00c723c */ /* 0x050fe6000008103c */
[----:B---3--:R-:W-:Y:S04]  /*beb80*/  STL.64 [R1+0x74c0], R18 ;  /* 0x0074c01201007387 */ /* 0x008fe80000100a00 */
[----:B------:R-:W-:Y:S04]  /*beb90*/  STL.64 [R1+0x1f0], R24 ;  /* 0x0001f01801007387 */ /* 0x000fe80000100a00 */
[----:B------:R5:W-:Y:S04]  /*beba0*/  STL.64 [R1+0x1f8], R26 ;  /* 0x0001f81a01007387 */ /* 0x000be80000100a00 */
[----:B------:R1:W-:Y:S01]  /*bebb0*/  STL.64 [R1+0x74b8], R16 ;  /* 0x0074b81001007387 */ /* 0x0003e20000100a00 */
[C---:B-----5:R-:W-:Y:S06]  /*bebc0*/  HMMA.1688.F32.TF32 R24, R240.reuse, R4, R64 ;  /* 0x00000004f018723c */ /* 0x060fec0000081040 */
[C---:B-1----:R-:W-:Y:S01]  /*bebd0*/  HMMA.1688.F32.TF32 R16, R240.reuse, R236, R68 ;  /* 0x000000ecf010723c */ /* 0x042fe20000081044 */
        /* <DEDUP_REMOVED lines=37> */
[C---:B---3--:R-:W-:Y:S02]  /*bee30*/  HMMA.1688.F32.TF32 R16, R240.reuse, R196, R184 ;  /* 0x000000c4f010723c */ /* 0x048fe400000810b8 */
[----:B------:R-:W-:Y:S04]  /*bee40*/  STL.64 [R1+0x140], R12 ;  /* 0x0001400c01007387 */ /* 0x000fe80000100a00 */
[----:B------:R1:W-:Y:S02]  /*bee50*/  STL.64 [R1+0x148], R14 ;  /* 0x0001480e01007387 */ /* 0x0003e40000100a00 */
[----:B-1----:R-:W-:Y:S09]  /*bee60*/  HMMA.1688.F32.TF32 R12, R240, R192, R244 ;  /* 0x000000c0f00c723c */ /* 0x002ff200000810f4 */
[----:B------:R-:W-:Y:S04]  /*bee70*/  STL.64 [R1+0x130], R24 ;  /* 0x0001301801007387 */ /* 0x000fe80000100a00 */
[----:B------:R-:W-:Y:S04]  /*bee80*/  STL.64 [R1+0x138], R26 ;  /* 0x0001381a01007387 */ /* 0x000fe80000100a00 */
[----:B------:R-:W3:Y:S04]  /*bee90*/  LDL.LU R100, [R1+0x1cc0] ;  /* 0x001cc00001647983 */ /* 0x000ee80000300800 */
[----:B------:R-:W-:Y:S04]  /*beea0*/  STL.64 [R1+0x120], R16 ;  /* 0x0001201001007387 */ /* 0x000fe80000100a00 */
[----:B------:R-:W-:Y:S04]  /*beeb0*/  STL.64 [R1+0x128], R18 ;  /* 0x0001281201007387 */ /* 0x000fe80000100a00 */
[----:B------:R1:W-:Y:S04]  /*beec0*/  STL.64 [R1+0x110], R12 ;  /* 0x0001100c01007387 */ /* 0x0003e80000100a00 */
[----:B------:R4:W-:Y:S04]  /*beed0*/  STL.64 [R1+0x118], R14 ;  /* 0x0001180e01007387 */ /* 0x0009e80000100a00 */
[----:B------:R-:W3:Y:S01]  /*beee0*/  LDL.LU R101, [R1+0x1cc4] ;  /* 0x001cc40001657983 */ /* 0x000ee20000300800 */
[----:B--2---:R-:W-:Y:S01]  /*beef0*/  MOV R102, R249 ;  /* 0x000000f900667202 */ /* 0x004fe20000000f00 */
[----:B------:R-:W-:-:S02]  /*bef00*/  IMAD.MOV.U32 R103, RZ, RZ, R248 ;  /* 0x000000ffff677224 */ /* 0x000fc400078e00f8 */
[----:B------:R-:W2:Y:S04]  /*bef10*/  LDL.LU R249, [R1+0x75fc] ;  /* 0x0075fc0001f97983 */ /* 0x000ea80000300800 */
[----:B------:R-:W5:Y:S04]  /*bef20*/  LDL.LU R248, [R1+0x75f8] ;  /* 0x0075f80001f87983 */ /* 0x000f680000300800 */
[----:B------:R-:W3:Y:S04]  /*bef30*/  LDL.LU R96, [R1+0x1cb0] ;  /* 0x001cb00001607983 */ /* 0x000ee80000300800 */
[----:B------:R-:W3:Y:S04]  /*bef40*/  LDL.LU R97, [R1+0x1cb4] ;  /* 0x001cb40001617983 */ /* 0x000ee80000300800 */
[----:B------:R-:W3:Y:S04]  /*bef50*/  LDL.LU R98, [R1+0x1cb8] ;  /* 0x001cb80001627983 */ /* 0x000ee80000300800 */
[----:B------:R-:W3:Y:S01]  /*bef60*/  LDL.LU R99, [R1+0x1cbc] ;  /* 0x001cbc0001637983 */ /* 0x000ee20000300800 */
[----:B--2---:R-:W-:-:S02]  /*bef70*/  IMAD.MOV.U32 R92, RZ, RZ, R249 ;  /* 0x000000ffff5c7224 */ /* 0x004fc400078e00f9 */
[----:B-----5:R-:W-:Y:S01]  /*bef80*/  IMAD.MOV.U32 R93, RZ, RZ, R248 ;  /* 0x000000ffff5d7224 */ /* 0x020fe200078e00f8 */
        /* <DEDUP_REMOVED lines=14> */
[----:B--2---:R-:W-:Y:S01]  /*bf070*/  IMAD.MOV.U32 R76, RZ, RZ, R249 ;  /* 0x000000ffff4c7224 */ /* 0x004fe200078e00f9 */
[----:B-----5:R-:W-:-:S02]  /*bf080*/  MOV R77, R248 ;  /* 0x000000f8004d7202 */ /* 0x020fc40000000f00 */
        /* <DEDUP_REMOVED lines=85> */
[C---:B---3--:R-:W-:Y:S06]  /*bf5e0*/  HMMA.1688.F32.TF32 R248, R240.reuse, R148, R248 ;  /* 0x00000094f0f8723c */ /* 0x048fec00000810f8 */
[----:B-----5:R-:W-:-:S15]  /*bf5f0*/  HMMA.1688.F32.TF32 R224, R240, R180, R224 ;  /* 0x000000b4f0e0723c */ /* 0x020fde00000810e0 */
        /* <DEDUP_REMOVED lines=14> */
[C---:B---3--:R-:W-:Y:S06]  /*bf6e0*/  HMMA.1688.F32.TF32 R16, R240.reuse, R156, R52 ;  /* 0x0000009cf010723c */ /* 0x048fec0000081034 */
[C---:B------:R-:W-:Y:S06]  /*bf6f0*/  HMMA.1688.F32.TF32 R12, R240.reuse, R152, R56 ;  /* 0x00000098f00c723c */ /* 0x040fec0000081038 */
[C---:B------:R-:W-:Y:S01]  /*bf700*/  HMMA.1688.F32.TF32 R52, R240.reuse, R144, R60 ;  /* 0x00000090f034723c */ /* 0x040fe2000008103c */
        /* <DEDUP_REMOVED lines=8> */
[----:B------:R-:W-:Y:S04]  /*bf790*/  STL [R1+0x6a44], R248 ;  /* 0x006a44f801007387 */ /* 0x000fe80000100800 */
[----:B------:R-:W-:Y:S04]  /*bf7a0*/  STL.64 [R1+0x60], R12 ;  /* 0x0000600c01007387 */ /* 0x000fe80000100a00 */
[----:B------:R-:W-:Y:S04]  /*bf7b0*/  STL.64 [R1+0x68], R14 ;  /* 0x0000680e01007387 */ /* 0x000fe80000100a00 */
[----:B------:R-:W-:Y:S04]  /*bf7c0*/  STL [R1+0x6a40], R249 ;  /* 0x006a40f901007387 */ /* 0x000fe80000100800 */
[----:B------:R-:W-:Y:S04]  /*bf7d0*/  STL [R1+0x6a3c], R250 ;  /* 0x006a3cfa01007387 */ /* 0x000fe80000100800 */
[----:B------:R-:W-:Y:S04]  /*bf7e0*/  STL [R1+0x6a38], R251 ;  /* 0x006a38fb01007387 */ /* 0x000fe80000100800 */
        /* <DEDUP_REMOVED lines=30> */
[----:B-----5:R-:W-:Y:S01]  /*bf9d0*/  HMMA.1688.F32.TF32 R16, R240, R108, R244 ;  /* 0x0000006cf010723c */ /* 0x020fe200000810f4 */
[----:B------:R1:W-:Y:S04]  /*bf9e0*/  STL.64 [R1+0x5c0], R52 ;  /* 0x0005c03401007387 */ /* 0x0003e80000100a00 */
[----:B------:R5:W-:-:S12]  /*bf9f0*/  STL.64 [R1+0x5c8], R54 ;  /* 0x0005c83601007387 */ /* 0x000bd80000100a00 */
[----:B------:R4:W-:Y:S04]  /*bfa00*/  STL.64 [R1+0x5b0], R24 ;  /* 0x0005b01801007387 */ /* 0x0009e80000100a00 */
[----:B------:R2:W-:Y:S03]  /*bfa10*/  STL.64 [R1+0x5b8], R26 ;  /* 0x0005b81a01007387 */ /* 0x0005e60000100a00 */
[----:B------:R-:W-:Y:S02]  /*bfa20*/  IMAD.MOV.U32 R248, RZ, RZ, R16 ;  /* 0x000000fffff87224 */ /* 0x000fe400078e0010 */
[----:B------:R-:W-:Y:S01]  /*bfa30*/  IMAD.MOV.U32 R249, RZ, RZ, R17 ;  /* 0x000000fffff97224 */ /* 0x000fe200078e0011 */
        /* <DEDUP_REMOVED lines=74> */
[----:B----4-:R-:W4:Y:S04]  /*bfee0*/  LDL.LU R24, [R1+0x1ec0] ;  /* 0x001ec00001187983 */ /* 0x010f280000300800 */
[----:B------:R-:W4:Y:S04]  /*bfef0*/  LDL.LU R25, [R1+0x1ec4] ;  /* 0x001ec40001197983 */ /* 0x000f280000300800 */
[----:B--2---:R-:W4:Y:S04]  /*bff00*/  LDL.LU R26, [R1+0x1ec8] ;  /* 0x001ec800011a7983 */ /* 0x004f280000300800 */
[----:B------:R-:W4:Y:S04]  /*bff10*/  LDL.LU R27, [R1+0x1ecc] ;  /* 0x001ecc00011b7983 */ /* 0x000f280000300800 */
[----:B------:R-:W-:Y:S04]  /*bff20*/  STL.64 [R1+0x6a50], R250 ;  /* 0x006a50fa01007387 */ /* 0x000fe80000100a00 */
[----:B------:R1:W-:Y:S02]  /*bff30*/  STL.64 [R1+0x6a48], R248 ;  /* 0x006a48f801007387 */ /* 0x0003e40000100a00 */
[----:B-1----:R-:W-:-:S02]  /*bff40*/  MOV R248, R0 ;  /* 0x0000000000f87202 */ /* 0x002fc40000000f00 */
[----:B------:R-:W2:Y:S04]  /*bff50*/  LDL.LU R0, [R1+0x75b0] ;  /* 0x0075b00001007983 */ /* 0x000ea80000300800 */
[----:B------:R-:W2:Y:S04]  /*bff60*/  LDL R250, [R1+0x18] ;  /* 0x0000180001fa7983 */ /* 0x000ea80000100800 */
[----:B------:R-:W2:Y:S01]  /*bff70*/  LDL R251, [R1+0x1c] ;  /* 0x00001c0001fb7983 */ /* 0x000ea20000100800 */
        /* <DEDUP_REMOVED lines=77> */
[----:B------:R-:W5:Y:S01]  /*c0450*/  LDL.LU.64 R52, [R1+0x74e0] ;  /* 0x0074e00001347983 */ /* 0x000f620000300a00 */
[C---:B------:R-:W-:Y:S06]  /*c0460*/  HMMA.1688.F32.TF32 R224, R240.reuse, R48, R224 ;  /* 0x00000030f0e0723c */ /* 0x040fec00000810e0 */
[C---:B------:R-:W-:Y:S06]  /*c0470*/  HMMA.1688.F32.TF32 R16, R240.reuse, R36, R16 ;  /* 0x00000024f010723c */ /* 0x040fec0000081010 */
[----:B-----5:R-:W-:-:S15]  /*c0480*/  HMMA.1688.F32.TF32 R244, R240, R52, R244 ;  /* 0x00000034f0f4723c */ /* 0x020fde00000810f4 */
[----:B------:R-:W-:-:S08]  /*c0490*/  NOP ;  /* 0x0000000000007918 */ /* 0x000fd00000000000 */
[----:B------:R1:W-:Y:S04]  /*c04a0*/  STL.64 [R1+0x4c0], R244 ;  /* 0x0004c0f401007387 */ /* 0x0003e80000100a00 */
[----:B------:R-:W-:Y:S04]  /*c04b0*/  STL.64 [R1+0x4c8], R246 ;  /* 0x0004c8f601007387 */ /* 0x000fe80000100a00 */
[----:B-1----:R-:W5:Y:S04]  /*c04c0*/  LDL.LU.64 R244, [R1+0x74d8] ;  /* 0x0074d80001f47983 */ /* 0x002f680000300a00 */
[----:B------:R-:W-:Y:S04]  /*c04d0*/  STL.64 [R1+0x7480], R50 ;  /* 0x0074803201007387 */ /* 0x000fe80000100a00 */
[----:B------:R1:W-:Y:S04]  /*c04e0*/  STL.64 [R1+0x7478], R48 ;  /* 0x0074783001007387 */ /* 0x0003e80000100a00 */
[----:B------:R-:W-:Y:S04]  /*c04f0*/  STL.64 [R1+0x4b0], R224 ;  /* 0x0004b0e001007387 */ /* 0x000fe80000100a00 */
[----:B------:R-:W-:Y:S04]  /*c0500*/  STL.64 [R1+0x4b8], R226 ;  /* 0x0004b8e201007387 */ /* 0x000fe80000100a00 */
[----:B------:R-:W-:Y:S04]  /*c0510*/  STL.64 [R1+0x7470], R46 ;  /* 0x0074702e01007387 */ /* 0x000fe80000100a00 */
[----:B------:R4:W-:Y:S01]  /*c0520*/  STL.64 [R1+0x7468], R44 ;  /* 0x0074682c01007387 */ /* 0x0009e20000100a00 */
[C---:B-1----:R-:W-:Y:S06]  /*c0530*/  HMMA.1688.F32.TF32 R48, R240.reuse, R44, R228 ;  /* 0x0000002cf030723c */ /* 0x042fec00000810e4 */
[----:B----4-:R-:W-:-:S15]  /*c0540*/  HMMA.1688.F32.TF32 R44, R240, R40, R232 ;  /* 0x00000028f02c723c */ /* 0x010fde00000810e8 */
        /* <DEDUP_REMOVED lines=15> */
[----:B------:R-:W-:Y:S04]  /*c0640*/  STL.64 [R1+0x478], R18 ;  /* 0x0004781201007387 */ /* 0x000fe80000100a00 */
[----:B------:R-:W4:Y:S04]  /*c0650*/  LDL.LU R25, [R1+0x1ed4] ;  /* 0x001ed40001197983 */ /* 0x000f280000300800 */
[----:B------:R-:W4:Y:S04]  /*c0660*/  LDL.LU R26, [R1+0x1ed8] ;  /* 0x001ed800011a7983 */ /* 0x000f280000300800 */
[----:B------:R-:W4:Y:S04]  /*c0670*/  LDL.LU R27, [R1+0x1edc] ;  /* 0x001edc00011b7983 */ /* 0x000f280000300800 */
        /* <DEDUP_REMOVED lines=10> */
[----:B-1----:R-:W2:Y:S04]  /*c0720*/  LDL.LU.64 R16, [R1+0x50] ;  /* 0x0000500001107983 */ /* 0x002ea80000300a00 */
[----:B------:R-:W3:Y:S04]  /*c0730*/  LDL.LU.64 R40, [R1+0x20] ;  /* 0x0000200001287983 */ /* 0x000ee80000300a00 */
[----:B------:R-:W3:Y:S04]  /*c0740*/  LDL.LU R44, [R1+0x2910] ;  /* 0x00291000012c7983 */ /* 0x000ee80000300800 */
[----:B------:R-:W3:Y:S04]  /*c0750*/  LDL.LU R45, [R1+0x2914] ;  /* 0x00291400012d7983 */ /* 0x000ee80000300800 */
[----:B------:R-:W3:Y:S04]  /*c0760*/  LDL.LU R46, [R1+0x2918] ;  /* 0x00291800012e7983 */ /* 0x000ee80000300800 */
[----:B------:R-:W3:Y:S04]  /*c0770*/  LDL.LU R47, [R1+0x291c] ;  /* 0x00291c00012f7983 */ /* 0x000ee80000300800 */
[----:B------:R-:W3:Y:S04]  /*c0780*/  LDL.LU.64 R224, [R1] ;  /* 0x0000000001e07983 */ /* 0x000ee80000300a00 */
        /* <DEDUP_REMOVED lines=10> */
[----:B-1----:R-:W3:Y:S01]  /*c0830*/  LDL.LU.64 R32, [R1+0x30] ;  /* 0x0000300001207983 */ /* 0x002ee20000300a00 */
        /* <DEDUP_REMOVED lines=8> */
[----:B-1----:R-:W3:Y:S04]  /*c08c0*/  LDL.LU R28, [R1+0x2930] ;  /* 0x00293000011c7983 */ /* 0x002ee80000300800 */
[----:B------:R-:W3:Y:S04]  /*c08d0*/  LDL.LU R29, [R1+0x2934] ;  /* 0x00293400011d7983 */ /* 0x000ee80000300800 */
[----:B------:R-:W3:Y:S04]  /*c08e0*/  LDL.LU R30, [R1+0x2938] ;  /* 0x00293800011e7983 */ /* 0x000ee80000300800 */
[----:B------:R-:W3:Y:S01]  /*c08f0*/  LDL.LU R31, [R1+0x293c] ;  /* 0x00293c00011f7983 */ /* 0x000ee20000300800 */
[----:B-----5:R-:W-:Y:S03]  /*c0900*/  HMMA.1688.F32.TF32 R244, R240, R24, R244 ;  /* 0x00000018f0f4723c */ /* 0x020fe600000810f4 */
[----:B------:R-:W5:Y:S04]  /*c0910*/  LDL.LU.64 R240, [R1+0x40] ;  /* 0x0000400001f07983 */ /* 0x000f680000300a00 */
[----:B----4-:R-:W-:Y:S04]  /*c0920*/  STL.64 [R1+0x7420], R26 ;  /* 0x0074201a01007387 */ /* 0x010fe80000100a00 */
[----:B------:R1:W-:Y:S04]  /*c0930*/  STL.64 [R1+0x7418], R24 ;  /* 0x0074181801007387 */ /* 0x0003e80000100a00 */
[----:B-1----:R-:W4:Y:S04]  /*c0940*/  LDL.LU R24, [R1+0x2950] ;  /* 0x0029500001187983 */ /* 0x002f280000300800 */
        /* <DEDUP_REMOVED lines=9> */
[----:B------:R-:W-:-:S02]  /*c09e0*/  IMAD.MOV.U32 R249, RZ, RZ, R3 ;  /* 0x000000fffff97224 */ /* 0x000fc400078e0003 */
[----:B--2---:R-:W-:Y:S01]  /*c09f0*/  IMAD.MOV.U32 R3, RZ, RZ, R17 ;  /* 0x000000ffff037224 */ /* 0x004fe200078e0011 */
[----:B----4-:R-:W-:-:S15]  /*c0a00*/  HMMA.1688.F32.TF32 R24, R12, R16, R24 ;  /* 0x000000100c18723c */ /* 0x010fde0000081018 */
[----:B------:R-:W-:-:S08]  /*c0a10*/  NOP ;  /* 0x0000000000007918 */ /* 0x000fd00000000000 */
[----:B------:R1:W-:Y:S04]  /*c0a20*/  STL.64 [R1+0xc20], R24 ;  /* 0x000c201801007387 */ /* 0x0003e80000100a00 */
[----:B------:R2:W-:Y:S04]  /*c0a30*/  STL.64 [R1+0xc28], R26 ;  /* 0x000c281a01007387 */ /* 0x0005e80000100a00 */
[----:B------:R-:W4:Y:S01]  /*c0a40*/  LDL.LU.64 R18, [R1+0x74c0] ;  /* 0x0074c00001127983 */ /* 0x000f220000300a00 */
[----:B-1----:R-:W-:-:S03]  /*c0a50*/  IMAD.MOV.U32 R24, RZ, RZ, R16 ;  /* 0x000000ffff187224 */ /* 0x002fc600078e0010 */
[----:B------:R-:W4:Y:S01]  /*c0a60*/  LDL.LU.64 R16, [R1+0x74b8] ;  /* 0x0074b80001107983 */ /* 0x000f220000300a00 */
[C---:B-----5:R-:W-:Y:S06]  /*c0a70*/  HMMA.1688.F32.TF32 R244, R12.reuse, R240, R244 ;  /* 0x000000f00cf4723c */ /* 0x060fec00000810f4 */
[----:B--2---:R-:W-:Y:S02]  /*c0a80*/  IMAD.MOV.U32 R26, RZ, RZ, R240 ;  /* 0x000000ffff1a7224 */ /* 0x004fe400078e00f0 */
[----:B------:R-:W-:Y:S02]  /*c0a90*/  IMAD.MOV.U32 R25, RZ, RZ, R241 ;  /* 0x000000ffff197224 */ /* 0x000fe400078e00f1 */
[----:B---3--:R-:W-:Y:S06]  /*c0aa0*/  HMMA.1688.F32.TF32 R240, R12, R32, R28 ;  /* 0x000000200cf0723c */ /* 0x008fec000008101c */
[----:B------:R-:W-:Y:S01]  /*c0ab0*/  MOV R27, R33 ;  /* 0x00000021001b7202 */ /* 0x000fe20000000f00 */
[----:B------:R-:W-:-:S02]  /*c0ac0*/  IMAD.MOV.U32 R28, RZ, RZ, R32 ;  /* 0x000000ffff1c7224 */ /* 0x000fc400078e0020 */
        /* <DEDUP_REMOVED lines=15> */
[----:B------:R1:W-:Y:S01]  /*c0bc0*/  STL.64 [R1+0x1958], R38 ;  /* 0x0019582601007387 */ /* 0x0003e20000100a00 */
[----:B------:R-:W-:-:S02]  /*c0bd0*/  IMAD.MOV.U32 R30, RZ, RZ, R40 ;  /* 0x000000ffff1e7224 */ /* 0x000fc400078e0028 */
[----:B------:R-:W-:Y:S01]  /*c0be0*/  IMAD.MOV.U32 R29, RZ, RZ, R41 ;  /* 0x000000ffff1d7224 */ /* 0x000fe200078e0029 */
[----:B----4-:R-:W-:Y:S01]  /*c0bf0*/  STL.64 [R1+0x7380], R18 ;  /* 0x0073801201007387 */ /* 0x010fe20000100a00 */
[C---:B-1----:R-:W-:Y:S06]  /*c0c00*/  HMMA.1688.F32.TF32 R36, R12.reuse, R16, R228 ;  /* 0x000000100c24723c */ /* 0x042fec00000810e4 */
[----:B------:R1:W-:Y:S02]  /*c0c10*/  STL.64 [R1+0x7378], R16 ;  /* 0x0073781001007387 */ /* 0x0003e40000100a00 */
[----:B-1----:R-:W-:-:S15]  /*c0c20*/  HMMA.1688.F32.TF32 R16, R12, R4, R232 ;  /* 0x000000040c10723c */ /* 0x002fde00000810e8 */
[----:B------:R1:W-:Y:S04]  /*c0c30*/  STL.64 [R1+0x1980], R36 ;  /* 0x0019802401007387 */ /* 0x0003e80000100a00 */
[----:B------:R2:W-:Y:S04]  /*c0c40*/  STL.64 [R1+0x1988], R38 ;  /* 0x0019882601007387 */ /* 0x0005e80000100a00 */
        /* <DEDUP_REMOVED lines=71> */
[----:B------:R-:W4:Y:S04]  /*c10c0*/  LDL.LU.64 R228, [R1+0x7498] ;  /* 0x0074980001e47983 */ /* 0x000f280000300a00 */
[----:B---3--:R-:W-:Y:S04]  /*c10d0*/  STL.64 [R1+0x73c0], R234 ;  /* 0x0073c0ea01007387 */ /* 0x008fe80000100a00 */
        /* <DEDUP_REMOVED lines=10> */
[----:B------:R-:W5:Y:S04]  /*c1180*/  LDL.LU.64 R224, [R1+0x7488] ;  /* 0x0074880001e07983 */ /* 0x000f680000300a00 */
[----:B--2---:R-:W-:Y:S04]  /*c1190*/  STL.64 [R1+0x73d0], R230 ;  /* 0x0073d0e601007387 */ /* 0x004fe80000100a00 */
[----:B------:R1:W-:Y:S04]  /*c11a0*/  STL.64 [R1+0x73c8], R228 ;  /* 0x0073c8e401007387 */ /* 0x0003e80000100a00 */
[----:B-1----:R-:W5:Y:S04]  /*c11b0*/  LDL.LU R228, [R1+0x28a0] ;  /* 0x0028a00001e47983 */ /* 0x002f680000300800 */
[----:B------:R-:W5:Y:S04]  /*c11c0*/  LDL.LU R229, [R1+0x28a4] ;  /* 0x0028a40001e57983 */ /* 0x000f680000300800 */
[----:B------:R-:W5:Y:S04]  /*c11d0*/  LDL.LU R230, [R1+0x28a8] ;  /* 0x0028a80001e67983 */ /* 0x000f680000300800 */
[----:B------:R-:W5:Y:S01]  /*c11e0*/  LDL.LU R231, [R1+0x28ac] ;  /* 0x0028ac0001e77983 */ /* 0x000f620000300800 */
[C---:B------:R-:W-:Y:S06]  /*c11f0*/  HMMA.1688.F32.TF32 R4, R12.reuse, R212, R4 ;  /* 0x000000d40c04723c */ /* 0x040fec0000081004 */
[C---:B------:R-:W-:Y:S06]  /*c1200*/  HMMA.1688.F32.TF32 R36, R12.reuse, R192, R36 ;  /* 0x000000c00c24723c */ /* 0x040fec0000081024 */
[C---:B-----5:R-:W-:Y:S01]  /*c1210*/  HMMA.1688.F32.TF32 R228, R12.reuse, R224, R228 ;  /* 0x000000e00ce4723c */ /* 0x060fe200000810e4 */
[----:B----4-:R-:W-:Y:S05]  /*c1220*/  STL.64 [R1+0x73e0], R226 ;  /* 0x0073e0e201007387 */ /* 0x010fea0000100a00 */
[----:B------:R3:W-:Y:S02]  /*c1230*/  STL.64 [R1+0x73d8], R224 ;  /* 0x0073d8e001007387 */ /* 0x0007e40000100a00 */
[----:B---3--:R-:W-:-:S15]  /*c1240*/  HMMA.1688.F32.TF32 R224, R12, R220, R232 ;  /* 0x000000dc0ce0723c */ /* 0x008fde00000810e8 */
        /* <DEDUP_REMOVED lines=99> */
[----:B------:R-:W-:Y:S04]  /*c1880*/  STL.64 [R1+0x7350], R178 ;  /* 0x007350b201007387 */ /* 0x000fe80000100a00 */
[----:B------:R3:W-:Y:S01]  /*c1890*/  STL.64 [R1+0x7348], R176 ;  /* 0x007348b001007387 */ /* 0x0007e20000100a00 */
[C---:B-----5:R-:W-:Y:S06]  /*c18a0*/  HMMA.1688.F32.TF32 R180, R12.reuse, R176, R220 ;  /* 0x000000b00cb4723c */ /* 0x060fec00000810dc */
[----:B---3--:R-:W-:-:S15]  /*c18b0*/  HMMA.1688.F32.TF32 R176, R12, R172, R224 ;  /* 0x000000ac0cb0723c */ /* 0x008fde00000810e0 */
[----:B------:R-:W-:-:S02]  /*c18c0*/  NOP ;  /* 0x0000000000007918 */ /* 0x000fc40000000000 */
        /* <DEDUP_REMOVED lines=8> */
[----:B------:R1:W-:Y:S01]  /*c1950*/  STL.64 [R1+0x7328], R168 ;  /* 0x007328a801007387 */ /* 0x0003e20000100a00 */
[C---:B----4-:R-:W-:Y:S06]  /*c1960*/  HMMA.1688.F32.TF32 R4, R12.reuse, R156, R4 ;  /* 0x0000009c0c04723c */ /* 0x050fec0000081004 */
        /* <DEDUP_REMOVED lines=19> */
[C---:B------:R-:W-:Y:S01]  /*c1aa0*/  HMMA.1688.F32.TF32 R156, R12.reuse, R144, R248 ;  /* 0x000000900c9c723c */ /* 0x040fe200000810f8 */
[----:B------:R1:W-:Y:S04]  /*c1ab0*/  STL.64 [R1+0x1b08], R18 ;  /* 0x001b081201007387 */ /* 0x0003e80000100a00 */
[----:B------:R-:W-:Y:S04]  /*c1ac0*/  LDS R240, [R58+UR10+0x44180] ;  /* 0x0441800a3af07984 */ /* 0x000fe80008000800 */
[----:B------:R-:W-:Y:S04]  /*c1ad0*/  LDS R242, [R58+UR10+0x44980] ;  /* 0x0449800a3af27984 */ /* 0x000fe80008000800 */
[----:B------:R-:W-:Y:S04]  /*c1ae0*/  LDS R241, [R59+UR10+0x44180] ;  /* 0x0441800a3bf17984 */ /* 0x000fe80008000800 */
[----:B------:R-:W2:Y:S01]  /*c1af0*/  LDS R243, [R59+UR10+0x44980] ;  /* 0x0449800a3bf37984 */ /* 0x000ea20008000800 */
[C---:B-1----:R-:W-:Y:S03]  /*c1b00*/  HMMA.1688.F32.TF32 R16, R12.reuse, R140, R244 ;  /* 0x0000008c0c10723c */ /* 0x042fe600000810f4 */
[----:B------:R-:W-:Y:S04]  /*c1b10*/  STL.64 [R1+0x1b10], R4 ;  /* 0x001b100401007387 */ /* 0x000fe80000100a00 */
[----:B------:R1:W-:Y:S02]  /*c1b20*/  STL.64 [R1+0x1b18], R6 ;  /* 0x001b180601007387 */ /* 0x0003e40000100a00 */
[C---:B-1----:R-:W-:Y:S02]  /*c1b30*/  HMMA.1688.F32.TF32 R4, R12.reuse, R136, R36 ;  /* 0x000000880c04723c */ /* 0x042fe40000081024 */
[----:B------:R-:W-:Y:S04]  /*c1b40*/  STL.64 [R1+0x1b20], R156 ;  /* 0x001b209c01007387 */ /* 0x000fe80000100a00 */
[----:B------:R-:W-:Y:S01]  /*c1b50*/  STL.64 [R1+0x1b28], R158 ;  /* 0x001b289e01007387 */ /* 0x000fe20000100a00 */
[C---:B------:R-:W-:Y:S07]  /*c1b60*/  HMMA.1688.F32.TF32 R36, R12.reuse, R132, R40 ;  /* 0x000000840c24723c */ /* 0x040fee0000081028 */
[----:B------:R-:W-:Y:S04]  /*c1b70*/  STL.64 [R1+0x1b30], R16 ;  /* 0x001b301001007387 */ /* 0x000fe80000100a00 */
[----:B------:R1:W-:Y:S02]  /*c1b80*/  STL.64 [R1+0x1b38], R18 ;  /* 0x001b381201007387 */ /* 0x0003e40000100a00 */
[C---:B-1----:R-:W-:Y:S03]  /*c1b90*/  HMMA.1688.F32.TF32 R16, R12.reuse, R128, R44 ;  /* 0x000000800c10723c */ /* 0x042fe6000008102c */
[----:B------:R-:W-:Y:S04]  /*c1ba0*/  STL.64 [R1+0x1b40], R4 ;  /* 0x001b400401007387 */ /* 0x000fe80000100a00 */
[----:B------:R1:W-:Y:S02]  /*c1bb0*/  STL.64 [R1+0x1b48], R6 ;  /* 0x001b480601007387 */ /* 0x0003e40000100a00 */
[C---:B-1----:R-:W-:Y:S02]  /*c1bc0*/  HMMA.1688.F32.TF32 R4, R12.reuse, R8, R48 ;  /* 0x000000080c04723c */ /* 0x042fe40000081030 */
[----:B------:R-:W-:Y:S04]  /*c1bd0*/  STL.64 [R1+0x1b50], R36 ;  /* 0x001b502401007387 */ /* 0x000fe80000100a00 */
[----:B------:R-:W-:Y:S04]  /*c1be0*/  STL.64 [R1+0x1b58], R38 ;  /* 0x001b582601007387 */ /* 0x000fe80000100a00 */
        /* <DEDUP_REMOVED lines=81> */
[C---:B----4-:R-:W-:Y:S06]  /*c2100*/  HMMA.1688.F32.TF32 R160, R12.reuse, R20, R172 ;  /* 0x000000140ca0723c */ /* 0x050fec00000810ac */
[----:B------:R-:W-:-:S15]  /*c2110*/  HMMA.1688.F32.TF32 R164, R12, R120, R180 ;  /* 0x000000780ca4723c */ /* 0x000fde00000810b4 */
[----:B------:R-:W-:-:S02]  /*c2120*/  NOP ;  /* 0x0000000000007918 */ /* 0x000fc40000000000 */
[----:B------:R-:W-:Y:S04]  /*c2130*/  STL.64 [R1+0x1b80], R160 ;  /* 0x001b80a001007387 */ /* 0x000fe80000100a00 */
[----:B------:R1:W-:Y:S04]  /*c2140*/  STL.64 [R1+0x1b88], R162 ;  /* 0x001b88a201007387 */ /* 0x0003e80000100a00 */
[----:B------:R-:W-:Y:S04]  /*c2150*/  STL.64 [R1+0x1ba0], R156 ;  /* 0x001ba09c01007387 */ /* 0x000fe80000100a00 */
[----:B------:R3:W-:Y:S01]  /*c2160*/  STL.64 [R1+0x1ba8], R158 ;  /* 0x001ba89e01007387 */ /* 0x0007e20000100a00 */
[C---:B-1----:R-:W-:Y:S06]  /*c2170*/  HMMA.1688.F32.TF32 R160, R12.reuse, R116, R184 ;  /* 0x000000740ca0723c */ /* 0x042fec00000810b8 */
[C---:B---3--:R-:W-:Y:S01]  /*c2180*/  HMMA.1688.F32.TF32 R156, R12.reuse, R112, R212 ;  /* 0x000000700c9c723c */ /* 0x048fe200000810d4 */
        /* <DEDUP_REMOVED lines=11> */
[----:B------:R-:W-:Y:S08]  /*c2240*/  STL.64 [R1+0x72f0], R102 ;  /* 0x0072f06601007387 */ /* 0x000ff00000100a00 */
        /* <DEDUP_REMOVED lines=8> */
[C---:B---3--:R-:W-:Y:S06]  /*c22d0*/  HMMA.1688.F32.TF32 R96, R12.reuse, R92, R232 ;  /* 0x0000005c0c60723c */ /* 0x048fec00000810e8 */
[C---:B------:R-:W-:Y:S11]  /*c22e0*/  HMMA.1688.F32.TF32 R16, R12.reuse, R80, R16 ;  /* 0x000000500c10723c */ /* 0x040ff60000081010 */
        /* <DEDUP_REMOVED lines=9> */
[C---:B-----5:R-:W-:Y:S06]  /*c2380*/  HMMA.1688.F32.TF32 R88, R12.reuse, R84, R4 ;  /* 0x000000540c58723c */ /* 0x060fec0000081004 */
        /* <DEDUP_REMOVED lines=16> */
[----:B------:R1:W-:Y:S02]  /*c2490*/  STL.64 [R1+0x1ce8], R6 ;  /* 0x001ce80601007387 */ /* 0x0003e40000100a00 */
[C---:B-1----:R-:W-:Y:S06]  /*c24a0*/  HMMA.1688.F32.TF32 R4, R12.reuse, R68, R36 ;  /* 0x000000440c04723c */ /* 0x042fec0000081024 */
[C---:B------:R-:W-:Y:S06]  /*c24b0*/  HMMA.1688.F32.TF32 R36, R12.reuse, R64, R40 ;  /* 0x000000400c24723c */ /* 0x040fec0000081028 */
[C---:B------:R-:W-:Y:S11]  /*c24c0*/  HMMA.1688.F32.TF32 R16, R12.reuse, R60, R44 ;  /* 0x0000003c0c10723c */ /* 0x040ff6000008102c */
        /* <DEDUP_REMOVED lines=63> */
[----:B------:R-:W5:Y:S01]  /*c28c0*/  LDL.LU R214, [R1+0x2768] ;  /* 0x0027680001d67983 */ /* 0x000f620000300800 */
[----:B------:R-:W-:-:S03]  /*c28d0*/  IMAD.MOV.U32 R236, RZ, RZ, R28 ;  /* 0x000000ffffec7224 */ /* 0x000fc600078e001c */
[----:B------:R-:W5:Y:S01]  /*c28e0*/  LDL.LU R215, [R1+0x276c] ;  /* 0x00276c0001d77983 */ /* 0x000f620000300800 */
[----:B------:R-:W-:-:S03]  /*c28f0*/  IMAD.MOV.U32 R249, RZ, RZ, R29 ;  /* 0x000000fffff97224 */ /* 0x000fc600078e001d */
[----:B------:R-:W2:Y:S01]  /*c2900*/  LDL.LU R28, [R1+0x2970] ;  /* 0x00297000011c7983 */ /* 0x000ea20000300800 */
[----:B------:R-:W-:-:S03]  /*c2910*/  MOV R248, R30 ;  /* 0x0000001e00f87202 */ /* 0x000fc60000000f00 */
[----:B------:R-:W2:Y:S01]  /*c2920*/  LDL.LU R29, [R1+0x2974] ;  /* 0x00297400011d7983 */ /* 0x000ea20000300800 */
[----:B------:R-:W-:-:S03]  /*c2930*/  IMAD.MOV.U32 R73, RZ, RZ, R31 ;  /* 0x000000ffff497224 */ /* 0x000fc600078e001f */
[----:B------:R-:W2:Y:S01]  /*c2940*/  LDL.LU R30, [R1+0x2978] ;  /* 0x00297800011e7983 */ /* 0x000ea20000300800 */
[----:B------:R-:W-:-:S03]  /*c2950*/  IMAD.MOV.U32 R72, RZ, RZ, R32 ;  /* 0x000000ffff487224 */ /* 0x000fc600078e0020 */
        /* <DEDUP_REMOVED lines=94> */
[----:B------:R-:W4:Y:S01]  /*c2f40*/  LDL.LU.64 R24, [R1+0x7418] ;  /* 0x0074180001187983 */ /* 0x000f220000300a00 */
[----:B------:R-:W-:Y:S01]  /*c2f50*/  MOV R221, R3 ;  /* 0x0000000300dd7202 */ /* 0x000fe20000000f00 */
[C---:B------:R-:W-:Y:S06]  /*c2f60*/  HMMA.1688.F32.TF32 R228, R240.reuse, R228, R224 ;  /* 0x000000e4f0e4723c */ /* 0x040fec00000810e0 */
[C---:B------:R-:W-:Y:S06]  /*c2f70*/  HMMA.1688.F32.TF32 R220, R240.reuse, R220, R216 ;  /* 0x000000dcf0dc723c */ /* 0x040fec00000810d8 */
[C---:B------:R-:W-:Y:S06]  /*c2f80*/  HMMA.1688.F32.TF32 R236, R240.reuse, R236, R232 ;  /* 0x000000ecf0ec723c */ /* 0x040fec00000810e8 */
[----:B------:R-:W-:Y:S06]  /*c2f90*/  HMMA.1688.F32.TF32 R248, R240, R248, R4 ;  /* 0x000000f8f0f8723c */ /* 0x000fec0000081004 */
[----:B----4-:R-:W-:Y:S01]  /*c2fa0*/  HMMA.1688.F32.TF32 R12, R12, R24, R212 ;  /* 0x000000180c0c723c */ /* 0x010fe200000810d4 */
[----:B------:R-:W4:Y:S04]  /*c2fb0*/  LDL.LU.64 R214, [R1+0x7410] ;  /* 0x0074100001d67983 */ /* 0x000f280000300a00 */
[----:B------:R-:W2:-:S15]  /*c2fc0*/  LDL.LU.64 R212, [R1+0x7408] ;  /* 0x0074080001d47983 */ /* 0x000e9e0000300a00 */
[----:B------:R-:W-:-:S03]  /*c2fd0*/  NOP ;  /* 0x0000000000007918 */ /* 0x000fc60000000000 */
[----:B------:R1:W-:Y:S04]  /*c2fe0*/  STL.64 [R1+0x2580], R12 ;  /* 0x0025800c01007387 */ /* 0x0003e80000100a00 */
[----:B------:R5:W-:Y:S04]  /*c2ff0*/  STL.64 [R1+0x2588], R14 ;  /* 0x0025880e01007387 */ /* 0x000be80000100a00 */
[----:B-1----:R-:W3:Y:S04]  /*c3000*/  LDL.LU R12, [R1+0x20d0] ;  /* 0x0020d000010c7983 */ /* 0x002ee80000300800 */
[----:B------:R-:W3:Y:S04]  /*c3010*/  LDL.LU R13, [R1+0x20d4] ;  /* 0x0020d400010d7983 */ /* 0x000ee80000300800 */
[----:B-----5:R-:W3:Y:S04]  /*c3020*/  LDL.LU R14, [R1+0x20d8] ;  /* 0x0020d800010e7983 */ /* 0x020ee80000300800 */
[----:B------:R-:W3:Y:S04]  /*c3030*/  LDL.LU R15, [R1+0x20dc] ;  /* 0x0020dc00010f7983 */ /* 0x000ee80000300800 */
[----:B------:R-:W5:Y:S04]  /*c3040*/  LDL.LU.64 R218, [R1+0x7400] ;  /* 0x0074000001da7983 */ /* 0x000f680000300a00 */
[----:B------:R-:W4:Y:S04]  /*c3050*/  LDL.LU.64 R216, [R1+0x73f8] ;  /* 0x0073f80001d87983 */ /* 0x000f280000300a00 */
[----:B------:R-:W-:Y:S04]  /*c3060*/  STL.64 [R1+0x2570], R220 ;  /* 0x002570dc01007387 */ /* 0x000fe80000100a00 */
[----:B------:R1:W-:Y:S04]  /*c3070*/  STL.64 [R1+0x2578], R222 ;  /* 0x002578de01007387 */ /* 0x0003e80000100a00 */
[----:B-1----:R-:W5:Y:S04]  /*c3080*/  LDL.LU.64 R222, [R1+0x73f0] ;  /* 0x0073f00001de7983 */ /* 0x002f680000300a00 */
[----:B------:R-:W2:Y:S04]  /*c3090*/  LDL.LU.64 R220, [R1+0x73e8] ;  /* 0x0073e80001dc7983 */ /* 0x000ea80000300a00 */
        /* <DEDUP_REMOVED lines=10> */
[----:B-1----:R-:W2:Y:S04]  /*c3140*/  LDL.LU.64 R238, [R1+0x73b0] ;  /* 0x0073b00001ee7983 */ /* 0x002ea80000300a00 */
[----:B------:R-:W5:Y:S04]  /*c3150*/  LDL.LU.64 R236, [R1+0x73a8] ;  /* 0x0073a80001ec7983 */ /* 0x000f680000300a00 */
[----:B------:R-:W4:Y:S04]  /*c3160*/  LDL.LU.64 R6, [R1+0x73a0] ;  /* 0x0073a00001067983 */ /* 0x000f280000300a00 */
[----:B------:R-:W2:Y:S04]  /*c3170*/  LDL.LU.64 R4, [R1+0x7398] ;  /* 0x0073980001047983 */ /* 0x000ea80000300a00 */
        /* <DEDUP_REMOVED lines=10> */
[C---:B------:R-:W-:Y:S03]  /*c3220*/  HMMA.1688.F32.TF32 R72, R240.reuse, R72, R12 ;  /* 0x00000048f048723c */ /* 0x040fe6000008100c */
[----:B-----5:R-:W-:Y:S03]  /*c3230*/  STL.64 [R1+0x7290], R250 ;  /* 0x007290fa01007387 */ /* 0x020fe60000100a00 */
[----:B----4-:R-:W-:Y:S01]  /*c3240*/  HMMA.1688.F32.TF32 R12, R240, R16, R76 ;  /* 0x00000010f00c723c */ /* 0x010fe2000008104c */
[----:B---3--:R2:W-:-:S15]  /*c3250*/  STL.64 [R1+0x7280], R18 ;  /* 0x0072801201007387 */ /* 0x0085de0000100a00 */
[----:B------:R-:W-:-:S01]  /*c3260*/  NOP ;  /* 0x0000000000007918 */ /* 0x000fc20000000000 */
[----:B------:R-:W-:Y:S04]  /*c3270*/  STL.64 [R1+0x2520], R72 ;  /* 0x0025204801007387 */ /* 0x000fe80000100a00 */
[----:B------:R-:W-:Y:S01]  /*c3280*/  STL.64 [R1+0x2528], R74 ;  /* 0x0025284a01007387 */ /* 0x000fe20000100a00 */
[C---:B--2---:R-:W-:Y:S03]  /*c3290*/  HMMA.1688.F32.TF32 R16, R240.reuse, R4, R88 ;  /* 0x00000004f010723c */ /* 0x044fe60000081058 */
[----:B------:R-:W-:Y:S04]  /*c32a0*/  STL.64 [R1+0x2510], R12 ;  /* 0x0025100c01007387 */ /* 0x000fe80000100a00 */
[----:B------:R1:W-:Y:S02]  /*c32b0*/  STL.64 [R1+0x2518], R14 ;  /* 0x0025180e01007387 */ /* 0x0003e40000100a00 */
[----:B-1----:R-:W-:Y:S02]  /*c32c0*/  HMMA.1688.F32.TF32 R12, R240, R236, R92 ;  /* 0x000000ecf00c723c */ /* 0x002fe4000008105c */
[----:B------:R-:W-:-:S12]  /*c32d0*/  STL.64 [R1+0x7288], R238 ;  /* 0x007288ee01007387 */ /* 0x000fd80000100a00 */
[----:B------:R-:W-:Y:S04]  /*c32e0*/  STL.64 [R1+0x2500], R16 ;  /* 0x0025001001007387 */ /* 0x000fe80000100a00 */
[----:B------:R1:W-:Y:S02]  /*c32f0*/  STL.64 [R1+0x2508], R18 ;  /* 0x0025081201007387 */ /* 0x0003e40000100a00 */
[C---:B-1----:R-:W-:Y:S03]  /*c3300*/  HMMA.1688.F32.TF32 R16, R240.reuse, R232, R96 ;  /* 0x000000e8f010723c */ /* 0x042fe60000081060 */
[----:B------:R-:W-:Y:S04]  /*c3310*/  STL.64 [R1+0x24f0], R12 ;  /* 0x0024f00c01007387 */ /* 0x000fe80000100a00 */
[----:B------:R1:W-:Y:S02]  /*c3320*/  STL.64 [R1+0x24f8], R14 ;  /* 0x0024f80e01007387 */ /* 0x0003e40000100a00 */
[C---:B-1----:R-:W-:Y:S06]  /*c3330*/  HMMA.1688.F32.TF32 R12, R240.reuse, R228, R100 ;  /* 0x000000e4f00c723c */ /* 0x042fec0000081064 */
[C---:B------:R-:W-:Y:S08]  /*c3340*/  HMMA.1688.F32.TF32 R72, R240.reuse, R224, R156 ;  /* 0x000000e0f048723c */ /* 0x040ff0000008109c */
[----:B------:R-:W-:Y:S04]  /*c3350*/  STL.64 [R1+0x24e0], R16 ;  /* 0x0024e01001007387 */ /* 0x000fe80000100a00 */
[----:B------:R1:W-:Y:S02]  /*c3360*/  STL.64 [R1+0x24e8], R18 ;  /* 0x0024e81201007387 */ /* 0x0003e40000100a00 */
[C---:B-1----:R-:W-:Y:S03]  /*c3370*/  HMMA.1688.F32.TF32 R16, R240.reuse, R220, R160 ;  /* 0x000000dcf010723c */ /* 0x042fe600000810a0 */
[----:B------:R-:W-:Y:S04]  /*c3380*/  STL.64 [R1+0x24d0], R12 ;  /* 0x0024d00c01007387 */ /* 0x000fe80000100a00 */
[----:B------:R1:W-:Y:S02]  /*c3390*/  STL.64 [R1+0x24d8], R14 ;  /* 0x0024d80e01007387 */ /* 0x0003e40000100a00 */
[C---:B-1----:R-:W-:Y:S02]  /*c33a0*/  HMMA.1688.F32.TF32 R12, R240.reuse, R216, R164 ;  /* 0x000000d8f00c723c */ /* 0x042fe400000810a4 */
[----:B------:R-:W-:Y:S04]  /*c33b0*/  STL.64 [R1+0x24c0], R72 ;  /* 0x0024c04801007387 */ /* 0x000fe80000100a00 */
[----:B------:R1:W-:Y:S08]  /*c33c0*/  STL.64 [R1+0x24c8], R74 ;  /* 0x0024c84a01007387 */ /* 0x0003f00000100a00 */
        /* <DEDUP_REMOVED lines=103> */
[----:B------:R-:W5:Y:S04]  /*c3a40*/  LDL.LU.64 R184, [R1+0x7368] ;  /* 0x0073680001b87983 */ /* 0x000f680000300a00 */
[----:B------:R1:W-:Y:S04]  /*c3a50*/  STL.64 [R1+0x7210], R190 ;  /* 0x007210be01007387 */ /* 0x0003e80000100a00 */
[----:B------:R-:W3:Y:S04]  /*c3a60*/  LDL.LU R188, [R1+0x1f30] ;  /* 0x001f300001bc7983 */ /* 0x000ee80000300800 */
[----:B------:R-:W3:Y:S04]  /*c3a70*/  LDL.LU R189, [R1+0x1f34] ;  /* 0x001f340001bd7983 */ /* 0x000ee80000300800 */
[----:B-1----:R-:W3:Y:S04]  /*c3a80*/  LDL.LU R190, [R1+0x1f38] ;  /* 0x001f380001be7983 */ /* 0x002ee80000300800 */
[----:B------:R-:W3:Y:S01]  /*c3a90*/  LDL.LU R191, [R1+0x1f3c] ;  /* 0x001f3c0001bf7983 */ /* 0x000ee20000300800 */
[----:B-----5:R-:W-:-:S15]  /*c3aa0*/  HMMA.1688.F32.TF32 R180, R240, R184, R180 ;  /* 0x000000b8f0b4723c */ /* 0x020fde00000810b4 */
[----:B------:R-:W-:-:S08]  /*c3ab0*/  NOP ;  /* 0x0000000000007918 */ /* 0x000fd00000000000 */
[----:B------:R-:W-:Y:S04]  /*c3ac0*/  STL.64 [R1+0x2420], R180 ;  /* 0x002420b401007387 */ /* 0x000fe80000100a00 */
[----:B------:R1:W-:Y:S04]  /*c3ad0*/  STL.64 [R1+0x2428], R182 ;  /* 0x002428b601007387 */ /* 0x0003e80000100a00 */
[----:B-1----:R-:W5:Y:S04]  /*c3ae0*/  LDL.LU.64 R182, [R1+0x7360] ;  /* 0x0073600001b67983 */ /* 0x002f680000300a00 */
[----:B------:R-:W4:Y:S04]  /*c3af0*/  LDL.LU.64 R180, [R1+0x7358] ;  /* 0x0073580001b47983 */ /* 0x000f280000300a00 */
[----:B--2---:R1:W-:Y:S04]  /*c3b00*/  STL.64 [R1+0x7248], R186 ;  /* 0x007248ba01007387 */ /* 0x0043e80000100a00 */
[----:B------:R-:W2:Y:S04]  /*c3b10*/  LDL.LU R184, [R1+0x1f40] ;  /* 0x001f400001b87983 */ /* 0x000ea80000300800 */
[----:B------:R-:W2:Y:S04]  /*c3b20*/  LDL.LU R185, [R1+0x1f44] ;  /* 0x001f440001b97983 */ /* 0x000ea80000300800 */
[----:B-1----:R-:W2:Y:S04]  /*c3b30*/  LDL.LU R186, [R1+0x1f48] ;  /* 0x001f480001ba7983 */ /* 0x002ea80000300800 */
[----:B------:R-:W2:Y:S01]  /*c3b40*/  LDL.LU R187, [R1+0x1f4c] ;  /* 0x001f4c0001bb7983 */ /* 0x000ea20000300800 */
[----:B----4-:R-:W-:-:S15]  /*c3b50*/  HMMA.1688.F32.TF32 R176, R240, R180, R176 ;  /* 0x000000b4f0b0723c */ /* 0x010fde00000810b0 */
[----:B------:R-:W-:-:S08]  /*c3b60*/  NOP ;  /* 0x0000000000007918 */ /* 0x000fd00000000000 */
[----:B------:R-:W-:Y:S04]  /*c3b70*/  STL.64 [R1+0x2410], R176 ;  /* 0x002410b001007387 */ /* 0x000fe80000100a00 */
[----:B------:R1:W-:Y:S04]  /*c3b80*/  STL.64 [R1+0x2418], R178 ;  /* 0x002418b201007387 */ /* 0x0003e80000100a00 */
[----:B-1----:R-:W4:Y:S04]  /*c3b90*/  LDL.LU.64 R178, [R1+0x7350] ;  /* 0x0073500001b27983 */ /* 0x002f280000300a00 */
[----:B------:R-:W3:Y:S04]  /*c3ba0*/  LDL.LU.64 R176, [R1+0x7348] ;  /* 0x0073480001b07983 */ /* 0x000ee80000300a00 */
[----:B-----5:R1:W-:Y:S04]  /*c3bb0*/  STL.64 [R1+0x7260], R182 ;  /* 0x007260b601007387 */ /* 0x0203e80000100a00 */
        /* <DEDUP_REMOVED lines=9> */
[----:B------:R-:W2:Y:S04]  /*c3c50*/  LDL.LU.64 R172, [R1+0x7338] ;  /* 0x0073380001ac7983 */ /* 0x000ea80000300a00 */
[----:B----4-:R1:W-:Y:S04]  /*c3c60*/  STL.64 [R1+0x7268], R178 ;  /* 0x007268b201007387 */ /* 0x0103e80000100a00 */
        /* <DEDUP_REMOVED lines=49> */
[----:B------:R2:W-:Y:S02]  /*c3f80*/  STL.64 [R1+0x2388], R178 ;  /* 0x002388b201007387 */ /* 0x0005e40000100a00 */
[C---:B--2---:R-:W-:Y:S02]  /*c3f90*/  HMMA.1688.F32.TF32 R176, R240.reuse, R132, R248 ;  /* 0x00000084f0b0723c */ /* 0x044fe400000810f8 */
[----:B------:R-:W-:Y:S04]  /*c3fa0*/  STL.64 [R1+0x2370], R184 ;  /* 0x002370b801007387 */ /* 0x000fe80000100a00 */
[----:B------:R-:W-:Y:S04]  /*c3fb0*/  STL.64 [R1+0x2378], R186 ;  /* 0x002378ba01007387 */ /* 0x000fe80000100a00 */
[----:B------:R-:W-:Y:S04]  /*c3fc0*/  STL.64 [R1+0x2360], R180 ;  /* 0x002360b401007387 */ /* 0x000fe80000100a00 */
[----:B------:R-:W-:Y:S09]  /*c3fd0*/  STL.64 [R1+0x2368], R182 ;  /* 0x002368b601007387 */ /* 0x000ff20000100a00 */
[----:B------:R-:W-:Y:S04]  /*c3fe0*/  STL.64 [R1+0x2350], R176 ;  /* 0x002350b001007387 */ /* 0x000fe80000100a00 */
[----:B------:R-:W-:Y:S04]  /*c3ff0*/  STL.64 [R1+0x2358], R178 ;  /* 0x002358b201007387 */ /* 0x000fe80000100a00 */
[----:B------:R-:W-:Y:S04]  /*c4000*/  STL.64 [R1+0x2340], R16 ;  /* 0x0023401001007387 */ /* 0x000fe80000100a00 */
[----:B------:R2:W-:Y:S02]  /*c4010*/  STL.64 [R1+0x2348], R18 ;  /* 0x0023481201007387 */ /* 0x0005e40000100a00 */
[C---:B--2---:R-:W-:Y:S06]  /*c4020*/  HMMA.1688.F32.TF32 R16, R240.reuse, R8, R72 ;  /* 0x00000008f010723c */ /* 0x044fec0000081048 */
[----:B------:R-:W-:-:S15]  /*c4030*/  HMMA.1688.F32.TF32 R72, R240, R124, R88 ;  /* 0x0000007cf048723c */ /* 0x000fde0000081058 */
[----:B------:R-:W-:-:S02]  /*c4040*/  NOP ;  /* 0x0000000000007918 */ /* 0x000fc40000000000 */
[----:B------:R-:W-:Y:S04]  /*c4050*/  STL.64 [R1+0x2330], R16 ;  /* 0x0023301001007387 */ /* 0x000fe80000100a00 */
[----:B------:R2:W-:Y:S02]  /*c4060*/  STL.64 [R1+0x2338], R18 ;  /* 0x0023381201007387 */ /* 0x0005e40000100a00 */
[C---:B--2---:R-:W-:Y:S02]  /*c4070*/  HMMA.1688.F32.TF32 R16, R240.reuse, R120, R92 ;  /* 0x00000078f010723c */ /* 0x044fe4000008105c */
[----:B------:R-:W-:Y:S04]  /*c4080*/  STL.64 [R1+0x2320], R76 ;  /* 0x0023204c01007387 */ /* 0x000fe80000100a00 */
[----:B------:R2:W-:Y:S04]  /*c4090*/  STL.64 [R1+0x2328], R78 ;  /* 0x0023284e01007387 */ /* 0x0005e80000100a00 */
[----:B------:R-:W-:Y:S04]  /*c40a0*/  STL.64 [R1+0x2310], R72 ;  /* 0x0023104801007387 */ /* 0x000fe80000100a00 */
[----:B------:R5:W-:Y:S01]  /*c40b0*/  STL.64 [R1+0x2318], R74 ;  /* 0x0023184a01007387 */ /* 0x000be20000100a00 */
[C---:B--2---:R-:W-:Y:S06]  /*c40c0*/  HMMA.1688.F32.TF32 R76, R240.reuse, R116, R96 ;  /* 0x00000074f04c723c */ /* 0x044fec0000081060 */
[C---:B-----5:R-:W-:Y:S02]  /*c40d0*/  HMMA.1688.F32.TF32 R72, R240.reuse, R112, R100 ;  /* 0x00000070f048723c */ /* 0x060fe40000081064 */
[----:B------:R-:W-:Y:S04]  /*c40e0*/  STL.64 [R1+0x2300], R16 ;  /* 0x0023001001007387 */ /* 0x000fe80000100a00 */
[----:B------:R2:W-:Y:S02]  /*c40f0*/  STL.64 [R1+0x2308], R18 ;  /* 0x0023081201007387 */ /* 0x0005e40000100a00 */
[C---:B--2---:R-:W-:Y:S09]  /*c4100*/  HMMA.1688.F32.TF32 R16, R240.reuse, R108, R244 ;  /* 0x0000006cf010723c */ /* 0x044ff200000810f4 */
[----:B------:R2:W-:Y:S04]  /*c4110*/  STL.64 [R1+0x22f0], R76 ;  /* 0x0022f04c01007387 */ /* 0x0005e80000100a00 */
[----:B------:R5:W-:Y:S04]  /*c4120*/  STL.64 [R1+0x22f8], R78 ;  /* 0x0022f84e01007387 */ /* 0x000be80000100a00 */
        /* <DEDUP_REMOVED lines=40> */
[----:B--2---:R-:W2:Y:S04]  /*c43b0*/  LDL.LU R76, [R1+0x1c10] ;  /* 0x001c1000014c7983 */ /* 0x004ea80000300800 */
[----:B------:R-:W2:Y:S04]  /*c43c0*/  LDL.LU R77, [R1+0x1c14] ;  /* 0x001c1400014d7983 */ /* 0x000ea80000300800 */
[----:B-----5:R-:W2:Y:S04]  /*c43d0*/  LDL.LU R78, [R1+0x1c18] ;  /* 0x001c1800014e7983 */ /* 0x020ea80000300800 */
[----:B------:R-:W2:Y:S04]  /*c43e0*/  LDL.LU R79, [R1+0x1c1c] ;  /* 0x001c1c00014f7983 */ /* 0x000ea80000300800 */
[----:B----4-:R-:W4:Y:S04]  /*c43f0*/  LDL.LU R72, [R1+0x1a60] ;  /* 0x001a600001487983 */ /* 0x010f280000300800 */
[----:B------:R-:W4:Y:S04]  /*c4400*/  LDL.LU R73, [R1+0x1a64] ;  /* 0x001a640001497983 */ /* 0x000f280000300800 */
[----:B-1----:R-:W4:Y:S04]  /*c4410*/  LDL.LU R74, [R1+0x1a68] ;  /* 0x001a6800014a7983 */ /* 0x002f280000300800 */
        /* <DEDUP_REMOVED lines=38> */
[----:B------:R-:W-:-:S15]  /*c4680*/  HMMA.1688.F32.TF32 R76, R240, R80, R76 ;  /* 0x00000050f04c723c */ /* 0x000fde000008104c */
[----:B------:R-:W-:-:S09]  /*c4690*/  NOP ;  /* 0x0000000000007918 */ /* 0x000fd20000000000 */
[----:B------:R-:W-:Y:S02]  /*c46a0*/  IMAD.MOV.U32 R3, RZ, RZ, R78 ;  /* 0x000000ffff037224 */ /* 0x000fe400078e004e */
[----:B------:R-:W-:Y:S02]  /*c46b0*/  IMAD.MOV.U32 R5, RZ, RZ, R76 ;  /* 0x000000ffff057224 */ /* 0x000fe400078e004c */
[----:B------:R-:W-:Y:S01]  /*c46c0*/  IMAD.MOV.U32 R4, RZ, RZ, R77 ;  /* 0x000000ffff047224 */ /* 0x000fe200078e004d */
[----:B---3--:R-:W-:-:S15]  /*c46d0*/  HMMA.1688.F32.TF32 R244, R240, R88, R244 ;  /* 0x00000058f0f4723c */ /* 0x008fde00000810f4 */
[----:B------:R-:W-:-:S08]  /*c46e0*/  NOP ;  /* 0x0000000000007918 */ /* 0x000fd00000000000 */
[----:B------:R1:W-:Y:S04]  /*c46f0*/  STL.64 [R1+0x29d0], R244 ;  /* 0x0029d0f401007387 */ /* 0x0003e80000100a00 */
[----:B------:R3:W-:Y:S04]  /*c4700*/  STL.64 [R1+0x29d8], R246 ;  /* 0x0029d8f601007387 */ /* 0x0007e80000100a00 */
[----:B-1----:R-:W2:Y:S04]  /*c4710*/  LDL.LU R244, [R1+0x18e0] ;  /* 0x0018e00001f47983 */ /* 0x002ea80000300800 */
[----:B------:R-:W2:Y:S04]  /*c4720*/  LDL.LU R245, [R1+0x18e4] ;  /* 0x0018e40001f57983 */ /* 0x000ea80000300800 */
[----:B---3--:R-:W2:Y:S04]  /*c4730*/  LDL.LU R246, [R1+0x18e8] ;  /* 0x0018e80001f67983 */ /* 0x008ea80000300800 */
[----:B------:R-:W2:Y:S04]  /*c4740*/  LDL.LU R247, [R1+0x18ec] ;  /* 0x0018ec0001f77983 */ /* 0x000ea80000300800 */
[----:B------:R1:W-:Y:S04]  /*c4750*/  STL.64 [R1+0x29c0], R248 ;  /* 0x0029c0f801007387 */ /* 0x0003e80000100a00 */
[----:B------:R3:W-:Y:S04]  /*c4760*/  STL.64 [R1+0x29c8], R250 ;  /* 0x0029c8fa01007387 */ /* 0x0007e80000100a00 */
[----:B-1----:R-:W4:Y:S04]  /*c4770*/  LDL.LU R248, [R1+0x18d0] ;  /* 0x0018d00001f87983 */ /* 0x002f280000300800 */
[----:B------:R-:W4:Y:S01]  /*c4780*/  LDL.LU R249, [R1+0x18d4] ;  /* 0x0018d40001f97983 */ /* 0x000f220000300800 */
[----:B---3--:R-:W-:-:S03]  /*c4790*/  IMAD.MOV.U32 R251, RZ, RZ, R0 ;  /* 0x000000fffffb7224 */ /* 0x008fc600078e0000 */
[----:B------:R-:W4:Y:S01]  /*c47a0*/  LDL.LU R250, [R1+0x18d8] ;  /* 0x0018d80001fa7983 */ /* 0x000f220000300800 */
[----:B------:R-:W-:-:S03]  /*c47b0*/  IMAD.MOV.U32 R0, RZ, RZ, R79 ;  /* 0x000000ffff007224 */ /* 0x000fc600078e004f */
[----:B------:R-:W3:Y:S04]  /*c47c0*/  LDL.LU.64 R78, [R1+0x72b0] ;  /* 0x0072b000014e7983 */ /* 0x000ee80000300a00 */
[----:B------:R-:W5:Y:S04]  /*c47d0*/  LDL.LU.64 R76, [R1+0x72a8] ;  /* 0x0072a800014c7983 */ /* 0x000f680000300a00 */
[----:B------:R-:W-:Y:S01]  /*c47e0*/  STL [R1+0x6ce8], R3 ;  /* 0x006ce80301007387 */ /* 0x000fe20000100800 */
[----:B-----5:R-:W-:-:S15]  /*c47f0*/  HMMA.1688.F32.TF32 R72, R240, R76, R72 ;  /* 0x0000004cf048723c */ /* 0x020fde0000081048 */
[----:B------:R-:W-:-:S08]  /*c4800*/  NOP ;  /* 0x0000000000007918 */ /* 0x000fd00000000000 */
[----:B------:R-:W-:Y:S04]  /*c4810*/  STL.64 [R1+0x29a0], R72 ;  /* 0x0029a04801007387 */ /* 0x000fe80000100a00 */
[----:B------:R1:W-:Y:S04]  /*c4820*/  STL.64 [R1+0x29a8], R74 ;  /* 0x0029a84a01007387 */ /* 0x0003e80000100a00 */
[----:B-1----:R-:W5:Y:S04]  /*c4830*/  LDL.LU.64 R74, [R1+0x72a0] ;  /* 0x0072a000014a7983 */ /* 0x002f680000300a00 */
[----:B------:R-:W2:Y:S01]  /*c4840*/  LDL.LU.64 R72, [R1+0x7298] ;  /* 0x0072980001487983 */ /* 0x000ea20000300a00 */
[C---:B------:R-:W-:Y:S06]  /*c4850*/  HMMA.1688.F32.TF32 R56, R240.reuse, R56, R188 ;  /* 0x00000038f038723c */ /* 0x040fec00000810bc */
[----:B--2---:R-:W-:-:S15]  /*c4860*/  HMMA.1688.F32.TF32 R176, R240, R72, R176 ;  /* 0x00000048f0b0723c */ /* 0x004fde00000810b0 */
[----:B------:R-:W-:-:S08]  /*c4870*/  NOP ;  /* 0x0000000000007918 */ /* 0x000fd00000000000 */
[----:B------:R-:W-:Y:S04]  /*c4880*/  STL.64 [R1+0x2990], R176 ;  /* 0x002990b001007387 */ /* 0x000fe80000100a00 */
[----:B------:R1:W-:Y:S02]  /*c4890*/  STL.64 [R1+0x2998], R178 ;  /* 0x002998b201007387 */ /* 0x0003e40000100a00 */
[----:B-1----:R-:W-:Y:S02]  /*c48a0*/  HMMA.1688.F32.TF32 R176, R240, R68, R16 ;  /* 0x00000044f0b0723c */ /* 0x002fe40000081010 */
[----:B------:R-:W2:-:S15]  /*c48b0*/  LDL.LU R16, [R1+0x18c0] ;  /* 0x0018c00001107983 */ /* 0x000e9e0000300800 */
[----:B------:R-:W-:-:S06]  /*c48c0*/  NOP ;  /* 0x0000000000007918 */ /* 0x000fcc0000000000 */
[----:B------:R-:W-:Y:S04]  /*c48d0*/  STL.64 [R1+0x2980], R176 ;  /* 0x002980b001007387 */ /* 0x000fe80000100a00 */
[----:B------:R1:W-:Y:S04]  /*c48e0*/  STL.64 [R1+0x2988], R178 ;  /* 0x002988b201007387 */ /* 0x0003e80000100a00 */
[----:B------:R-:W2:Y:S04]  /*c48f0*/  LDL.LU R17, [R1+0x18c4] ;  /* 0x0018c40001117983 */ /* 0x000ea80000300800 */
[----:B------:R-:W2:Y:S04]  /*c4900*/  LDL.LU R18, [R1+0x18c8] ;  /* 0x0018c80001127983 */ /* 0x000ea80000300800 */
[----:B------:R-:W2:Y:S01]  /*c4910*/  LDL.LU R19, [R1+0x18cc] ;  /* 0x0018cc0001137983 */ /* 0x000ea20000300800 */
[C---:B-1----:R-:W-:Y:S06]  /*c4920*/  HMMA.1688.F32.TF32 R176, R240.reuse, R64, R180 ;  /* 0x00000040f0b0723c */ /* 0x042fec00000810b4 */
[----:B------:R-:W-:-:S15]  /*c4930*/  HMMA.1688.F32.TF32 R180, R240, R60, R184 ;  /* 0x0000003cf0b4723c */ /* 0x000fde00000810b8 */
[----:B------:R-:W-:-:S02]  /*c4940*/  NOP ;  /* 0x0000000000007918 */ /* 0x000fc40000000000 */
[----:B------:R-:W-:Y:S04]  /*c4950*/  STL.64 [R1+0x2970], R176 ;  /* 0x002970b001007387 */ /* 0x000fe80000100a00 */
[----:B------:R1:W-:Y:S02]  /*c4960*/  STL.64 [R1+0x2978], R178 ;  /* 0x002978b201007387 */ /* 0x0003e40000100a00 */
[C---:B-1----:R-:W-:Y:S02]  /*c4970*/  HMMA.1688.F32.TF32 R176, R240.reuse, R52, R236 ;  /* 0x00000034f0b0723c */ /* 0x042fe400000810ec */
[----:B------:R-:W-:Y:S04]  /*c4980*/  STL.64 [R1+0x2960], R180 ;  /* 0x002960b401007387 */ /* 0x000fe80000100a00 */
[----:B------:R-:W-:Y:S04]  /*c4990*/  STL.64 [R1+0x2968], R182 ;  /* 0x002968b601007387 */ /* 0x000fe80000100a00 */
[----:B------:R-:W-:Y:S04]  /*c49a0*/  STL.64 [R1+0x2950], R56 ;  /* 0x0029503801007387 */ /* 0x000fe80000100a00 */
[----:B------:R1:W-:Y:S02]  /*c49b0*/  STL.64 [R1+0x2958], R58 ;  /* 0x0029583a01007387 */ /* 0x0003e40000100a00 */
[----:B-1----:R-:W-:Y:S07]  /*c49c0*/  HMMA.1688.F32.TF32 R56, R240, R48, R244 ;  /* 0x00000030f038723c */ /* 0x002fee00000810f4 */
[----:B------:R-:W-:Y:S04]  /*c49d0*/  STL.64 [R1+0x2948], R178 ;  /* 0x002948b201007387 */ /* 0x000fe80000100a00 */
[----:B------:R-:W3:Y:S04]  /*c49e0*/  LDL.LU R236, [R1+0x18b0] ;  /* 0x0018b00001ec7983 */ /* 0x000ee80000300800 */
[----:B------:R-:W3:Y:S04]  /*c49f0*/  LDL.LU R237, [R1+0x18b4] ;  /* 0x0018b40001ed7983 */ /* 0x000ee80000300800 */
[----:B------:R-:W3:Y:S04]  /*c4a00*/  LDL.LU R238, [R1+0x18b8] ;  /* 0x0018b80001ee7983 */ /* 0x000ee80000300800 */
[----:B------:R-:W3:Y:S01]  /*c4a10*/  LDL.LU R239, [R1+0x18bc] ;  /* 0x0018bc0001ef7983 */ /* 0x000ee20000300800 */
[----:B------:R-:W-:Y:S01]  /*c4a20*/  MOV R193, R177 ;  /* 0x000000b100c17202 */ /* 0x000fe20000000f00 */
[----:B------:R-:W-:-:S04]  /*c4a30*/  IMAD.MOV.U32 R192, RZ, RZ, R176 ;  /* 0x000000ffffc07224 */ /* 0x000fc800078e00b0 */
[----:B------:R-:W-:Y:S04]  /*c4a40*/  STL [R1+0x66fc], R193 ;  /* 0x0066fcc101007387 */ /* 0x000fe80000100800 */
[----:B------:R-:W-:Y:S04]  /*c4a50*/  STL [R1+0x66f8], R192 ;  /* 0x0066f8c001007387 */ /* 0x000fe80000100800 */
[----:B------:R4:W-:Y:S01]  /*c4a60*/  STL.64 [R1+0x2938], R58 ;  /* 0x0029383a01007387 */ /* 0x0009e20000100a00 */
[----:B------:R-:W-:Y:S02]  /*c4a70*/  IMAD.MOV.U32 R196, RZ, RZ, R56 ;  /* 0x000000ffffc47224 */ /* 0x000fe400078e0038 */
[----:B------:R-:W-:Y:S01]  /*c4a80*/  IMAD.MOV.U32 R197, RZ, RZ, R57 ;  /* 0x000000ffffc57224 */ /* 0x000fe200078e0039 */
[----:B------:R-:W5:Y:S04]  /*c4a90*/  LDL.LU R244, [R1+0x18a0] ;  /* 0x0018a00001f47983 */ /* 0x000f680000300800 */
[----:B------:R-:W5:Y:S04]  /*c4aa0*/  LDL.LU R245, [R1+0x18a4] ;  /* 0x0018a40001f57983 */ /* 0x000f680000300800 */
[----:B------:R-:W5:Y:S04]  /*c4ab0*/  LDL.LU R246, [R1+0x18a8] ;  /* 0x0018a80001f67983 */ /* 0x000f680000300800 */
[----:B------:R-:W5:Y:S01]  /*c4ac0*/  LDL.LU R247, [R1+0x18ac] ;  /* 0x0018ac0001f77983 */ /* 0x000f620000300800 */
[----:B----4-:R-:W-:Y:S03]  /*c4ad0*/  HMMA.1688.F32.TF32 R56, R240, R44, R248 ;  /* 0x0000002cf038723c */ /* 0x010fe600000810f8 */
[----:B------:R1:W-:Y:S04]  /*c4ae0*/  STL [R1+0x66f4], R197 ;  /* 0x0066f4c501007387 */ /* 0x0003e80000100800 */
[----:B------:R4:W-:-:S15]  /*c4af0*/  STL [R1+0x66f0], R196 ;  /* 0x0066f0c401007387 */ /* 0x0009de0000100800 */
[----:B------:R-:W-:-:S01]  /*c4b00*/  NOP ;  /* 0x0000000000007918 */ /* 0x000fc20000000000 */
[----:B------:R3:W-:Y:S04]  /*c4b10*/  STL.64 [R1+0x2928], R58 ;  /* 0x0029283a01007387 */ /* 0x0007e80000100a00 */
[----:B------:R-:W5:Y:S04]  /*c4b20*/  LDL.LU R248, [R1+0x1890] ;  /* 0x0018900001f87983 */ /* 0x000f680000300800 */
[----:B------:R-:W5:Y:S04]  /*c4b30*/  LDL.LU R249, [R1+0x1894] ;  /* 0x0018940001f97983 */ /* 0x000f680000300800 */
[----:B------:R-:W5:Y:S04]  /*c4b40*/  LDL.LU R250, [R1+0x1898] ;  /* 0x0018980001fa7983 */ /* 0x000f680000300800 */
[----:B------:R-:W5:Y:S01]  /*c4b50*/  LDL.LU R251, [R1+0x189c] ;  /* 0x00189c0001fb7983 */ /* 0x000f620000300800 */
[----:B------:R-:W-:-:S02]  /*c4b60*/  IMAD.MOV.U32 R201, RZ, RZ, R57 ;  /* 0x000000ffffc97224 */ /* 0x000fc400078e0039 */
[----:B------:R-:W-:-:S03]  /*c4b70*/  IMAD.MOV.U32 R200, RZ, RZ, R56 ;  /* 0x000000ffffc87224 */ /* 0x000fc600078e0038 */
[----:B------:R-:W-:Y:S04]  /*c4b80*/  STL [R1+0x6704], R201 ;  /* 0x006704c901007387 */ /* 0x000fe80000100800 */
[----:B------:R-:W-:Y:S01]  /*c4b90*/  STL [R1+0x6700], R200 ;  /* 0x006700c801007387 */ /* 0x000fe20000100800 */
[----:B--2---:R-:W-:-:S15]  /*c4ba0*/  HMMA.1688.F32.TF32 R16, R240, R40, R16 ;  /* 0x00000028f010723c */ /* 0x004fde0000081010 */
[----:B------:R-:W-:-:S09]  /*c4bb0*/  NOP ;  /* 0x0000000000007918 */ /* 0x000fd20000000000 */
[----:B------:R-:W-:Y:S02]  /*c4bc0*/  IMAD.MOV.U32 R204, RZ, RZ, R16 ;  /* 0x000000ffffcc7224 */ /* 0x000fe400078e0010 */
[----:B------:R-:W-:Y:S01]  /*c4bd0*/  IMAD.MOV.U32 R205, RZ, RZ, R17 ;  /* 0x000000ffffcd7224 */ /* 0x000fe200078e0011 */
[----:B------:R-:W2:Y:S01]  /*c4be0*/  LDL.LU R16, [R1+0x1880] ;  /* 0x0018800001107983 */ /* 0x000ea20000300800 */
[----:B-1----:R-:W-:-:S03]  /*c4bf0*/  MOV R197, R18 ;  /* 0x0000001200c57202 */ /* 0x002fc60000000f00 */
[----:B------:R-:W2:Y:S01]  /*c4c00*/  LDL.LU R17, [R1+0x1884] ;  /* 0x0018840001117983 */ /* 0x000ea20000300800 */
[----:B----4-:R-:W-:-:S03]  /*c4c10*/  IMAD.MOV.U32 R196, RZ, RZ, R19 ;  /* 0x000000ffffc47224 */ /* 0x010fc600078e0013 */
[----:B------:R-:W2:Y:S04]  /*c4c20*/  LDL.LU R18, [R1+0x1888] ;  /* 0x0018880001127983 */ /* 0x000ea80000300800 */
[----:B------:R-:W2:Y:S01]  /*c4c30*/  LDL.LU R19, [R1+0x188c] ;  /* 0x00188c0001137983 */ /* 0x000ea20000300800 */
[----:B---3--:R-:W-:Y:S03]  /*c4c40*/  HMMA.1688.F32.TF32 R56, R240, R36, R236 ;  /* 0x00000024f038723c */ /* 0x008fe600000810ec */
[----:B------:R-:W-:Y:S04]  /*c4c50*/  STL [R1+0x6714], R196 ;  /* 0x006714c401007387 */ /* 0x000fe80000100800 */
[----:B------:R-:W-:Y:S04]  /*c4c60*/  STL [R1+0x6710], R197 ;  /* 0x006710c501007387 */ /* 0x000fe80000100800 */
[----:B------:R-:W-:Y:S04]  /*c4c70*/  STL [R1+0x670c], R205 ;  /* 0x00670ccd01007387 */ /* 0x000fe80000100800 */
[----:B------:R-:W-:Y:S09]  /*c4c80*/  STL [R1+0x6708], R204 ;  /* 0x006708cc01007387 */ /* 0x000ff20000100800 */
[----:B------:R-:W-:-:S02]  /*c4c90*/  IMAD.MOV.U32 R208, RZ, RZ, R56 ;  /* 0x000000ffffd07224 */ /* 0x000fc400078e0038 */
[----:B------:R-:W-:Y:S02]  /*c4ca0*/  IMAD.MOV.U32 R209, RZ, RZ, R57 ;  /* 0x000000ffffd17224 */ /* 0x000fe400078e0039 */
[----:B------:R-:W-:Y:S02]  /*c4cb0*/  IMAD.MOV.U32 R193, RZ, RZ, R58 ;  /* 0x000000ffffc17224 */ /* 0x000fe400078e003a */
[----:B------:R-:W-:Y:S02]  /*c4cc0*/  IMAD.MOV.U32 R192, RZ, RZ, R59 ;  /* 0x000000ffffc07224 */ /* 0x000fe400078e003b */
[----:B-----5:R-:W-:Y:S03]  /*c4cd0*/  HMMA.1688.F32.TF32 R56, R240, R32, R244 ;  /* 0x00000020f038723c */ /* 0x020fe600000810f4 */
[----:B------:R-:W-:Y:S04]  /*c4ce0*/  STL [R1+0x6724], R192 ;  /* 0x006724c001007387 */ /* 0x000fe80000100800 */
[----:B------:R-:W-:Y:S04]  /*c4cf0*/  STL [R1+0x6720], R193 ;  /* 0x006720c101007387 */ /* 0x000fe80000100800 */
[----:B------:R-:W-:Y:S04]  /*c4d00*/  STL [R1+0x671c], R209 ;  /* 0x00671cd101007387 */ /* 0x000fe80000100800 */
[----:B------:R-:W-:Y:S08]  /*c4d10*/  STL [R1+0x6718], R208 ;  /* 0x006718d001007387 */ /* 0x000ff00000100800 */
[----:B------:R1:W-:Y:S01]  /*c4d20*/  STL.64 [R1+0x28f8], R58 ;  /* 0x0028f83a01007387 */ /* 0x0003e20000100a00 */
[----:B------:R-:W-:Y:S01]  /*c4d30*/  IMAD.MOV.U32 R212, RZ, RZ, R56 ;  /* 0x000000ffffd47224 */ /* 0x000fe200078e0038 */
[----:B------:R-:W-:-:S02]  /*c4d40*/  MOV R213, R57 ;  /* 0x0000003900d57202 */ /* 0x000fc40000000f00 */
[----:B------:R-:W3:Y:S04]  /*c4d50*/  LDL.LU R244, [R1+0x1870] ;  /* 0x0018700001f47983 */ /* 0x000ee80000300800 */
[----:B------:R-:W3:Y:S04]  /*c4d60*/  LDL.LU R245, [R1+0x1874] ;  /* 0x0018740001f57983 */ /* 0x000ee80000300800 */
[----:B------:R-:W3:Y:S04]  /*c4d70*/  LDL.LU R246, [R1+0x1878] ;  /* 0x0018780001f67983 */ /* 0x000ee80000300800 */
[----:B------:R-:W3:Y:S01]  /*c4d80*/  LDL.LU R247, [R1+0x187c] ;  /* 0x00187c0001f77983 */ /* 0x000ee20000300800 */
[----:B-1----:R-:W-:-:S15]  /*c4d90*/  HMMA.1688.F32.TF32 R56, R240, R28, R248 ;  /* 0x0000001cf038723c */ /* 0x002fde00000810f8 */
[----:B------:R-:W-:-:S09]  /*c4da0*/  NOP ;  /* 0x0000000000007918 */ /* 0x000fd20000000000 */
[----:B------:R-:W-:Y:S02]  /*c4db0*/  IMAD.MOV.U32 R216, RZ, RZ, R56 ;  /* 0x000000ffffd87224 */ /* 0x000fe400078e0038 */
[----:B------:R-:W-:Y:S01]  /*c4dc0*/  IMAD.MOV.U32 R217, RZ, RZ, R57 ;  /* 0x000000ffffd97224 */ /* 0x000fe200078e0039 */
[----:B------:R-:W4:Y:S01]  /*c4dd0*/  LDL.LU R56, [R1+0x1860] ;  /* 0x0018600001387983 */ /* 0x000f220000300800 */
[----:B------:R-:W-:-:S03]  /*c4de0*/  IMAD.MOV.U32 R201, RZ, RZ, R58 ;  /* 0x000000ffffc97224 */ /* 0x000fc600078e003a */
[----:B------:R-:W4:Y:S01]  /*c4df0*/  LDL.LU R57, [R1+0x1864] ;  /* 0x0018640001397983 */ /* 0x000f220000300800 */
[----:B------:R-:W-:-:S03]  /*c4e00*/  IMAD.MOV.U32 R200, RZ, RZ, R59 ;  /* 0x000000ffffc87224 */ /* 0x000fc600078e003b */
[----:B------:R-:W4:Y:S04]  /*c4e10*/  LDL.LU R58, [R1+0x1868] ;  /* 0x00186800013a7983 */ /* 0x000f280000300800 */
[----:B------:R-:W4:Y:S04]  /*c4e20*/  LDL.LU R59, [R1+0x186c] ;  /* 0x00186c00013b7983 */ /* 0x000f280000300800 */
[----:B------:R-:W4:Y:S04]  /*c4e30*/  LDL.64 R250, [R1+0x48] ;  /* 0x0000480001fa7983 */ /* 0x000f280000100a00 */
[----:B------:R-:W5:Y:S04]  /*c4e40*/  LDL.LU R176, [R1+0x1850] ;  /* 0x0018500001b07983 */ /* 0x000f680000300800 */
[----:B------:R-:W5:Y:S04]  /*c4e50*/  LDL.LU R177, [R1+0x1854] ;  /* 0x0018540001b17983 */ /* 0x000f680000300800 */
[----:B------:R-:W5:Y:S04]  /*c4e60*/  LDL.LU R178, [R1+0x1858] ;  /* 0x0018580001b27983 */ /* 0x000f680000300800 */
[----:B------:R-:W5:Y:S04]  /*c4e70*/  LDL.LU R179, [R1+0x185c] ;  /* 0x00185c0001b37983 */ /* 0x000f680000300800 */
[----:B------:R-:W5:Y:S01]  /*c4e80*/  LDL.64 R182, [R1+0x38] ;  /* 0x0000380001b67983 */ /* 0x000f620000100a00 */
[----:B--2---:R-:W-:Y:S03]  /*c4e90*/  HMMA.1688.F32.TF32 R16, R240, R24, R16 ;  /* 0x00000018f010723c */ /* 0x004fe60000081010 */
[----:B------:R-:W3:Y:S04]  /*c4ea0*/  LDL.64 R242, [R1+0x58] ;  /* 0x0000580001f27983 */ /* 0x000ee80000100a00 */
        /* <DEDUP_REMOVED lines=8> */
[----:B------:R-:W5:Y:S04]  /*c4f30*/  LDL.64 R238, [R1+0x28] ;  /* 0x0000280001ee7983 */ /* 0x000f680000100a00 */
[----:B------:R-:W2:Y:S04]  /*c4f40*/  LDL.LU R240, [R1+0x1820] ;  /* 0x0018200001f07983 */ /* 0x000ea80000300800 */
[----:B------:R-:W2:Y:S01]  /*c4f50*/  LDL.LU R241, [R1+0x1824] ;  /* 0x0018240001f17983 */ /* 0x000ea20000300800 */
[----:B------:R-:W-:-:S02]  /*c4f60*/  IMAD.MOV.U32 R220, RZ, RZ, R16 ;  /* 0x000000ffffdc7224 */ /* 0x000fc400078e0010 */
[----:B------:R-:W-:Y:S01]  /*c4f70*/  IMAD.MOV.U32 R221, RZ, RZ, R17 ;  /* 0x000000ffffdd7224 */ /* 0x000fe200078e0011 */
[----:B------:R-:W-:Y:S01]  /*c4f80*/  MOV R205, R18 ;  /* 0x0000001200cd7202 */ /* 0x000fe20000000f00 */
[----:B------:R-:W-:Y:S01]  /*c4f90*/  IMAD.MOV.U32 R204, RZ, RZ, R19 ;  /* 0x000000ffffcc7224 */ /* 0x000fe200078e0013 */
[C---:B----4-:R-:W-:Y:S06]  /*c4fa0*/  HMMA.1688.F32.TF32 R56, R12.reuse, R250, R56 ;  /* 0x000000fa0c38723c */ /* 0x050fec0000081038 */
[----:B---3--:R-:W-:Y:S06]  /*c4fb0*/  HMMA.1688.F32.TF32 R16, R12, R242, R244 ;  /* 0x000000f20c10723c */ /* 0x008fec00000810f4 */
[----:B------:R-:W-:-:S02]  /*c4fc0*/  IMAD.MOV.U32 R61, RZ, RZ, R243 ;  /* 0x000000ffff3d7224 */ /* 0x000fc400078e00f3 */
[----:B------:R-:W-:Y:S02]  /*c4fd0*/  IMAD.MOV.U32 R245, RZ, RZ, R242 ;  /* 0x000000fffff57224 */ /* 0x000fe400078e00f2 */
[----:B------:R-:W3:Y:S04]  /*c4fe0*/  LDL.LU R242, [R1+0x1828] ;  /* 0x0018280001f27983 */ /* 0x000ee80000300800 */
[----:B------:R-:W3:Y:S01]  /*c4ff0*/  LDL.LU R243, [R1+0x182c] ;  /* 0x00182c0001f37983 */ /* 0x000ee20000300800 */
[----:B------:R-:W-:Y:S02]  /*c5000*/  IMAD.MOV.U32 R247, RZ, RZ, R250 ;  /* 0x000000fffff77224 */ /* 0x000fe400078e00fa */
[----:B------:R-:W-:-:S07]  /*c5010*/  IMAD.MOV.U32 R246, RZ, RZ, R251 ;  /* 0x000000fffff67224 */ /* 0x000fce00078e00fb */
[----:B------:R-:W-:Y:S01]  /*c5020*/  IMAD.MOV.U32 R196, RZ, RZ, R18 ;  /* 0x000000ffffc47224 */ /* 0x000fe200078e0012 */
[----:B------:R-:W-:Y:S02]  /*c5030*/  MOV R197, R19 ;  /* 0x0000001300c57202 */ /* 0x000fe40000000f00 */
[----:B------:R-:W3:Y:S04]  /*c5040*/  LDL.64 R18, [R1+0x8] ;  /* 0x0000080001127983 */ /* 0x000ee80000100a00 */
[----:B------:R-:W2:Y:S01]  /*c5050*/  LDL.LU.64 R250, [R1+0x7290] ;  /* 0x0072900001fa7983 */ /* 0x000ea20000300a00 */
[----:B------:R-:W-:-:S03]  /*c5060*/  IMAD.MOV.U32 R228, RZ, RZ, R56 ;  /* 0x000000ffffe47224 */ /* 0x000fc600078e0038 */
[----:B------:R1:W-:Y:S01]  /*c5070*/  STL.64 [R1+0x2878], R58 ;  /* 0x0028783a01007387 */ /* 0x0003e20000100a00 */
[----:B------:R-:W-:Y:S01]  /*c5080*/  IMAD.MOV.U32 R229, RZ, RZ, R57 ;  /* 0x000000ffffe57224 */ /* 0x000fe200078e0039 */
[C---:B-----5:R-:W-:Y:S06]  /*c5090*/  HMMA.1688.F32.TF32 R184, R12.reuse, R238, R184 ;  /* 0x000000ee0cb8723c */ /* 0x060fec00000810b8 */
[----:B-1----:R-:W-:Y:S06]  /*c50a0*/  HMMA.1688.F32.TF32 R56, R12, R182, R176 ;  /* 0x000000b60c38723c */ /* 0x002fec00000810b0 */
[----:B------:R-:W-:-:S02]  /*c50b0*/  IMAD.MOV.U32 R249, RZ, RZ, R182 ;  /* 0x000000fffff97224 */ /* 0x000fc400078e00b6 */
[----:B------:R-:W-:-:S15]  /*c50c0*/  IMAD.MOV.U32 R248, RZ, RZ, R183 ;  /* 0x000000fffff87224 */ /* 0x000fde00078e00b7 */
        /* <DEDUP_REMOVED lines=9> */
[----:B------:R-:W-:-:S02]  /*c5160*/  IMAD.MOV.U32 R236, RZ, RZ, R184 ;  /* 0x000000ffffec7224 */ /* 0x000fc400078e00b8 */
[----:B-1----:R-:W-:Y:S02]  /*c5170*/  IMAD.MOV.U32 R59, RZ, RZ, R238 ;  /* 0x000000ffff3b7224 */ /* 0x002fe400078e00ee */
[----:B------:R-:W-:Y:S02]  /*c5180*/  IMAD.MOV.U32 R58, RZ, RZ, R239 ;  /* 0x000000ffff3a7224 */ /* 0x000fe400078e00ef */
[----:B------:R-:W4:Y:S04]  /*c5190*/  LDL.LU.64 R238, [R1+0x7288] ;  /* 0x0072880001ee7983 */ /* 0x000f280000300a00 */
[----:B------:R1:W-:Y:S04]  /*c51a0*/  STL.64 [R1+0x2818], R186 ;  /* 0x002818ba01007387 */ /* 0x0003e80000100a00 */
[----:B------:R-:W5:Y:S01]  /*c51b0*/  LDL.LU R184, [R1+0x15f0] ;  /* 0x0015f00001b87983 */ /* 0x000f620000300800 */
[----:B------:R-:W-:Y:S01]  /*c51c0*/  IMAD.MOV.U32 R237, RZ, RZ, R185 ;  /* 0x000000ffffed7224 */ /* 0x000fe200078e00b9 */
[C---:B--2---:R-:W-:Y:S06]  /*c51d0*/  HMMA.1688.F32.TF32 R188, R12.reuse, R250, R188 ;  /* 0x000000fa0cbc723c */ /* 0x044fec00000810bc */
[----:B---3--:R-:W-:Y:S06]  /*c51e0*/  HMMA.1688.F32.TF32 R240, R12, R18, R240 ;  /* 0x000000120cf0723c */ /* 0x008fec00000810f0 */
[----:B------:R-:W-:Y:S01]  /*c51f0*/  IMAD.MOV.U32 R244, RZ, RZ, R18 ;  /* 0x000000fffff47224 */ /* 0x000fe200078e0012 */
[----:B------:R-:W-:-:S10]  /*c5200*/  MOV R3, R19 ;  /* 0x0000001300037202 */ /* 0x000fd40000000f00 */
[----:B------:R2:W-:Y:S04]  /*c5210*/  STL.64 [R1+0x27e0], R188 ;  /* 0x0027e0bc01007387 */ /* 0x0005e80000100a00 */
[----:B------:R3:W-:Y:S04]  /*c5220*/  STL.64 [R1+0x27e8], R190 ;  /* 0x0027e8be01007387 */ /* 0x0007e80000100a00 */
[----:B------:R-:W5:Y:S04]  /*c5230*/  LDL.LU R185, [R1+0x15f4] ;  /* 0x0015f40001b97983 */ /* 0x000f680000300800 */
[----:B-1----:R-:W5:Y:S04]  /*c5240*/  LDL.LU R186, [R1+0x15f8] ;  /* 0x0015f80001ba7983 */ /* 0x002f680000300800 */
[----:B------:R-:W5:Y:S01]  /*c5250*/  LDL.LU R187, [R1+0x15fc] ;  /* 0x0015fc0001bb7983 */ /* 0x000f620000300800 */
[----:B------:R-:W-:-:S02]  /*c5260*/  IMAD.MOV.U32 R192, RZ, RZ, R240 ;  /* 0x000000ffffc07224 */ /* 0x000fc400078e00f0 */
[----:B------:R-:W-:Y:S02]  /*c5270*/  IMAD.MOV.U32 R193, RZ, RZ, R241 ;  /* 0x000000ffffc17224 */ /* 0x000fe400078e00f1 */
[----:B------:R-:W-:Y:S01]  /*c5280*/  IMAD.MOV.U32 R240, RZ, RZ, R6 ;  /* 0x000000fffff07224 */ /* 0x000fe200078e0006 */
[----:B--2---:R-:W2:Y:S04]  /*c5290*/  LDL.LU R188, [R1+0x15e0] ;  /* 0x0015e00001bc7983 */ /* 0x004ea80000300800 */
[----:B------:R-:W2:Y:S04]  /*c52a0*/  LDL.LU R189, [R1+0x15e4] ;  /* 0x0015e40001bd7983 */ /* 0x000ea80000300800 */
[----:B---3--:R-:W2:Y:S04]  /*c52b0*/  LDL.LU R190, [R1+0x15e8] ;  /* 0x0015e80001be7983 */ /* 0x008ea80000300800 */
[----:B------:R-:W2:Y:S04]  /*c52c0*/  LDL.LU R191, [R1+0x15ec] ;  /* 0x0015ec0001bf7983 */ /* 0x000ea80000300800 */
[----:B------:R-:W-:Y:S04]  /*c52d0*/  STL.64 [R1+0x6fb0], R250 ;  /* 0x006fb0fa01007387 */ /* 0x000fe80000100a00 */
[----:B------:R-:W3:Y:S04]  /*c52e0*/  LDL.LU.64 R18, [R1+0x7280] ;  /* 0x0072800001127983 */ /* 0x000ee80000300a00 */
[----:B------:R-:W5:Y:S01]  /*c52f0*/  LDL.LU R6, [R1+0x727c] ;  /* 0x00727c0001067983 */ /* 0x000f620000300800 */
[----:B------:R-:W-:-:S03]  /*c5300*/  IMAD.MOV.U32 R241, RZ, RZ, R7 ;  /* 0x000000fffff17224 */ /* 0x000fc600078e0007 */
[----:B------:R-:W5:Y:S01]  /*c5310*/  LDL.LU R7, [R1+0x7278] ;  /* 0x0072780001077983 */ /* 0x000f620000300800 */
[----:B------:R-:W-:Y:S02]  /*c5320*/  IMAD.MOV.U32 R209, RZ, RZ, R242 ;  /* 0x000000ffffd17224 */ /* 0x000fe400078e00f2 */
[----:B------:R-:W-:Y:S01]  /*c5330*/  IMAD.MOV.U32 R208, RZ, RZ, R243 ;  /* 0x000000ffffd07224 */ /* 0x000fe200078e00f3 */
[----:B----4-:R-:W-:Y:S01]  /*c5340*/  MOV R242, R238 ;  /* 0x000000ee00f27202 */ /* 0x010fe20000000f00 */
[----:B------:R-:W-:Y:S01]  /*c5350*/  IMAD.MOV.U32 R243, RZ, RZ, R239 ;  /* 0x000000fffff37224 */ /* 0x000fe200078e00ef */
[----:B------:R-:W4:Y:S04]  /*c5360*/  LDL.LU R238, [R1+0x7274] ;  /* 0x0072740001ee7983 */ /* 0x000f280000300800 */
[----:B------:R-:W4:Y:S04]  /*c5370*/  LDL.LU R239, [R1+0x7270] ;  /* 0x0072700001ef7983 */ /* 0x000f280000300800 */
[----:B------:R-:W-:Y:S01]  /*c5380*/  STL [R1+0x6fc8], R244 ;  /* 0x006fc8f401007387 */ /* 0x000fe20000100800 */
[C---:B---3--:R-:W-:Y:S06]  /*c5390*/  HMMA.1688.F32.TF32 R176, R12.reuse, R18, R176 ;  /* 0x000000120cb0723c */ /* 0x048fec00000810b0 */
[----:B-----5:R-:W-:-:S15]  /*c53a0*/  HMMA.1688.F32.TF32 R180, R12, R6, R180 ;  /* 0x000000060cb4723c */ /* 0x020fde00000810b4 */
[----:B------:R-:W-:-:S03]  /*c53b0*/  NOP ;  /* 0x0000000000007918 */ /* 0x000fc60000000000 */
[----:B------:R-:W-:Y:S02]  /*c53c0*/  IMAD.MOV.U32 R137, RZ, RZ, R178 ;  /* 0x000000ffff897224 */ /* 0x000fe400078e00b2 */
[----:B------:R-:W-:-:S04]  /*c53d0*/  IMAD.MOV.U32 R136, RZ, RZ, R179 ;  /* 0x000000ffff887224 */ /* 0x000fc800078e00b3 */
[----:B------:R-:W-:Y:S01]  /*c53e0*/  IMAD.MOV.U32 R129, RZ, RZ, R182 ;  /* 0x000000ffff817224 */ /* 0x000fe200078e00b6 */
[----:B------:R-:W3:Y:S01]  /*c53f0*/  LDL.LU.64 R178, [R1+0x7268] ;  /* 0x0072680001b27983 */ /* 0x000ee20000300a00 */
[----:B------:R-:W-:-:S03]  /*c5400*/  IMAD.MOV.U32 R128, RZ, RZ, R183 ;  /* 0x000000ffff807224 */ /* 0x000fc600078e00b7 */
[----:B------:R-:W5:Y:S04]  /*c5410*/  LDL.LU.64 R182, [R1+0x7260] ;  /* 0x0072600001b67983 */ /* 0x000f680000300a00 */
[----:B------:R-:W-:Y:S04]  /*c5420*/  STL.64 [R1+0x6f78], R6 ;  /* 0x006f780601007387 */ /* 0x000fe80000100a00 */
[----:B------:R1:W-:Y:S02]  /*c5430*/  STL.64 [R1+0x6f70], R4 ;  /* 0x006f700401007387 */ /* 0x0003e40000100a00 */
[----:B-1----:R-:W-:-:S02]  /*c5440*/  IMAD.MOV.U32 R4, RZ, RZ, R230 ;  /* 0x000000ffff047224 */ /* 0x002fc400078e00e6 */
[----:B------:R-:W-:Y:S01]  /*c5450*/  IMAD.MOV.U32 R5, RZ, RZ, R234 ;  /* 0x000000ffff057224 */ /* 0x000fe200078e00ea */
[----:B------:R-:W3:Y:S04]  /*c5460*/  LDL.LU R230, [R1+0x725c] ;  /* 0x00725c0001e67983 */ /* 0x000ee80000300800 */
[----:B------:R-:W2:Y:S01]  /*c5470*/  LDL.LU R234, [R1+0x7258] ;  /* 0x0072580001ea7983 */ /* 0x000ea20000300800 */
[----:B------:R-:W-:-:S03]  /*c5480*/  IMAD.MOV.U32 R6, RZ, RZ, R235 ;  /* 0x000000ffff067224 */ /* 0x000fc600078e00eb */
[----:B------:R-:W2:Y:S01]  /*c5490*/  LDL.LU R235, [R1+0x7254] ;  /* 0x0072540001eb7983 */ /* 0x000ea20000300800 */
[----:B------:R-:W-:-:S03]  /*c54a0*/  IMAD.MOV.U32 R7, RZ, RZ, R231 ;  /* 0x000000ffff077224 */ /* 0x000fc600078e00e7 */
[----:B------:R-:W3:Y:S01]  /*c54b0*/  LDL.LU R231, [R1+0x7250] ;  /* 0x0072500001e77983 */ /* 0x000ee20000300800 */
[----:B----4-:R-:W-:Y:S01]  /*c54c0*/  HMMA.1688.F32.TF32 R184, R12, R238, R184 ;  /* 0x000000ee0cb8723c */ /* 0x010fe200000810b8 */
[----:B------:R-:W-:Y:S01]  /*c54d0*/  MOV R232, R56 ;  /* 0x0000003800e87202 */ /* 0x000fe20000000f00 */
[----:B------:R-:W-:-:S15]  /*c54e0*/  IMAD.MOV.U32 R233, RZ, RZ, R57 ;  /* 0x000000ffffe97224 */ /* 0x000fde00078e0039 */
[----:B------:R-:W-:-:S07]  /*c54f0*/  NOP ;  /* 0x0000000000007918 */ /* 0x000fce0000000000 */
[----:B------:R-:W-:Y:S02]  /*c5500*/  IMAD.MOV.U32 R145, RZ, RZ, R186 ;  /* 0x000000ffff917224 */ /* 0x000fe400078e00ba */
[----:B------:R-:W-:Y:S02]  /*c5510*/  IMAD.MOV.U32 R144, RZ, RZ, R187 ;  /* 0x000000ffff907224 */ /* 0x000fe400078e00bb */
[----:B------:R-:W4:Y:S04]  /*c5520*/  LDL.LU.64 R186, [R1+0x7248] ;  /* 0x0072480001ba7983 */ /* 0x000f280000300a00 */
[----:B------:R-:W-:Y:S04]  /*c5530*/  STL.64 [R1+0x6f68], R238 ;  /* 0x006f68ee01007387 */ /* 0x000fe80000100a00 */
[----:B------:R1:W-:Y:S01]  /*c5540*/  STL.64 [R1+0x6f60], R236 ;  /* 0x006f60ec01007387 */ /* 0x0003e20000100a00 */
[----:B--2---:R-:W-:-:S15]  /*c5550*/  HMMA.1688.F32.TF32 R188, R12, R234, R188 ;  /* 0x000000ea0cbc723c */ /* 0x004fde00000810bc */
[----:B------:R-:W-:-:S09]  /*c5560*/  NOP ;  /* 0x0000000000007918 */ /* 0x000fd20000000000 */
[----:B------:R-:W-:Y:S02]  /*c5570*/  IMAD.MOV.U32 R157, RZ, RZ, R188 ;  /* 0x000000ffff9d7224 */ /* 0x000fe400078e00bc */
[----:B------:R-:W-:Y:S01]  /*c5580*/  IMAD.MOV.U32 R156, RZ, RZ, R189 ;  /* 0x000000ffff9c7224 */ /* 0x000fe200078e00bd */
[----:B------:R-:W2:Y:S01]  /*c5590*/  LDL.LU R188, [R1+0x15b0] ;  /* 0x0015b00001bc7983 */ /* 0x000ea20000300800 */
[----:B------:R-:W-:-:S03]  /*c55a0*/  IMAD.MOV.U32 R153, RZ, RZ, R190 ;  /* 0x000000ffff997224 */ /* 0x000fc600078e00be */
[----:B------:R-:W2:Y:S01]  /*c55b0*/  LDL.LU R189, [R1+0x15b4] ;  /* 0x0015b40001bd7983 */ /* 0x000ea20000300800 */
[----:B------:R-:W-:-:S03]  /*c55c0*/  MOV R152, R191 ;  /* 0x000000bf00987202 */ /* 0x000fc60000000f00 */
[----:B------:R-:W2:Y:S04]  /*c55d0*/  LDL.LU R190, [R1+0x15b8] ;  /* 0x0015b80001be7983 */ /* 0x000ea80000300800 */
[----:B------:R-:W2:Y:S04]  /*c55e0*/  LDL.LU R191, [R1+0x15bc] ;  /* 0x0015bc0001bf7983 */ /* 0x000ea80000300800 */
[----:B------:R-:W-:Y:S04]  /*c55f0*/  STL.64 [R1+0x6f58], R234 ;  /* 0x006f58ea01007387 */ /* 0x000fe80000100a00 */
[----:B------:R3:W-:Y:S04]  /*c5600*/  STL.64 [R1+0x6f50], R232 ;  /* 0x006f50e801007387 */ /* 0x0007e80000100a00 */
[----:B-1----:R-:W5:Y:S01]  /*c5610*/  LDL.LU R236, [R1+0x15a0] ;  /* 0x0015a00001ec7983 */ /* 0x002f620000300800 */
[----:B---3--:R-:W-:Y:S07]  /*c5620*/  HMMA.1688.F32.TF32 R232, R12, R230, R240 ;  /* 0x000000e60ce8723c */ /* 0x008fee00000810f0 */
[----:B------:R-:W-:-:S02]  /*c5630*/  IMAD.MOV.U32 R242, RZ, RZ, R226 ;  /* 0x000000fffff27224 */ /* 0x000fc400078e00e2 */
[----:B------:R-:W-:-:S14]  /*c5640*/  IMAD.MOV.U32 R243, RZ, RZ, R227 ;  /* 0x000000fffff37224 */ /* 0x000fdc00078e00e3 */
[----:B------:R1:W-:Y:S04]  /*c5650*/  STL.64 [R1+0x2bf0], R232 ;  /* 0x002bf0e801007387 */ /* 0x0003e80000100a00 */
[----:B------:R3:W-:Y:S04]  /*c5660*/  STL.64 [R1+0x2bf8], R234 ;  /* 0x002bf8ea01007387 */ /* 0x0007e80000100a00 */
[----:B------:R-:W5:Y:S04]  /*c5670*/  LDL.LU R237, [R1+0x15a4] ;  /* 0x0015a40001ed7983 */ /* 0x000f680000300800 */
[----:B------:R-:W5:Y:S04]  /*c5680*/  LDL.LU R238, [R1+0x15a8] ;  /* 0x0015a80001ee7983 */ /* 0x000f680000300800 */
[----:B------:R-:W5:Y:S04]  /*c5690*/  LDL.LU R239, [R1+0x15ac] ;  /* 0x0015ac0001ef7983 */ /* 0x000f680000300800 */
[----:B------:R-:W4:Y:S04]  /*c56a0*/  LDL.LU R240, [R1+0x1590] ;  /* 0x0015900001f07983 */ /* 0x000f280000300800 */
[----:B------:R-:W4:Y:S04]  /*c56b0*/  LDL.LU R241, [R1+0x1594] ;  /* 0x0015940001f17983 */ /* 0x000f280000300800 */
[----:B------:R-:W2:Y:S04]  /*c56c0*/  LDL.LU R226, [R1+0x7244] ;  /* 0x0072440001e27983 */ /* 0x000ea80000300800 */
[----:B------:R-:W2:Y:S04]  /*c56d0*/  LDL.LU R227, [R1+0x7240] ;  /* 0x0072400001e37983 */ /* 0x000ea80000300800 */
[----:B------:R-:W-:Y:S04]  /*c56e0*/  STL.64 [R1+0x6f48], R230 ;  /* 0x006f48e601007387 */ /* 0x000fe80000100a00 */
[----:B------:R3:W-:Y:S01]  /*c56f0*/  STL.64 [R1+0x6f40], R228 ;  /* 0x006f40e401007387 */ /* 0x0007e20000100a00 */
[----:B-1----:R-:W-:-:S02]  /*c5700*/  IMAD.MOV.U32 R232, RZ, RZ, R219 ;  /* 0x000000ffffe87224 */ /* 0x002fc400078e00db */
[----:B------:R-:W-:Y:S02]  /*c5710*/  IMAD.MOV.U32 R233, RZ, RZ, R218 ;  /* 0x000000ffffe97224 */ /* 0x000fe400078e00da */
[----:B---3--:R-:W-:Y:S02]  /*c5720*/  IMAD.MOV.U32 R234, RZ, RZ, R215 ;  /* 0x000000ffffea7224 */ /* 0x008fe400078e00d7 */
[----:B------:R-:W-:Y:S01]  /*c5730*/  IMAD.MOV.U32 R235, RZ, RZ, R214 ;  /* 0x000000ffffeb7224 */ /* 0x000fe200078e00d6 */
[----:B------:R-:W3:Y:S04]  /*c5740*/  LDL.LU R228, [R1+0x1560] ;  /* 0x0015600001e47983 */ /* 0x000ee80000300800 */
[----:B------:R-:W3:Y:S04]  /*c5750*/  LDL.LU R229, [R1+0x1564] ;  /* 0x0015640001e57983 */ /* 0x000ee80000300800 */
[----:B------:R-:W3:Y:S04]  /*c5760*/  LDL.LU R230, [R1+0x1568] ;  /* 0x0015680001e67983 */ /* 0x000ee80000300800 */
[----:B------:R-:W3:Y:S04]  /*c5770*/  LDL.LU R231, [R1+0x156c] ;  /* 0x00156c0001e77983 */ /* 0x000ee80000300800 */
[----:B------:R-:W5:Y:S01]  /*c5780*/  LDL.LU R219, [R1+0x723c] ;  /* 0x00723c0001db7983 */ /* 0x000f620000300800 */
[----:B--2---:R-:W-:-:S15]  /*c5790*/  HMMA.1688.F32.TF32 R4, R12, R226, R4 ;  /* 0x000000e20c04723c */ /* 0x004fde0000081004 */
[----:B------:R-:W-:-:S08]  /*c57a0*/  NOP ;  /* 0x0000000000007918 */ /* 0x000fd00000000000 */
[----:B------:R1:W-:Y:S04]  /*c57b0*/  STL.64 [R1+0x2bd0], R4 ;  /* 0x002bd00401007387 */ /* 0x0003e80000100a00 */
[----:B------:R2:W-:Y:S04]  /*c57c0*/  STL.64 [R1+0x2bd8], R6 ;  /* 0x002bd80601007387 */ /* 0x0005e80000100a00 */
[----:B------:R-:W4:Y:S04]  /*c57d0*/  LDL.LU R218, [R1+0x7238] ;  /* 0x0072380001da7983 */ /* 0x000f280000300800 */
[----:B------:R-:W3:Y:S04]  /*c57e0*/  LDL.LU R215, [R1+0x7234] ;  /* 0x0072340001d77983 */ /* 0x000ee80000300800 */
[----:B------:R-:W3:Y:S01]  /*c57f0*/  LDL.LU R214, [R1+0x7230] ;  /* 0x0072300001d67983 */ /* 0x000ee20000300800 */
[----:B-1----:R-:W-:Y:S01]  /*c5800*/  MOV R4, R202 ;  /* 0x000000ca00047202 */ /* 0x002fe20000000f00 */
[----:B------:R-:W-:-:S02]  /*c5810*/  IMAD.MOV.U32 R5, RZ, RZ, R194 ;  /* 0x000000ffff057224 */ /* 0x000fc400078e00c2 */
[----:B------:R-:W3:Y:S04]  /*c5820*/  LDL.LU R202, [R1+0x722c] ;  /* 0x00722c0001ca7983 */ /* 0x000ee80000300800 */
[----:B------:R-:W3:Y:S01]  /*c5830*/  LDL.LU R194, [R1+0x7228] ;  /* 0x0072280001c27983 */ /* 0x000ee20000300800 */
[----:B--2---:R-:W-:Y:S02]  /*c5840*/  IMAD.MOV.U32 R6, RZ, RZ, R222 ;  /* 0x000000ffff067224 */ /* 0x004fe400078e00de */
[----:B------:R-:W-:Y:S01]  /*c5850*/  IMAD.MOV.U32 R7, RZ, RZ, R223 ;  /* 0x000000ffff077224 */ /* 0x000fe200078e00df */
[----:B------:R-:W2:Y:S04]  /*c5860*/  LDL.LU R222, [R1+0x7224] ;  /* 0x0072240001de7983 */ /* 0x000ea80000300800 */
[----:B------:R-:W2:Y:S01]  /*c5870*/  LDL.LU R223, [R1+0x7220] ;  /* 0x0072200001df7983 */ /* 0x000ea20000300800 */
[----:B------:R-:W-:-:S02]  /*c5880*/  IMAD.MOV.U32 R224, RZ, RZ, R16 ;  /* 0x000000ffffe07224 */ /* 0x000fc400078e0010 */
[----:B------:R-:W-:Y:S01]  /*c5890*/  IMAD.MOV.U32 R225, RZ, RZ, R17 ;  /* 0x000000ffffe17224 */ /* 0x000fe200078e0011 */
[----:B------:R5:W-:Y:S04]  /*c58a0*/  STL.64 [R1+0x6f38], R226 ;  /* 0x006f38e201007387 */ /* 0x000be80000100a00 */
[----:B------:R1:W-:Y:S01]  /*c58b0*/  STL.64 [R1+0x6f30], R224 ;  /* 0x006f30e001007387 */ /* 0x0003e20000100a00 */
[----:B-----5:R-:W-:-:S03]  /*c58c0*/  IMAD.MOV.U32 R227, RZ, RZ, R219 ;  /* 0x000000ffffe37224 */ /* 0x020fc600078e00db */
[----:B-1----:R-:W5:Y:S04]  /*c58d0*/  LDL.LU R224, [R1+0x1570] ;  /* 0x0015700001e07983 */ /* 0x002f680000300800 */
[----:B------:R-:W5:Y:S01]  /*c58e0*/  LDL.LU R225, [R1+0x1574] ;  /* 0x0015740001e17983 */ /* 0x000f620000300800 */
[----:B----4-:R-:W-:-:S03]  /*c58f0*/  IMAD.MOV.U32 R226, RZ, RZ, R218 ;  /* 0x000000ffffe27224 */ /* 0x010fc600078e00da */
[----:B------:R-:W4:Y:S04]  /*c5900*/  LDL.LU R218, [R1+0x721c] ;  /* 0x00721c0001da7983 */ /* 0x000f280000300800 */
[----:B------:R-:W4:Y:S01]  /*c5910*/  LDL.LU R219, [R1+0x7218] ;  /* 0x0072180001db7983 */ /* 0x000f220000300800 */
[----:B--2---:R-:W-:-:S15]  /*c5920*/  HMMA.1688.F32.TF32 R188, R12, R222, R188 ;  /* 0x000000de0cbc723c */ /* 0x004fde00000810bc */
[----:B------:R-:W-:-:S08]  /*c5930*/  NOP ;  /* 0x0000000000007918 */ /* 0x000fd00000000000 */
[----:B------:R-:W-:Y:S04]  /*c5940*/  STL.64 [R1+0x2bb0], R188 ;  /* 0x002bb0bc01007387 */ /* 0x000fe80000100a00 */
[----:B------:R1:W-:Y:S04]  /*c5950*/  STL.64 [R1+0x2bb8], R190 ;  /* 0x002bb8be01007387 */ /* 0x0003e80000100a00 */
[----:B-1----:R-:W2:Y:S04]  /*c5960*/  LDL.LU.64 R190, [R1+0x7210] ;  /* 0x0072100001be7983 */ /* 0x002ea80000300a00 */
[----:B------:R-:W-:Y:S04]  /*c5970*/  STL.64 [R1+0x6f88], R222 ;  /* 0x006f88de01007387 */ /* 0x000fe80000100a00 */
[----:B------:R3:W-:Y:S02]  /*c5980*/  STL.64 [R1+0x6f80], R220 ;  /* 0x006f80dc01007387 */ /* 0x0007e40000100a00 */
[----:B---3--:R-:W-:Y:S01]  /*c5990*/  IMAD.MOV.U32 R220, RZ, RZ, R194 ;  /* 0x000000ffffdc7224 */ /* 0x008fe200078e00c2 */
[----:B------:R-:W-:Y:S01]  /*c59a0*/  MOV R221, R202 ;  /* 0x000000ca00dd7202 */ /* 0x000fe20000000f00 */
[----:B------:R-:W3:Y:S04]  /*c59b0*/  LDL.LU R194, [R1+0x720c] ;  /* 0x00720c0001c27983 */ /* 0x000ee80000300800 */
[----:B------:R-:W2:Y:S01]  /*c59c0*/  LDL.LU R202, [R1+0x7208] ;  /* 0x0072080001ca7983 */ /* 0x000ea20000300800 */
[----:B------:R-:W-:-:S02]  /*c59d0*/  IMAD.MOV.U32 R222, RZ, RZ, R214 ;  /* 0x000000ffffde7224 */ /* 0x000fc400078e00d6 */
[----:B------:R-:W-:Y:S01]  /*c59e0*/  IMAD.MOV.U32 R223, RZ, RZ, R215 ;  /* 0x000000ffffdf7224 */ /* 0x000fe200078e00d7 */
[----:B------:R-:W5:Y:S04]  /*c59f0*/  LDL.LU R214, [R1+0x7204] ;  /* 0x0072040001d67983 */ /* 0x000f680000300800 */
[----:B------:R-:W5:Y:S01]  /*c5a00*/  LDL.LU R215, [R1+0x7200] ;  /* 0x0072000001d77983 */ /* 0x000f620000300800 */
[----:B----4-:R-:W-:-:S15]  /*c5a10*/  HMMA.1688.F32.TF32 R236, R12, R218, R236 ;  /* 0x000000da0cec723c */ /* 0x010fde00000810ec */
[----:B------:R-:W-:-:S08]  /*c5a20*/  NOP ;  /* 0x0000000000007918 */ /* 0x000fd00000000000 */
[----:B------:R1:W-:Y:S04]  /*c5a30*/  STL.64 [R1+0x2b90], R236 ;  /* 0x002b90ec01007387 */ /* 0x0003e80000100a00 */
[----:B------:R4:W-:Y:S01]  /*c5a40*/  STL.64 [R1+0x2b98], R238 ;  /* 0x002b98ee01007387 */ /* 0x0009e20000100a00 */
[----:B-1----:R-:W-:Y:S02]  /*c5a50*/  IMAD.MOV.U32 R236, RZ, RZ, R206 ;  /* 0x000000ffffec7224 */ /* 0x002fe400078e00ce */
[----:B------:R-:W-:Y:S01]  /*c5a60*/  IMAD.MOV.U32 R237, RZ, RZ, R207 ;  /* 0x000000ffffed7224 */ /* 0x000fe200078e00cf */
[----:B------:R-:W3:Y:S04]  /*c5a70*/  LDL.LU R206, [R1+0x71fc] ;  /* 0x0071fc0001ce7983 */ /* 0x000ee80000300800 */
[----:B------:R-:W3:Y:S01]  /*c5a80*/  LDL.LU R207, [R1+0x71f8] ;  /* 0x0071f80001cf7983 */ /* 0x000ee20000300800 */
[----:B----4-:R-:W-:-:S02]  /*c5a90*/  IMAD.MOV.U32 R238, RZ, RZ, R210 ;  /* 0x000000ffffee7224 */ /* 0x010fc400078e00d2 */
[----:B------:R-:W-:Y:S01]  /*c5aa0*/  IMAD.MOV.U32 R239, RZ, RZ, R211 ;  /* 0x000000ffffef7224 */ /* 0x000fe200078e00d3 */
[----:B------:R-:W4:Y:S04]  /*c5ab0*/  LDL.LU R210, [R1+0x71f4] ;  /* 0x0071f40001d27983 */ /* 0x000f280000300800 */
[----:B------:R-:W4:Y:S04]  /*c5ac0*/  LDL.LU R211, [R1+0x71f0] ;  /* 0x0071f00001d37983 */ /* 0x000f280000300800 */
[----:B------:R-:W-:Y:S04]  /*c5ad0*/  STL.64 [R1+0x6f98], R218 ;  /* 0x006f98da01007387 */ /* 0x000fe80000100a00 */
[----:B------:R5:W-:Y:S02]  /*c5ae0*/  STL.64 [R1+0x6f90], R216 ;  /* 0x006f90d801007387 */ /* 0x000be40000100a00 */
[----:B-----5:R-:W-:Y:S07]  /*c5af0*/  HMMA.1688.F32.TF32 R216, R12, R214, R240 ;  /* 0x000000d60cd8723c */ /* 0x020fee00000810f0 */
[----:B------:R-:W-:-:S02]  /*c5b00*/  MOV R240, R203 ;  /* 0x000000cb00f07202 */ /* 0x000fc40000000f00 */
[----:B------:R-:W2:Y:S01]  /*c5b10*/  LDL.LU R203, [R1+0x71ec] ;  /* 0x0071ec0001cb7983 */ /* 0x000ea20000300800 */
[----:B------:R-:W-:-:S13]  /*c5b20*/  IMAD.MOV.U32 R241, RZ, RZ, R195 ;  /* 0x000000fffff17224 */ /* 0x000fda00078e00c3 */
[----:B------:R-:W-:Y:S04]  /*c5b30*/  STL.64 [R1+0x2b70], R216 ;  /* 0x002b70d801007387 */ /* 0x000fe80000100a00 */
[----:B------:R3:W-:Y:S04]  /*c5b40*/  STL.64 [R1+0x2b78], R218 ;  /* 0x002b78da01007387 */ /* 0x0007e80000100a00 */
[----:B------:R-:W5:Y:S01]  /*c5b50*/  LDL.LU R195, [R1+0x71e8] ;  /* 0x0071e80001c37983 */ /* 0x000f620000300800 */
[----:B------:R-:W-:Y:S02]  /*c5b60*/  IMAD.MOV.U32 R242, RZ, RZ, R198 ;  /* 0x000000fffff27224 */ /* 0x000fe400078e00c6 */
[----:B------:R-:W-:Y:S01]  /*c5b70*/  IMAD.MOV.U32 R243, RZ, RZ, R199 ;  /* 0x000000fffff37224 */ /* 0x000fe200078e00c7 */
[----:B------:R-:W2:Y:S04]  /*c5b80*/  LDL.LU R198, [R1+0x71e4] ;  /* 0x0071e40001c67983 */ /* 0x000ea80000300800 */
[----:B------:R-:W2:Y:S04]  /*c5b90*/  LDL.LU R199, [R1+0x71e0] ;  /* 0x0071e00001c77983 */ /* 0x000ea80000300800 */
[----:B------:R-:W-:Y:S04]  /*c5ba0*/  STL.64 [R1+0x6fa8], R214 ;  /* 0x006fa8d601007387 */ /* 0x000fe80000100a00 */
[----:B------:R2:W-:Y:S01]  /*c5bb0*/  STL.64 [R1+0x6fa0], R212 ;  /* 0x006fa0d401007387 */ /* 0x0005e20000100a00 */
[----:B------:R-:W-:Y:S01]  /*c5bc0*/  MOV R132, R181 ;  /* 0x000000b500847202 */ /* 0x000fe20000000f00 */
[----:B------:R-:W-:-:S02]  /*c5bd0*/  IMAD.MOV.U32 R140, RZ, RZ, R177 ;  /* 0x000000ffff8c7224 */ /* 0x000fc400078e00b1 */
[----:B------:R-:W-:Y:S02]  /*c5be0*/  IMAD.MOV.U32 R133, RZ, RZ, R180 ;  /* 0x000000ffff857224 */ /* 0x000fe400078e00b4 */
[----:B------:R-:W-:Y:S01]  /*c5bf0*/  IMAD.MOV.U32 R141, RZ, RZ, R176 ;  /* 0x000000ffff8d7224 */ /* 0x000fe200078e00b0 */
[C---:B---3--:R-:W-:Y:S06]  /*c5c00*/  HMMA.1688.F32.TF32 R216, R12.reuse, R206, R224 ;  /* 0x000000ce0cd8723c */ /* 0x048fec00000810e0 */
[----:B----4-:R-:W-:-:S15]  /*c5c10*/  HMMA.1688.F32.TF32 R220, R12, R210, R220 ;  /* 0x000000d20cdc723c */ /* 0x010fde00000810dc */
[----:B------:R-:W-:-:S08]  /*c5c20*/  NOP ;  /* 0x0000000000007918 */ /* 0x000fd00000000000 */
[----:B------:R1:W-:Y:S04]  /*c5c30*/  STL.64 [R1+0x2b50], R220 ;  /* 0x002b50dc01007387 */ /* 0x0003e80000100a00 */
[----:B------:R3:W-:Y:S04]  /*c5c40*/  STL.64 [R1+0x2b58], R222 ;  /* 0x002b58de01007387 */ /* 0x0007e80000100a00 */
[----:B------:R-:W-:Y:S04]  /*c5c50*/  STL.64 [R1+0x2b30], R216 ;  /* 0x002b30d801007387 */ /* 0x000fe80000100a00 */
[----:B------:R-:W-:Y:S01]  /*c5c60*/  STL.64 [R1+0x2b38], R218 ;  /* 0x002b38da01007387 */ /* 0x000fe20000100a00 */
[----:B-----5:R-:W-:-:S15]  /*c5c70*/  HMMA.1688.F32.TF32 R4, R12, R194, R4 ;  /* 0x000000c20c04723c */ /* 0x020fde0000081004 */
[----:B------:R-:W-:-:S09]  /*c5c80*/  NOP ;  /* 0x0000000000007918 */ /* 0x000fd20000000000 */
[----:B------:R-:W-:Y:S02]  /*c5c90*/  IMAD.MOV.U32 R181, RZ, RZ, R4 ;  /* 0x000000ffffb57224 */ /* 0x000fe400078e0004 */
[----:B------:R-:W-:Y:S01]  /*c5ca0*/  IMAD.MOV.U32 R180, RZ, RZ, R5 ;  /* 0x000000ffffb47224 */ /* 0x000fe200078e0005 */
[----:B------:R-:W-:Y:S01]  /*c5cb0*/  MOV R177, R6 ;  /* 0x0000000600b17202 */ /* 0x000fe20000000f00 */
[----:B------:R-:W4:Y:S01]  /*c5cc0*/  LDL.LU R4, [R1+0x1510] ;  /* 0x0015100001047983 */ /* 0x000f220000300800 */
[----:B------:R-:W-:-:S03]  /*c5cd0*/  IMAD.MOV.U32 R176, RZ, RZ, R7 ;  /* 0x000000ffffb07224 */ /* 0x000fc600078e0007 */
[----:B------:R-:W4:Y:S01]  /*c5ce0*/  LDL.LU R5, [R1+0x1514] ;  /* 0x0015140001057983 */ /* 0x000f220000300800 */
[----:B------:R-:W-:Y:S02]  /*c5cf0*/  IMAD.MOV.U32 R6, RZ, RZ, R186 ;  /* 0x000000ffff067224 */ /* 0x000fe400078e00ba */
[----:B------:R-:W-:Y:S01]  /*c5d00*/  IMAD.MOV.U32 R7, RZ, RZ, R187 ;  /* 0x000000ffff077224 */ /* 0x000fe200078e00bb */
[----:B------:R-:W5:Y:S04]  /*c5d10*/  LDL.LU R186, [R1+0x71dc] ;  /* 0x0071dc0001ba7983 */ /* 0x000f680000300800 */
[----:B------:R-:W5:Y:S01]  /*c5d20*/  LDL.LU R187, [R1+0x71d8] ;  /* 0x0071d80001bb7983 */ /* 0x000f620000300800 */
[----:B--2---:R-:W-:Y:S01]  /*c5d30*/  HMMA.1688.F32.TF32 R212, R12, R202, R228 ;  /* 0x000000ca0cd4723c */ /* 0x004fe200000810e4 */
[----:B------:R-:W-:Y:S01]  /*c5d40*/  MOV R149, R184 ;  /* 0x000000b800957202 */ /* 0x000fe20000000f00 */
[----:B------:R-:W-:Y:S01]  /*c5d50*/  IMAD.MOV.U32 R148, RZ, RZ, R185 ;  /* 0x000000ffff947224 */ /* 0x000fe200078e00b9 */
[----:B-1----:R-:W2:Y:S04]  /*c5d60*/  LDL.LU R220, [R1+0x1500] ;  /* 0x0015000001dc7983 */ /* 0x002ea80000300800 */
[----:B------:R-:W2:Y:S04]  /*c5d70*/  LDL.LU R221, [R1+0x1504] ;  /* 0x0015040001dd7983 */ /* 0x000ea80000300800 */
[----:B---3--:R-:W2:Y:S04]  /*c5d80*/  LDL.LU R222, [R1+0x1508] ;  /* 0x0015080001de7983 */ /* 0x008ea80000300800 */
[----:B------:R-:W2:Y:S09]  /*c5d90*/  LDL.LU R223, [R1+0x150c] ;  /* 0x00150c0001df7983 */ /* 0x000eb20000300800 */
[----:B------:R-:W-:-:S02]  /*c5da0*/  IMAD.MOV.U32 R165, RZ, RZ, R212 ;  /* 0x000000ffffa57224 */ /* 0x000fc400078e00d4 */
[----:B------:R-:W-:Y:S02]  /*c5db0*/  IMAD.MOV.U32 R164, RZ, RZ, R213 ;  /* 0x000000ffffa47224 */ /* 0x000fe400078e00d5 */
[----:B------:R-:W-:Y:S01]  /*c5dc0*/  IMAD.MOV.U32 R161, RZ, RZ, R214 ;  /* 0x000000ffffa17224 */ /* 0x000fe200078e00d6 */
[----:B------:R-:W-:Y:S02]  /*c5dd0*/  MOV R160, R215 ;  /* 0x000000d700a07202 */ /* 0x000fe40000000f00 */
        /* <DEDUP_REMOVED lines=8> */
[----:B------:R-:W-:Y:S02]  /*c5e60*/  IMAD.MOV.U32 R189, RZ, RZ, R212 ;  /* 0x000000ffffbd7224 */ /* 0x000fe400078e00d4 */
[----:B------:R-:W-:Y:S02]  /*c5e70*/  IMAD.MOV.U32 R188, RZ, RZ, R213 ;  /* 0x000000ffffbc7224 */ /* 0x000fe400078e00d5 */
[----:B------:R-:W-:Y:S01]  /*c5e80*/  IMAD.MOV.U32 R185, RZ, RZ, R214 ;  /* 0x000000ffffb97224 */ /* 0x000fe200078e00d6 */
[----:B------:R-:W-:Y:S01]  /*c5e90*/  MOV R184, R215 ;  /* 0x000000d700b87202 */ /* 0x000fe20000000f00 */
[----:B------:R-:W-:Y:S02]  /*c5ea0*/  IMAD.MOV.U32 R232, RZ, RZ, R154 ;  /* 0x000000ffffe87224 */ /* 0x000fe400078e009a */
[----:B------:R-:W-:Y:S02]  /*c5eb0*/  IMAD.MOV.U32 R233, RZ, RZ, R182 ;  /* 0x000000ffffe97224 */ /* 0x000fe400078e00b6 */
[----:B------:R-:W-:Y:S01]  /*c5ec0*/  IMAD.MOV.U32 R234, RZ, RZ, R183 ;  /* 0x000000ffffea7224 */ /* 0x000fe200078e00b7 */
[----:B-----5:R-:W-:Y:S01]  /*c5ed0*/  HMMA.1688.F32.TF32 R212, R12, R186, R240 ;  /* 0x000000ba0cd4723c */ /* 0x020fe200000810f0 */
[----:B------:R-:W3:-:S15]  /*c5ee0*/  LDL.LU R240, [R1+0x14f0] ;  /* 0x0014f00001f07983 */ /* 0x000ede0000300800 */
[----:B------:R-:W-:-:S07]  /*c5ef0*/  NOP ;  /* 0x0000000000007918 */ /* 0x000fce0000000000 */
[----:B------:R-:W-:Y:S04]  /*c5f00*/  STL.64 [R1+0x2a90], R212 ;  /* 0x002a90d401007387 */ /* 0x000fe80000100a00 */
[----:B------:R-:W-:Y:S04]  /*c5f10*/  STL.64 [R1+0x2a98], R214 ;  /* 0x002a98d601007387 */ /* 0x000fe80000100a00 */
        /* <DEDUP_REMOVED lines=13> */
[----:B------:R-:W4:Y:S01]  /*c5ff0*/  LDL.LU R183, [R1+0x71cc] ;  /* 0x0071cc0001b77983 */ /* 0x000f220000300800 */
[----:B------:R-:W-:-:S02]  /*c6000*/  IMAD.MOV.U32 R235, RZ, RZ, R155 ;  /* 0x000000ffffeb7224 */ /* 0x000fc400078e009b */
[----:B------:R-:W-:Y:S01]  /*c6010*/  IMAD.MOV.U32 R236, RZ, RZ, R158 ;  /* 0x000000ffffec7224 */ /* 0x000fe200078e009e */
[----:B------:R-:W5:Y:S04]  /*c6020*/  LDL.LU R155, [R1+0x71c8] ;  /* 0x0071c800019b7983 */ /* 0x000f680000300800 */
[----:B------:R-:W5:Y:S01]  /*c6030*/  LDL.LU R158, [R1+0x71c4] ;  /* 0x0071c400019e7983 */ /* 0x000f620000300800 */
[----:B------:R-:W-:Y:S01]  /*c6040*/  IMAD.MOV.U32 R237, RZ, RZ, R166 ;  /* 0x000000ffffed7224 */ /* 0x000fe200078e00a6 */
[----:B------:R-:W-:Y:S02]  /*c6050*/  MOV R238, R178 ;  /* 0x000000b200ee7202 */ /* 0x000fe40000000f00 */
[----:B------:R-:W5:Y:S04]  /*c6060*/  LDL.LU R166, [R1+0x71c0] ;  /* 0x0071c00001a67983 */ /* 0x000f680000300800 */
[----:B------:R-:W2:Y:S01]  /*c6070*/  LDL.LU R178, [R1+0x71bc] ;  /* 0x0071bc0001b27983 */ /* 0x000ea20000300800 */
[----:B------:R-:W-:-:S03]  /*c6080*/  IMAD.MOV.U32 R239, RZ, RZ, R179 ;  /* 0x000000ffffef7224 */ /* 0x000fc600078e00b3 */
[----:B------:R-:W2:Y:S01]  /*c6090*/  LDL.LU R179, [R1+0x71b8] ;  /* 0x0071b80001b37983 */ /* 0x000ea20000300800 */
[----:B----4-:R-:W-:-:S15]  /*c60a0*/  HMMA.1688.F32.TF32 R4, R12, R182, R4 ;  /* 0x000000b60c04723c */ /* 0x010fde0000081004 */
[----:B------:R-:W-:-:S08]  /*c60b0*/  NOP ;  /* 0x0000000000007918 */ /* 0x000fd00000000000 */
[----:B------:R1:W-:Y:S01]  /*c60c0*/  STL.64 [R1+0x2a78], R6 ;  /* 0x002a780601007387 */ /* 0x0003e20000100a00 */
[----:B------:R-:W-:Y:S02]  /*c60d0*/  IMAD.MOV.U32 R80, RZ, RZ, R4 ;  /* 0x000000ffff507224 */ /* 0x000fe400078e0004 */
[----:B------:R-:W-:Y:S02]  /*c60e0*/  IMAD.MOV.U32 R81, RZ, RZ, R5 ;  /* 0x000000ffff517224 */ /* 0x000fe400078e0005 */
[----:B------:R-:W-:Y:S02]  /*c60f0*/  IMAD.MOV.U32 R4, RZ, RZ, R170 ;  /* 0x000000ffff047224 */ /* 0x000fe400078e00aa */
[----:B------:R-:W-:Y:S01]  /*c6100*/  IMAD.MOV.U32 R5, RZ, RZ, R174 ;  /* 0x000000ffff057224 */ /* 0x000fe200078e00ae */
[----:B------:R-:W5:Y:S04]  /*c6110*/  LDL.LU R170, [R1+0x71b4] ;  /* 0x0071b40001aa7983 */ /* 0x000f680000300800 */
[----:B------:R-:W3:Y:S01]  /*c6120*/  LDL.LU R174, [R1+0x71b0] ;  /* 0x0071b00001ae7983 */ /* 0x000ee20000300800 */
[----:B-1----:R-:W-:-:S03]  /*c6130*/  IMAD.MOV.U32 R6, RZ, RZ, R175 ;  /* 0x000000ffff067224 */ /* 0x002fc600078e00af */
[----:B------:R-:W3:Y:S01]  /*c6140*/  LDL.LU R175, [R1+0x71ac] ;  /* 0x0071ac0001af7983 */ /* 0x000ee20000300800 */
[----:B--2---:R-:W-:Y:S01]  /*c6150*/  HMMA.1688.F32.TF32 R212, R12, R178, R220 ;  /* 0x000000b20cd4723c */ /* 0x004fe200000810dc */
[----:B------:R-:W-:Y:S02]  /*c6160*/  MOV R7, R171 ;  /* 0x000000ab00077202 */ /* 0x000fe40000000f00 */
[----:B------:R-:W5:Y:S04]  /*c6170*/  LDL.LU R171, [R1+0x71a8] ;  /* 0x0071a80001ab7983 */ /* 0x000f680000300800 */
[----:B------:R-:W-:Y:S04]  /*c6180*/  STL [R1+0x6660], R81 ;  /* 0x0066605101007387 */ /* 0x000fe80000100800 */
[----:B------:R-:W-:-:S12]  /*c6190*/  STL [R1+0x665c], R80 ;  /* 0x00665c5001007387 */ /* 0x000fd80000100800 */
[----:B------:R3:W-:Y:S01]  /*c61a0*/  STL.64 [R1+0x2a58], R214 ;  /* 0x002a58d601007387 */ /* 0x0007e20000100a00 */
[----:B------:R-:W-:Y:S02]  /*c61b0*/  IMAD.MOV.U32 R84, RZ, RZ, R212 ;  /* 0x000000ffff547224 */ /* 0x000fe400078e00d4 */
[----:B------:R-:W-:-:S05]  /*c61c0*/  IMAD.MOV.U32 R85, RZ, RZ, R213 ;  /* 0x000000ffff557224 */ /* 0x000fca00078e00d5 */
[----:B------:R-:W-:Y:S04]  /*c61d0*/  STL [R1+0x6658], R85 ;  /* 0x0066585501007387 */ /* 0x000fe80000100800 */
[----:B------:R-:W-:Y:S01]  /*c61e0*/  STL [R1+0x6654], R84 ;  /* 0x0066545401007387 */ /* 0x000fe20000100800 */
[----:B---3--:R-:W-:Y:S07]  /*c61f0*/  HMMA.1688.F32.TF32 R212, R12, R174, R240 ;  /* 0x000000ae0cd4723c */ /* 0x008fee00000810f0 */
[----:B------:R-:W-:-:S15]  /*c6200*/  IMAD.MOV.U32 R240, RZ, RZ, R167 ;  /* 0x000000fffff07224 */ /* 0x000fde00078e00a7 */
[----:B------:R-:W-:-:S01]  /*c6210*/  NOP ;  /* 0x0000000000007918 */ /* 0x000fc20000000000 */
[----:B------:R5:W-:Y:S04]  /*c6220*/  STL.64 [R1+0x2a38], R214 ;  /* 0x002a38d601007387 */ /* 0x000be80000100a00 */
[----:B------:R-:W2:Y:S01]  /*c6230*/  LDL.LU R167, [R1+0x71a4] ;  /* 0x0071a40001a77983 */ /* 0x000ea20000300800 */
[----:B------:R-:W-:Y:S01]  /*c6240*/  IMAD.MOV.U32 R241, RZ, RZ, R162 ;  /* 0x000000fffff17224 */ /* 0x000fe200078e00a2 */
[----:B------:R-:W-:Y:S02]  /*c6250*/  MOV R242, R163 ;  /* 0x000000a300f27202 */ /* 0x000fe40000000f00 */
[----:B------:R-:W3:Y:S04]  /*c6260*/  LDL.LU R162, [R1+0x71a0] ;  /* 0x0071a00001a27983 */ /* 0x000ee80000300800 */
[----:B------:R-:W3:Y:S01]  /*c6270*/  LDL.LU R163, [R1+0x719c] ;  /* 0x00719c0001a37983 */ /* 0x000ee20000300800 */
[----:B------:R-:W-:-:S03]  /*c6280*/  IMAD.MOV.U32 R243, RZ, RZ, R159 ;  /* 0x000000fffff37224 */ /* 0x000fc600078e009f */
[----:B------:R-:W4:Y:S01]  /*c6290*/  LDL.LU R159, [R1+0x7198] ;  /* 0x00719800019f7983 */ /* 0x000f220000300800 */
[----:B------:R-:W-:Y:S02]  /*c62a0*/  IMAD.MOV.U32 R88, RZ, RZ, R212 ;  /* 0x000000ffff587224 */ /* 0x000fe400078e00d4 */
[----:B------:R-:W-:Y:S02]  /*c62b0*/  IMAD.MOV.U32 R89, RZ, RZ, R213 ;  /* 0x000000ffff597224 */ /* 0x000fe400078e00d5 */
[----:B-----5:R-:W-:-:S15]  /*c62c0*/  HMMA.1688.F32.TF32 R212, R12, R170, R224 ;  /* 0x000000aa0cd4723c */ /* 0x020fde00000810e0 */
[----:B------:R-:W-:-:S08]  /*c62d0*/  NOP ;  /* 0x0000000000007918 */ /* 0x000fd00000000000 */
[----:B------:R2:W-:Y:S01]  /*c62e0*/  STL.64 [R1+0x2a18], R214 ;  /* 0x002a18d601007387 */ /* 0x0005e20000100a00 */
[----:B------:R-:W-:Y:S02]  /*c62f0*/  IMAD.MOV.U32 R92, RZ, RZ, R212 ;  /* 0x000000ffff5c7224 */ /* 0x000fe400078e00d4 */
[----:B------:R-:W-:Y:S01]  /*c6300*/  IMAD.MOV.U32 R93, RZ, RZ, R213 ;  /* 0x000000ffff5d7224 */ /* 0x000fe200078e00d5 */
[----:B------:R-:W-:Y:S01]  /*c6310*/  HMMA.1688.F32.TF32 R4, R12, R154, R4 ;  /* 0x0000009a0c04723c */ /* 0x000fe20000081004 */
[----:B------:R-:W-:Y:S01]  /*c6320*/  MOV R221, R150 ;  /* 0x0000009600dd7202 */ /* 0x000fe20000000f00 */
[----:B------:R-:W-:-:S04]  /*c6330*/  IMAD.MOV.U32 R222, RZ, RZ, R151 ;  /* 0x000000ffffde7224 */ /* 0x000fc800078e0097 */
[----:B--2---:R-:W-:-:S15]  /*c6340*/  HMMA.1688.F32.TF32 R212, R12, R166, R228 ;  /* 0x000000a60cd4723c */ /* 0x004fde00000810e4 */
[----:B------:R-:W-:-:S08]  /*c6350*/  NOP ;  /* 0x0000000000007918 */ /* 0x000fd00000000000 */
[----:B------:R3:W-:Y:S01]  /*c6360*/  STL.64 [R1+0x29f8], R214 ;  /* 0x0029f8d601007387 */ /* 0x0007e20000100a00 */
[----:B------:R-:W-:Y:S02]  /*c6370*/  IMAD.MOV.U32 R96, RZ, RZ, R212 ;  /* 0x000000ffff607224 */ /* 0x000fe400078e00d4 */
[----:B------:R-:W-:Y:S02]  /*c6380*/  IMAD.MOV.U32 R97, RZ, RZ, R213 ;  /* 0x000000ffff617224 */ /* 0x000fe400078e00d5 */
[----:B---3--:R-:W-:-:S15]  /*c6390*/  HMMA.1688.F32.TF32 R212, R12, R162, R232 ;  /* 0x000000a20cd4723c */ /* 0x008fde00000810e8 */
[----:B------:R-:W-:-:S08]  /*c63a0*/  NOP ;  /* 0x0000000000007918 */ /* 0x000fd00000000000 */
[----:B------:R4:W-:Y:S01]  /*c63b0*/  STL.64 [R1+0x28d8], R214 ;  /* 0x0028d8d601007387 */ /* 0x0009e20000100a00 */
[----:B------:R-:W-:Y:S01]  /*c63c0*/  IMAD.MOV.U32 R100, RZ, RZ, R212 ;  /* 0x000000ffff647224 */ /* 0x000fe200078e00d4 */
[----:B------:R-:W-:Y:S02]  /*c63d0*/  MOV R101, R213 ;  /* 0x000000d500657202 */ /* 0x000fe40000000f00 */
[----:B----4-:R-:W-:Y:S01]  /*c63e0*/  HMMA.1688.F32.TF32 R212, R12, R158, R236 ;  /* 0x0000009e0cd4723c */ /* 0x010fe200000810ec */
[----:B------:R-:W2:Y:S04]  /*c63f0*/  LDL.LU R236, [R1+0x1800] ;  /* 0x0018000001ec7983 */ /* 0x000ea80000300800 */
[----:B------:R-:W2:Y:S04]  /*c6400*/  LDL.LU R237, [R1+0x1804] ;  /* 0x0018040001ed7983 */ /* 0x000ea80000300800 */
[----:B------:R-:W2:Y:S04]  /*c6410*/  LDL.LU R238, [R1+0x1808] ;  /* 0x0018080001ee7983 */ /* 0x000ea80000300800 */
[----:B------:R-:W2:Y:S04]  /*c6420*/  LDL.LU R239, [R1+0x180c] ;  /* 0x00180c0001ef7983 */ /* 0x000ea80000300800 */
[----:B------:R1:W-:Y:S04]  /*c6430*/  STL.64 [R1+0x2868], R6 ;  /* 0x0028680601007387 */ /* 0x0003e80000100a00 */
[----:B------:R-:W3:Y:S04]  /*c6440*/  LDL.LU R220, [R1+0x17f0] ;  /* 0x0017f00001dc7983 */ /* 0x000ee80000300800 */
[----:B------:R-:W4:Y:S04]  /*c6450*/  LDL.LU R150, [R1+0x7194] ;  /* 0x0071940001967983 */ /* 0x000f280000300800 */
[----:B------:R-:W4:Y:S01]  /*c6460*/  LDL.LU R151, [R1+0x7190] ;  /* 0x0071900001977983 */ /* 0x000f220000300800 */
[----:B------:R-:W-:-:S03]  /*c6470*/  IMAD.MOV.U32 R108, RZ, RZ, R4 ;  /* 0x000000ffff6c7224 */ /* 0x000fc600078e0004 */
[----:B------:R-:W3:Y:S01]  /*c6480*/  LDL.LU R223, [R1+0x17fc] ;  /* 0x0017fc0001df7983 */ /* 0x000ee20000300800 */
[----:B------:R-:W-:-:S03]  /*c6490*/  IMAD.MOV.U32 R109, RZ, RZ, R5 ;  /* 0x000000ffff6d7224 */ /* 0x000fc600078e0005 */
[----:B------:R-:W5:Y:S04]  /*c64a0*/  LDL.LU R4, [R1+0x17e0] ;  /* 0x0017e00001047983 */ /* 0x000f680000300800 */
[----:B------:R-:W5:Y:S04]  /*c64b0*/  LDL.LU R5, [R1+0x17e4] ;  /* 0x0017e40001057983 */ /* 0x000f680000300800 */
[----:B-1----:R-:W5:Y:S04]  /*c64c0*/  LDL.LU R6, [R1+0x17e8] ;  /* 0x0017e80001067983 */ /* 0x002f680000300800 */
[----:B------:R-:W5:Y:S01]  /*c64d0*/  LDL.LU R7, [R1+0x17ec] ;  /* 0x0017ec0001077983 */ /* 0x000f620000300800 */
[----:B------:R-:W-:-:S02]  /*c64e0*/  IMAD.MOV.U32 R104, RZ, RZ, R212 ;  /* 0x000000ffff687224 */ /* 0x000fc400078e00d4 */
[----:B------:R-:W-:Y:S02]  /*c64f0*/  IMAD.MOV.U32 R105, RZ, RZ, R213 ;  /* 0x000000ffff697224 */ /* 0x000fe400078e00d5 */
[----:B------:R-:W-:Y:S02]  /*c6500*/  IMAD.MOV.U32 R85, RZ, RZ, R214 ;  /* 0x000000ffff557224 */ /* 0x000fe400078e00d6 */
[----:B------:R-:W-:Y:S02]  /*c6510*/  IMAD.MOV.U32 R84, RZ, RZ, R215 ;  /* 0x000000ffff547224 */ /* 0x000fe400078e00d7 */
[----:B------:R-:W-:Y:S02]  /*c6520*/  IMAD.MOV.U32 R235, RZ, RZ, R146 ;  /* 0x000000ffffeb7224 */ /* 0x000fe400078e0092 */
[----:B------:R-:W-:Y:S01]  /*c6530*/  IMAD.MOV.U32 R228, RZ, RZ, R147 ;  /* 0x000000ffffe47224 */ /* 0x000fe200078e0093 */
[----:B----4-:R-:W-:-:S15]  /*c6540*/  HMMA.1688.F32.TF32 R212, R12, R150, R240 ;  /* 0x000000960cd4723c */ /* 0x010fde00000810f0 */
[----:B------:R-:W-:-:S08]  /*c6550*/  NOP ;  /* 0x0000000000007918 */ /* 0x000fd00000000000 */
        /* <DEDUP_REMOVED lines=9> */
[----:B------:R-:W2:Y:S01]  /*c65f0*/  LDL.LU R147, [R1+0x7188] ;  /* 0x0071880001937983 */ /* 0x000ea20000300800 */
[----:B------:R-:W-:-:S02]  /*c6600*/  IMAD.MOV.U32 R229, RZ, RZ, R138 ;  /* 0x000000ffffe57224 */ /* 0x000fc400078e008a */
[----:B------:R-:W-:Y:S02]  /*c6610*/  IMAD.MOV.U32 R112, RZ, RZ, R212 ;  /* 0x000000ffff707224 */ /* 0x000fe400078e00d4 */
[----:B------:R-:W-:Y:S01]  /*c6620*/  IMAD.MOV.U32 R113, RZ, RZ, R213 ;  /* 0x000000ffff717224 */ /* 0x000fe200078e00d5 */
[----:B------:R-:W5:Y:S01]  /*c6630*/  LDL.LU R138, [R1+0x7184] ;  /* 0x00718400018a7983 */ /* 0x000f620000300800 */
[----:B------:R-:W-:-:S03]  /*c6640*/  MOV R230, R142 ;  /* 0x0000008e00e67202 */ /* 0x000fc60000000f00 */
[----:B------:R-:W3:Y:S01]  /*c6650*/  LDL.LU R142, [R1+0x7180] ;  /* 0x00718000018e7983 */ /* 0x000ee20000300800 */
[----:B------:R-:W-:-:S03]  /*c6660*/  IMAD.MOV.U32 R231, RZ, RZ, R143 ;  /* 0x000000ffffe77224 */ /* 0x000fc600078e008f */
[----:B------:R-:W3:Y:S01]  /*c6670*/  LDL.LU R143, [R1+0x717c] ;  /* 0x00717c00018f7983 */ /* 0x000ee20000300800 */
[----:B--2---:R-:W-:Y:S07]  /*c6680*/  HMMA.1688.F32.TF32 R212, R12, R146, R236 ;  /* 0x000000920cd4723c */ /* 0x004fee00000810ec */
[----:B------:R-:W-:Y:S02]  /*c6690*/  IMAD.MOV.U32 R236, RZ, RZ, R139 ;  /* 0x000000ffffec7224 */ /* 0x000fe400078e008b */
[----:B------:R-:W5:-:S15]  /*c66a0*/  LDL.LU R139, [R1+0x7178] ;  /* 0x00717800018b7983 */ /* 0x000f5e0000300800 */
[----:B------:R-:W-:Y:S02]  /*c66b0*/  IMAD.MOV.U32 R116, RZ, RZ, R212 ;  /* 0x000000ffff747224 */ /* 0x000fe400078e00d4 */
[----:B------:R-:W-:Y:S02]  /*c66c0*/  IMAD.MOV.U32 R117, RZ, RZ, R213 ;  /* 0x000000ffff757224 */ /* 0x000fe400078e00d5 */
[----:B------:R-:W-:Y:S02]  /*c66d0*/  IMAD.MOV.U32 R81, RZ, RZ, R214 ;  /* 0x000000ffff517224 */ /* 0x000fe400078e00d6 */
[----:B------:R-:W-:Y:S02]  /*c66e0*/  IMAD.MOV.U32 R80, RZ, RZ, R215 ;  /* 0x000000ffff507224 */ /* 0x000fe400078e00d7 */
[----:B---3--:R-:W-:Y:S01]  /*c66f0*/  HMMA.1688.F32.TF32 R212, R12, R142, R220 ;  /* 0x0000008e0cd4723c */ /* 0x008fe200000810dc */
[----:B------:R-:W-:Y:S01]  /*c6700*/  MOV R237, R23 ;  /* 0x0000001700ed7202 */ /* 0x000fe20000000f00 */
[----:B------:R-:W-:Y:S01]  /*c6710*/  IMAD.MOV.U32 R238, RZ, RZ, R134 ;  /* 0x000000ffffee7224 */ /* 0x000fe200078e0086 */
[----:B------:R-:W2:Y:S04]  /*c6720*/  LDL.LU R23, [R1+0x7174] ;  /* 0x0071740001177983 */ /* 0x000ea80000300800 */
[----:B------:R-:W4:Y:S01]  /*c6730*/  LDL.LU R134, [R1+0x7170] ;  /* 0x0071700001867983 */ /* 0x000f220000300800 */
[----:B------:R-:W-:-:S03]  /*c6740*/  IMAD.MOV.U32 R239, RZ, RZ, R135 ;  /* 0x000000ffffef7224 */ /* 0x000fc600078e0087 */
[----:B------:R-:W4:-:S12]  /*c6750*/  LDL.LU R135, [R1+0x716c] ;  /* 0x00716c0001877983 */ /* 0x000f180000300800 */
[----:B------:R-:W-:Y:S01]  /*c6760*/  STL.64 [R1+0x27d8], R214 ;  /* 0x0027d8d601007387 */ /* 0x000fe20000100a00 */
[----:B-----5:R-:W-:-:S15]  /*c6770*/  HMMA.1688.F32.TF32 R4, R12, R138, R4 ;  /* 0x0000008a0c04723c */ /* 0x020fde0000081004 */
[----:B------:R-:W-:-:S08]  /*c6780*/  NOP ;  /* 0x0000000000007918 */ /* 0x000fd00000000000 */
[----:B------:R1:W-:Y:S04]  /*c6790*/  STL.64 [R1+0x27b0], R4 ;  /* 0x0027b00401007387 */ /* 0x0003e80000100a00 */
[----:B------:R3:W-:Y:S01]  /*c67a0*/  STL [R1+0x27b8], R6 ;  /* 0x0027b80601007387 */ /* 0x0007e20000100800 */
[----:B-1----:R-:W-:Y:S01]  /*c67b0*/  IMAD.MOV.U32 R4, RZ, RZ, R10 ;  /* 0x000000ffff047224 */ /* 0x002fe200078e000a */
[----:B------:R-:W-:Y:S02]  /*c67c0*/  MOV R5, R130 ;  /* 0x0000008200057202 */ /* 0x000fe40000000f00 */
[----:B------:R-:W5:Y:S04]  /*c67d0*/  LDL.LU R10, [R1+0x7168] ;  /* 0x00716800010a7983 */ /* 0x000f680000300800 */
[----:B------:R-:W2:Y:S01]  /*c67e0*/  LDL.LU R130, [R1+0x7164] ;  /* 0x0071640001827983 */ /* 0x000ea20000300800 */
[----:B---3--:R-:W-:-:S03]  /*c67f0*/  IMAD.MOV.U32 R6, RZ, RZ, R131 ;  /* 0x000000ffff067224 */ /* 0x008fc600078e0083 */
[----:B------:R-:W2:Y:S01]  /*c6800*/  LDL.LU R131, [R1+0x7160] ;  /* 0x0071600001837983 */ /* 0x000ea20000300800 */
[----:B------:R-:W-:Y:S02]  /*c6810*/  IMAD.MOV.U32 R77, RZ, RZ, R7 ;  /* 0x000000ffff4d7224 */ /* 0x000fe400078e0007 */
[----:B------:R-:W-:Y:S02]  /*c6820*/  IMAD.MOV.U32 R7, RZ, RZ, R11 ;  /* 0x000000ffff077224 */ /* 0x000fe400078e000b */
[----:B------:R-:W5:Y:S01]  /*c6830*/  LDL.LU R11, [R1+0x715c] ;  /* 0x00715c00010b7983 */ /* 0x000f620000300800 */
[----:B------:R-:W-:Y:S02]  /*c6840*/  IMAD.MOV.U32 R120, RZ, RZ, R212 ;  /* 0x000000ffff787224 */ /* 0x000fe400078e00d4 */
[----:B------:R-:W-:Y:S01]  /*c6850*/  IMAD.MOV.U32 R121, RZ, RZ, R213 ;  /* 0x000000ffff797224 */ /* 0x000fe200078e00d5 */
[----:B------:R-:W-:Y:S01]  /*c6860*/  STL.64 [R1+0x6f28], R138 ;  /* 0x006f288a01007387 */ /* 0x000fe20000100a00 */
[C---:B----4-:R-:W-:Y:S03]  /*c6870*/  HMMA.1688.F32.TF32 R212, R12.reuse, R134, R224 ;  /* 0x000000860cd4723c */ /* 0x050fe600000810e0 */
[----:B------:R2:W-:Y:S03]  /*c6880*/  STL.64 [R1+0x6f20], R136 ;  /* 0x006f208801007387 */ /* 0x0005e60000100a00 */
[----:B------:R-:W-:Y:S01]  /*c6890*/  HMMA.1688.F32.TF32 R4, R12, R126, R4 ;  /* 0x0000007e0c04723c */ /* 0x000fe20000081004 */
[----:B------:R-:W-:Y:S04]  /*c68a0*/  STL.64 [R1+0x6f18], R134 ;  /* 0x006f188601007387 */ /* 0x000fe80000100a00 */
[----:B------:R1:W-:-:S13]  /*c68b0*/  STL.64 [R1+0x6f10], R132 ;  /* 0x006f108401007387 */ /* 0x0003da0000100a00 */
[----:B------:R-:W-:Y:S02]  /*c68c0*/  IMAD.MOV.U32 R9, RZ, RZ, R214 ;  /* 0x000000ffff097224 */ /* 0x000fe400078e00d6 */
[----:B------:R-:W-:Y:S02]  /*c68d0*/  IMAD.MOV.U32 R8, RZ, RZ, R215 ;  /* 0x000000ffff087224 */ /* 0x000fe400078e00d7 */
[----:B------:R-:W-:Y:S02]  /*c68e0*/  IMAD.MOV.U32 R17, RZ, RZ, R212 ;  /* 0x000000ffff117224 */ /* 0x000fe400078e00d4 */
[----:B------:R-:W-:Y:S02]  /*c68f0*/  IMAD.MOV.U32 R16, RZ, RZ, R213 ;  /* 0x000000ffff107224 */ /* 0x000fe400078e00d5 */
[----:B------:R-:W-:Y:S02]  /*c6900*/  IMAD.MOV.U32 R49, RZ, RZ, R4 ;  /* 0x000000ffff317224 */ /* 0x000fe400078e0004 */
[----:B------:R-:W-:-:S02]  /*c6910*/  IMAD.MOV.U32 R48, RZ, RZ, R5 ;  /* 0x000000ffff307224 */ /* 0x000fc400078e0005 */
[----:B------:R-:W-:Y:S01]  /*c6920*/  IMAD.MOV.U32 R4, RZ, RZ, R107 ;  /* 0x000000ffff047224 */ /* 0x000fe200078e006b */
[----:B------:R-:W-:Y:S01]  /*c6930*/  MOV R45, R6 ;  /* 0x00000006002d7202 */ /* 0x000fe20000000f00 */
[----:B------:R-:W-:Y:S02]  /*c6940*/  IMAD.MOV.U32 R5, RZ, RZ, R106 ;  /* 0x000000ffff057224 */ /* 0x000fe400078e006a */
[----:B------:R-:W-:Y:S02]  /*c6950*/  IMAD.MOV.U32 R44, RZ, RZ, R7 ;  /* 0x000000ffff2c7224 */ /* 0x000fe400078e0007 */
[----:B------:R-:W-:Y:S02]  /*c6960*/  IMAD.MOV.U32 R6, RZ, RZ, R103 ;  /* 0x000000ffff067224 */ /* 0x000fe400078e0067 */
[----:B------:R-:W-:Y:S01]  /*c6970*/  IMAD.MOV.U32 R7, RZ, RZ, R102 ;  /* 0x000000ffff077224 */ /* 0x000fe200078e0066 */
[----:B--2---:R-:W-:Y:S06]  /*c6980*/  HMMA.1688.F32.TF32 R136, R12, R130, R228 ;  /* 0x000000820c88723c */ /* 0x004fec00000810e4 */
[----:B------:R-:W-:Y:S04]  /*c6990*/  STL.64 [R1+0x6f08], R130 ;  /* 0x006f088201007387 */ /* 0x000fe80000100a00 */
[----:B------:R2:W-:Y:S04]  /*c69a0*/  STL.64 [R1+0x6f00], R128 ;  /* 0x006f008001007387 */ /* 0x0005e80000100a00 */
[----:B-----5:R-:W-:Y:S04]  /*c69b0*/  STL.64 [R1+0x6ef8], R10 ;  /* 0x006ef80a01007387 */ /* 0x020fe80000100a00 */
[----:B------:R3:W-:Y:S04]  /*c69c0*/  STL.64 [R1+0x6ef0], R8 ;  /* 0x006ef00801007387 */ /* 0x0007e80000100a00 */
[----:B------:R-:W-:Y:S02]  /*c69d0*/  STL.64 [R1+0x6ee8], R22 ;  /* 0x006ee81601007387 */ /* 0x000fe40000100a00 */
[----:B------:R-:W-:-:S02]  /*c69e0*/  IMAD.MOV.U32 R21, RZ, RZ, R138 ;  /* 0x000000ffff157224 */ /* 0x000fc400078e008a */
[----:B------:R-:W-:-:S05]  /*c69f0*/  IMAD.MOV.U32 R20, RZ, RZ, R139 ;  /* 0x000000ffff147224 */ /* 0x000fca00078e008b */
[----:B------:R-:W-:Y:S04]  /*c6a00*/  STL.64 [R1+0x6ee0], R20 ;  /* 0x006ee01401007387 */ /* 0x000fe80000100a00 */
        /* <DEDUP_REMOVED lines=9> */
[----:B------:R-:W3:Y:S04]  /*c6aa0*/  LDL.LU R106, [R1+0x7154] ;  /* 0x00715400016a7983 */ /* 0x000ee80000300800 */
[----:B------:R-:W4:Y:S04]  /*c6ab0*/  LDL.LU R103, [R1+0x7150] ;  /* 0x0071500001677983 */ /* 0x000f280000300800 */
[----:B------:R-:W4:Y:S04]  /*c6ac0*/  LDL.LU R102, [R1+0x714c] ;  /* 0x00714c0001667983 */ /* 0x000f280000300800 */
[----:B------:R-:W4:Y:S04]  /*c6ad0*/  LDL.LU R220, [R1+0x1760] ;  /* 0x0017600001dc7983 */ /* 0x000f280000300800 */
[----:B------:R-:W4:Y:S01]  /*c6ae0*/  LDL.LU R221, [R1+0x1764] ;  /* 0x0017640001dd7983 */ /* 0x000f220000300800 */
[----:B-1----:R-:W-:Y:S03]  /*c6af0*/  HMMA.1688.F32.TF32 R132, R12, R10, R232 ;  /* 0x0000000a0c84723c */ /* 0x002fe600000810e8 */
[----:B------:R-:W4:Y:S04]  /*c6b00*/  LDL.LU R222, [R1+0x1768] ;  /* 0x0017680001de7983 */ /* 0x000f280000300800 */
[----:B------:R-:W4:Y:S01]  /*c6b10*/  LDL.LU R223, [R1+0x176c] ;  /* 0x00176c0001df7983 */ /* 0x000f220000300800 */
[----:B------:R-:W-:Y:S01]  /*c6b20*/  IMAD.MOV.U32 R232, RZ, RZ, R94 ;  /* 0x000000ffffe87224 */ /* 0x000fe200078e005e */
[----:B------:R-:W-:-:S02]  /*c6b30*/  MOV R233, R95 ;  /* 0x0000005f00e97202 */ /* 0x000fc40000000f00 */
[----:B------:R-:W4:Y:S04]  /*c6b40*/  LDL.LU R94, [R1+0x7148] ;  /* 0x00714800015e7983 */ /* 0x000f280000300800 */
[----:B------:R-:W4:Y:S01]  /*c6b50*/  LDL.LU R95, [R1+0x7144] ;  /* 0x00714400015f7983 */ /* 0x000f220000300800 */
[----:B------:R-:W-:Y:S02]  /*c6b60*/  IMAD.MOV.U32 R234, RZ, RZ, R98 ;  /* 0x000000ffffea7224 */ /* 0x000fe400078e0062 */
[----:B------:R-:W-:Y:S01]  /*c6b70*/  IMAD.MOV.U32 R235, RZ, RZ, R99 ;  /* 0x000000ffffeb7224 */ /* 0x000fe200078e0063 */
[----:B------:R-:W4:Y:S04]  /*c6b80*/  LDL.LU R98, [R1+0x7140] ;  /* 0x0071400001627983 */ /* 0x000f280000300800 */
[----:B------:R-:W4:Y:S01]  /*c6b90*/  LDL.LU R99, [R1+0x713c] ;  /* 0x00713c0001637983 */ /* 0x000f220000300800 */
[----:B------:R-:W-:Y:S01]  /*c6ba0*/  MOV R228, R110 ;  /* 0x0000006e00e47202 */ /* 0x000fe20000000f00 */
[----:B------:R-:W-:-:S02]  /*c6bb0*/  IMAD.MOV.U32 R229, RZ, RZ, R111 ;  /* 0x000000ffffe57224 */ /* 0x000fc400078e006f */
[----:B------:R-:W-:Y:S02]  /*c6bc0*/  IMAD.MOV.U32 R230, RZ, RZ, R122 ;  /* 0x000000ffffe67224 */ /* 0x000fe400078e007a */
[----:B------:R-:W-:Y:S01]  /*c6bd0*/  IMAD.MOV.U32 R231, RZ, RZ, R123 ;  /* 0x000000ffffe77224 */ /* 0x000fe200078e007b */
[----:B--2---:R-:W-:Y:S07]  /*c6be0*/  HMMA.1688.F32.TF32 R128, R12, R22, R236 ;  /* 0x000000160c80723c */ /* 0x004fee00000810ec */
[----:B------:R-:W-:-:S02]  /*c6bf0*/  IMAD.MOV.U32 R236, RZ, RZ, R114 ;  /* 0x000000ffffec7224 */ /* 0x000fc400078e0072 */
[----:B------:R-:W-:Y:S02]  /*c6c00*/  IMAD.MOV.U32 R237, RZ, RZ, R118 ;  /* 0x000000ffffed7224 */ /* 0x000fe400078e0076 */
[----:B------:R-:W-:Y:S01]  /*c6c10*/  IMAD.MOV.U32 R238, RZ, RZ, R119 ;  /* 0x000000ffffee7224 */ /* 0x000fe200078e0077 */
[----:B------:R-:W-:Y:S01]  /*c6c20*/  MOV R239, R115 ;  /* 0x0000007300ef7202 */ /* 0x000fe20000000f00 */
[----:B-----5:R-:W-:Y:S02]  /*c6c30*/  IMAD.MOV.U32 R227, RZ, RZ, R107 ;  /* 0x000000ffffe37224 */ /* 0x020fe400078e006b */
[----:B---3--:R-:W-:Y:S02]  /*c6c40*/  IMAD.MOV.U32 R226, RZ, RZ, R106 ;  /* 0x000000ffffe27224 */ /* 0x008fe400078e006a */
[----:B----4-:R-:W-:Y:S02]  /*c6c50*/  IMAD.MOV.U32 R225, RZ, RZ, R103 ;  /* 0x000000ffffe17224 */ /* 0x010fe400078e0067 */
[----:B------:R-:W-:-:S02]  /*c6c60*/  IMAD.MOV.U32 R224, RZ, RZ, R102 ;  /* 0x000000ffffe07224 */ /* 0x000fc400078e0066 */
        /* <DEDUP_REMOVED lines=9> */
[----:B------:R-:W3:Y:S04]  /*c6d00*/  LDL.LU R118, [R1+0x7114] ;  /* 0x0071140001767983 */ /* 0x000ee80000300800 */
[----:B------:R-:W3:Y:S04]  /*c6d10*/  LDL.LU R119, [R1+0x7110] ;  /* 0x0071100001777983 */ /* 0x000ee80000300800 */
[----:B------:R-:W2:Y:S01]  /*c6d20*/  LDL.LU R115, [R1+0x710c] ;  /* 0x00710c0001737983 */ /* 0x000ea20000300800 */
[----:B------:R-:W-:-:S02]  /*c6d30*/  LOP3.LUT R124, R252, 0x40, RZ, 0x3c, !PT ;  /* 0x00000040fc7c7812 */ /* 0x000fc400078e3cff */
[----:B------:R-:W-:Y:S01]  /*c6d40*/  LOP3.LUT R125, R252, 0x60, RZ, 0x3c, !PT ;  /* 0x00000060fc7d7812 */ /* 0x000fe200078e3cff */
[----:B------:R-:W-:Y:S01]  /*c6d50*/  STL.64 [R1+0x6ed8], R126 ;  /* 0x006ed87e01007387 */ /* 0x000fe20000100a00 */
[----:B------:R-:W-:Y:S02]  /*c6d60*/  IMAD.MOV.U32 R33, RZ, RZ, R132 ;  /* 0x000000ffff217224 */ /* 0x000fe400078e0084 */
[----:B------:R-:W-:Y:S02]  /*c6d70*/  IMAD.MOV.U32 R32, RZ, RZ, R133 ;  /* 0x000000ffff207224 */ /* 0x000fe400078e0085 */
[----:B------:R-:W-:Y:S01]  /*c6d80*/  IMAD.MOV.U32 R29, RZ, RZ, R134 ;  /* 0x000000ffff1d7224 */ /* 0x000fe200078e0086 */
[----:B------:R-:W-:Y:S01]  /*c6d90*/  STL.64 [R1+0x6ed0], R124 ;  /* 0x006ed07c01007387 */ /* 0x000fe20000100a00 */
[----:B------:R-:W-:Y:S02]  /*c6da0*/  IMAD.MOV.U32 R132, RZ, RZ, R47 ;  /* 0x000000ffff847224 */ /* 0x000fe400078e002f */
[----:B------:R-:W-:Y:S01]  /*c6db0*/  IMAD.MOV.U32 R133, RZ, RZ, R46 ;  /* 0x000000ffff857224 */ /* 0x000fe200078e002e */
[----:B------:R-:W-:-:S02]  /*c6dc0*/  MOV R28, R135 ;  /* 0x00000087001c7202 */ /* 0x000fc40000000f00 */
[----:B------:R-:W-:Y:S01]  /*c6dd0*/  MOV R134, R43 ;  /* 0x0000002b00867202 */ /* 0x000fe20000000f00 */
        /* <DEDUP_REMOVED lines=9> */
[----:B------:R-:W-:Y:S04]  /*c6e70*/  LDS R240, [R124+UR10+0x45000] ;  /* 0x0450000a7cf07984 */ /* 0x000fe80008000800 */
[----:B------:R-:W-:Y:S04]  /*c6e80*/  LDS R242, [R124+UR10+0x45800] ;  /* 0x0458000a7cf27984 */ /* 0x000fe80008000800 */
[----:B------:R-:W-:Y:S04]  /*c6e90*/  LDS R241, [R125+UR10+0x45000] ;  /* 0x0450000a7df17984 */ /* 0x000fe80008000800 */
[----:B------:R-:W1:Y:S01]  /*c6ea0*/  LDS R243, [R125+UR10+0x45800] ;  /* 0x0458000a7df37984 */ /* 0x000e620008000800 */
[----:B-----5:R-:W-:-:S15]  /*c6eb0*/  HMMA.1688.F32.TF32 R8, R12, R122, R212 ;  /* 0x0000007a0c08723c */ /* 0x020fde00000810d4 */
[----:B------:R-:W-:-:S09]  /*c6ec0*/  NOP ;  /* 0x0000000000007918 */ /* 0x000fd20000000000 */
[----:B------:R-:W-:Y:S02]  /*c6ed0*/  IMAD.MOV.U32 R57, RZ, RZ, R8 ;  /* 0x000000ffff397224 */ /* 0x000fe400078e0008 */
[----:B------:R-:W-:Y:S02]  /*c6ee0*/  IMAD.MOV.U32 R56, RZ, RZ, R9 ;  /* 0x000000ffff387224 */ /* 0x000fe400078e0009 */
[----:B------:R-:W-:Y:S02]  /*c6ef0*/  IMAD.MOV.U32 R53, RZ, RZ, R10 ;  /* 0x000000ffff357224 */ /* 0x000fe400078e000a */
[----:B------:R-:W-:Y:S02]  /*c6f00*/  IMAD.MOV.U32 R52, RZ, RZ, R11 ;  /* 0x000000ffff347224 */ /* 0x000fe400078e000b */
[----:B---3--:R-:W-:-:S15]  /*c6f10*/  HMMA.1688.F32.TF32 R8, R12, R118, R216 ;  /* 0x000000760c08723c */ /* 0x008fde00000810d8 */
[----:B------:R-:W-:-:S09]  /*c6f20*/  NOP ;  /* 0x0000000000007918 */ /* 0x000fd20000000000 */
[----:B------:R-:W-:Y:S02]  /*c6f30*/  IMAD.MOV.U32 R68, RZ, RZ, R8 ;  /* 0x000000ffff447224 */ /* 0x000fe400078e0008 */
[----:B------:R-:W-:Y:S01]  /*c6f40*/  IMAD.MOV.U32 R65, RZ, RZ, R9 ;  /* 0x000000ffff417224 */ /* 0x000fe200078e0009 */
[----:B------:R-:W-:Y:S01]  /*c6f50*/  MOV R64, R10 ;  /* 0x0000000a00407202 */ /* 0x000fe20000000f00 */
[----:B------:R-:W-:Y:S02]  /*c6f60*/  IMAD.MOV.U32 R60, RZ, RZ, R11 ;  /* 0x000000ffff3c7224 */ /* 0x000fe400078e000b */
[----:B--2---:R-:W-:Y:S01]  /*c6f70*/  HMMA.1688.F32.TF32 R8, R12, R114, R220 ;  /* 0x000000720c08723c */ /* 0x004fe200000810dc */
[----:B------:R-:W-:Y:S04]  /*c6f80*/  STL.64 [R1+0x6ec8], R122 ;  /* 0x006ec87a01007387 */ /* 0x000fe80000100a00 */
[----:B------:R-:W-:Y:S04]  /*c6f90*/  STL.64 [R1+0x6ec0], R120 ;  /* 0x006ec07801007387 */ /* 0x000fe80000100a00 */
[----:B------:R-:W-:Y:S04]  /*c6fa0*/  STL.64 [R1+0x6eb8], R118 ;  /* 0x006eb87601007387 */ /* 0x000fe80000100a00 */
[----:B------:R-:W-:Y:S11]  /*c6fb0*/  STL.64 [R1+0x6eb0], R116 ;  /* 0x006eb07401007387 */ /* 0x000ff60000100a00 */
[----:B------:R-:W-:-:S02]  /*c6fc0*/  IMAD.MOV.U32 R76, RZ, RZ, R8 ;  /* 0x000000ffff4c7224 */ /* 0x000fc400078e0008 */
[----:B------:R-:W-:Y:S02]  /*c6fd0*/  IMAD.MOV.U32 R73, RZ, RZ, R9 ;  /* 0x000000ffff497224 */ /* 0x000fe400078e0009 */
[----:B------:R-:W-:Y:S02]  /*c6fe0*/  IMAD.MOV.U32 R72, RZ, RZ, R10 ;  /* 0x000000ffff487224 */ /* 0x000fe400078e000a */
[----:B------:R-:W-:Y:S02]  /*c6ff0*/  IMAD.MOV.U32 R69, RZ, RZ, R11 ;  /* 0x000000ffff457224 */ /* 0x000fe400078e000b */
[C---:B----4-:R-:W-:Y:S01]  /*c7000*/  HMMA.1688.F32.TF32 R8, R12.reuse, R110, R224 ;  /* 0x0000006e0c08723c */ /* 0x050fe200000810e0 */
[----:B------:R-:W-:Y:S04]  /*c7010*/  STL.64 [R1+0x6ea8], R114 ;  /* 0x006ea87201007387 */ /* 0x000fe80000100a00 */
[----:B------:R-:W-:Y:S04]  /*c7020*/  STL.64 [R1+0x6ea0], R112 ;  /* 0x006ea07001007387 */ /* 0x000fe80000100a00 */
[----:B------:R-:W-:Y:S04]  /*c7030*/  STL.64 [R1+0x6e98], R110 ;  /* 0x006e986e01007387 */ /* 0x000fe80000100a00 */
[----:B------:R-:W-:Y:S10]  /*c7040*/  STL.64 [R1+0x6e90], R108 ;  /* 0x006e906c01007387 */ /* 0x000ff40000100a00 */
[----:B------:R-:W-:Y:S04]  /*c7050*/  STL.64 [R1+0x2bc0], R8 ;  /* 0x002bc00801007387 */ /* 0x000fe80000100a00 */
[----:B------:R2:W-:Y:S02]  /*c7060*/  STL.64 [R1+0x2bc8], R10 ;  /* 0x002bc80a01007387 */ /* 0x0005e40000100a00 */
[----:B--2---:R-:W-:Y:S06]  /*c7070*/  HMMA.1688.F32.TF32 R8, R12, R106, R228 ;  /* 0x0000006a0c08723c */ /* 0x004fec00000810e4 */
        /* <DEDUP_REMOVED lines=14> */
[----:B--2---:R-:W-:Y:S01]  /*c7160*/  HMMA.1688.F32.TF32 R8, R12, R94, R4 ;  /* 0x0000005e0c08723c */ /* 0x004fe20000081004 */
[----:B------:R-:W-:Y:S02]  /*c7170*/  IMAD.MOV.U32 R228, RZ, RZ, R55 ;  /* 0x000000ffffe47224 */ /* 0x000fe400078e0037 */
[----:B------:R-:W-:-:S04]  /*c7180*/  IMAD.MOV.U32 R229, RZ, RZ, R54 ;  /* 0x000000ffffe57224 */ /* 0x000fc800078e0036 */
[----:B------:R-:W-:Y:S02]  /*c7190*/  IMAD.MOV.U32 R6, RZ, RZ, R59 ;  /* 0x000000ffff067224 */ /* 0x000fe400078e003b */
[----:B------:R-:W2:Y:S01]  /*c71a0*/  LDL.LU R59, [R1+0x7108] ;  /* 0x00710800013b7983 */ /* 0x000ea20000300800 */
[----:B------:R-:W-:Y:S01]  /*c71b0*/  MOV R7, R58 ;  /* 0x0000003a00077202 */ /* 0x000fe20000000f00 */
[----:B------:R-:W-:Y:S02]  /*c71c0*/  IMAD.MOV.U32 R230, RZ, RZ, R35 ;  /* 0x000000ffffe67224 */ /* 0x000fe400078e0023 */
[----:B------:R-:W-:Y:S02]  /*c71d0*/  IMAD.MOV.U32 R231, RZ, RZ, R34 ;  /* 0x000000ffffe77224 */ /* 0x000fe400078e0022 */
[----:B------:R-:W-:Y:S02]  /*c71e0*/  IMAD.MOV.U32 R220, RZ, RZ, R79 ;  /* 0x000000ffffdc7224 */ /* 0x000fe400078e004f */
[----:B------:R-:W-:-:S02]  /*c71f0*/  IMAD.MOV.U32 R221, RZ, RZ, R78 ;  /* 0x000000ffffdd7224 */ /* 0x000fc400078e004e */
[----:B------:R-:W-:-:S04]  /*c7200*/  IMAD.MOV.U32 R222, RZ, RZ, R30 ;  /* 0x000000ffffde7224 */ /* 0x000fc800078e001e */
[----:B------:R3:W-:Y:S04]  /*c7210*/  STL.64 [R1+0x2b40], R8 ;  /* 0x002b400801007387 */ /* 0x0007e80000100a00 */
[----:B------:R4:W-:Y:S04]  /*c7220*/  STL.64 [R1+0x2b48], R10 ;  /* 0x002b480a01007387 */ /* 0x0009e80000100a00 */
[----:B------:R-:W5:Y:S04]  /*c7230*/  LDL.LU R58, [R1+0x7104] ;  /* 0x00710400013a7983 */ /* 0x000f680000300800 */
[----:B------:R-:W2:Y:S04]  /*c7240*/  LDL.LU R55, [R1+0x7100] ;  /* 0x0071000001377983 */ /* 0x000ea80000300800 */
[----:B------:R-:W5:Y:S04]  /*c7250*/  LDL.LU R54, [R1+0x70fc] ;  /* 0x0070fc0001367983 */ /* 0x000f680000300800 */
[----:B------:R-:W2:Y:S04]  /*c7260*/  LDL.LU R35, [R1+0x70f8] ;  /* 0x0070f80001237983 */ /* 0x000ea80000300800 */
[----:B------:R-:W5:Y:S04]  /*c7270*/  LDL.LU R34, [R1+0x70f4] ;  /* 0x0070f40001227983 */ /* 0x000f680000300800 */
[----:B------:R-:W5:Y:S04]  /*c7280*/  LDL.LU R79, [R1+0x70f0] ;  /* 0x0070f000014f7983 */ /* 0x000f680000300800 */
[----:B------:R-:W5:Y:S04]  /*c7290*/  LDL.LU R78, [R1+0x70ec] ;  /* 0x0070ec00014e7983 */ /* 0x000f680000300800 */
[----:B------:R-:W5:Y:S01]  /*c72a0*/  LDL.LU R30, [R1+0x70e8] ;  /* 0x0070e800011e7983 */ /* 0x000f620000300800 */
[----:B------:R-:W-:-:S02]  /*c72b0*/  IMAD.MOV.U32 R223, RZ, RZ, R31 ;  /* 0x000000ffffdf7224 */ /* 0x000fc400078e001f */
[----:B------:R-:W-:Y:S01]  /*c72c0*/  IMAD.MOV.U32 R212, RZ, RZ, R83 ;  /* 0x000000ffffd47224 */ /* 0x000fe200078e0053 */
[----:B------:R-:W5:Y:S04]  /*c72d0*/  LDL.LU R31, [R1+0x70e4] ;  /* 0x0070e400011f7983 */ /* 0x000f680000300800 */
[----:B------:R-:W5:Y:S01]  /*c72e0*/  LDL.LU R83, [R1+0x70e0] ;  /* 0x0070e00001537983 */ /* 0x000f620000300800 */
[----:B------:R-:W-:Y:S02]  /*c72f0*/  IMAD.MOV.U32 R213, RZ, RZ, R82 ;  /* 0x000000ffffd57224 */ /* 0x000fe400078e0052 */
[----:B------:R-:W-:Y:S01]  /*c7300*/  IMAD.MOV.U32 R214, RZ, RZ, R51 ;  /* 0x000000ffffd67224 */ /* 0x000fe200078e0033 */
        /* <DEDUP_REMOVED lines=14> */
[----:B------:R-:W-:-:S03]  /*c73f0*/  MOV R9, R27 ;  /* 0x0000001b00097202 */ /* 0x000fc60000000f00 */
[----:B------:R-:W3:Y:S01]  /*c7400*/  LDL.LU R27, [R1+0x70ac] ;  /* 0x0070ac00011b7983 */ /* 0x000ee20000300800 */
[----:B----4-:R-:W-:-:S03]  /*c7410*/  IMAD.MOV.U32 R10, RZ, RZ, R74 ;  /* 0x000000ffff0a7224 */ /* 0x010fc600078e004a */
[----:B------:R-:W4:Y:S01]  /*c7420*/  LDL.LU R74, [R1+0x70a8] ;  /* 0x0070a800014a7983 */ /* 0x000f220000300800 */
[----:B------:R-:W-:-:S03]  /*c7430*/  IMAD.MOV.U32 R11, RZ, RZ, R75 ;  /* 0x000000ffff0b7224 */ /* 0x000fc600078e004b */
[----:B------:R-:W4:Y:S01]  /*c7440*/  LDL.LU R75, [R1+0x70a4] ;  /* 0x0070a400014b7983 */ /* 0x000f220000300800 */
[----:B--2---:R-:W-:Y:S02]  /*c7450*/  IMAD.MOV.U32 R127, RZ, RZ, R35 ;  /* 0x000000ffff7f7224 */ /* 0x004fe400078e0023 */
[----:B-----5:R-:W-:Y:S02]  /*c7460*/  IMAD.MOV.U32 R126, RZ, RZ, R34 ;  /* 0x000000ffff7e7224 */ /* 0x020fe400078e0022 */
[----:B------:R-:W-:Y:S02]  /*c7470*/  IMAD.MOV.U32 R125, RZ, RZ, R79 ;  /* 0x000000ffff7d7224 */ /* 0x000fe400078e004f */
[----:B------:R-:W-:Y:S02]  /*c7480*/  IMAD.MOV.U32 R124, RZ, RZ, R78 ;  /* 0x000000ffff7c7224 */ /* 0x000fe400078e004e */
[----:B------:R-:W2:Y:S04]  /*c7490*/  LDL.LU R78, [R1+0x70a0] ;  /* 0x0070a000014e7983 */ /* 0x000ea80000300800 */
[----:B------:R-:W5:Y:S04]  /*c74a0*/  LDL.LU R79, [R1+0x709c] ;  /* 0x00709c00014f7983 */ /* 0x000f680000300800 */
[----:B------:R-:W5:Y:S04]  /*c74b0*/  LDL.LU R34, [R1+0x7098] ;  /* 0x0070980001227983 */ /* 0x000f680000300800 */
[----:B------:R-:W5:Y:S01]  /*c74c0*/  LDL.LU R35, [R1+0x7094] ;  /* 0x0070940001237983 */ /* 0x000f620000300800 */
[----:B------:R-:W-:Y:S01]  /*c74d0*/  IMAD.MOV.U32 R121, RZ, RZ, R83 ;  /* 0x000000ffff797224 */ /* 0x000fe200078e0053 */
[----:B------:R-:W-:Y:S01]  /*c74e0*/  MOV R120, R82 ;  /* 0x0000005200787202 */ /* 0x000fe20000000f00 */
[----:B------:R-:W-:Y:S01]  /*c74f0*/  IMAD.MOV.U32 R122, RZ, RZ, R31 ;  /* 0x000000ffff7a7224 */ /* 0x000fe200078e001f */
[----:B------:R-:W5:Y:S04]  /*c7500*/  LDL.LU R82, [R1+0x7090] ;  /* 0x0070900001527983 */ /* 0x000f680000300800 */
[----:B------:R-:W5:Y:S04]  /*c7510*/  LDL.LU R83, [R1+0x708c] ;  /* 0x00708c0001537983 */ /* 0x000f680000300800 */
[----:B------:R-:W5:Y:S01]  /*c7520*/  LDL.LU R31, [R1+0x7088] ;  /* 0x00708800011f7983 */ /* 0x000f620000300800 */
[----:B------:R-:W-:-:S03]  /*c7530*/  IMAD.MOV.U32 R123, RZ, RZ, R30 ;  /* 0x000000ffff7b7224 */ /* 0x000fc600078e001e */
[----:B------:R-:W5:Y:S01]  /*c7540*/  LDL.LU R30, [R1+0x7084] ;  /* 0x00708400011e7983 */ /* 0x000f620000300800 */
[----:B---3--:R-:W-:Y:S02]  /*c7550*/  IMAD.MOV.U32 R109, RZ, RZ, R26 ;  /* 0x000000ffff6d7224 */ /* 0x008fe400078e001a */
[----:B------:R-:W-:Y:S02]  /*c7560*/  IMAD.MOV.U32 R108, RZ, RZ, R27 ;  /* 0x000000ffff6c7224 */ /* 0x000fe400078e001b */
[----:B------:R-:W3:Y:S04]  /*c7570*/  LDL.LU R27, [R1+0x7080] ;  /* 0x00708000011b7983 */ /* 0x000ee80000300800 */
[----:B------:R-:W3:Y:S01]  /*c7580*/  LDL.LU R26, [R1+0x707c] ;  /* 0x00707c00011a7983 */ /* 0x000ee20000300800 */
[----:B------:R-:W-:Y:S01]  /*c7590*/  IMAD.MOV.U32 R110, RZ, RZ, R87 ;  /* 0x000000ffff6e7224 */ /* 0x000fe200078e0057 */
[----:B------:R-:W-:-:S02]  /*c75a0*/  MOV R111, R86 ;  /* 0x00000056006f7202 */ /* 0x000fc40000000f00 */
[----:B------:R-:W3:Y:S04]  /*c75b0*/  LDL.LU R87, [R1+0x7078] ;  /* 0x0070780001577983 */ /* 0x000ee80000300800 */
[----:B------:R-:W3:Y:S01]  /*c75c0*/  LDL.LU R86, [R1+0x7074] ;  /* 0x0070740001567983 */ /* 0x000ee20000300800 */
[----:B----4-:R-:W-:Y:S02]  /*c75d0*/  IMAD.MOV.U32 R106, RZ, RZ, R75 ;  /* 0x000000ffff6a7224 */ /* 0x010fe400078e004b */
[----:B------:R-:W-:Y:S02]  /*c75e0*/  IMAD.MOV.U32 R107, RZ, RZ, R74 ;  /* 0x000000ffff6b7224 */ /* 0x000fe400078e004a */
[----:B--2---:R-:W-:Y:S02]  /*c75f0*/  IMAD.MOV.U32 R105, RZ, RZ, R78 ;  /* 0x000000ffff697224 */ /* 0x004fe400078e004e */
[----:B-----5:R-:W-:-:S02]  /*c7600*/  IMAD.MOV.U32 R104, RZ, RZ, R79 ;  /* 0x000000ffff687224 */ /* 0x020fc400078e004f */
[----:B------:R-:W2:Y:S04]  /*c7610*/  LDL.LU R79, [R1+0x7070] ;  /* 0x00707000014f7983 */ /* 0x000ea80000300800 */
[----:B------:R-:W4:Y:S04]  /*c7620*/  LDL.LU R78, [R1+0x706c] ;  /* 0x00706c00014e7983 */ /* 0x000f280000300800 */
        /* <DEDUP_REMOVED lines=8> */
[----:B------:R-:W2:Y:S04]  /*c76b0*/  LDL.LU R35, [R1+0x7058] ;  /* 0x0070580001237983 */ /* 0x000ea80000300800 */
[----:B------:R-:W4:Y:S01]  /*c76c0*/  LDL.LU R34, [R1+0x7054] ;  /* 0x0070540001227983 */ /* 0x000f220000300800 */
[----:B------:R-:W-:-:S02]  /*c76d0*/  IMAD.MOV.U32 R98, RZ, RZ, R30 ;  /* 0x000000ffff627224 */ /* 0x000fc400078e001e */
[----:B------:R-:W-:Y:S02]  /*c76e0*/  IMAD.MOV.U32 R99, RZ, RZ, R31 ;  /* 0x000000ffff637224 */ /* 0x000fe400078e001f */
[----:B---3--:R-:W-:Y:S02]  /*c76f0*/  IMAD.MOV.U32 R97, RZ, RZ, R27 ;  /* 0x000000ffff617224 */ /* 0x008fe400078e001b */
[----:B------:R-:W-:Y:S02]  /*c7700*/  IMAD.MOV.U32 R96, RZ, RZ, R26 ;  /* 0x000000ffff607224 */ /* 0x000fe400078e001a */
[----:B------:R-:W3:Y:S04]  /*c7710*/  LDL.LU R26, [R1+0x7050] ;  /* 0x00705000011a7983 */ /* 0x000ee80000300800 */
[----:B------:R-:W5:Y:S04]  /*c7720*/  LDL.LU R27, [R1+0x704c] ;  /* 0x00704c00011b7983 */ /* 0x000f680000300800 */
[----:B------:R-:W5:Y:S04]  /*c7730*/  LDL.LU R30, [R1+0x7048] ;  /* 0x00704800011e7983 */ /* 0x000f680000300800 */
[----:B------:R-:W5:Y:S01]  /*c7740*/  LDL.LU R31, [R1+0x7044] ;  /* 0x00704400011f7983 */ /* 0x000f620000300800 */
[----:B------:R-:W-:-:S02]  /*c7750*/  IMAD.MOV.U32 R227, RZ, RZ, R246 ;  /* 0x000000ffffe37224 */ /* 0x000fc400078e00f6 */
[----:B------:R-:W-:Y:S01]  /*c7760*/  IMAD.MOV.U32 R218, RZ, RZ, R245 ;  /* 0x000000ffffda7224 */ /* 0x000fe200078e00f5 */
[----:B------:R-:W5:Y:S01]  /*c7770*/  LDL.LU R244, [R1+0x1700] ;  /* 0x0017000001f47983 */ /* 0x000f620000300800 */
[----:B------:R-:W-:-:S03]  /*c7780*/  MOV R226, R247 ;  /* 0x000000f700e27202 */ /* 0x000fc60000000f00 */
[----:B------:R-:W5:Y:S01]  /*c7790*/  LDL.LU R245, [R1+0x1704] ;  /* 0x0017040001f57983 */ /* 0x000f620000300800 */
[----:B------:R-:W-:Y:S02]  /*c77a0*/  IMAD.MOV.U32 R235, RZ, RZ, R248 ;  /* 0x000000ffffeb7224 */ /* 0x000fe400078e00f8 */
[----:B------:R-:W-:Y:S02]  /*c77b0*/  IMAD.MOV.U32 R234, RZ, RZ, R249 ;  /* 0x000000ffffea7224 */ /* 0x000fe400078e00f9 */
[----:B------:R-:W-:Y:S02]  /*c77c0*/  IMAD.MOV.U32 R112, RZ, RZ, R38 ;  /* 0x000000ffff707224 */ /* 0x000fe400078e0026 */
[----:B------:R-:W-:Y:S01]  /*c77d0*/  IMAD.MOV.U32 R113, RZ, RZ, R39 ;  /* 0x000000ffff717224 */ /* 0x000fe200078e0027 */
[----:B------:R-:W-:Y:S01]  /*c77e0*/  MOV R114, R42 ;  /* 0x0000002a00727202 */ /* 0x000fe20000000f00 */
[----:B------:R-:W-:Y:S02]  /*c77f0*/  IMAD.MOV.U32 R115, RZ, RZ, R43 ;  /* 0x000000ffff737224 */ /* 0x000fe400078e002b */
[----:B------:R-:W-:-:S02]  /*c7800*/  IMAD.MOV.U32 R116, RZ, RZ, R46 ;  /* 0x000000ffff747224 */ /* 0x000fc400078e002e */
[----:B------:R-:W-:Y:S02]  /*c7810*/  IMAD.MOV.U32 R117, RZ, RZ, R47 ;  /* 0x000000ffff757224 */ /* 0x000fe400078e002f */
[----:B------:R-:W-:Y:S02]  /*c7820*/  IMAD.MOV.U32 R118, RZ, RZ, R50 ;  /* 0x000000ffff767224 */ /* 0x000fe400078e0032 */
[----:B------:R-:W-:Y:S02]  /*c7830*/  IMAD.MOV.U32 R119, RZ, RZ, R51 ;  /* 0x000000ffff777224 */ /* 0x000fe400078e0033 */
[----:B------:R-:W-:Y:S01]  /*c7840*/  IMAD.MOV.U32 R20, RZ, RZ, R54 ;  /* 0x000000ffff147224 */ /* 0x000fe200078e0036 */
[----:B------:R-:W-:Y:S01]  /*c7850*/  MOV R21, R55 ;  /* 0x0000003700157202 */ /* 0x000fe20000000f00 */
        /* <DEDUP_REMOVED lines=12> */
[----:B--2---:R-:W-:Y:S02]  /*c7920*/  IMAD.MOV.U32 R251, RZ, RZ, R35 ;  /* 0x000000fffffb7224 */ /* 0x004fe400078e0023 */
[----:B----4-:R-:W-:Y:S02]  /*c7930*/  IMAD.MOV.U32 R250, RZ, RZ, R34 ;  /* 0x000000fffffa7224 */ /* 0x010fe400078e0022 */
[----:B---3--:R-:W-:Y:S01]  /*c7940*/  IMAD.MOV.U32 R246, RZ, RZ, R26 ;  /* 0x000000fffff67224 */ /* 0x008fe200078e001a */
[----:B-----5:R-:W-:Y:S01]  /*c7950*/  MOV R247, R27 ;  /* 0x0000001b00f77202 */ /* 0x020fe20000000f00 */
[----:B------:R-:W2:Y:S04]  /*c7960*/  LDL.LU R26, [R1+0x7040] ;  /* 0x00704000011a7983 */ /* 0x000ea80000300800 */
[----:B------:R-:W2:Y:S01]  /*c7970*/  LDL.LU R27, [R1+0x703c] ;  /* 0x00703c00011b7983 */ /* 0x000ea20000300800 */
[----:B------:R-:W-:-:S02]  /*c7980*/  IMAD.MOV.U32 R248, RZ, RZ, R30 ;  /* 0x000000fffff87224 */ /* 0x000fc400078e001e */
[----:B------:R-:W-:Y:S01]  /*c7990*/  IMAD.MOV.U32 R249, RZ, RZ, R31 ;  /* 0x000000fffff97224 */ /* 0x000fe200078e001f */
        /* <DEDUP_REMOVED lines=22> */
[----:B------:R-:W5:Y:S04]  /*c7b00*/  LDL.LU R90, [R1+0x6fe0] ;  /* 0x006fe000015a7983 */ /* 0x000f680000300800 */
[----:B------:R-:W5:Y:S04]  /*c7b10*/  LDL.LU R91, [R1+0x6fdc] ;  /* 0x006fdc00015b7983 */ /* 0x000f680000300800 */
[----:B------:R-:W-:Y:S04]  /*c7b20*/  STL.64 [R1+0x6e58], R94 ;  /* 0x006e585e01007387 */ /* 0x000fe80000100a00 */
[----:B------:R1:W-:Y:S02]  /*c7b30*/  STL.64 [R1+0x6e50], R92 ;  /* 0x006e505c01007387 */ /* 0x0003e40000100a00 */
[----:B-1----:R-:W-:-:S02]  /*c7b40*/  IMAD.MOV.U32 R92, RZ, RZ, R78 ;  /* 0x000000ffff5c7224 */ /* 0x002fc400078e004e */
[----:B------:R-:W-:Y:S01]  /*c7b50*/  IMAD.MOV.U32 R93, RZ, RZ, R79 ;  /* 0x000000ffff5d7224 */ /* 0x000fe200078e004f */
[----:B------:R-:W4:Y:S04]  /*c7b60*/  LDL.LU R78, [R1+0x6fd8] ;  /* 0x006fd800014e7983 */ /* 0x000f280000300800 */
[----:B------:R-:W4:Y:S01]  /*c7b70*/  LDL.LU R79, [R1+0x6fd4] ;  /* 0x006fd400014f7983 */ /* 0x000f220000300800 */
[----:B------:R-:W-:Y:S01]  /*c7b80*/  IMAD.MOV.U32 R94, RZ, RZ, R86 ;  /* 0x000000ffff5e7224 */ /* 0x000fe200078e0056 */
[----:B------:R-:W-:Y:S02]  /*c7b90*/  MOV R95, R87 ;  /* 0x00000057005f7202 */ /* 0x000fe40000000f00 */
[----:B------:R-:W2:Y:S04]  /*c7ba0*/  LDL.LU R86, [R1+0x6fd0] ;  /* 0x006fd00001567983 */ /* 0x000ea80000300800 */
[----:B------:R-:W2:Y:S01]  /*c7bb0*/  LDL.LU R87, [R1+0x6fcc] ;  /* 0x006fcc0001577983 */ /* 0x000ea20000300800 */
[----:B-----5:R-:W-:-:S15]  /*c7bc0*/  HMMA.1688.F32.TF32 R244, R12, R90, R244 ;  /* 0x0000005a0cf4723c */ /* 0x020fde00000810f4 */
[----:B------:R-:W-:-:S08]  /*c7bd0*/  NOP ;  /* 0x0000000000007918 */ /* 0x000fd00000000000 */
[----:B------:R1:W-:Y:S04]  /*c7be0*/  STL.64 [R1+0x2b20], R244 ;  /* 0x002b20f401007387 */ /* 0x0003e80000100a00 */
[----:B------:R-:W-:Y:S04]  /*c7bf0*/  STL.64 [R1+0x2b28], R246 ;  /* 0x002b28f601007387 */ /* 0x000fe80000100a00 */
[----:B-1----:R-:W5:Y:S04]  /*c7c00*/  LDL.LU R244, [R1+0x6fc8] ;  /* 0x006fc80001f47983 */ /* 0x002f680000300800 */
[----:B------:R-:W-:Y:S04]  /*c7c10*/  STL.64 [R1+0x6e48], R90 ;  /* 0x006e485a01007387 */ /* 0x000fe80000100a00 */
[----:B------:R1:W-:Y:S02]  /*c7c20*/  STL.64 [R1+0x6e40], R88 ;  /* 0x006e405801007387 */ /* 0x0003e40000100a00 */
[----:B-1----:R-:W-:-:S02]  /*c7c30*/  IMAD.MOV.U32 R88, RZ, RZ, R82 ;  /* 0x000000ffff587224 */ /* 0x002fc400078e0052 */
[----:B------:R-:W-:Y:S01]  /*c7c40*/  IMAD.MOV.U32 R89, RZ, RZ, R83 ;  /* 0x000000ffff597224 */ /* 0x000fe200078e0053 */
[----:B------:R-:W3:Y:S04]  /*c7c50*/  LDL.LU R82, [R1+0x6fc4] ;  /* 0x006fc40001527983 */ /* 0x000ee80000300800 */
[----:B------:R-:W3:Y:S01]  /*c7c60*/  LDL.LU R83, [R1+0x6fc0] ;  /* 0x006fc00001537983 */ /* 0x000ee20000300800 */
[----:B------:R-:W-:Y:S02]  /*c7c70*/  IMAD.MOV.U32 R90, RZ, RZ, R74 ;  /* 0x000000ffff5a7224 */ /* 0x000fe400078e004a */
[----:B------:R-:W-:Y:S01]  /*c7c80*/  IMAD.MOV.U32 R91, RZ, RZ, R75 ;  /* 0x000000ffff5b7224 */ /* 0x000fe200078e004b */
[----:B------:R-:W5:Y:S04]  /*c7c90*/  LDL.LU R74, [R1+0x6fbc] ;  /* 0x006fbc00014a7983 */ /* 0x000f680000300800 */
[----:B------:R-:W5:Y:S01]  /*c7ca0*/  LDL.LU R75, [R1+0x6fb8] ;  /* 0x006fb800014b7983 */ /* 0x000f620000300800 */
[----:B--2---:R-:W-:-:S15]  /*c7cb0*/  HMMA.1688.F32.TF32 R248, R12, R86, R248 ;  /* 0x000000560cf8723c */ /* 0x004fde00000810f8 */
[----:B------:R-:W-:-:S08]  /*c7cc0*/  NOP ;  /* 0x0000000000007918 */ /* 0x000fd00000000000 */
[----:B------:R-:W-:Y:S04]  /*c7cd0*/  STL.64 [R1+0x2b00], R248 ;  /* 0x002b00f801007387 */ /* 0x000fe80000100a00 */
[----:B------:R1:W-:Y:S04]  /*c7ce0*/  STL.64 [R1+0x2b08], R250 ;  /* 0x002b08fa01007387 */ /* 0x0003e80000100a00 */
[----:B-1----:R-:W2:Y:S04]  /*c7cf0*/  LDL.LU.64 R250, [R1+0x6fb0] ;  /* 0x006fb00001fa7983 */ /* 0x002ea80000300a00 */
[----:B------:R-:W-:Y:S04]  /*c7d00*/  STL.64 [R1+0x6e38], R86 ;  /* 0x006e385601007387 */ /* 0x000fe80000100a00 */
[----:B------:R3:W-:Y:S01]  /*c7d10*/  STL.64 [R1+0x6e30], R84 ;  /* 0x006e305401007387 */ /* 0x0007e20000100a00 */
[----:B------:R-:W-:Y:S01]  /*c7d20*/  MOV R219, R61 ;  /* 0x0000003d00db7202 */ /* 0x000fe20000000f00 */
[----:B------:R-:W-:Y:S06]  /*c7d30*/  HMMA.1688.F32.TF32 R8, R12, R38, R8 ;  /* 0x000000260c08723c */ /* 0x000fec0000081008 */
[----:B------:R-:W-:Y:S06]  /*c7d40*/  HMMA.1688.F32.TF32 R4, R240, R6, R236 ;  /* 0x00000006f004723c */ /* 0x000fec00000810ec */
[C---:B---3--:R-:W-:Y:S06]  /*c7d50*/  HMMA.1688.F32.TF32 R84, R12.reuse, R82, R88 ;  /* 0x000000520c54723c */ /* 0x048fec0000081058 */
[C---:B----4-:R-:W-:Y:S06]  /*c7d60*/  HMMA.1688.F32.TF32 R88, R12.reuse, R78, R92 ;  /* 0x0000004e0c58723c */ /* 0x050fec000008105c */
[C---:B------:R-:W-:Y:S11]  /*c7d70*/  HMMA.1688.F32.TF32 R92, R12.reuse, R70, R100 ;  /* 0x000000460c5c723c */ /* 0x040ff60000081064 */
[----:B------:R-:W-:Y:S04]  /*c7d80*/  STL.64 [R1+0x2ae0], R84 ;  /* 0x002ae05401007387 */ /* 0x000fe80000100a00 */
[----:B------:R5:W-:Y:S02]  /*c7d90*/  STL.64 [R1+0x2ae8], R86 ;  /* 0x002ae85601007387 */ /* 0x000be40000100a00 */
[C---:B-----5:R-:W-:Y:S02]  /*c7da0*/  HMMA.1688.F32.TF32 R84, R12.reuse, R74, R96 ;  /* 0x0000004a0c54723c */ /* 0x060fe40000081060 */
[----:B------:R-:W-:Y:S04]  /*c7db0*/  STL.64 [R1+0x2ac0], R88 ;  /* 0x002ac05801007387 */ /* 0x000fe80000100a00 */
[----:B------:R1:W-:Y:S02]  /*c7dc0*/  STL.64 [R1+0x2ac8], R90 ;  /* 0x002ac85a01007387 */ /* 0x0003e40000100a00 */
[----:B-1----:R-:W-:-:S15]  /*c7dd0*/  HMMA.1688.F32.TF32 R88, R12, R66, R104 ;  /* 0x000000420c58723c */ /* 0x002fde0000081068 */
        /* <DEDUP_REMOVED lines=8> */
[----:B------:R1:W-:Y:S02]  /*c7e60*/  STL [R1+0x6e20], R60 ;  /* 0x006e203c01007387 */ /* 0x0003e40000100800 */
[C---:B-1----:R-:W-:Y:S02]  /*c7e70*/  HMMA.1688.F32.TF32 R60, R12.reuse, R58, R112 ;  /* 0x0000003a0c3c723c */ /* 0x042fe40000081070 */
[----:B------:R-:W-:Y:S04]  /*c7e80*/  STL.64 [R1+0x2a40], R84 ;  /* 0x002a405401007387 */ /* 0x000fe80000100a00 */
[----:B------:R-:W-:Y:S04]  /*c7e90*/  STL.64 [R1+0x2a48], R86 ;  /* 0x002a485601007387 */ /* 0x000fe80000100a00 */
[----:B------:R-:W-:Y:S04]  /*c7ea0*/  STL.64 [R1+0x6e18], R58 ;  /* 0x006e183a01007387 */ /* 0x000fe80000100a00 */
[----:B------:R1:W-:Y:S02]  /*c7eb0*/  STL.64 [R1+0x6e10], R56 ;  /* 0x006e103801007387 */ /* 0x0003e40000100a00 */
[C---:B-1----:R-:W-:Y:S07]  /*c7ec0*/  HMMA.1688.F32.TF32 R56, R12.reuse, R54, R116 ;  /* 0x000000360c38723c */ /* 0x042fee0000081074 */
[----:B------:R-:W-:Y:S01]  /*c7ed0*/  STL.64 [R1+0x2a20], R60 ;  /* 0x002a203c01007387 */ /* 0x000fe20000100a00 */
[C---:B------:R-:W-:Y:S03]  /*c7ee0*/  HMMA.1688.F32.TF32 R84, R12.reuse, R50, R120 ;  /* 0x000000320c54723c */ /* 0x040fe60000081078 */
[----:B------:R1:W-:Y:S03]  /*c7ef0*/  STL.64 [R1+0x2a28], R62 ;  /* 0x002a283e01007387 */ /* 0x0003e60000100a00 */
[C---:B-1----:R-:W-:Y:S09]  /*c7f00*/  HMMA.1688.F32.TF32 R60, R12.reuse, R46, R124 ;  /* 0x0000002e0c3c723c */ /* 0x042ff2000008107c */
[----:B------:R-:W-:Y:S04]  /*c7f10*/  STL.64 [R1+0x2a00], R56 ;  /* 0x002a003801007387 */ /* 0x000fe80000100a00 */
[----:B------:R1:W-:Y:S02]  /*c7f20*/  STL.64 [R1+0x2a08], R58 ;  /* 0x002a083a01007387 */ /* 0x0003e40000100a00 */
[C---:B-1----:R-:W-:Y:S02]  /*c7f30*/  HMMA.1688.F32.TF32 R56, R12.reuse, R42, R20 ;  /* 0x0000002a0c38723c */ /* 0x042fe40000081014 */
[----:B------:R-:W-:Y:S04]  /*c7f40*/  STL.64 [R1+0x29e0], R84 ;  /* 0x0029e05401007387 */ /* 0x000fe80000100a00 */
[----:B------:R-:W-:Y:S04]  /*c7f50*/  STL.64 [R1+0x29e8], R86 ;  /* 0x0029e85601007387 */ /* 0x000fe80000100a00 */
[----:B------:R-:W-:Y:S04]  /*c7f60*/  STL.64 [R1+0x28c0], R60 ;  /* 0x0028c03c01007387 */ /* 0x000fe80000100a00 */
[----:B------:R-:W-:Y:S01]  /*c7f70*/  STL.64 [R1+0x28c8], R62 ;  /* 0x0028c83e01007387 */ /* 0x000fe20000100a00 */
[C---:B------:R-:W-:Y:S08]  /*c7f80*/  HMMA.1688.F32.TF32 R20, R12.reuse, R34, R128 ;  /* 0x000000220c14723c */ /* 0x040ff00000081080 */
[----:B------:R-:W-:Y:S04]  /*c7f90*/  STL.64 [R1+0x2880], R56 ;  /* 0x0028803801007387 */ /* 0x000fe80000100a00 */
[----:B------:R1:W-:Y:S04]  /*c7fa0*/  STL.64 [R1+0x2888], R58 ;  /* 0x0028883a01007387 */ /* 0x0003e80000100a00 */
[----:B------:R-:W-:Y:S04]  /*c7fb0*/  STL.64 [R1+0x2850], R8 ;  /* 0x0028500801007387 */ /* 0x000fe80000100a00 */
[----:B------:R3:W-:Y:S01]  /*c7fc0*/  STL.64 [R1+0x2858], R10 ;  /* 0x0028580a01007387 */ /* 0x0007e20000100a00 */
[C---:B-1----:R-:W-:Y:S06]  /*c7fd0*/  HMMA.1688.F32.TF32 R56, R12.reuse, R30, R132 ;  /* 0x0000001e0c38723c */ /* 0x042fec0000081084 */
[----:B---3--:R-:W-:Y:S01]  /*c7fe0*/  HMMA.1688.F32.TF32 R8, R12, R26, R136 ;  /* 0x0000001a0c08723c */ /* 0x008fe20000081088 */
[----:B------:R-:W-:Y:S04]  /*c7ff0*/  STL.64 [R1+0x2820], R20 ;  /* 0x0028201401007387 */ /* 0x000fe80000100a00 */
[----:B------:R1:W-:Y:S01]  /*c8000*/  STL.64 [R1+0x2828], R22 ;  /* 0x0028281601007387 */ /* 0x0003e20000100a00 */
[C---:B------:R-:W-:Y:S06]  /*c8010*/  HMMA.1688.F32.TF32 R12, R240.reuse, R226, R220 ;  /* 0x000000e2f00c723c */ /* 0x040fec00000810dc */
[C---:B-1----:R-:W-:Y:S05]  /*c8020*/  HMMA.1688.F32.TF32 R20, R240.reuse, R218, R212 ;  /* 0x000000daf014723c */ /* 0x042fea00000810d4 */
[----:B------:R-:W-:Y:S04]  /*c8030*/  STL.64 [R1+0x27f0], R56 ;  /* 0x0027f03801007387 */ /* 0x000fe80000100a00 */
[----:B------:R-:W-:Y:S04]  /*c8040*/  STL.64 [R1+0x27f8], R58 ;  /* 0x0027f83a01007387 */ /* 0x000fe80000100a00 */
[----:B------:R-:W-:Y:S04]  /*c8050*/  STL.64 [R1+0x27a0], R8 ;  /* 0x0027a00801007387 */ /* 0x000fe80000100a00 */
[----:B------:R1:W-:Y:S02]  /*c8060*/  STL.64 [R1+0x27a8], R10 ;  /* 0x0027a80a01007387 */ /* 0x0003e40000100a00 */
[----:B-1----:R-:W-:Y:S04]  /*c8070*/  HMMA.1688.F32.TF32 R8, R240, R234, R228 ;  /* 0x000000eaf008723c */ /* 0x002fe800000810e4 */
[----:B------:R1:W-:Y:S04]  /*c8080*/  STL.64 [R1+0x2280], R20 ;  /* 0x0022801401007387 */ /* 0x0003e80000100a00 */
[----:B------:R3:W-:Y:S04]  /*c8090*/  STL.64 [R1+0x2288], R22 ;  /* 0x0022881601007387 */ /* 0x0007e80000100a00 */
[----:B------:R4:W-:Y:S04]  /*c80a0*/  STL.64 [R1+0x2270], R12 ;  /* 0x0022700c01007387 */ /* 0x0009e80000100a00 */
[----:B------:R5:W-:Y:S04]  /*c80b0*/  STL.64 [R1+0x2278], R14 ;  /* 0x0022780e01007387 */ /* 0x000be80000100a00 */
        /* <DEDUP_REMOVED lines=92> */
[----:B------:R-:W-:-:S02]  /*c8680*/  IMAD.MOV.U32 R222, RZ, RZ, R244 ;  /* 0x000000ffffde7224 */ /* 0x000fc400078e00f4 */
[----:B------:R-:W-:Y:S01]  /*c8690*/  IMAD.MOV.U32 R223, RZ, RZ, R3 ;  /* 0x000000ffffdf7224 */ /* 0x000fe200078e0003 */
        /* <DEDUP_REMOVED lines=20> */
[C---:B--2---:R-:W-:Y:S06]  /*c87e0*/  HMMA.1688.F32.TF32 R248, R240.reuse, R250, R212 ;  /* 0x000000faf0f8723c */ /* 0x044fec00000810d4 */
[C---:B-----5:R-:W-:Y:S01]  /*c87f0*/  HMMA.1688.F32.TF32 R220, R240.reuse, R222, R216 ;  /* 0x000000def0dc723c */ /* 0x060fe200000810d8 */
[----:B------:R-:W2:Y:S04]  /*c8800*/  LDL.LU.64 R214, [R1+0x6fa8] ;  /* 0x006fa80001d67983 */ /* 0x000ea80000300a00 */
[----:B------:R-:W5:Y:S01]  /*c8810*/  LDL.LU.64 R212, [R1+0x6fa0] ;  /* 0x006fa00001d47983 */ /* 0x000f620000300a00 */
[C---:B---3--:R-:W-:Y:S11]  /*c8820*/  HMMA.1688.F32.TF32 R4, R240.reuse, R18, R4 ;  /* 0x00000012f004723c */ /* 0x048ff60000081004 */
[----:B------:R1:W-:Y:S04]  /*c8830*/  STL.64 [R1+0x2240], R248 ;  /* 0x002240f801007387 */ /* 0x0003e80000100a00 */
[----:B------:R3:W-:Y:S04]  /*c8840*/  STL.64 [R1+0x2248], R250 ;  /* 0x002248fa01007387 */ /* 0x0007e80000100a00 */
[----:B-1----:R-:W5:Y:S04]  /*c8850*/  LDL.LU R248, [R1+0x1280] ;  /* 0x0012800001f87983 */ /* 0x002f680000300800 */
[----:B------:R-:W5:Y:S04]  /*c8860*/  LDL.LU R249, [R1+0x1284] ;  /* 0x0012840001f97983 */ /* 0x000f680000300800 */
[----:B---3--:R-:W5:Y:S04]  /*c8870*/  LDL.LU R250, [R1+0x1288] ;  /* 0x0012880001fa7983 */ /* 0x008f680000300800 */
[----:B------:R-:W5:Y:S04]  /*c8880*/  LDL.LU R251, [R1+0x128c] ;  /* 0x00128c0001fb7983 */ /* 0x000f680000300800 */
[----:B------:R-:W3:Y:S04]  /*c8890*/  LDL.LU.64 R218, [R1+0x6f98] ;  /* 0x006f980001da7983 */ /* 0x000ee80000300a00 */
[----:B------:R-:W5:Y:S04]  /*c88a0*/  LDL.LU.64 R216, [R1+0x6f90] ;  /* 0x006f900001d87983 */ /* 0x000f680000300a00 */
[----:B------:R-:W-:Y:S04]  /*c88b0*/  STL.64 [R1+0x2230], R220 ;  /* 0x002230dc01007387 */ /* 0x000fe80000100a00 */
[----:B------:R1:W-:Y:S04]  /*c88c0*/  STL.64 [R1+0x2238], R222 ;  /* 0x002238de01007387 */ /* 0x0003e80000100a00 */
[----:B-1----:R-:W2:Y:S04]  /*c88d0*/  LDL.LU.64 R222, [R1+0x6f88] ;  /* 0x006f880001de7983 */ /* 0x002ea80000300a00 */
        /* <DEDUP_REMOVED lines=29> */
[C---:B--2---:R-:W-:Y:S06]  /*c8ab0*/  HMMA.1688.F32.TF32 R56, R240.reuse, R222, R56 ;  /* 0x000000def038723c */ /* 0x044fec0000081038 */
[----:B----4-:R-:W-:-:S15]  /*c8ac0*/  HMMA.1688.F32.TF32 R12, R240, R226, R12 ;  /* 0x000000e2f00c723c */ /* 0x010fde000008100c */
[----:B------:R-:W-:-:S08]  /*c8ad0*/  NOP ;  /* 0x0000000000007918 */ /* 0x000fd00000000000 */
[----:B------:R-:W-:Y:S04]  /*c8ae0*/  STL.64 [R1+0x21d0], R12 ;  /* 0x0021d00c01007387 */ /* 0x000fe80000100a00 */
[----:B------:R3:W-:Y:S02]  /*c8af0*/  STL.64 [R1+0x21d8], R14 ;  /* 0x0021d80e01007387 */ /* 0x0007e40000100a00 */
[C---:B---3--:R-:W-:Y:S06]  /*c8b00*/  HMMA.1688.F32.TF32 R12, R240.reuse, R218, R60 ;  /* 0x000000daf00c723c */ /* 0x048fec000008103c */
        /* <DEDUP_REMOVED lines=51> */
[----:B------:R-:W-:Y:S04]  /*c8e40*/  STL.64 [R1+0x13d0], R20 ;  /* 0x0013d01401007387 */ /* 0x000fe80000100a00 */
[----:B------:R-:W-:Y:S04]  /*c8e50*/  STL.64 [R1+0x13d8], R22 ;  /* 0x0013d81601007387 */ /* 0x000fe80000100a00 */
[----:B------:R-:W-:Y:S04]  /*c8e60*/  STL.64 [R1+0x13b0], R8 ;  /* 0x0013b00801007387 */ /* 0x000fe80000100a00 */
[----:B------:R5:W-:Y:S04]  /*c8e70*/  STL.64 [R1+0x13b8], R10 ;  /* 0x0013b80a01007387 */ /* 0x000be80000100a00 */
[----:B------:R-:W2:Y:S04]  /*c8e80*/  LDL.LU R84, [R1+0x1180] ;  /* 0x0011800001547983 */ /* 0x000ea80000300800 */
        /* <DEDUP_REMOVED lines=91> */
[----:B-----5:R-:W4:Y:S04]  /*c9440*/  LDL.LU.64 R138, [R1+0x6f28] ;  /* 0x006f2800018a7983 */ /* 0x020f280000300a00 */
[----:B------:R-:W5:Y:S01]  /*c9450*/  LDL.LU.64 R136, [R1+0x6f20] ;  /* 0x006f200001887983 */ /* 0x000f620000300a00 */
[----:B----4-:R-:W-:-:S15]  /*c9460*/  HMMA.1688.F32.TF32 R132, R240, R138, R132 ;  /* 0x0000008af084723c */ /* 0x010fde0000081084 */
[----:B------:R-:W-:-:S08]  /*c9470*/  NOP ;  /* 0x0000000000007918 */ /* 0x000fd00000000000 */
[----:B------:R-:W-:Y:S04]  /*c9480*/  STL.64 [R1+0x2770], R132 ;  /* 0x0027708401007387 */ /* 0x000fe80000100a00 */
[----:B------:R4:W-:Y:S04]  /*c9490*/  STL.64 [R1+0x2778], R134 ;  /* 0x0027788601007387 */ /* 0x0009e80000100a00 */
[----:B----4-:R-:W2:Y:S04]  /*c94a0*/  LDL.LU.64 R134, [R1+0x6f18] ;  /* 0x006f180001867983 */ /* 0x010ea80000300a00 */
[----:B------:R-:W4:Y:S01]  /*c94b0*/  LDL.LU.64 R132, [R1+0x6f10] ;  /* 0x006f100001847983 */ /* 0x000f220000300a00 */
[----:B--2---:R-:W-:-:S15]  /*c94c0*/  HMMA.1688.F32.TF32 R128, R240, R134, R128 ;  /* 0x00000086f080723c */ /* 0x004fde0000081080 */
[----:B------:R-:W-:-:S08]  /*c94d0*/  NOP ;  /* 0x0000000000007918 */ /* 0x000fd00000000000 */
[----:B------:R-:W-:Y:S04]  /*c94e0*/  STL.64 [R1+0x2760], R128 ;  /* 0x0027608001007387 */ /* 0x000fe80000100a00 */
[----:B------:R2:W-:Y:S04]  /*c94f0*/  STL.64 [R1+0x2768], R130 ;  /* 0x0027688201007387 */ /* 0x0005e80000100a00 */
[----:B--2---:R-:W3:Y:S04]  /*c9500*/  LDL.LU.64 R130, [R1+0x6f08] ;  /* 0x006f080001827983 */ /* 0x004ee80000300a00 */
[----:B------:R-:W2:Y:S01]  /*c9510*/  LDL.LU.64 R128, [R1+0x6f00] ;  /* 0x006f000001807983 */ /* 0x000ea20000300a00 */
[----:B---3--:R-:W-:-:S15]  /*c9520*/  HMMA.1688.F32.TF32 R8, R240, R130, R8 ;  /* 0x00000082f008723c */ /* 0x008fde0000081008 */
[----:B------:R-:W-:-:S08]  /*c9530*/  NOP ;  /* 0x0000000000007918 */ /* 0x000fd00000000000 */
[----:B------:R-:W-:Y:S04]  /*c9540*/  STL.64 [R1+0x2750], R8 ;  /* 0x0027500801007387 */ /* 0x000fe80000100a00 */
[----:B------:R3:W-:Y:S04]  /*c9550*/  STL.64 [R1+0x2758], R10 ;  /* 0x0027580a01007387 */ /* 0x0007e80000100a00 */
[----:B---3--:R-:W3:Y:S04]  /*c9560*/  LDL.LU.64 R10, [R1+0x6ef8] ;  /* 0x006ef800010a7983 */ /* 0x008ee80000300a00 */
[----:B------:R-:W5:Y:S01]  /*c9570*/  LDL.LU.64 R8, [R1+0x6ef0] ;  /* 0x006ef00001087983 */ /* 0x000f620000300a00 */
[----:B---3--:R-:W-:-:S15]  /*c9580*/  HMMA.1688.F32.TF32 R20, R240, R10, R20 ;  /* 0x0000000af014723c */ /* 0x008fde0000081014 */
[----:B------:R-:W-:-:S08]  /*c9590*/  NOP ;  /* 0x0000000000007918 */ /* 0x000fd00000000000 */
[----:B------:R-:W-:Y:S04]  /*c95a0*/  STL.64 [R1+0x2740], R20 ;  /* 0x0027401401007387 */ /* 0x000fe80000100a00 */
[----:B------:R3:W-:Y:S04]  /*c95b0*/  STL.64 [R1+0x2748], R22 ;  /* 0x0027481601007387 */ /* 0x0007e80000100a00 */
[----:B---3--:R-:W3:Y:S04]  /*c95c0*/  LDL.LU.64 R22, [R1+0x6ee8] ;  /* 0x006ee80001167983 */ /* 0x008ee80000300a00 */
[----:B------:R-:W4:Y:S01]  /*c95d0*/  LDL.LU.64 R20, [R1+0x6ee0] ;  /* 0x006ee00001147983 */ /* 0x000f220000300a00 */
[----:B---3--:R-:W-:-:S15]  /*c95e0*/  HMMA.1688.F32.TF32 R124, R240, R22, R124 ;  /* 0x00000016f07c723c */ /* 0x008fde000008107c */
[----:B------:R-:W-:-:S08]  /*c95f0*/  NOP ;  /* 0x0000000000007918 */ /* 0x000fd00000000000 */
[----:B------:R-:W-:Y:S04]  /*c9600*/  STL.64 [R1+0x2730], R124 ;  /* 0x0027307c01007387 */ /* 0x000fe80000100a00 */
[----:B------:R3:W-:Y:S04]  /*c9610*/  STL.64 [R1+0x2738], R126 ;  /* 0x0027387e01007387 */ /* 0x0007e80000100a00 */
[----:B---3--:R-:W3:Y:S04]  /*c9620*/  LDL.LU.64 R126, [R1+0x6ed8] ;  /* 0x006ed800017e7983 */ /* 0x008ee80000300a00 */
[----:B------:R-:W2:Y:S01]  /*c9630*/  LDL.LU.64 R124, [R1+0x6ed0] ;  /* 0x006ed000017c7983 */ /* 0x000ea20000300a00 */
        /* <DEDUP_REMOVED lines=59> */
[----:B------:R-:W2:Y:S04]  /*c99f0*/  LDL.LU.64 R84, [R1+0x6e30] ;  /* 0x006e300001547983 */ /* 0x000ea80000300a00 */
[----:B------:R-:W-:Y:S04]  /*c9a00*/  STL.64 [R1+0x6e08], R90 ;  /* 0x006e085a01007387 */ /* 0x000fe80000100a00 */
[----:B-----5:R5:W-:Y:S04]  /*c9a10*/  STL.64 [R1+0x6e00], R88 ;  /* 0x006e005801007387 */ /* 0x020be80000100a00 */
[----:B-----5:R-:W3:Y:S04]  /*c9a20*/  LDL.LU R88, [R1+0x1170] ;  /* 0x0011700001587983 */ /* 0x020ee80000300800 */
[----:B------:R-:W3:Y:S04]  /*c9a30*/  LDL.LU R89, [R1+0x1174] ;  /* 0x0011740001597983 */ /* 0x000ee80000300800 */
[----:B------:R-:W3:Y:S04]  /*c9a40*/  LDL.LU R90, [R1+0x1178] ;  /* 0x00117800015a7983 */ /* 0x000ee80000300800 */
[----:B------:R-:W3:Y:S01]  /*c9a50*/  LDL.LU R91, [R1+0x117c] ;  /* 0x00117c00015b7983 */ /* 0x000ee20000300800 */
[C---:B------:R-:W-:Y:S06]  /*c9a60*/  HMMA.1688.F32.TF32 R56, R240.reuse, R82, R56 ;  /* 0x00000052f038723c */ /* 0x040fec0000081038 */
[----:B---3--:R-:W-:Y:S06]  /*c9a70*/  HMMA.1688.F32.TF32 R88, R240, R86, R88 ;  /* 0x00000056f058723c */ /* 0x008fec0000081058 */
[----:B------:R-:W-:Y:S04]  /*c9a80*/  STL.64 [R1+0x6df8], R86 ;  /* 0x006df85601007387 */ /* 0x000fe80000100a00 */
[----:B--2---:R-:W-:-:S13]  /*c9a90*/  STL.64 [R1+0x6df0], R84 ;  /* 0x006df05401007387 */ /* 0x004fda0000100a00 */
[----:B------:R-:W-:Y:S04]  /*c9aa0*/  STL.64 [R1+0x2680], R88 ;  /* 0x0026805801007387 */ /* 0x000fe80000100a00 */
[----:B------:R-:W-:Y:S04]  /*c9ab0*/  STL.64 [R1+0x2688], R90 ;  /* 0x0026885a01007387 */ /* 0x000fe80000100a00 */
[----:B------:R-:W-:Y:S04]  /*c9ac0*/  STL.64 [R1+0x6de8], R82 ;  /* 0x006de85201007387 */ /* 0x000fe80000100a00 */
[----:B------:R-:W-:Y:S04]  /*c9ad0*/  STL.64 [R1+0x6de0], R80 ;  /* 0x006de05001007387 */ /* 0x000fe80000100a00 */
        /* <DEDUP_REMOVED lines=11> */
[----:B------:R2:W-:Y:S04]  /*c9b90*/  STL.64 [R1+0x2658], R58 ;  /* 0x0026583a01007387 */ /* 0x0005e80000100a00 */
[----:B------:R-:W3:Y:S01]  /*c9ba0*/  LDL.LU R84, [R1+0x10b0] ;  /* 0x0010b00001547983 */ /* 0x000ee20000300800 */
[----:B--2---:R-:W-:-:S15]  /*c9bb0*/  HMMA.1688.F32.TF32 R56, R240, R70, R248 ;  /* 0x00000046f038723c */ /* 0x004fde00000810f8 */
[----:B------:R-:W-:-:S08]  /*c9bc0*/  NOP ;  /* 0x0000000000007918 */ /* 0x000fd00000000000 */
        /* <DEDUP_REMOVED lines=48> */
[----:B------:R-:W3:Y:S04]  /*c9ed0*/  LDL.LU R60, [R1+0x6e20] ;  /* 0x006e2000013c7983 */ /* 0x000ee80000300800 */
        /* <DEDUP_REMOVED lines=10> */
[----:B-1----:R-:W5:Y:S04]  /*c9f80*/  LDL.LU.64 R58, [R1+0x6e18] ;  /* 0x006e1800013a7983 */ /* 0x002f680000300a00 */
[----:B------:R-:W2:Y:S01]  /*c9f90*/  LDL.LU.64 R56, [R1+0x6e10] ;  /* 0x006e100001387983 */ /* 0x000ea20000300a00 */
[C---:B-----5:R-:W-:Y:S06]  /*c9fa0*/  HMMA.1688.F32.TF32 R64, R240.reuse, R58, R64 ;  /* 0x0000003af040723c */ /* 0x060fec0000081040 */
[----:B------:R-:W-:Y:S04]  /*c9fb0*/  STL.64 [R1+0x6d88], R58 ;  /* 0x006d883a01007387 */ /* 0x000fe80000100a00 */
[----:B--2---:R4:W-:Y:S02]  /*c9fc0*/  STL.64 [R1+0x6d80], R56 ;  /* 0x006d803801007387 */ /* 0x0049e40000100a00 */
[C---:B----4-:R-:W-:Y:S11]  /*c9fd0*/  HMMA.1688.F32.TF32 R56, R240.reuse, R54, R68 ;  /* 0x00000036f038723c */ /* 0x050ff60000081044 */
        /* <DEDUP_REMOVED lines=34> */
[----:B-1----:R-:W-:Y:S02]  /*ca200*/  HMMA.1688.F32.TF32 R28, R240, R26, R248 ;  /* 0x0000001af01c723c */ /* 0x002fe400000810f8 */
[----:B------:R1:W-:Y:S04]  /*ca210*/  STL.64 [R1+0x25a0], R32 ;  /* 0x0025a02001007387 */ /* 0x0003e80000100a00 */
[----:B------:R2:W-:Y:S04]  /*ca220*/  STL.64 [R1+0x25a8], R34 ;  /* 0x0025a82201007387 */ /* 0x0005e80000100a00 */
[----:B------:R-:W4:-:S13]  /*ca230*/  LDL.LU R88, [R1+0xe00] ;  /* 0x000e000001587983 */ /* 0x000f1a0000300800 */
[----:B------:R-:W-:Y:S04]  /*ca240*/  STL.64 [R1+0x2130], R28 ;  /* 0x0021301c01007387 */ /* 0x000fe80000100a00 */
[----:B------:R5:W-:Y:S04]  /*ca250*/  STL.64 [R1+0x2138], R30 ;  /* 0x0021381e01007387 */ /* 0x000be80000100a00 */
        /* <DEDUP_REMOVED lines=11> */
[----:B-1----:R-:W5:Y:S04]  /*ca310*/  LDL.LU R32, [R1+0xe70] ;  /* 0x000e700001207983 */ /* 0x002f680000300800 */
[----:B------:R-:W5:Y:S04]  /*ca320*/  LDL.LU R33, [R1+0xe74] ;  /* 0x000e740001217983 */ /* 0x000f680000300800 */
[----:B--2---:R-:W5:Y:S04]  /*ca330*/  LDL.LU R34, [R1+0xe78] ;  /* 0x000e780001227983 */ /* 0x004f680000300800 */
[----:B------:R-:W5:Y:S04]  /*ca340*/  LDL.LU R35, [R1+0xe7c] ;  /* 0x000e7c0001237983 */ /* 0x000f680000300800 */
[----:B------:R-:W5:Y:S04]  /*ca350*/  LDL.64 R38, [R1+0x58] ;  /* 0x0000580001267983 */ /* 0x000f680000100a00 */
[----:B------:R-:W4:Y:S04]  /*ca360*/  LDL.64 R46, [R1+0x48] ;  /* 0x00004800012e7983 */ /* 0x000f280000100a00 */
[----:B------:R-:W2:Y:S04]  /*ca370*/  LDL.LU R48, [R1+0xe50] ;  /* 0x000e500001307983 */ /* 0x000ea80000300800 */
[----:B------:R-:W2:Y:S04]  /*ca380*/  LDL.LU R49, [R1+0xe54] ;  /* 0x000e540001317983 */ /* 0x000ea80000300800 */
[----:B------:R-:W2:Y:S04]  /*ca390*/  LDL.LU R50, [R1+0xe58] ;  /* 0x000e580001327983 */ /* 0x000ea80000300800 */
[----:B------:R-:W2:Y:S04]  /*ca3a0*/  LDL.LU R51, [R1+0xe5c] ;  /* 0x000e5c0001337983 */ /* 0x000ea80000300800 */
[----:B------:R-:W2:Y:S04]  /*ca3b0*/  LDL.64 R54, [R1+0x38] ;  /* 0x0000380001367983 */ /* 0x000ea80000100a00 */
[----:B------:R-:W3:Y:S04]  /*ca3c0*/  LDL.64 R66, [R1+0x28] ;  /* 0x0000280001427983 */ /* 0x000ee80000100a00 */
        /* <DEDUP_REMOVED lines=23> */
[----:B------:R-:W-:Y:S01]  /*ca540*/  STL.64 [R1+0x6d00], R24 ;  /* 0x006d001801007387 */ /* 0x000fe20000100a00 */
[C---:B-----5:R-:W-:Y:S06]  /*ca550*/  HMMA.1688.F32.TF32 R28, R12.reuse, R38, R32 ;  /* 0x000000260c1c723c */ /* 0x060fec0000081020 */
[----:B--2---:R-:W-:-:S15]  /*ca560*/  HMMA.1688.F32.TF32 R32, R12, R54, R48 ;  /* 0x000000360c20723c */ /* 0x004fde0000081030 */
[----:B------:R-:W-:-:S02]  /*ca570*/  NOP ;  /* 0x0000000000007918 */ /* 0x000fc40000000000 */
[----:B------:R-:W-:Y:S04]  /*ca580*/  STL.64 [R1+0x2120], R28 ;  /* 0x0021201c01007387 */ /* 0x000fe80000100a00 */
[----:B------:R4:W-:Y:S02]  /*ca590*/  STL.64 [R1+0x2128], R30 ;  /* 0x0021281e01007387 */ /* 0x0009e40000100a00 */
[----:B----4-:R-:W-:-:S15]  /*ca5a0*/  HMMA.1688.F32.TF32 R28, R12, R46, R40 ;  /* 0x0000002e0c1c723c */ /* 0x010fde0000081028 */
[----:B------:R-:W-:-:S08]  /*ca5b0*/  NOP ;  /* 0x0000000000007918 */ /* 0x000fd00000000000 */
[----:B------:R-:W-:Y:S04]  /*ca5c0*/  STL.64 [R1+0x2110], R28 ;  /* 0x0021101c01007387 */ /* 0x000fe80000100a00 */
[----:B------:R-:W-:Y:S04]  /*ca5d0*/  STL.64 [R1+0x2118], R30 ;  /* 0x0021181e01007387 */ /* 0x000fe80000100a00 */
[----:B------:R-:W-:Y:S04]  /*ca5e0*/  STL.64 [R1+0x2100], R32 ;  /* 0x0021002001007387 */ /* 0x000fe80000100a00 */
[----:B------:R3:W-:Y:S02]  /*ca5f0*/  STL.64 [R1+0x2108], R34 ;  /* 0x0021082201007387 */ /* 0x0007e40000100a00 */
[----:B---3--:R-:W-:Y:S01]  /*ca600*/  HMMA.1688.F32.TF32 R32, R12, R66, R56 ;  /* 0x000000420c20723c */ /* 0x008fe20000081038 */
[----:B------:R-:W-:Y:S01]  /*ca610*/  MOV R25, R38 ;  /* 0x0000002600197202 */ /* 0x000fe20000000f00 */
[----:B------:R-:W-:-:S04]  /*ca620*/  IMAD.MOV.U32 R24, RZ, RZ, R39 ;  /* 0x000000ffff187224 */ /* 0x000fc800078e0027 */
[----:B------:R-:W-:Y:S01]  /*ca630*/  HMMA.1688.F32.TF32 R36, R12, R82, R76 ;  /* 0x000000520c24723c */ /* 0x000fe2000008104c */
[----:B------:R-:W-:-:S15]  /*ca640*/  MOV R61, R67 ;  /* 0x00000043003d7202 */ /* 0x000fde0000000f00 */
[----:B------:R-:W-:-:S01]  /*ca650*/  NOP ;  /* 0x0000000000007918 */ /* 0x000fc20000000000 */
        /* <DEDUP_REMOVED lines=10> */
[C---:B-1----:R-:W-:Y:S06]  /*ca700*/  HMMA.1688.F32.TF32 R36, R12.reuse, R18, R84 ;  /* 0x000000120c24723c */ /* 0x042fec0000081054 */
[----:B------:R-:W-:Y:S04]  /*ca710*/  STL.64 [R1+0x6c80], R18 ;  /* 0x006c801201007387 */ /* 0x000fe80000100a00 */
[----:B------:R1:W-:Y:S02]  /*ca720*/  STL.64 [R1+0x6c78], R16 ;  /* 0x006c781001007387 */ /* 0x0003e40000100a00 */
[C---:B-1----:R-:W-:Y:S11]  /*ca730*/  HMMA.1688.F32.TF32 R16, R12.reuse, R6, R88 ;  /* 0x000000060c10723c */ /* 0x042ff60000081058 */
        /* <DEDUP_REMOVED lines=10> */
[----:B------:R1:W-:Y:S04]  /*ca7e0*/  STL.64 [R1+0x20a8], R6 ;  /* 0x0020a80601007387 */ /* 0x0003e80000100a00 */
[----:B------:R-:W2:Y:S01]  /*ca7f0*/  LDL.LU R244, [R1+0xce0] ;  /* 0x000ce00001f47983 */ /* 0x000ea20000300800 */
[----:B-1----:R-:W-:Y:S01]  /*ca800*/  HMMA.1688.F32.TF32 R4, R12, R234, R248 ;  /* 0x000000ea0c04723c */ /* 0x002fe200000810f8 */
[----:B------:R-:W-:-:S02]  /*ca810*/  IMAD.MOV.U32 R31, RZ, RZ, R74 ;  /* 0x000000ffff1f7224 */ /* 0x000fc400078e004a */
[----:B------:R-:W-:-:S15]  /*ca820*/  IMAD.MOV.U32 R30, RZ, RZ, R75 ;  /* 0x000000ffff1e7224 */ /* 0x000fde00078e004b */
[----:B------:R-:W-:-:S05]  /*ca830*/  NOP ;  /* 0x0000000000007918 */ /* 0x000fca0000000000 */
        /* <DEDUP_REMOVED lines=37> */
[----:B------:R-:W1:Y:S04]  /*caa90*/  LDL.LU R60, [R1+0xdd0] ;  /* 0x000dd000013c7983 */ /* 0x000e680000300800 */
[----:B------:R-:W1:Y:S04]  /*caaa0*/  LDL.LU R61, [R1+0xdd4] ;  /* 0x000dd400013d7983 */ /* 0x000e680000300800 */
[----:B------:R-:W1:Y:S04]  /*caab0*/  LDL.LU R62, [R1+0xdd8] ;  /* 0x000dd800013e7983 */ /* 0x000e680000300800 */
[----:B------:R-:W1:Y:S04]  /*caac0*/  LDL.LU R63, [R1+0xddc] ;  /* 0x000ddc00013f7983 */ /* 0x000e680000300800 */
        /* <DEDUP_REMOVED lines=22> */
[----:B------:R-:W5:Y:S04]  /*cac30*/  LDL.LU R65, [R1+0xd54] ;  /* 0x000d540001417983 */ /* 0x000f680000300800 */
        /* <DEDUP_REMOVED lines=161> */
[----:B------:R-:W-:Y:S01]  /*cb650*/  MOV R227, R24 ;  /* 0x0000001800e37202 */ /* 0x000fe20000000f00 */
[----:B------:R-:W-:-:S02]  /*cb660*/  IMAD.MOV.U32 R226, RZ, RZ, R25 ;  /* 0x000000ffffe27224 */ /* 0x000fc400078e0019 */
[----:B------:R-:W-:Y:S02]  /*cb670*/  IMAD.MOV.U32 R235, RZ, RZ, R26 ;  /* 0x000000ffffeb7224 */ /* 0x000fe400078e001a */
[----:B------:R-:W-:Y:S01]  /*cb680*/  IMAD.MOV.U32 R234, RZ, RZ, R27 ;  /* 0x000000ffffea7224 */ /* 0x000fe200078e001b */
[----:B-----5:R-:W-:-:S15]  /*cb690*/  HMMA.1688.F32.TF32 R4, R12, R162, R4 ;  /* 0x000000a20c04723c */ /* 0x020fde0000081004 */
        /* <DEDUP_REMOVED lines=13> */
[C---:B--2---:R-:W-:Y:S06]  /*cb770*/  HMMA.1688.F32.TF32 R4, R12.reuse, R150, R240 ;  /* 0x000000960c04723c */ /* 0x044fec00000810f0 */
[C---:B------:R-:W-:Y:S06]  /*cb780*/  HMMA.1688.F32.TF32 R36, R12.reuse, R146, R36 ;  /* 0x000000920c24723c */ /* 0x040fec0000081024 */
[----:B------:R-:W-:Y:S01]  /*cb790*/  HMMA.1688.F32.TF32 R16, R12, R142, R40 ;  /* 0x0000008e0c10723c */ /* 0x000fe20000081028 */
[----:B------:R-:W-:Y:S01]  /*cb7a0*/  IMAD.MOV.U32 R159, RZ, RZ, R30 ;  /* 0x000000ffff9f7224 */ /* 0x000fe200078e001e */
[----:B------:R-:W-:Y:S01]  /*cb7b0*/  MOV R158, R31 ;  /* 0x0000001f009e7202 */ /* 0x000fe20000000f00 */
[----:B------:R-:W-:-:S02]  /*cb7c0*/  IMAD.MOV.U32 R167, RZ, RZ, R32 ;  /* 0x000000ffffa77224 */ /* 0x000fc400078e0020 */
[----:B------:R-:W-:Y:S01]  /*cb7d0*/  IMAD.MOV.U32 R166, RZ, RZ, R33 ;  /* 0x000000ffffa67224 */ /* 0x000fe200078e0021 */
        /* <DEDUP_REMOVED lines=12> */
[C---:B---3--:R-:W-:Y:S02]  /*cb8a0*/  HMMA.1688.F32.TF32 R16, R12.reuse, R130, R52 ;  /* 0x000000820c10723c */ /* 0x048fe40000081034 */
[----:B------:R-:W-:Y:S04]  /*cb8b0*/  STL.64 [R1+0x1f10], R4 ;  /* 0x001f100401007387 */ /* 0x000fe80000100a00 */
[----:B------:R2:W-:Y:S02]  /*cb8c0*/  STL.64 [R1+0x1f18], R6 ;  /* 0x001f180601007387 */ /* 0x0005e40000100a00 */
[C---:B--2---:R-:W-:Y:S09]  /*cb8d0*/  HMMA.1688.F32.TF32 R4, R12.reuse, R10, R56 ;  /* 0x0000000a0c04723c */ /* 0x044ff20000081038 */
[----:B------:R-:W-:Y:S04]  /*cb8e0*/  STL.64 [R1+0x1f00], R36 ;  /* 0x001f002401007387 */ /* 0x000fe80000100a00 */
[----:B------:R2:W-:Y:S04]  /*cb8f0*/  STL.64 [R1+0x1f08], R38 ;  /* 0x001f082601007387 */ /* 0x0005e80000100a00 */
[----:B------:R-:W-:Y:S04]  /*cb900*/  STL.64 [R1+0x1ef0], R16 ;  /* 0x001ef01001007387 */ /* 0x000fe80000100a00 */
[----:B------:R3:W-:Y:S01]  /*cb910*/  STL.64 [R1+0x1ef8], R18 ;  /* 0x001ef81201007387 */ /* 0x0007e20000100a00 */
[C---:B--2---:R-:W-:Y:S06]  /*cb920*/  HMMA.1688.F32.TF32 R36, R12.reuse, R22, R64 ;  /* 0x000000160c24723c */ /* 0x044fec0000081040 */
[C---:B---3--:R-:W-:Y:S01]  /*cb930*/  HMMA.1688.F32.TF32 R16, R12.reuse, R126, R68 ;  /* 0x0000007e0c10723c */ /* 0x048fe20000081044 */
[----:B------:R-:W-:Y:S04]  /*cb940*/  STL.64 [R1+0x1ee0], R4 ;  /* 0x001ee00401007387 */ /* 0x000fe80000100a00 */
[----:B------:R2:W-:Y:S02]  /*cb950*/  STL.64 [R1+0x1ee8], R6 ;  /* 0x001ee80601007387 */ /* 0x0005e40000100a00 */
[C---:B--2---:R-:W-:Y:S10]  /*cb960*/  HMMA.1688.F32.TF32 R4, R12.reuse, R122, R72 ;  /* 0x0000007a0c04723c */ /* 0x044ff40000081048 */
        /* <DEDUP_REMOVED lines=17> */
[----:B--2---:R-:W-:Y:S10]  /*cba80*/  HMMA.1688.F32.TF32 R4, R12, R98, R248 ;  /* 0x000000620c04723c */ /* 0x004ff400000810f8 */
        /* <DEDUP_REMOVED lines=41> */
[----:B-----5:R-:W-:-:S03]  /*cbd20*/  IMAD.MOV.U32 R7, RZ, RZ, R28 ;  /* 0x000000ffff077224 */ /* 0x020fc600078e001c */
[----:B------:R-:W3:Y:S01]  /*cbd30*/  LDL.LU R27, [R1+0xe9c] ;  /* 0x000e9c00011b7983 */ /* 0x000ee20000300800 */
[----:B------:R-:W-:-:S03]  /*cbd40*/  IMAD.MOV.U32 R6, RZ, RZ, R29 ;  /* 0x000000ffff067224 */ /* 0x000fc600078e001d */
        /* <DEDUP_REMOVED lines=84> */
[----:B---3--:R-:W2:Y:S04]  /*cc290*/  LDL.LU.64 R90, [R1+0x6e08] ;  /* 0x006e0800015a7983 */ /* 0x008ea80000300a00 */
[----:B------:R-:W3:Y:S01]  /*cc2a0*/  LDL.LU.64 R88, [R1+0x6e00] ;  /* 0x006e000001587983 */ /* 0x000ee20000300a00 */
[----:B--2---:R-:W-:-:S15]  /*cc2b0*/  HMMA.1688.F32.TF32 R84, R12, R90, R84 ;  /* 0x0000005a0c54723c */ /* 0x004fde0000081054 */
[----:B------:R-:W-:-:S08]  /*cc2c0*/  NOP ;  /* 0x0000000000007918 */ /* 0x000fd00000000000 */
[----:B------:R-:W-:Y:S04]  /*cc2d0*/  STL.64 [R1+0x1e30], R84 ;  /* 0x001e305401007387 */ /* 0x000fe80000100a00 */
[----:B------:R2:W-:Y:S04]  /*cc2e0*/  STL.64 [R1+0x1e38], R86 ;  /* 0x001e385601007387 */ /* 0x0005e80000100a00 */
[----:B--2---:R-:W5:Y:S04]  /*cc2f0*/  LDL.LU.64 R86, [R1+0x6df8] ;  /* 0x006df80001567983 */ /* 0x004f680000300a00 */
[----:B------:R-:W2:Y:S01]  /*cc300*/  LDL.LU.64 R84, [R1+0x6df0] ;  /* 0x006df00001547983 */ /* 0x000ea20000300a00 */
        /* <DEDUP_REMOVED lines=10> */
[----:B----4-:R-:W4:Y:S04]  /*cc3b0*/  LDL.LU.64 R78, [R1+0x6dd8] ;  /* 0x006dd800014e7983 */ /* 0x010f280000300a00 */
        /* <DEDUP_REMOVED lines=24> */
[----:B------:R-:W3:Y:S01]  /*cc540*/  LDL.LU.64 R60, [R1+0x6d90] ;  /* 0x006d9000013c7983 */ /* 0x000ee20000300a00 */
[----:B----4-:R-:W-:-:S15]  /*cc550*/  HMMA.1688.F32.TF32 R56, R12, R62, R56 ;  /* 0x0000003e0c38723c */ /* 0x010fde0000081038 */
[----:B------:R-:W-:-:S08]  /*cc560*/  NOP ;  /* 0x0000000000007918 */ /* 0x000fd00000000000 */
[----:B------:R-:W-:Y:S04]  /*cc570*/  STL.64 [R1+0x1d70], R56 ;  /* 0x001d703801007387 */ /* 0x000fe80000100a00 */
[----:B------:R4:W-:Y:S04]  /*cc580*/  STL.64 [R1+0x1d78], R58 ;  /* 0x001d783a01007387 */ /* 0x0009e80000100a00 */
[----:B----4-:R-:W4:Y:S04]  /*cc590*/  LDL.LU.64 R58, [R1+0x6d88] ;  /* 0x006d8800013a7983 */ /* 0x010f280000300a00 */
[----:B------:R-:W2:Y:S01]  /*cc5a0*/  LDL.LU.64 R56, [R1+0x6d80] ;  /* 0x006d800001387983 */ /* 0x000ea20000300a00 */
        /* <DEDUP_REMOVED lines=46> */
[----:B----4-:R-:W4:Y:S01]  /*cc890*/  LDL.LU.64 R26, [R1+0x6d08] ;  /* 0x006d0800011a7983 */ /* 0x010f220000300a00 */
[C---:B-1----:R-:W-:Y:S06]  /*cc8a0*/  HMMA.1688.F32.TF32 R224, R240.reuse, R226, R212 ;  /* 0x000000e2f0e0723c */ /* 0x042fec00000810d4 */
[C---:B------:R-:W-:Y:S06]  /*cc8b0*/  HMMA.1688.F32.TF32 R232, R240.reuse, R234, R228 ;  /* 0x000000eaf0e8723c */ /* 0x040fec00000810e4 */
[----:B------:R-:W-:Y:S01]  /*cc8c0*/  HMMA.1688.F32.TF32 R4, R240, R6, R236 ;  /* 0x00000006f004723c */ /* 0x000fe200000810ec */
[----:B------:R-:W5:Y:S05]  /*cc8d0*/  LDL.LU.64 R24, [R1+0x6d00] ;  /* 0x006d000001187983 */ /* 0x000f6a0000300a00 */
[----:B----4-:R-:W-:Y:S01]  /*cc8e0*/  HMMA.1688.F32.TF32 R12, R12, R26, R208 ;  /* 0x0000001a0c0c723c */ /* 0x010fe200000810d0 */
[----:B------:R-:W4:Y:S04]  /*cc8f0*/  LDL.LU.64 R210, [R1+0x6cf8] ;  /* 0x006cf80001d27983 */ /* 0x000f280000300a00 */
[----:B------:R-:W2:-:S15]  /*cc900*/  LDL.LU.64 R208, [R1+0x6cf0] ;  /* 0x006cf00001d07983 */ /* 0x000e9e0000300a00 */
[----:B------:R-:W-:-:S03]  /*cc910*/  NOP ;  /* 0x0000000000007918 */ /* 0x000fc60000000000 */
[----:B------:R-:W-:Y:S04]  /*cc920*/  STL.64 [R1+0x1bd0], R12 ;  /* 0x001bd00c01007387 */ /* 0x000fe80000100a00 */
[----:B------:R1:W-:Y:S02]  /*cc930*/  STL.64 [R1+0x1bd8], R14 ;  /* 0x001bd80e01007387 */ /* 0x0003e40000100a00 */
[----:B-1----:R-:W-:Y:S02]  /*cc940*/  IMAD.MOV.U32 R14, RZ, RZ, R3 ;  /* 0x000000ffff0e7224 */ /* 0x002fe400078e0003 */
[----:B------:R-:W5:Y:S04]  /*cc950*/  LDL.LU R3, [R1+0x6ce8] ;  /* 0x006ce80001037983 */ /* 0x000f680000300800 */
[----:B------:R-:W4:Y:S04]  /*cc960*/  LDL.LU.64 R214, [R1+0x6ce0] ;  /* 0x006ce00001d67983 */ /* 0x000f280000300a00 */
[----:B------:R-:W2:Y:S04]  /*cc970*/  LDL.LU.64 R212, [R1+0x6cd8] ;  /* 0x006cd80001d47983 */ /* 0x000ea80000300a00 */
[----:B------:R-:W-:Y:S04]  /*cc980*/  STL.64 [R1+0x1bb0], R224 ;  /* 0x001bb0e001007387 */ /* 0x000fe80000100a00 */
[----:B------:R1:W-:Y:S01]  /*cc990*/  STL.64 [R1+0x1bb8], R226 ;  /* 0x001bb8e201007387 */ /* 0x0003e20000100a00 */
[----:B---3--:R-:W-:-:S03]  /*cc9a0*/  IMAD.MOV.U32 R15, RZ, RZ, R61 ;  /* 0x000000ffff0f7224 */ /* 0x008fc600078e003d */
[----:B-1----:R-:W3:Y:S04]  /*cc9b0*/  LDL.LU.64 R226, [R1+0x6cd0] ;  /* 0x006cd00001e27983 */ /* 0x002ee80000300a00 */
[----:B------:R-:W5:Y:S04]  /*cc9c0*/  LDL.LU.64 R224, [R1+0x6cc8] ;  /* 0x006cc80001e07983 */ /* 0x000f680000300a00 */
[----:B------:R-:W4:Y:S04]  /*cc9d0*/  LDL.LU.64 R230, [R1+0x6cc0] ;  /* 0x006cc00001e67983 */ /* 0x000f280000300a00 */
[----:B------:R-:W2:Y:S04]  /*cc9e0*/  LDL.LU.64 R228, [R1+0x6cb8] ;  /* 0x006cb80001e47983 */ /* 0x000ea80000300a00 */
[----:B------:R-:W-:Y:S04]  /*cc9f0*/  STL.64 [R1+0x1b90], R232 ;  /* 0x001b90e801007387 */ /* 0x000fe80000100a00 */
[----:B------:R1:W-:Y:S01]  /*cca00*/  STL.64 [R1+0x1b98], R234 ;  /* 0x001b98ea01007387 */ /* 0x0003e20000100a00 */
[C---:B------:R-:W-:Y:S03]  /*cca10*/  HMMA.1688.F32.TF32 R12, R240.reuse, R14, R16 ;  /* 0x0000000ef00c723c */ /* 0x040fe60000081010 */
[----:B-1----:R-:W3:Y:S04]  /*cca20*/  LDL.LU.64 R234, [R1+0x6cb0] ;  /* 0x006cb00001ea7983 */ /* 0x002ee80000300a00 */
[----:B------:R-:W5:Y:S04]  /*cca30*/  LDL.LU.64 R232, [R1+0x6ca8] ;  /* 0x006ca80001e87983 */ /* 0x000f680000300a00 */
[----:B------:R-:W4:Y:S04]  /*cca40*/  LDL.LU.64 R238, [R1+0x6ca0] ;  /* 0x006ca00001ee7983 */ /* 0x000f280000300a00 */
[----:B------:R-:W2:Y:S04]  /*cca50*/  LDL.LU.64 R236, [R1+0x6c98] ;  /* 0x006c980001ec7983 */ /* 0x000ea80000300a00 */
[----:B------:R-:W-:Y:S04]  /*cca60*/  STL.64 [R1+0x1a60], R4 ;  /* 0x001a600401007387 */ /* 0x000fe80000100a00 */
[----:B------:R1:W-:Y:S04]  /*cca70*/  STL.64 [R1+0x1a68], R6 ;  /* 0x001a680601007387 */ /* 0x0003e80000100a00 */
[----:B-1----:R-:W3:Y:S04]  /*cca80*/  LDL.LU.64 R6, [R1+0x6c90] ;  /* 0x006c900001067983 */ /* 0x002ee80000300a00 */
[----:B------:R-:W2:Y:S04]  /*cca90*/  LDL.LU.64 R4, [R1+0x6c88] ;  /* 0x006c880001047983 */ /* 0x000ea80000300a00 */
[----:B------:R-:W5:Y:S01]  /*ccaa0*/  LDL.LU.64 R18, [R1+0x6c80] ;  /* 0x006c800001127983 */ /* 0x000f620000300a00 */
[C---:B------:R-:W-:Y:S03]  /*ccab0*/  HMMA.1688.F32.TF32 R156, R240.reuse, R158, R152 ;  /* 0x0000009ef09c723c */ /* 0x040fe60000081098 */
[----:B------:R-:W2:Y:S03]  /*ccac0*/  LDL.LU.64 R16, [R1+0x6c78] ;  /* 0x006c780001107983 */ /* 0x000ea60000300a00 */
[----:B------:R-:W-:Y:S01]  /*ccad0*/  HMMA.1688.F32.TF32 R152, R240, R166, R160 ;  /* 0x000000a6f098723c */ /* 0x000fe200000810a0 */
[----:B------:R-:W-:Y:S04]  /*ccae0*/  STL.64 [R1+0x1970], R12 ;  /* 0x0019700c01007387 */ /* 0x000fe80000100a00 */
[----:B------:R5:W-:-:S12]  /*ccaf0*/  STL.64 [R1+0x1978], R14 ;  /* 0x0019780e01007387 */ /* 0x000bd80000100a00 */
[----:B------:R-:W-:Y:S04]  /*ccb00*/  STL.64 [R1+0x1960], R156 ;  /* 0x0019609c01007387 */ /* 0x000fe80000100a00 */
[----:B------:R3:W-:Y:S04]  /*ccb10*/  STL.64 [R1+0x1968], R158 ;  /* 0x0019689e01007387 */ /* 0x0007e80000100a00 */
[----:B------:R-:W-:Y:S04]  /*ccb20*/  STL.64 [R1+0x1940], R152 ;  /* 0x0019409801007387 */ /* 0x000fe80000100a00 */
[----:B------:R4:W-:Y:S01]  /*ccb30*/  STL.64 [R1+0x1948], R154 ;  /* 0x0019489a01007387 */ /* 0x0009e20000100a00 */
[C---:B-----5:R-:W-:Y:S06]  /*ccb40*/  HMMA.1688.F32.TF32 R12, R240.reuse, R18, R168 ;  /* 0x00000012f00c723c */ /* 0x060fec00000810a8 */
[C---:B---3--:R-:W-:Y:S06]  /*ccb50*/  HMMA.1688.F32.TF32 R156, R240.reuse, R6, R216 ;  /* 0x00000006f09c723c */ /* 0x048fec00000810d8 */
[C---:B----4-:R-:W-:Y:S11]  /*ccb60*/  HMMA.1688.F32.TF32 R152, R240.reuse, R238, R220 ;  /* 0x000000eef098723c */ /* 0x050ff600000810dc */
        /* <DEDUP_REMOVED lines=60> */
[----:B--2---:R1:W-:Y:S04]  /*ccf30*/  STL.64 [R1+0x6be8], R228 ;  /* 0x006be8e401007387 */ /* 0x0043e80000100a00 */
        /* <DEDUP_REMOVED lines=22> */
[----:B------:R-:W-:Y:S04]  /*cd0a0*/  STL.64 [R1+0x6bd0], R222 ;  /* 0x006bd0de01007387 */ /* 0x000fe80000100a00 */
[----:B----4-:R2:W-:Y:S01]  /*cd0b0*/  STL.64 [R1+0x6bc8], R220 ;  /* 0x006bc8dc01007387 */ /* 0x0105e20000100a00 */
[C---:B-----5:R-:W-:Y:S06]  /*cd0c0*/  HMMA.1688.F32.TF32 R12, R240.reuse, R206, R12 ;  /* 0x000000cef00c723c */ /* 0x060fec000008100c */
[C---:B--2---:R-:W-:Y:S06]  /*cd0d0*/  HMMA.1688.F32.TF32 R220, R240.reuse, R218, R224 ;  /* 0x000000daf0dc723c */ /* 0x044fec00000810e0 */
[----:B------:R-:W-:Y:S04]  /*cd0e0*/  STL.64 [R1+0x6bc0], R218 ;  /* 0x006bc0da01007387 */ /* 0x000fe80000100a00 */
[----:B---3--:R1:W-:Y:S02]  /*cd0f0*/  STL.64 [R1+0x6bb8], R216 ;  /* 0x006bb8d801007387 */ /* 0x0083e40000100a00 */
        /* <DEDUP_REMOVED lines=152> */
[----:B------:R4:W-:Y:S02]  /*cda80*/  STL.64 [R1+0x17a8], R194 ;  /* 0x0017a8c201007387 */ /* 0x0009e40000100a00 */
[C---:B----4-:R-:W-:Y:S02]  /*cda90*/  HMMA.1688.F32.TF32 R192, R240.reuse, R150, R12 ;  /* 0x00000096f0c0723c */ /* 0x050fe4000008100c */
[----:B------:R-:W-:Y:S04]  /*cdaa0*/  LDS R12, [R252+UR10+0x45100] ;  /* 0x0451000afc0c7984 */ /* 0x000fe80008000800 */
[----:B------:R-:W-:Y:S04]  /*cdab0*/  LDS R14, [R252+UR10+0x45900] ;  /* 0x0459000afc0e7984 */ /* 0x000fe80008000800 */
[----:B------:R-:W-:Y:S04]  /*cdac0*/  LDS R13, [R2+UR10+0x45100] ;  /* 0x0451000a020d7984 */ /* 0x000fe80008000800 */
[----:B------:R-:W1:Y:S09]  /*cdad0*/  LDS R15, [R2+UR10+0x45900] ;  /* 0x0459000a020f7984 */ /* 0x000e720008000800 */
[----:B------:R-:W-:Y:S04]  /*cdae0*/  STL.64 [R1+0x1790], R192 ;  /* 0x001790c001007387 */ /* 0x000fe80000100a00 */
[----:B------:R5:W-:Y:S02]  /*cdaf0*/  STL.64 [R1+0x1798], R194 ;  /* 0x001798c201007387 */ /* 0x000be40000100a00 */
[C---:B-----5:R-:W-:Y:S06]  /*cdb00*/  HMMA.1688.F32.TF32 R192, R240.reuse, R146, R196 ;  /* 0x00000092f0c0723c */ /* 0x060fec00000810c4 */
[C---:B------:R-:W-:Y:S06]  /*cdb10*/  HMMA.1688.F32.TF32 R196, R240.reuse, R142, R200 ;  /* 0x0000008ef0c4723c */ /* 0x040fec00000810c8 */
[C---:B------:R-:W-:Y:S11]  /*cdb20*/  HMMA.1688.F32.TF32 R200, R240.reuse, R134, R208 ;  /* 0x00000086f0c8723c */ /* 0x040ff600000810d0 */
[----:B------:R-:W-:Y:S04]  /*cdb30*/  STL.64 [R1+0x1780], R192 ;  /* 0x001780c001007387 */ /* 0x000fe80000100a00 */
[----:B------:R2:W-:Y:S04]  /*cdb40*/  STL.64 [R1+0x1788], R194 ;  /* 0x001788c201007387 */ /* 0x0005e80000100a00 */
[----:B------:R-:W-:Y:S04]  /*cdb50*/  STL.64 [R1+0x1770], R196 ;  /* 0x001770c401007387 */ /* 0x000fe80000100a00 */
[----:B------:R4:W-:Y:S01]  /*cdb60*/  STL.64 [R1+0x1778], R198 ;  /* 0x001778c601007387 */ /* 0x0009e20000100a00 */
[C---:B--2---:R-:W-:Y:S06]  /*cdb70*/  HMMA.1688.F32.TF32 R192, R240.reuse, R138, R204 ;  /* 0x0000008af0c0723c */ /* 0x044fec00000810cc */
[----:B----4-:R-:W-:-:S15]  /*cdb80*/  HMMA.1688.F32.TF32 R196, R240, R130, R212 ;  /* 0x00000082f0c4723c */ /* 0x010fde00000810d4 */
[----:B------:R-:W-:-:S02]  /*cdb90*/  NOP ;  /* 0x0000000000007918 */ /* 0x000fc40000000000 */
[----:B------:R-:W-:Y:S04]  /*cdba0*/  STL.64 [R1+0x1760], R192 ;  /* 0x001760c001007387 */ /* 0x000fe80000100a00 */
[----:B------:R2:W-:Y:S04]  /*cdbb0*/  STL.64 [R1+0x1768], R194 ;  /* 0x001768c201007387 */ /* 0x0005e80000100a00 */
[----:B------:R-:W-:Y:S04]  /*cdbc0*/  STL.64 [R1+0x1750], R200 ;  /* 0x001750c801007387 */ /* 0x000fe80000100a00 */
[----:B------:R-:W-:Y:S04]  /*cdbd0*/  STL.64 [R1+0x1758], R202 ;  /* 0x001758ca01007387 */ /* 0x000fe80000100a00 */
[----:B------:R-:W-:Y:S04]  /*cdbe0*/  STL.64 [R1+0x6b50], R10 ;  /* 0x006b500a01007387 */ /* 0x000fe80000100a00 */
[----:B------:R-:W-:Y:S04]  /*cdbf0*/  STL.64 [R1+0x1740], R196 ;  /* 0x001740c401007387 */ /* 0x000fe80000100a00 */
[----:B------:R-:W-:Y:S04]  /*cdc00*/  STL.64 [R1+0x1748], R198 ;  /* 0x001748c601007387 */ /* 0x000fe80000100a00 */
[----:B------:R4:W-:Y:S01]  /*cdc10*/  STL.64 [R1+0x6b48], R8 ;  /* 0x006b480801007387 */ /* 0x0009e20000100a00 */
[C---:B--2---:R-:W-:Y:S06]  /*cdc20*/  HMMA.1688.F32.TF32 R192, R240.reuse, R10, R216 ;  /* 0x0000000af0c0723c */ /* 0x044fec00000810d8 */
[----:B----4-:R-:W-:-:S15]  /*cdc30*/  HMMA.1688.F32.TF32 R8, R240, R22, R220 ;  /* 0x00000016f008723c */ /* 0x010fde00000810dc */
[----:B------:R-:W-:-:S02]  /*cdc40*/  NOP ;  /* 0x0000000000007918 */ /* 0x000fc40000000000 */
[----:B------:R-:W-:Y:S04]  /*cdc50*/  STL.64 [R1+0x1730], R192 ;  /* 0x001730c001007387 */ /* 0x000fe80000100a00 */
[----:B------:R-:W-:Y:S04]  /*cdc60*/  STL.64 [R1+0x1738], R194 ;  /* 0x001738c201007387 */ /* 0x000fe80000100a00 */
[----:B------:R-:W-:Y:S04]  /*cdc70*/  STL.64 [R1+0x6b40], R22 ;  /* 0x006b401601007387 */ /* 0x000fe80000100a00 */
[----:B------:R2:W-:Y:S04]  /*cdc80*/  STL.64 [R1+0x6b38], R20 ;  /* 0x006b381401007387 */ /* 0x0005e80000100a00 */
[----:B------:R-:W-:Y:S04]  /*cdc90*/  STL.64 [R1+0x1720], R8 ;  /* 0x0017200801007387 */ /* 0x000fe80000100a00 */
[----:B------:R4:W-:Y:S01]  /*cdca0*/  STL.64 [R1+0x1728], R10 ;  /* 0x0017280a01007387 */ /* 0x0009e20000100a00 */
[C---:B--2---:R-:W-:Y:S06]  /*cdcb0*/  HMMA.1688.F32.TF32 R20, R240.reuse, R126, R224 ;  /* 0x0000007ef014723c */ /* 0x044fec00000810e0 */
[C---:B----4-:R-:W-:Y:S06]  /*cdcc0*/  HMMA.1688.F32.TF32 R8, R240.reuse, R122, R228 ;  /* 0x0000007af008723c */ /* 0x050fec00000810e4 */
[----:B------:R-:W-:Y:S11]  /*cdcd0*/  STL.64 [R1+0x6b30], R122 ;  /* 0x006b307a01007387 */ /* 0x000ff60000100a00 */
[----:B------:R-:W-:Y:S04]  /*cdce0*/  STL.64 [R1+0x1710], R20 ;  /* 0x0017101401007387 */ /* 0x000fe80000100a00 */
[----:B------:R-:W-:Y:S04]  /*cdcf0*/  STL.64 [R1+0x1718], R22 ;  /* 0x0017181601007387 */ /* 0x000fe80000100a00 */
[----:B------:R-:W-:Y:S04]  /*cdd00*/  STL.64 [R1+0x6b28], R120 ;  /* 0x006b287801007387 */ /* 0x000fe80000100a00 */
[----:B------:R-:W-:Y:S04]  /*cdd10*/  STL.64 [R1+0x1700], R8 ;  /* 0x0017000801007387 */ /* 0x000fe80000100a00 */
[----:B------:R2:W-:Y:S02]  /*cdd20*/  STL.64 [R1+0x1708], R10 ;  /* 0x0017080a01007387 */ /* 0x0005e40000100a00 */
[C---:B--2---:R-:W-:Y:S06]  /*cdd30*/  HMMA.1688.F32.TF32 R8, R240.reuse, R118, R232 ;  /* 0x00000076f008723c */ /* 0x044fec00000810e8 */
[----:B------:R-:W-:Y:S04]  /*cdd40*/  STL.64 [R1+0x6b20], R118 ;  /* 0x006b207601007387 */ /* 0x000fe80000100a00 */
[----:B------:R-:W-:Y:S01]  /*cdd50*/  STL.64 [R1+0x6b18], R116 ;  /* 0x006b187401007387 */ /* 0x000fe20000100a00 */
[----:B------:R-:W-:-:S12]  /*cdd60*/  HMMA.1688.F32.TF32 R20, R240, R114, R244 ;  /* 0x00000072f014723c */ /* 0x000fd800000810f4 */
[----:B------:R-:W-:Y:S04]  /*cdd70*/  STL.64 [R1+0x16f0], R8 ;  /* 0x0016f00801007387 */ /* 0x000fe80000100a00 */
[----:B------:R2:W-:Y:S04]  /*cdd80*/  STL.64 [R1+0x16f8], R10 ;  /* 0x0016f80a01007387 */ /* 0x0005e80000100a00 */
[----:B------:R-:W4:Y:S01]  /*cdd90*/  LDL.LU R232, [R1+0x8c0] ;  /* 0x0008c00001e87983 */ /* 0x000f220000300800 */
[----:B--2---:R-:W-:Y:S03]  /*cdda0*/  HMMA.1688.F32.TF32 R8, R240, R110, R248 ;  /* 0x0000006ef008723c */ /* 0x004fe600000810f8 */
[----:B------:R2:W-:Y:S04]  /*cddb0*/  STL.64 [R1+0x16e0], R20 ;  /* 0x0016e01401007387 */ /* 0x0005e80000100a00 */
[----:B------:R5:W-:-:S15]  /*cddc0*/  STL.64 [R1+0x16e8], R22 ;  /* 0x0016e81601007387 */ /* 0x000bde0000100a00 */
[----:B------:R-:W-:-:S01]  /*cddd0*/  NOP ;  /* 0x0000000000007918 */ /* 0x000fc20000000000 */
        /* <DEDUP_REMOVED lines=37> */
[----:B---3--:R-:W3:Y:S04]  /*ce030*/  LDL.LU R8, [R1+0x970] ;  /* 0x0009700001087983 */ /* 0x008ee80000300800 */
[----:B------:R-:W3:Y:S04]  /*ce040*/  LDL.LU R9, [R1+0x974] ;  /* 0x0009740001097983 */ /* 0x000ee80000300800 */
[----:B-1----:R-:W3:Y:S04]  /*ce050*/  LDL.LU R10, [R1+0x978] ;  /* 0x00097800010a7983 */ /* 0x002ee80000300800 */
        /* <DEDUP_REMOVED lines=28> */
[----:B------:R-:W-:Y:S01]  /*ce220*/  STL.64 [R1+0x6af8], R104 ;  /* 0x006af86801007387 */ /* 0x000fe20000100a00 */
[C---:B--2---:R-:W-:Y:S06]  /*ce230*/  HMMA.1688.F32.TF32 R20, R240.reuse, R102, R20 ;  /* 0x00000066f014723c */ /* 0x044fec0000081014 */
[C---:B-----5:R-:W-:Y:S06]  /*ce240*/  HMMA.1688.F32.TF32 R108, R240.reuse, R106, R120 ;  /* 0x0000006af06c723c */ /* 0x060fec0000081078 */
        /* <DEDUP_REMOVED lines=12> */
[C---:B----4-:R-:W-:Y:S06]  /*ce310*/  HMMA.1688.F32.TF32 R8, R240.reuse, R94, R192 ;  /* 0x0000005ef008723c */ /* 0x050fec00000810c0 */
[----:B------:R-:W-:Y:S04]  /*ce320*/  STL.64 [R1+0x6ad0], R94 ;  /* 0x006ad05e01007387 */ /* 0x000fe80000100a00 */
[----:B------:R1:W-:Y:S01]  /*ce330*/  STL.64 [R1+0x6ac8], R92 ;  /* 0x006ac85c01007387 */ /* 0x0003e20000100a00 */
[C---:B------:R-:W-:Y:S06]  /*ce340*/  HMMA.1688.F32.TF32 R20, R240.reuse, R86, R200 ;  /* 0x00000056f014723c */ /* 0x040fec00000810c8 */
[C---:B-1----:R-:W-:Y:S06]  /*ce350*/  HMMA.1688.F32.TF32 R92, R240.reuse, R90, R196 ;  /* 0x0000005af05c723c */ /* 0x042fec00000810c4 */
[----:B------:R-:W-:Y:S04]  /*ce360*/  STL.64 [R1+0x1690], R8 ;  /* 0x0016900801007387 */ /* 0x000fe80000100a00 */
[----:B------:R1:W-:Y:S02]  /*ce370*/  STL.64 [R1+0x1698], R10 ;  /* 0x0016980a01007387 */ /* 0x0003e40000100a00 */
[C---:B-1----:R-:W-:Y:S11]  /*ce380*/  HMMA.1688.F32.TF32 R8, R240.reuse, R82, R204 ;  /* 0x00000052f008723c */ /* 0x042ff600000810cc */
        /* <DEDUP_REMOVED lines=80> */
[----:B-1----:R-:W3:Y:S04]  /*ce890*/  LDL.64 R10, [R1+0x58] ;  /* 0x00005800010a7983 */ /* 0x002ee80000100a00 */
[----:B------:R-:W3:Y:S04]  /*ce8a0*/  LDL.64 R198, [R1+0x48] ;  /* 0x0000480001c67983 */ /* 0x000ee80000100a00 */
[----:B------:R-:W3:Y:S04]  /*ce8b0*/  LDL.LU R200, [R1+0x420] ;  /* 0x0004200001c87983 */ /* 0x000ee80000300800 */
[----:B------:R-:W3:Y:S04]  /*ce8c0*/  LDL.LU R201, [R1+0x424] ;  /* 0x0004240001c97983 */ /* 0x000ee80000300800 */
[----:B------:R-:W3:Y:S04]  /*ce8d0*/  LDL.LU R202, [R1+0x428] ;  /* 0x0004280001ca7983 */ /* 0x000ee80000300800 */
[----:B------:R-:W3:Y:S04]  /*ce8e0*/  LDL.LU R203, [R1+0x42c] ;  /* 0x00042c0001cb7983 */ /* 0x000ee80000300800 */
[----:B------:R-:W3:Y:S04]  /*ce8f0*/  LDL.64 R206, [R1+0x38] ;  /* 0x0000380001ce7983 */ /* 0x000ee80000100a00 */
        /* <DEDUP_REMOVED lines=11> */
[----:B------:R-:W-:Y:S04]  /*ce9b0*/  STL.64 [R1+0x6a90], R46 ;  /* 0x006a902e01007387 */ /* 0x000fe80000100a00 */
[----:B------:R4:W-:Y:S04]  /*ce9c0*/  STL.64 [R1+0x6a88], R44 ;  /* 0x006a882c01007387 */ /* 0x0009e80000100a00 */
[----:B------:R-:W-:Y:S04]  /*ce9d0*/  STL.64 [R1+0x6a80], R42 ;  /* 0x006a802a01007387 */ /* 0x000fe80000100a00 */
[----:B------:R5:W-:Y:S01]  /*ce9e0*/  STL.64 [R1+0x6a78], R40 ;  /* 0x006a782801007387 */ /* 0x000be20000100a00 */
[C---:B----4-:R-:W-:Y:S06]  /*ce9f0*/  HMMA.1688.F32.TF32 R44, R240.reuse, R42, R104 ;  /* 0x0000002af02c723c */ /* 0x050fec0000081068 */
[----:B-----5:R-:W-:-:S15]  /*cea00*/  HMMA.1688.F32.TF32 R40, R240, R38, R108 ;  /* 0x00000026f028723c */ /* 0x020fde000008106c */
        /* <DEDUP_REMOVED lines=9> */
[----:B------:R3:W-:Y:S02]  /*ceaa0*/  STL.64 [R1+0x6a58], R32 ;  /* 0x006a582001007387 */ /* 0x0007e40000100a00 */
[----:B---3--:R-:W-:Y:S06]  /*ceab0*/  HMMA.1688.F32.TF32 R32, R240, R26, R20 ;  /* 0x0000001af020723c */ /* 0x008fec0000081014 */
[----:B------:R-:W-:Y:S01]  /*ceac0*/  HMMA.1688.F32.TF32 R20, R12, R10, R244 ;  /* 0x0000000a0c14723c */ /* 0x000fe200000810f4 */
[----:B------:R-:W-:Y:S04]  /*cead0*/  STL.64 [R1+0x15a0], R36 ;  /* 0x0015a02401007387 */ /* 0x000fe80000100a00 */
[----:B------:R1:W-:Y:S02]  /*ceae0*/  STL.64 [R1+0x15a8], R38 ;  /* 0x0015a82601007387 */ /* 0x0003e40000100a00 */
[----:B------:R-:W-:-:S02]  /*ceaf0*/  IMAD.MOV.U32 R246, RZ, RZ, R10 ;  /* 0x000000fffff67224 */ /* 0x000fc400078e000a */
[----:B------:R-:W-:Y:S02]  /*ceb00*/  IMAD.MOV.U32 R245, RZ, RZ, R11 ;  /* 0x000000fffff57224 */ /* 0x000fe400078e000b */
[----:B------:R-:W-:Y:S06]  /*ceb10*/  HMMA.1688.F32.TF32 R8, R12, R198, R192 ;  /* 0x000000c60c08723c */ /* 0x000fec00000810c0 */
[----:B-1----:R-:W-:-:S15]  /*ceb20*/  HMMA.1688.F32.TF32 R36, R240, R30, R120 ;  /* 0x0000001ef024723c */ /* 0x002fde0000081078 */
        /* <DEDUP_REMOVED lines=80> */
[----:B------:R-:W3:Y:S04]  /*cf030*/  LDL.LU R200, [R1+0x340] ;  /* 0x0003400001c87983 */ /* 0x000ee80000300800 */
[----:B------:R-:W3:Y:S04]  /*cf040*/  LDL.LU R201, [R1+0x344] ;  /* 0x0003440001c97983 */ /* 0x000ee80000300800 */
[----:B------:R-:W3:Y:S04]  /*cf050*/  LDL.LU R202, [R1+0x348] ;  /* 0x0003480001ca7983 */ /* 0x000ee80000300800 */
[----:B------:R-:W3:Y:S04]  /*cf060*/  LDL.LU R203, [R1+0x34c] ;  /* 0x00034c0001cb7983 */ /* 0x000ee80000300800 */
[----:B------:R-:W2:Y:S01]  /*cf070*/  LDL.LU R204, [R1+0x350] ;  /* 0x0003500001cc7983 */ /* 0x000ea20000300800 */
[----:B------:R-:W-:-:S03]  /*cf080*/  MOV R35, R206 ;  /* 0x000000ce00237202 */ /* 0x000fc60000000f00 */
[----:B------:R-:W2:Y:S01]  /*cf090*/  LDL.LU R205, [R1+0x354] ;  /* 0x0003540001cd7983 */ /* 0x000ea20000300800 */
[----:B------:R-:W-:-:S03]  /*cf0a0*/  IMAD.MOV.U32 R34, RZ, RZ, R207 ;  /* 0x000000ffff227224 */ /* 0x000fc600078e00cf */
[----:B------:R-:W2:Y:S04]  /*cf0b0*/  LDL.LU R206, [R1+0x358] ;  /* 0x0003580001ce7983 */ /* 0x000ea80000300800 */
[----:B------:R-:W2:Y:S04]  /*cf0c0*/  LDL.LU R207, [R1+0x35c] ;  /* 0x00035c0001cf7983 */ /* 0x000ea80000300800 */
        /* <DEDUP_REMOVED lines=10> */
[----:B------:R-:W3:Y:S01]  /*cf170*/  LDL.LU R220, [R1+0x390] ;  /* 0x0003900001dc7983 */ /* 0x000ee20000300800 */
[----:B------:R-:W-:-:S03]  /*cf180*/  IMAD.MOV.U32 R39, RZ, RZ, R222 ;  /* 0x000000ffff277224 */ /* 0x000fc600078e00de */
[----:B------:R-:W3:Y:S01]  /*cf190*/  LDL.LU R221, [R1+0x394] ;  /* 0x0003940001dd7983 */ /* 0x000ee20000300800 */
[----:B------:R-:W-:-:S03]  /*cf1a0*/  IMAD.MOV.U32 R38, RZ, RZ, R223 ;  /* 0x000000ffff267224 */ /* 0x000fc600078e00df */
[----:B------:R-:W3:Y:S04]  /*cf1b0*/  LDL.LU R222, [R1+0x398] ;  /* 0x0003980001de7983 */ /* 0x000ee80000300800 */
[----:B------:R-:W3:Y:S04]  /*cf1c0*/  LDL.LU R223, [R1+0x39c] ;  /* 0x00039c0001df7983 */ /* 0x000ee80000300800 */
[----:B------:R-:W2:Y:S01]  /*cf1d0*/  LDL.LU R228, [R1+0x3b0] ;  /* 0x0003b00001e47983 */ /* 0x000ea20000300800 */
[----:B------:R-:W-:-:S03]  /*cf1e0*/  IMAD.MOV.U32 R244, RZ, RZ, R230 ;  /* 0x000000fffff47224 */ /* 0x000fc600078e00e6 */
[----:B------:R-:W2:Y:S01]  /*cf1f0*/  LDL.LU R229, [R1+0x3b4] ;  /* 0x0003b40001e57983 */ /* 0x000ea20000300800 */
[----:B------:R-:W-:-:S03]  /*cf200*/  MOV R61, R231 ;  /* 0x000000e7003d7202 */ /* 0x000fc60000000f00 */
        /* <DEDUP_REMOVED lines=104> */
[C---:B------:R-:W-:Y:S06]  /*cf890*/  HMMA.1688.F32.TF32 R48, R12.reuse, R182, R48 ;  /* 0x000000b60c30723c */ /* 0x040fec0000081030 */
[----:B---3--:R-:W-:-:S15]  /*cf8a0*/  HMMA.1688.F32.TF32 R240, R12, R194, R240 ;  /* 0x000000c20cf0723c */ /* 0x008fde00000810f0 */
[----:B------:R-:W-:-:S08]  /*cf8b0*/  NOP ;  /* 0x0000000000007918 */ /* 0x000fd00000000000 */
[----:B------:R-:W-:Y:S04]  /*cf8c0*/  STL.64 [R1+0x13a0], R240 ;  /* 0x0013a0f001007387 */ /* 0x000fe80000100a00 */
[----:B------:R1:W-:Y:S02]  /*cf8d0*/  STL.64 [R1+0x13a8], R242 ;  /* 0x0013a8f201007387 */ /* 0x0003e40000100a00 */
[C---:B-1----:R-:W-:Y:S06]  /*cf8e0*/  HMMA.1688.F32.TF32 R240, R12.reuse, R190, R40 ;  /* 0x000000be0cf0723c */ /* 0x042fec0000081028 */
[C---:B------:R-:W-:Y:S06]  /*cf8f0*/  HMMA.1688.F32.TF32 R40, R12.reuse, R186, R44 ;  /* 0x000000ba0c28723c */ /* 0x040fec000008102c */
[C---:B------:R-:W-:Y:S11]  /*cf900*/  HMMA.1688.F32.TF32 R44, R12.reuse, R178, R52 ;  /* 0x000000b20c2c723c */ /* 0x040ff60000081034 */
        /* <DEDUP_REMOVED lines=28> */
[----:B------:R-:W-:Y:S04]  /*cfad0*/  STL.64 [R1+0x1318], R50 ;  /* 0x0013183201007387 */ /* 0x000fe80000100a00 */
[----:B------:R-:W-:Y:S04]  /*cfae0*/  STL.64 [R1+0x1300], R44 ;  /* 0x0013002c01007387 */ /* 0x000fe80000100a00 */
[----:B------:R1:W-:Y:S02]  /*cfaf0*/  STL.64 [R1+0x1308], R46 ;  /* 0x0013082e01007387 */ /* 0x0003e40000100a00 */
[C---:B-1----:R-:W-:Y:S02]  /*cfb00*/  HMMA.1688.F32.TF32 R44, R12.reuse, R146, R120 ;  /* 0x000000920c2c723c */ /* 0x042fe40000081078 */
[----:B------:R-:W-:Y:S04]  /*cfb10*/  STL.64 [R1+0x12f0], R40 ;  /* 0x0012f02801007387 */ /* 0x000fe80000100a00 */
[----:B------:R1:W-:Y:S02]  /*cfb20*/  STL.64 [R1+0x12f8], R42 ;  /* 0x0012f82a01007387 */ /* 0x0003e40000100a00 */
[C---:B-1----:R-:W-:Y:S06]  /*cfb30*/  HMMA.1688.F32.TF32 R40, R12.reuse, R142, R20 ;  /* 0x0000008e0c28723c */ /* 0x042fec0000081014 */
[C---:B------:R-:W-:Y:S06]  /*cfb40*/  HMMA.1688.F32.TF32 R20, R12.reuse, R138, R8 ;  /* 0x0000008a0c14723c */ /* 0x040fec0000081008 */
[C---:B------:R-:W-:Y:S03]  /*cfb50*/  HMMA.1688.F32.TF32 R8, R12.reuse, R134, R248 ;  /* 0x000000860c08723c */ /* 0x040fe600000810f8 */
[----:B------:R-:W-:Y:S04]  /*cfb60*/  STL.64 [R1+0x12e0], R44 ;  /* 0x0012e02c01007387 */ /* 0x000fe80000100a00 */
[----:B------:R-:W-:Y:S04]  /*cfb70*/  STL.64 [R1+0x12e8], R46 ;  /* 0x0012e82e01007387 */ /* 0x000fe80000100a00 */
[----:B------:R1:W-:Y:S04]  /*cfb80*/  STL.64 [R1+0x12d0], R40 ;  /* 0x0012d02801007387 */ /* 0x0003e80000100a00 */
[----:B------:R4:W-:Y:S04]  /*cfb90*/  STL.64 [R1+0x12d8], R42 ;  /* 0x0012d82a01007387 */ /* 0x0009e80000100a00 */
[----:B-1----:R-:W2:Y:S04]  /*cfba0*/  LDL.LU R40, [R1+0x760] ;  /* 0x0007600001287983 */ /* 0x002ea80000300800 */
[----:B------:R1:W-:Y:S04]  /*cfbb0*/  STL.64 [R1+0x12c0], R20 ;  /* 0x0012c01401007387 */ /* 0x0003e80000100a00 */
[----:B------:R5:W-:Y:S04]  /*cfbc0*/  STL.64 [R1+0x12c8], R22 ;  /* 0x0012c81601007387 */ /* 0x000be80000100a00 */
[----:B------:R3:W-:Y:S04]  /*cfbd0*/  STL.64 [R1+0x12b0], R8 ;  /* 0x0012b00801007387 */ /* 0x0007e80000100a00 */
[----:B------:R3:W-:Y:S04]  /*cfbe0*/  STL.64 [R1+0x12b8], R10 ;  /* 0x0012b80a01007387 */ /* 0x0007e80000100a00 */
[----:B------:R-:W2:Y:S04]  /*cfbf0*/  LDL.LU R41, [R1+0x764] ;  /* 0x0007640001297983 */ /* 0x000ea80000300800 */
[----:B----4-:R-:W2:Y:S04]  /*cfc00*/  LDL.LU R42, [R1+0x768] ;  /* 0x00076800012a7983 */ /* 0x010ea80000300800 */
        /* <DEDUP_REMOVED lines=17> */
[----:B-1----:R-:W4:Y:S04]  /*cfd20*/  LDL.LU R20, [R1+0x800] ;  /* 0x0008000001147983 */ /* 0x002f280000300800 */
[----:B------:R-:W4:Y:S04]  /*cfd30*/  LDL.LU R21, [R1+0x804] ;  /* 0x0008040001157983 */ /* 0x000f280000300800 */
[----:B-----5:R-:W4:Y:S04]  /*cfd40*/  LDL.LU R22, [R1+0x808] ;  /* 0x0008080001167983 */ /* 0x020f280000300800 */
[----:B------:R-:W4:Y:S04]  /*cfd50*/  LDL.LU R23, [R1+0x80c] ;  /* 0x00080c0001177983 */ /* 0x000f280000300800 */
[----:B---3--:R-:W3:Y:S04]  /*cfd60*/  LDL.LU R8, [R1+0x810] ;  /* 0x0008100001087983 */ /* 0x008ee80000300800 */
        /* <DEDUP_REMOVED lines=45> */
[----:B-1----:R-:W5:Y:S01]  /*d0040*/  LDL.LU.64 R22, [R1+0x6b40] ;  /* 0x006b400001167983 */ /* 0x002f620000300a00 */
[C---:B--2---:R-:W-:Y:S03]  /*d0050*/  HMMA.1688.F32.TF32 R120, R12.reuse, R126, R120 ;  /* 0x0000007e0c78723c */ /* 0x044fe60000081078 */
[----:B------:R-:W2:Y:S03]  /*d0060*/  LDL.LU.64 R20, [R1+0x6b38] ;  /* 0x006b380001147983 */ /* 0x000ea60000300a00 */
[----:B-----5:R-:W-:-:S15]  /*d0070*/  HMMA.1688.F32.TF32 R248, R12, R22, R248 ;  /* 0x000000160cf8723c */ /* 0x020fde00000810f8 */
[----:B------:R-:W-:-:S08]  /*d0080*/  NOP ;  /* 0x0000000000007918 */ /* 0x000fd00000000000 */
[----:B------:R1:W-:Y:S04]  /*d0090*/  STL.64 [R1+0x1280], R248 ;  /* 0x001280f801007387 */ /* 0x0003e80000100a00 */
[----:B------:R4:W-:Y:S04]  /*d00a0*/  STL.64 [R1+0x1288], R250 ;  /* 0x001288fa01007387 */ /* 0x0009e80000100a00 */
[----:B-1----:R-:W5:Y:S04]  /*d00b0*/  LDL.LU R248, [R1+0x720] ;  /* 0x0007200001f87983 */ /* 0x002f680000300800 */
[----:B------:R-:W5:Y:S04]  /*d00c0*/  LDL.LU R249, [R1+0x724] ;  /* 0x0007240001f97983 */ /* 0x000f680000300800 */
[----:B----4-:R-:W5:Y:S04]  /*d00d0*/  LDL.LU R250, [R1+0x728] ;  /* 0x0007280001fa7983 */ /* 0x010f680000300800 */
[----:B------:R-:W5:Y:S04]  /*d00e0*/  LDL.LU R251, [R1+0x72c] ;  /* 0x00072c0001fb7983 */ /* 0x000f680000300800 */
        /* <DEDUP_REMOVED lines=8> */
[----:B-1----:R-:W4:Y:S01]  /*d0170*/  LDL.LU.64 R118, [R1+0x6b20] ;  /* 0x006b200001767983 */ /* 0x002f220000300a00 */
[C---:B------:R-:W-:Y:S03]  /*d0180*/  HMMA.1688.F32.TF32 R108, R12.reuse, R114, R108 ;  /* 0x000000720c6c723c */ /* 0x040fe6000008106c */
[----:B------:R-:W2:Y:S03]  /*d0190*/  LDL.LU.64 R116, [R1+0x6b18] ;  /* 0x006b180001747983 */ /* 0x000ea60000300a00 */
[----:B----4-:R-:W-:-:S15]  /*d01a0*/  HMMA.1688.F32.TF32 R52, R12, R118, R52 ;  /* 0x000000760c34723c */ /* 0x010fde0000081034 */
[----:B------:R-:W-:-:S08]  /*d01b0*/  NOP ;  /* 0x0000000000007918 */ /* 0x000fd00000000000 */
[----:B------:R1:W-:Y:S04]  /*d01c0*/  STL.64 [R1+0x1250], R52 ;  /* 0x0012503401007387 */ /* 0x0003e80000100a00 */
[----:B------:R4:W-:Y:S04]  /*d01d0*/  STL.64 [R1+0x1258], R54 ;  /* 0x0012583601007387 */ /* 0x0009e80000100a00 */
[----:B-1----:R-:W3:Y:S04]  /*d01e0*/  LDL.LU R52, [R1+0x710] ;  /* 0x0007100001347983 */ /* 0x002ee80000300800 */
[----:B------:R-:W3:Y:S04]  /*d01f0*/  LDL.LU R53, [R1+0x714] ;  /* 0x0007140001357983 */ /* 0x000ee80000300800 */
[----:B----4-:R-:W3:Y:S04]  /*d0200*/  LDL.LU R54, [R1+0x718] ;  /* 0x0007180001367983 */ /* 0x010ee80000300800 */
[----:B------:R-:W3:Y:S04]  /*d0210*/  LDL.LU R55, [R1+0x71c] ;  /* 0x00071c0001377983 */ /* 0x000ee80000300800 */
        /* <DEDUP_REMOVED lines=27> */
[----:B------:R-:W3:Y:S04]  /*d03d0*/  LDL.LU.64 R92, [R1+0x6ac8] ;  /* 0x006ac800015c7983 */ /* 0x000ee80000300a00 */
[----:B------:R-:W-:Y:S04]  /*d03e0*/  STL.64 [R1+0x6a30], R98 ;  /* 0x006a306201007387 */ /* 0x000fe80000100a00 */
[----:B-----5:R-:W-:Y:S01]  /*d03f0*/  STL.64 [R1+0x6a28], R96 ;  /* 0x006a286001007387 */ /* 0x020fe20000100a00 */
[----:B----4-:R-:W-:Y:S06]  /*d0400*/  HMMA.1688.F32.TF32 R40, R12, R94, R40 ;  /* 0x0000005e0c28723c */ /* 0x010fec0000081028 */
[----:B------:R-:W-:Y:S04]  /*d0410*/  STL.64 [R1+0x6a20], R94 ;  /* 0x006a205e01007387 */ /* 0x000fe80000100a00 */
[----:B---3--:R-:W-:-:S13]  /*d0420*/  STL.64 [R1+0x6a18], R92 ;  /* 0x006a185c01007387 */ /* 0x008fda0000100a00 */
        /* <DEDUP_REMOVED lines=13> */
[----:B------:R-:W3:-:S15]  /*d0500*/  LDL.LU R56, [R1+0x700] ;  /* 0x0007000001387983 */ /* 0x000ede0000300800 */
[----:B------:R-:W-:-:S06]  /*d0510*/  NOP ;  /* 0x0000000000007918 */ /* 0x000fcc0000000000 */
[----:B------:R-:W-:Y:S04]  /*d0520*/  STL.64 [R1+0x11c0], R40 ;  /* 0x0011c02801007387 */ /* 0x000fe80000100a00 */
[----:B------:R1:W-:Y:S04]  /*d0530*/  STL.64 [R1+0x11c8], R42 ;  /* 0x0011c82a01007387 */ /* 0x0003e80000100a00 */
[----:B------:R-:W3:Y:S04]  /*d0540*/  LDL.LU R57, [R1+0x704] ;  /* 0x0007040001397983 */ /* 0x000ee80000300800 */
[----:B------:R-:W3:Y:S04]  /*d0550*/  LDL.LU R58, [R1+0x708] ;  /* 0x00070800013a7983 */ /* 0x000ee80000300800 */
[----:B------:R-:W3:Y:S01]  /*d0560*/  LDL.LU R59, [R1+0x70c] ;  /* 0x00070c00013b7983 */ /* 0x000ee20000300800 */
[----:B-1----:R-:W-:Y:S03]  /*d0570*/  HMMA.1688.F32.TF32 R40, R12, R78, R248 ;  /* 0x0000004e0c28723c */ /* 0x002fe600000810f8 */
[----:B------:R-:W-:Y:S04]  /*d0580*/  STL.64 [R1+0x69f0], R82 ;  /* 0x0069f05201007387 */ /* 0x000fe80000100a00 */
[----:B------:R-:W-:Y:S04]  /*d0590*/  STL.64 [R1+0x69e8], R80 ;  /* 0x0069e85001007387 */ /* 0x000fe80000100a00 */
[----:B------:R-:W4:-:S12]  /*d05a0*/  LDL.LU R248, [R1+0x6f0] ;  /* 0x0006f00001f87983 */ /* 0x000f180000300800 */
[----:B------:R-:W-:Y:S04]  /*d05b0*/  STL.64 [R1+0x11b0], R40 ;  /* 0x0011b02801007387 */ /* 0x000fe80000100a00 */
[----:B------:R1:W-:Y:S04]  /*d05c0*/  STL.64 [R1+0x11b8], R42 ;  /* 0x0011b82a01007387 */ /* 0x0003e80000100a00 */
[----:B------:R-:W4:Y:S04]  /*d05d0*/  LDL.LU R249, [R1+0x6f4] ;  /* 0x0006f40001f97983 */ /* 0x000f280000300800 */
[----:B------:R-:W4:Y:S04]  /*d05e0*/  LDL.LU R250, [R1+0x6f8] ;  /* 0x0006f80001fa7983 */ /* 0x000f280000300800 */
[----:B------:R-:W4:Y:S01]  /*d05f0*/  LDL.LU R251, [R1+0x6fc] ;  /* 0x0006fc0001fb7983 */ /* 0x000f220000300800 */
[----:B-1----:R-:W-:Y:S03]  /*d0600*/  HMMA.1688.F32.TF32 R40, R12, R74, R52 ;  /* 0x0000004a0c28723c */ /* 0x002fe60000081034 */
[----:B------:R-:W-:Y:S04]  /*d0610*/  STL.64 [R1+0x69e0], R78 ;  /* 0x0069e04e01007387 */ /* 0x000fe80000100a00 */
[----:B------:R1:W-:Y:S01]  /*d0620*/  STL.64 [R1+0x69d8], R76 ;  /* 0x0069d84c01007387 */ /* 0x0003e20000100a00 */
[----:B------:R-:W-:-:S02]  /*d0630*/  IMAD.MOV.U32 R82, RZ, RZ, R35 ;  /* 0x000000ffff527224 */ /* 0x000fc400078e0023 */
[----:B------:R-:W-:-:S13]  /*d0640*/  IMAD.MOV.U32 R83, RZ, RZ, R34 ;  /* 0x000000ffff537224 */ /* 0x000fda00078e0022 */
[----:B------:R-:W-:Y:S04]  /*d0650*/  STL.64 [R1+0x11a0], R40 ;  /* 0x0011a02801007387 */ /* 0x000fe80000100a00 */
[----:B------:R-:W-:Y:S04]  /*d0660*/  STL.64 [R1+0x11a8], R42 ;  /* 0x0011a82a01007387 */ /* 0x000fe80000100a00 */
        /* <DEDUP_REMOVED lines=8> */
[----:B------:R-:W5:Y:S04]  /*d06f0*/  LDL.LU R92, [R1+0x200] ;  /* 0x00020000015c7983 */ /* 0x000f680000300800 */
[----:B------:R-:W5:Y:S04]  /*d0700*/  LDL.LU R93, [R1+0x204] ;  /* 0x00020400015d7983 */ /* 0x000f680000300800 */
[----:B------:R-:W5:Y:S04]  /*d0710*/  LDL.LU R94, [R1+0x208] ;  /* 0x00020800015e7983 */ /* 0x000f680000300800 */
[----:B------:R-:W5:Y:S04]  /*d0720*/  LDL.LU R95, [R1+0x20c] ;  /* 0x00020c00015f7983 */ /* 0x000f680000300800 */
[----:B------:R1:W-:Y:S02]  /*d0730*/  STL.64 [R1+0x69d0], R74 ;  /* 0x0069d04a01007387 */ /* 0x0003e40000100a00 */
[----:B-1----:R-:W-:Y:S01]  /*d0740*/  MOV R74, R33 ;  /* 0x00000021004a7202 */ /* 0x002fe20000000f00 */
[----:B------:R-:W-:Y:S01]  /*d0750*/  IMAD.MOV.U32 R75, RZ, RZ, R32 ;  /* 0x000000ffff4b7224 */ /* 0x000fe200078e0020 */
[----:B------:R-:W-:Y:S04]  /*d0760*/  STL.64 [R1+0x69c8], R72 ;  /* 0x0069c84801007387 */ /* 0x000fe80000100a00 */
[----:B------:R-:W-:Y:S04]  /*d0770*/  STL.64 [R1+0x69c0], R70 ;  /* 0x0069c04601007387 */ /* 0x000fe80000100a00 */
[----:B------:R1:W-:Y:S01]  /*d0780*/  STL.64 [R1+0x69b8], R68 ;  /* 0x0069b84401007387 */ /* 0x0003e20000100a00 */
[----:B---3--:R-:W-:-:S15]  /*d0790*/  HMMA.1688.F32.TF32 R32, R12, R70, R56 ;  /* 0x000000460c20723c */ /* 0x008fde0000081038 */
[----:B------:R-:W-:-:S08]  /*d07a0*/  NOP ;  /* 0x0000000000007918 */ /* 0x000fd00000000000 */
[----:B------:R-:W-:Y:S04]  /*d07b0*/  STL.64 [R1+0x1190], R32 ;  /* 0x0011902001007387 */ /* 0x000fe80000100a00 */
[----:B------:R4:W-:Y:S04]  /*d07c0*/  STL.64 [R1+0x1198], R34 ;  /* 0x0011982201007387 */ /* 0x0009e80000100a00 */
[----:B-1----:R-:W3:Y:S04]  /*d07d0*/  LDL.LU R68, [R1+0x230] ;  /* 0x0002300001447983 */ /* 0x002ee80000300800 */
[----:B------:R-:W3:Y:S04]  /*d07e0*/  LDL.LU R69, [R1+0x234] ;  /* 0x0002340001457983 */ /* 0x000ee80000300800 */
[----:B------:R-:W3:Y:S04]  /*d07f0*/  LDL.LU R70, [R1+0x238] ;  /* 0x0002380001467983 */ /* 0x000ee80000300800 */
[----:B------:R-:W3:Y:S04]  /*d0800*/  LDL.LU R71, [R1+0x23c] ;  /* 0x00023c0001477983 */ /* 0x000ee80000300800 */
[----:B------:R-:W2:Y:S01]  /*d0810*/  LDL.LU R56, [R1+0x6e0] ;  /* 0x0006e00001387983 */ /* 0x000ea20000300800 */
[----:B----4-:R-:W-:-:S15]  /*d0820*/  HMMA.1688.F32.TF32 R32, R12, R66, R248 ;  /* 0x000000420c20723c */ /* 0x010fde00000810f8 */
        /* <DEDUP_REMOVED lines=38> */
[----:B------:R-:W-:Y:S04]  /*d0a90*/  STL.64 [R1+0x69b0], R66 ;  /* 0x0069b04201007387 */ /* 0x000fe80000100a00 */
[----:B------:R-:W-:Y:S01]  /*d0aa0*/  STL.64 [R1+0x69a8], R64 ;  /* 0x0069a84001007387 */ /* 0x000fe20000100a00 */
[----:B--2---:R-:W-:-:S15]  /*d0ab0*/  HMMA.1688.F32.TF32 R56, R12, R62, R56 ;  /* 0x0000003e0c38723c */ /* 0x004fde0000081038 */
[----:B------:R-:W-:-:S08]  /*d0ac0*/  NOP ;  /* 0x0000000000007918 */ /* 0x000fd00000000000 */
[----:B------:R-:W-:Y:S04]  /*d0ad0*/  STL.64 [R1+0x1160], R56 ;  /* 0x0011603801007387 */ /* 0x000fe80000100a00 */
[----:B------:R1:W-:Y:S04]  /*d0ae0*/  STL.64 [R1+0x1168], R58 ;  /* 0x0011683a01007387 */ /* 0x0003e80000100a00 */
[----:B-1----:R-:W5:Y:S04]  /*d0af0*/  LDL.LU.64 R58, [R1+0x6ac0] ;  /* 0x006ac000013a7983 */ /* 0x002f680000300a00 */
[----:B------:R-:W2:Y:S04]  /*d0b00*/  LDL.LU.64 R56, [R1+0x6ab8] ;  /* 0x006ab80001387983 */ /* 0x000ea80000300a00 */
[----:B------:R-:W-:Y:S04]  /*d0b10*/  STL.64 [R1+0x69a0], R62 ;  /* 0x0069a03e01007387 */ /* 0x000fe80000100a00 */
[----:B------:R-:W-:Y:S01]  /*d0b20*/  STL [R1+0x6998], R60 ;  /* 0x0069983c01007387 */ /* 0x000fe20000100800 */
        /* <DEDUP_REMOVED lines=30> */
[----:B------:R-:W-:Y:S04]  /*d0d10*/  STL.64 [R1+0x6970], R50 ;  /* 0x0069703201007387 */ /* 0x000fe80000100a00 */
[----:B----4-:R1:W-:Y:S04]  /*d0d20*/  STL.64 [R1+0x6968], R48 ;  /* 0x0069683001007387 */ /* 0x0103e80000100a00 */
        /* <DEDUP_REMOVED lines=21> */
[----:B----4-:R-:W-:Y:S01]  /*d0e80*/  HMMA.1688.F32.TF32 R48, R12, R30, R48 ;  /* 0x0000001e0c30723c */ /* 0x010fe20000081030 */
[----:B------:R-:W-:-:S02]  /*d0e90*/  IMAD.MOV.U32 R66, RZ, RZ, R246 ;  /* 0x000000ffff427224 */ /* 0x000fc400078e00f6 */
[----:B------:R-:W-:Y:S01]  /*d0ea0*/  IMAD.MOV.U32 R67, RZ, RZ, R245 ;  /* 0x000000ffff437224 */ /* 0x000fe200078e00f5 */
[----:B------:R-:W4:Y:S02]  /*d0eb0*/  LDL.LU.64 R32, [R1+0x6a58] ;  /* 0x006a580001207983 */ /* 0x000f240000300a00 */
[C---:B-----5:R-:W-:Y:S06]  /*d0ec0*/  HMMA.1688.F32.TF32 R52, R12.reuse, R26, R52 ;  /* 0x0000001a0c34723c */ /* 0x060fec0000081034 */
[----:B---3--:R-:W-:Y:S06]  /*d0ed0*/  HMMA.1688.F32.TF32 R248, R12, R34, R248 ;  /* 0x000000220cf8723c */ /* 0x008fec00000810f8 */
[----:B------:R-:W-:-:S15]  /*d0ee0*/  HMMA.1688.F32.TF32 R12, R240, R74, R68 ;  /* 0x0000004af00c723c */ /* 0x000fde0000081044 */
[----:B------:R-:W-:-:S02]  /*d0ef0*/  NOP ;  /* 0x0000000000007918 */ /* 0x000fc40000000000 */
[----:B------:R-:W-:Y:S04]  /*d0f00*/  STL.64 [R1+0x840], R248 ;  /* 0x000840f801007387 */ /* 0x000fe80000100a00 */
[----:B------:R1:W-:Y:S04]  /*d0f10*/  STL.64 [R1+0x848], R250 ;  /* 0x000848fa01007387 */ /* 0x0003e80000100a00 */
[----:B-1----:R-:W3:Y:S04]  /*d0f20*/  LDL.LU.64 R250, [R1+0x6a50] ;  /* 0x006a500001fa7983 */ /* 0x002ee80000300a00 */
[----:B------:R-:W5:Y:S04]  /*d0f30*/  LDL.LU.64 R248, [R1+0x6a48] ;  /* 0x006a480001f87983 */ /* 0x000f680000300a00 */
[----:B------:R-:W-:Y:S04]  /*d0f40*/  STL.64 [R1+0x830], R48 ;  /* 0x0008303001007387 */ /* 0x000fe80000100a00 */
[----:B------:R2:W-:Y:S02]  /*d0f50*/  STL.64 [R1+0x838], R50 ;  /* 0x0008383201007387 */ /* 0x0005e40000100a00 */
[C---:B--2---:R-:W-:Y:S02]  /*d0f60*/  HMMA.1688.F32.TF32 R48, R240.reuse, R66, R56 ;  /* 0x00000042f030723c */ /* 0x044fe40000081038 */
        /* <DEDUP_REMOVED lines=14> */
[----:B------:R-:W-:Y:S04]  /*d1050*/  STL.64 [R1+0x720], R12 ;  /* 0x0007200c01007387 */ /* 0x000fe80000100a00 */
        /* <DEDUP_REMOVED lines=16> */
[----:B-1----:R-:W5:Y:S04]  /*d1160*/  LDL.LU R48, [R1+0x1f0] ;  /* 0x0001f00001307983 */ /* 0x002f680000300800 */
[----:B------:R-:W5:Y:S04]  /*d1170*/  LDL.LU R49, [R1+0x1f4] ;  /* 0x0001f40001317983 */ /* 0x000f680000300800 */
[----:B----4-:R-:W5:Y:S04]  /*d1180*/  LDL.LU R50, [R1+0x1f8] ;  /* 0x0001f80001327983 */ /* 0x010f680000300800 */
[----:B------:R-:W5:Y:S01]  /*d1190*/  LDL.LU R51, [R1+0x1fc] ;  /* 0x0001fc0001337983 */ /* 0x000f620000300800 */
[----:B------:R-:W-:-:S03]  /*d11a0*/  IMAD.MOV.U32 R55, RZ, RZ, R61 ;  /* 0x000000ffff377224 */ /* 0x000fc600078e003d */
        /* <DEDUP_REMOVED lines=29> */
[----:B------:R-:W2:Y:S04]  /*d1380*/  LDL.LU R244, [R1+0x130] ;  /* 0x0001300001f47983 */ /* 0x000ea80000300800 */
[----:B------:R-:W2:Y:S04]  /*d1390*/  LDL.LU R245, [R1+0x134] ;  /* 0x0001340001f57983 */ /* 0x000ea80000300800 */
[----:B------:R-:W2:Y:S04]  /*d13a0*/  LDL.LU R246, [R1+0x138] ;  /* 0x0001380001f67983 */ /* 0x000ea80000300800 */
[----:B------:R-:W2:Y:S04]  /*d13b0*/  LDL.LU R247, [R1+0x13c] ;  /* 0x00013c0001f77983 */ /* 0x000ea80000300800 */
[----:B------:R-:W-:Y:S01]  /*d13c0*/  STL.64 [R1+0x6910], R18 ;  /* 0x0069101201007387 */ /* 0x000fe20000100a00 */
[C---:B---3--:R-:W-:Y:S06]  /*d13d0*/  HMMA.1688.F32.TF32 R12, R240.reuse, R18, R56 ;  /* 0x00000012f00c723c */ /* 0x048fec0000081038 */
[----:B-----5:R-:W-:-:S15]  /*d13e0*/  HMMA.1688.F32.TF32 R48, R240, R54, R48 ;  /* 0x00000036f030723c */ /* 0x020fde0000081030 */
[----:B------:R-:W-:-:S08]  /*d13f0*/  NOP ;  /* 0x0000000000007918 */ /* 0x000fd00000000000 */
[----:B------:R-:W-:Y:S04]  /*d1400*/  STL.64 [R1+0x710], R48 ;  /* 0x0007103001007387 */ /* 0x000fe80000100a00 */
[----:B------:R-:W-:Y:S04]  /*d1410*/  STL.64 [R1+0x718], R50 ;  /* 0x0007183201007387 */ /* 0x000fe80000100a00 */
[----:B------:R-:W-:Y:S04]  /*d1420*/  STL.64 [R1+0x6908], R16 ;  /* 0x0069081001007387 */ /* 0x000fe80000100a00 */
[----:B------:R-:W-:Y:S04]  /*d1430*/  STL.64 [R1+0x700], R12 ;  /* 0x0007000c01007387 */ /* 0x000fe80000100a00 */
[----:B------:R4:W-:Y:S04]  /*d1440*/  STL.64 [R1+0x708], R14 ;  /* 0x0007080e01007387 */ /* 0x0009e80000100a00 */
[----:B------:R-:W-:Y:S04]  /*d1450*/  STL.64 [R1+0x6900], R6 ;  /* 0x0069000601007387 */ /* 0x000fe80000100a00 */
[----:B------:R2:W-:Y:S01]  /*d1460*/  STL.64 [R1+0x68f8], R4 ;  /* 0x0068f80401007387 */ /* 0x0005e20000100a00 */
[C---:B----4-:R-:W-:Y:S06]  /*d1470*/  HMMA.1688.F32.TF32 R12, R240.reuse, R6, R60 ;  /* 0x00000006f00c723c */ /* 0x050fec000008103c */
[----:B--2---:R-:W-:-:S15]  /*d1480*/  HMMA.1688.F32.TF32 R4, R240, R238, R64 ;  /* 0x000000eef004723c */ /* 0x004fde0000081040 */
[----:B------:R-:W-:-:S02]  /*d1490*/  NOP ;  /* 0x0000000000007918 */ /* 0x000fc40000000000 */
        /* <DEDUP_REMOVED lines=140> */
[----:B------:R-:W-:Y:S01]  /*d1d60*/  MOV R97, R249 ;  /* 0x000000f900617202 */ /* 0x000fe20000000f00 */
[----:B------:R-:W-:Y:S02]  /*d1d70*/  IMAD.MOV.U32 R98, RZ, RZ, R250 ;  /* 0x000000ffff627224 */ /* 0x000fe400078e00fa */
[----:B------:R-:W3:Y:S04]  /*d1d80*/  LDL.LU R249, [R1+0x6a40] ;  /* 0x006a400001f97983 */ /* 0x000ee80000300800 */
[----:B------:R-:W3:Y:S01]  /*d1d90*/  LDL.LU R250, [R1+0x6a3c] ;  /* 0x006a3c0001fa7983 */ /* 0x000ee20000300800 */
[----:B------:R-:W-:-:S03]  /*d1da0*/  IMAD.MOV.U32 R99, RZ, RZ, R251 ;  /* 0x000000ffff637224 */ /* 0x000fc600078e00fb */
[----:B------:R-:W3:Y:S04]  /*d1db0*/  LDL.LU R251, [R1+0x6a38] ;  /* 0x006a380001fb7983 */ /* 0x000ee80000300800 */
[----:B------:R-:W-:Y:S04]  /*d1dc0*/  STL.64 [R1+0x68c0], R202 ;  /* 0x0068c0ca01007387 */ /* 0x000fe80000100a00 */
[----:B------:R1:W-:Y:S04]  /*d1dd0*/  STL.64 [R1+0x68b8], R200 ;  /* 0x0068b8c801007387 */ /* 0x0003e80000100a00 */
[----:B-1----:R-:W2:Y:S04]  /*d1de0*/  LDL.LU R200, [R1+0x120] ;  /* 0x0001200001c87983 */ /* 0x002ea80000300800 */
[----:B------:R-:W2:Y:S04]  /*d1df0*/  LDL.LU R201, [R1+0x124] ;  /* 0x0001240001c97983 */ /* 0x000ea80000300800 */
[----:B------:R-:W2:Y:S04]  /*d1e00*/  LDL.LU R202, [R1+0x128] ;  /* 0x0001280001ca7983 */ /* 0x000ea80000300800 */
[----:B------:R-:W2:Y:S01]  /*d1e10*/  LDL.LU R203, [R1+0x12c] ;  /* 0x00012c0001cb7983 */ /* 0x000ea20000300800 */
[C---:B----4-:R-:W-:Y:S06]  /*d1e20*/  HMMA.1688.F32.TF32 R204, R240.reuse, R194, R204 ;  /* 0x000000c2f0cc723c */ /* 0x050fec00000810cc */
[----:B--2---:R-:W-:-:S15]  /*d1e30*/  HMMA.1688.F32.TF32 R200, R240, R198, R200 ;  /* 0x000000c6f0c8723c */ /* 0x004fde00000810c8 */
[----:B------:R-:W-:-:S08]  /*d1e40*/  NOP ;  /* 0x0000000000007918 */ /* 0x000fd00000000000 */
[----:B------:R-:W-:Y:S04]  /*d1e50*/  STL.64 [R1+0x440], R200 ;  /* 0x000440c801007387 */ /* 0x000fe80000100a00 */
[----:B------:R1:W-:Y:S02]  /*d1e60*/  STL.64 [R1+0x448], R202 ;  /* 0x000448ca01007387 */ /* 0x0003e40000100a00 */
[C---:B-1----:R-:W-:Y:S06]  /*d1e70*/  HMMA.1688.F32.TF32 R200, R240.reuse, R190, R208 ;  /* 0x000000bef0c8723c */ /* 0x042fec00000810d0 */
[C---:B-----5:R-:W-:Y:S01]  /*d1e80*/  HMMA.1688.F32.TF32 R208, R240.reuse, R186, R220 ;  /* 0x000000baf0d0723c */ /* 0x060fe200000810dc */
        /* <DEDUP_REMOVED lines=14> */
[C---:B---3--:R-:W-:Y:S06]  /*d1f70*/  HMMA.1688.F32.TF32 R200, R240.reuse, R166, R4 ;  /* 0x000000a6f0c8723c */ /* 0x048fec0000081004 */
[C---:B------:R-:W-:Y:S03]  /*d1f80*/  HMMA.1688.F32.TF32 R4, R240.reuse, R162, R16 ;  /* 0x000000a2f004723c */ /* 0x040fe60000081010 */
[----:B------:R-:W-:Y:S04]  /*d1f90*/  STL.64 [R1+0x3e0], R208 ;  /* 0x0003e0d001007387 */ /* 0x000fe80000100a00 */
[----:B------:R-:W-:Y:S04]  /*d1fa0*/  STL.64 [R1+0x3e8], R210 ;  /* 0x0003e8d201007387 */ /* 0x000fe80000100a00 */
        /* <DEDUP_REMOVED lines=16> */
[----:B------:R-:W-:Y:S04]  /*d20b0*/  LDS R13, [R2+UR10+0x45180] ;  /* 0x0451800a020d7984 */ /* 0x000fe80008000800 */
[----:B------:R-:W1:Y:S04]  /*d20c0*/  LDS R15, [R2+UR10+0x45980] ;  /* 0x0459800a020f7984 */ /* 0x000e680008000800 */
        /* <DEDUP_REMOVED lines=35> */
[----:B------:R2:W-:Y:S04]  /*d2300*/  STL.64 [R1+0x770], R48 ;  /* 0x0007703001007387 */ /* 0x0005e80000100a00 */
[----:B------:R3:W-:Y:S04]  /*d2310*/  STL.64 [R1+0x778], R50 ;  /* 0x0007783201007387 */ /* 0x0007e80000100a00 */
[----:B------:R-:W4:Y:S04]  /*d2320*/  LDL.LU R220, [R1+0x460] ;  /* 0x0004600001dc7983 */ /* 0x000f280000300800 */
[----:B------:R-:W-:Y:S04]  /*d2330*/  STL.64 [R1+0xef0], R16 ;  /* 0x000ef01001007387 */ /* 0x000fe80000100a00 */
[----:B------:R-:W-:Y:S04]  /*d2340*/  STL.64 [R1+0xef8], R18 ;  /* 0x000ef81201007387 */ /* 0x000fe80000100a00 */
        /* <DEDUP_REMOVED lines=85> */
[----:B------:R-:W3:Y:S04]  /*d28a0*/  LDL.LU.64 R230, [R1+0x58] ;  /* 0x0000580001e67983 */ /* 0x000ee80000300a00 */
[----:B------:R-:W3:Y:S04]  /*d28b0*/  LDL.LU.64 R238, [R1+0x48] ;  /* 0x0000480001ee7983 */ /* 0x000ee80000300a00 */
[----:B-----5:R-:W5:Y:S04]  /*d28c0*/  LDL.LU R4, [R1+0xc50] ;  /* 0x000c500001047983 */ /* 0x020f680000300800 */
[----:B------:R-:W5:Y:S04]  /*d28d0*/  LDL.LU R5, [R1+0xc54] ;  /* 0x000c540001057983 */ /* 0x000f680000300800 */
[----:B-1----:R-:W5:Y:S04]  /*d28e0*/  LDL.LU R6, [R1+0xc58] ;  /* 0x000c580001067983 */ /* 0x002f680000300800 */
[----:B------:R-:W5:Y:S04]  /*d28f0*/  LDL.LU R7, [R1+0xc5c] ;  /* 0x000c5c0001077983 */ /* 0x000f680000300800 */
[----:B------:R-:W5:Y:S01]  /*d2900*/  LDL.LU.64 R18, [R1+0x38] ;  /* 0x0000380001127983 */ /* 0x000f620000300a00 */
        /* <DEDUP_REMOVED lines=59> */
[----:B------:R-:W4:Y:S01]  /*d2cc0*/  LDL.LU R60, [R1+0x6998] ;  /* 0x00699800013c7983 */ /* 0x000f220000300800 */
        /* <DEDUP_REMOVED lines=18> */
[C---:B------:R-:W-:Y:S06]  /*d2df0*/  HMMA.1688.F32.TF32 R248, R240.reuse, R46, R248 ;  /* 0x0000002ef0f8723c */ /* 0x040fec00000810f8 */
        /* <DEDUP_REMOVED lines=8> */
[----:B------:R1:W-:Y:S02]  /*d2e80*/  STL.64 [R1+0xdf8], R250 ;  /* 0x000df8fa01007387 */ /* 0x0003e40000100a00 */
[C---:B-1----:R-:W-:Y:S06]  /*d2e90*/  HMMA.1688.F32.TF32 R248, R240.reuse, R38, R204 ;  /* 0x00000026f0f8723c */ /* 0x042fec00000810cc */
[C---:B------:R-:W-:Y:S01]  /*d2ea0*/  HMMA.1688.F32.TF32 R204, R240.reuse, R34, R208 ;  /* 0x00000022f0cc723c */ /* 0x040fe200000810d0 */
[----:B------:R-:W-:Y:S04]  /*d2eb0*/  STL.64 [R1+0x650], R200 ;  /* 0x000650c801007387 */ /* 0x000fe80000100a00 */
[----:B------:R1:W-:Y:S02]  /*d2ec0*/  STL.64 [R1+0x658], R202 ;  /* 0x000658ca01007387 */ /* 0x0003e40000100a00 */
[----:B-1----:R-:W-:Y:S10]  /*d2ed0*/  HMMA.1688.F32.TF32 R200, R240, R30, R220 ;  /* 0x0000001ef0c8723c */ /* 0x002ff400000810dc */
        /* <DEDUP_REMOVED lines=10> */
[----:B-----5:R-:W-:Y:S01]  /*d2f80*/  HMMA.1688.F32.TF32 R4, R12, R18, R4 ;  /* 0x000000120c04723c */ /* 0x020fe20000081004 */
[----:B-1----:R-:W-:-:S02]  /*d2f90*/  IMAD.MOV.U32 R25, RZ, RZ, R230 ;  /* 0x000000ffff197224 */ /* 0x002fc400078e00e6 */
[----:B------:R-:W-:-:S03]  /*d2fa0*/  IMAD.MOV.U32 R24, RZ, RZ, R231 ;  /* 0x000000ffff187224 */ /* 0x000fc600078e00e7 */
        /* <DEDUP_REMOVED lines=11> */
[----:B------:R-:W-:Y:S04]  /*d3060*/  STL.64 [R1+0xdd8], R30 ;  /* 0x000dd81e01007387 */ /* 0x000fe80000100a00 */
[----:B------:R1:W-:Y:S04]  /*d3070*/  STL.64 [R1+0xdc0], R4 ;  /* 0x000dc00401007387 */ /* 0x0003e80000100a00 */
[----:B------:R3:W-:Y:S04]  /*d3080*/  STL.64 [R1+0xdc8], R6 ;  /* 0x000dc80601007387 */ /* 0x0007e80000100a00 */
        /* <DEDUP_REMOVED lines=12> */
[----:B------:R-:W2:Y:S04]  /*d3150*/  LDL.LU.64 R226, [R1+0x28] ;  /* 0x0000280001e27983 */ /* 0x000ea80000300a00 */
[----:B------:R-:W3:Y:S04]  /*d3160*/  LDL.LU.64 R230, [R1+0x18] ;  /* 0x0000180001e67983 */ /* 0x000ee80000300a00 */
[----:B------:R-:W4:Y:S04]  /*d3170*/  LDL.LU R232, [R1+0x1950] ;  /* 0x0019500001e87983 */ /* 0x000f280000300800 */
[----:B------:R-:W4:Y:S04]  /*d3180*/  LDL.LU R233, [R1+0x1954] ;  /* 0x0019540001e97983 */ /* 0x000f280000300800 */
[----:B------:R-:W4:Y:S01]  /*d3190*/  LDL.LU R234, [R1+0x1958] ;  /* 0x0019580001ea7983 */ /* 0x000f220000300800 */
[----:B------:R-:W-:Y:S01]  /*d31a0*/  MOV R29, R18 ;  /* 0x00000012001d7202 */ /* 0x000fe20000000f00 */
[----:B------:R-:W-:-:S02]  /*d31b0*/  IMAD.MOV.U32 R28, RZ, RZ, R19 ;  /* 0x000000ffff1c7224 */ /* 0x000fc400078e0013 */
[----:B------:R-:W4:Y:S04]  /*d31c0*/  LDL.LU R235, [R1+0x195c] ;  /* 0x00195c0001eb7983 */ /* 0x000f280000300800 */
[----:B------:R-:W4:Y:S04]  /*d31d0*/  LDL.LU.64 R18, [R1+0x8] ;  /* 0x0000080001127983 */ /* 0x000f280000300a00 */
        /* <DEDUP_REMOVED lines=26> */
[C---:B--2---:R-:W-:Y:S06]  /*d3380*/  HMMA.1688.F32.TF32 R220, R12.reuse, R226, R220 ;  /* 0x000000e20cdc723c */ /* 0x044fec00000810dc */
[C---:B---3--:R-:W-:Y:S06]  /*d3390*/  HMMA.1688.F32.TF32 R248, R12.reuse, R230, R248 ;  /* 0x000000e60cf8723c */ /* 0x048fec00000810f8 */
[----:B----4-:R-:W-:Y:S01]  /*d33a0*/  HMMA.1688.F32.TF32 R232, R12, R18, R232 ;  /* 0x000000120ce8723c */ /* 0x010fe200000810e8 */
[----:B------:R-:W-:-:S02]  /*d33b0*/  IMAD.MOV.U32 R31, RZ, RZ, R226 ;  /* 0x000000ffff1f7224 */ /* 0x000fc400078e00e2 */
[----:B------:R-:W-:Y:S02]  /*d33c0*/  IMAD.MOV.U32 R30, RZ, RZ, R227 ;  /* 0x000000ffff1e7224 */ /* 0x000fe400078e00e3 */
[----:B------:R-:W-:-:S06]  /*d33d0*/  IMAD.MOV.U32 R61, RZ, RZ, R231 ;  /* 0x000000ffff3d7224 */ /* 0x000fcc00078e00e7 */
[----:B------:R-:W-:Y:S04]  /*d33e0*/  STL.64 [R1+0xdb0], R220 ;  /* 0x000db0dc01007387 */ /* 0x000fe80000100a00 */
[----:B------:R1:W-:Y:S04]  /*d33f0*/  STL.64 [R1+0xdb8], R222 ;  /* 0x000db8de01007387 */ /* 0x0003e80000100a00 */
[----:B-1----:R-:W2:Y:S04]  /*d3400*/  LDL.LU.64 R222, [R1+0x6950] ;  /* 0x0069500001de7983 */ /* 0x002ea80000300a00 */
[----:B------:R-:W3:Y:S04]  /*d3410*/  LDL.LU.64 R220, [R1+0x6948] ;  /* 0x0069480001dc7983 */ /* 0x000ee80000300a00 */
[----:B------:R-:W4:Y:S04]  /*d3420*/  LDL.LU.64 R226, [R1+0x6940] ;  /* 0x0069400001e27983 */ /* 0x000f280000300a00 */
[----:B------:R-:W2:Y:S04]  /*d3430*/  LDL.LU.64 R224, [R1+0x6938] ;  /* 0x0069380001e07983 */ /* 0x000ea80000300a00 */
[----:B------:R1:W-:Y:S04]  /*d3440*/  STL.64 [R1+0xda0], R248 ;  /* 0x000da0f801007387 */ /* 0x0003e80000100a00 */
[----:B------:R1:W-:Y:S02]  /*d3450*/  STL.64 [R1+0xda8], R250 ;  /* 0x000da8fa01007387 */ /* 0x0003e40000100a00 */
[----:B-1----:R-:W-:-:S02]  /*d3460*/  IMAD.MOV.U32 R248, RZ, RZ, R230 ;  /* 0x000000fffff87224 */ /* 0x002fc400078e00e6 */
[----:B------:R-:W3:Y:S04]  /*d3470*/  LDL.LU.64 R230, [R1+0x6930] ;  /* 0x0069300001e67983 */ /* 0x000ee80000300a00 */
[----:B------:R-:W4:Y:S04]  /*d3480*/  LDL.LU.64 R228, [R1+0x6928] ;  /* 0x0069280001e47983 */ /* 0x000f280000300a00 */
[----:B------:R-:W-:Y:S04]  /*d3490*/  STL.64 [R1+0xd90], R232 ;  /* 0x000d90e801007387 */ /* 0x000fe80000100a00 */
[----:B------:R1:W-:Y:S01]  /*d34a0*/  STL.64 [R1+0xd98], R234 ;  /* 0x000d98ea01007387 */ /* 0x0003e20000100a00 */
[----:B------:R-:W-:Y:S01]  /*d34b0*/  IMAD.MOV.U32 R250, RZ, RZ, R18 ;  /* 0x000000fffffa7224 */ /* 0x000fe200078e0012 */
[----:B------:R-:W-:-:S02]  /*d34c0*/  MOV R249, R19 ;  /* 0x0000001300f97202 */ /* 0x000fc40000000f00 */
[----:B-1----:R-:W2:Y:S04]  /*d34d0*/  LDL.LU.64 R234, [R1+0x6920] ;  /* 0x0069200001ea7983 */ /* 0x002ea80000300a00 */
[----:B------:R-:W3:Y:S04]  /*d34e0*/  LDL.LU.64 R232, [R1+0x6918] ;  /* 0x0069180001e87983 */ /* 0x000ee80000300a00 */
[----:B------:R-:W5:Y:S04]  /*d34f0*/  LDL.LU.64 R18, [R1+0x6910] ;  /* 0x0069100001127983 */ /* 0x000f680000300a00 */
[----:B------:R-:W4:Y:S01]  /*d3500*/  LDL.LU.64 R16, [R1+0x6908] ;  /* 0x0069080001107983 */ /* 0x000f220000300a00 */
[----:B-----5:R-:W-:-:S15]  /*d3510*/  HMMA.1688.F32.TF32 R4, R12, R18, R4 ;  /* 0x000000120c04723c */ /* 0x020fde0000081004 */
[----:B------:R-:W-:-:S08]  /*d3520*/  NOP ;  /* 0x0000000000007918 */ /* 0x000fd00000000000 */
[----:B------:R-:W-:Y:S04]  /*d3530*/  STL.64 [R1+0xd80], R4 ;  /* 0x000d800401007387 */ /* 0x000fe80000100a00 */
[----:B------:R1:W-:Y:S04]  /*d3540*/  STL.64 [R1+0xd88], R6 ;  /* 0x000d880601007387 */ /* 0x0003e80000100a00 */
[----:B-1----:R-:W5:Y:S04]  /*d3550*/  LDL.LU.64 R6, [R1+0x6900] ;  /* 0x0069000001067983 */ /* 0x002f680000300a00 */
[----:B------:R-:W2:Y:S04]  /*d3560*/  LDL.LU.64 R4, [R1+0x68f8] ;  /* 0x0068f80001047983 */ /* 0x000ea80000300a00 */
[----:B------:R-:W-:Y:S04]  /*d3570*/  STL.64 [R1+0x67d0], R18 ;  /* 0x0067d01201007387 */ /* 0x000fe80000100a00 */
[----:B----4-:R1:W-:Y:S04]  /*d3580*/  STL.64 [R1+0x67c8], R16 ;  /* 0x0067c81001007387 */ /* 0x0103e80000100a00 */
        /* <DEDUP_REMOVED lines=8> */
[----:B-1----:R-:W4:Y:S04]  /*d3610*/  LDL.LU.64 R238, [R1+0x68f0] ;  /* 0x0068f00001ee7983 */ /* 0x002f280000300a00 */
[----:B------:R-:W5:Y:S04]  /*d3620*/  LDL.LU.64 R236, [R1+0x68e8] ;  /* 0x0068e80001ec7983 */ /* 0x000f680000300a00 */
[----:B------:R-:W-:Y:S04]  /*d3630*/  STL.64 [R1+0x67c0], R6 ;  /* 0x0067c00601007387 */ /* 0x000fe80000100a00 */
[----:B--2---:R4:W-:Y:S02]  /*d3640*/  STL.64 [R1+0x67b8], R4 ;  /* 0x0067b80401007387 */ /* 0x0049e40000100a00 */
[----:B----4-:R-:W-:Y:S06]  /*d3650*/  HMMA.1688.F32.TF32 R4, R12, R238, R16 ;  /* 0x000000ee0c04723c */ /* 0x010fec0000081010 */
[----:B------:R-:W-:Y:S04]  /*d3660*/  STL.64 [R1+0x67e0], R238 ;  /* 0x0067e0ee01007387 */ /* 0x000fe80000100a00 */
[----:B-----5:R-:W-:-:S13]  /*d3670*/  STL.64 [R1+0x67d8], R236 ;  /* 0x0067d8ec01007387 */ /* 0x020fda0000100a00 */
[----:B------:R-:W-:Y:S04]  /*d3680*/  STL.64 [R1+0xd60], R4 ;  /* 0x000d600401007387 */ /* 0x000fe80000100a00 */
[----:B------:R1:W-:Y:S02]  /*d3690*/  STL.64 [R1+0xd68], R6 ;  /* 0x000d680601007387 */ /* 0x0003e40000100a00 */
[----:B-1----:R-:W-:Y:S06]  /*d36a0*/  HMMA.1688.F32.TF32 R4, R12, R234, R240 ;  /* 0x000000ea0c04723c */ /* 0x002fec00000810f0 */
        /* <DEDUP_REMOVED lines=105> */
[----:B-1----:R-:W4:Y:S04]  /*d3d40*/  LDL.LU.64 R202, [R1+0x68c0] ;  /* 0x0068c00001ca7983 */ /* 0x002f280000300a00 */
[----:B------:R-:W2:Y:S04]  /*d3d50*/  LDL.LU.64 R200, [R1+0x68b8] ;  /* 0x0068b80001c87983 */ /* 0x000ea80000300a00 */
[----:B------:R-:W-:Y:S04]  /*d3d60*/  STL.64 [R1+0x6860], R206 ;  /* 0x006860ce01007387 */ /* 0x000fe80000100a00 */
[----:B---3--:R4:W-:Y:S01]  /*d3d70*/  STL.64 [R1+0x6858], R204 ;  /* 0x006858cc01007387 */ /* 0x0089e20000100a00 */
[C---:B-----5:R-:W-:Y:S06]  /*d3d80*/  HMMA.1688.F32.TF32 R16, R12.reuse, R166, R16 ;  /* 0x000000a60c10723c */ /* 0x060fec0000081010 */
[C---:B----4-:R-:W-:Y:S06]  /*d3d90*/  HMMA.1688.F32.TF32 R204, R12.reuse, R202, R208 ;  /* 0x000000ca0ccc723c */ /* 0x050fec00000810d0 */
[----:B------:R-:W-:Y:S04]  /*d3da0*/  STL.64 [R1+0x6870], R202 ;  /* 0x006870ca01007387 */ /* 0x000fe80000100a00 */
[----:B--2---:R1:W-:Y:S02]  /*d3db0*/  STL.64 [R1+0x6868], R200 ;  /* 0x006868c801007387 */ /* 0x0043e40000100a00 */
[C---:B-1----:R-:W-:Y:S11]  /*d3dc0*/  HMMA.1688.F32.TF32 R200, R12.reuse, R198, R212 ;  /* 0x000000c60cc8723c */ /* 0x042ff600000810d4 */
        /* <DEDUP_REMOVED lines=92> */
[----:B------:R-:W-:Y:S04]  /*d4390*/  STL.64 [R1+0x67a0], R158 ;  /* 0x0067a09e01007387 */ /* 0x000fe80000100a00 */
[----:B------:R5:W-:Y:S04]  /*d43a0*/  STL.64 [R1+0x6798], R156 ;  /* 0x0067989c01007387 */ /* 0x000be80000100a00 */
[----:B------:R-:W-:Y:S04]  /*d43b0*/  STL.64 [R1+0x6790], R154 ;  /* 0x0067909a01007387 */ /* 0x000fe80000100a00 */
[----:B------:R4:W-:Y:S01]  /*d43c0*/  STL.64 [R1+0x6788], R152 ;  /* 0x0067889801007387 */ /* 0x0009e20000100a00 */
[C---:B-----5:R-:W-:Y:S06]  /*d43d0*/  HMMA.1688.F32.TF32 R156, R12.reuse, R154, R204 ;  /* 0x0000009a0c9c723c */ /* 0x060fec00000810cc */
[C---:B----4-:R-:W-:Y:S01]  /*d43e0*/  HMMA.1688.F32.TF32 R152, R12.reuse, R150, R240 ;  /* 0x000000960c98723c */ /* 0x050fe200000810f0 */
[----:B------:R-:W-:Y:S04]  /*d43f0*/  LDS R240, [R124+UR10+0x45180] ;  /* 0x0451800a7cf07984 */ /* 0x000fe80008000800 */
[----:B------:R-:W-:Y:S04]  /*d4400*/  LDS R242, [R124+UR10+0x45980] ;  /* 0x0459800a7cf27984 */ /* 0x000fe80008000800 */
[----:B------:R-:W-:Y:S04]  /*d4410*/  LDS R241, [R125+UR10+0x45180] ;  /* 0x0451800a7df17984 */ /* 0x000fe80008000800 */
[----:B------:R-:W1:Y:S04]  /*d4420*/  LDS R243, [R125+UR10+0x45980] ;  /* 0x0459800a7df37984 */ /* 0x000e680008000800 */
[----:B------:R-:W-:Y:S04]  /*d4430*/  STL.64 [R1+0xc10], R156 ;  /* 0x000c109c01007387 */ /* 0x000fe80000100a00 */
[----:B------:R2:W-:Y:S04]  /*d4440*/  STL.64 [R1+0xc18], R158 ;  /* 0x000c189e01007387 */ /* 0x0005e80000100a00 */
[----:B------:R-:W-:Y:S04]  /*d4450*/  STL.64 [R1+0x6780], R150 ;  /* 0x0067809601007387 */ /* 0x000fe80000100a00 */
[----:B------:R-:W-:Y:S04]  /*d4460*/  STL.64 [R1+0x6778], R148 ;  /* 0x0067789401007387 */ /* 0x000fe80000100a00 */
[----:B------:R-:W-:Y:S04]  /*d4470*/  STL.64 [R1+0xc00], R152 ;  /* 0x000c009801007387 */ /* 0x000fe80000100a00 */
[----:B------:R4:W-:Y:S01]  /*d4480*/  STL.64 [R1+0xc08], R154 ;  /* 0x000c089a01007387 */ /* 0x0009e20000100a00 */
[C---:B--2---:R-:W-:Y:S06]  /*d4490*/  HMMA.1688.F32.TF32 R156, R12.reuse, R146, R208 ;  /* 0x000000920c9c723c */ /* 0x044fec00000810d0 */
[C---:B----4-:R-:W-:Y:S06]  /*d44a0*/  HMMA.1688.F32.TF32 R152, R12.reuse, R142, R212 ;  /* 0x0000008e0c98723c */ /* 0x050fec00000810d4 */
        /* <DEDUP_REMOVED lines=28> */
[----:B------:R3:W-:Y:S04]  /*d4670*/  STL.64 [R1+0x6728], R20 ;  /* 0x0067281401007387 */ /* 0x0007e80000100a00 */
[----:B------:R-:W-:Y:S04]  /*d4680*/  STL.64 [R1+0x1090], R8 ;  /* 0x0010900801007387 */ /* 0x000fe80000100a00 */
[----:B------:R4:W-:Y:S01]  /*d4690*/  STL.64 [R1+0x1098], R10 ;  /* 0x0010980a01007387 */ /* 0x0009e20000100a00 */
[C---:B--2---:R-:W-:Y:S06]  /*d46a0*/  HMMA.1688.F32.TF32 R128, R12.reuse, R126, R236 ;  /* 0x0000007e0c80723c */ /* 0x044fec00000810ec */
[C---:B---3--:R-:W-:Y:S06]  /*d46b0*/  HMMA.1688.F32.TF32 R20, R12.reuse, R122, R4 ;  /* 0x0000007a0c14723c */ /* 0x048fec0000081004 */
[C---:B----4-:R-:W-:Y:S06]  /*d46c0*/  HMMA.1688.F32.TF32 R8, R12.reuse, R118, R16 ;  /* 0x000000760c08723c */ /* 0x050fec0000081010 */
[C---:B------:R-:W-:Y:S05]  /*d46d0*/  HMMA.1688.F32.TF32 R4, R12.reuse, R114, R244 ;  /* 0x000000720c04723c */ /* 0x040fea00000810f4 */
[----:B------:R-:W-:Y:S04]  /*d46e0*/  STL.64 [R1+0x1080], R128 ;  /* 0x0010808001007387 */ /* 0x000fe80000100a00 */
[----:B------:R-:W-:Y:S04]  /*d46f0*/  STL.64 [R1+0x1088], R130 ;  /* 0x0010888201007387 */ /* 0x000fe80000100a00 */
        /* <DEDUP_REMOVED lines=81> */
[----:B------:R-:W4:Y:S01]  /*d4c10*/  LDL.LU R247, [R1+0x1dfc] ;  /* 0x001dfc0001f77983 */ /* 0x000f220000300800 */
[C---:B--2---:R-:W-:Y:S06]  /*d4c20*/  HMMA.1688.F32.TF32 R8, R12.reuse, R110, R148 ;  /* 0x0000006e0c08723c */ /* 0x044fec0000081094 */
[C---:B-----5:R-:W-:Y:S06]  /*d4c30*/  HMMA.1688.F32.TF32 R128, R12.reuse, R106, R152 ;  /* 0x0000006a0c80723c */ /* 0x060fec0000081098 */
[C---:B------:R-:W-:Y:S11]  /*d4c40*/  HMMA.1688.F32.TF32 R20, R12.reuse, R102, R156 ;  /* 0x000000660c14723c */ /* 0x040ff6000008109c */
        /* <DEDUP_REMOVED lines=17> */
[C---:B-----5:R-:W-:Y:S01]  /*d4d60*/  HMMA.1688.F32.TF32 R20, R12.reuse, R78, R208 ;  /* 0x0000004e0c14723c */ /* 0x060fe200000810d0 */
[----:B------:R-:W-:Y:S04]  /*d4d70*/  STL.64 [R1+0xfe0], R8 ;  /* 0x000fe00801007387 */ /* 0x000fe80000100a00 */
[----:B------:R2:W-:Y:S02]  /*d4d80*/  STL.64 [R1+0xfe8], R10 ;  /* 0x000fe80a01007387 */ /* 0x0005e40000100a00 */
[C---:B--2---:R-:W-:Y:S10]  /*d4d90*/  HMMA.1688.F32.TF32 R8, R12.reuse, R74, R212 ;  /* 0x0000004a0c08723c */ /* 0x044ff400000810d4 */
        /* <DEDUP_REMOVED lines=13> */
[C---:B--2---:R-:W-:Y:S06]  /*d4e70*/  HMMA.1688.F32.TF32 R8, R12.reuse, R66, R220 ;  /* 0x000000420c08723c */ /* 0x044fec00000810dc */
[----:B------:R-:W-:Y:S04]  /*d4e80*/  STL.64 [R1+0x66c8], R66 ;  /* 0x0066c84201007387 */ /* 0x000fe80000100a00 */
[----:B------:R-:W-:Y:S01]  /*d4e90*/  STL.64 [R1+0x66c0], R64 ;  /* 0x0066c04001007387 */ /* 0x000fe20000100a00 */
[----:B------:R-:W-:-:S12]  /*d4ea0*/  HMMA.1688.F32.TF32 R20, R12, R62, R224 ;  /* 0x0000003e0c14723c */ /* 0x000fd800000810e0 */
[----:B------:R-:W-:Y:S04]  /*d4eb0*/  STL.64 [R1+0xf90], R8 ;  /* 0x000f900801007387 */ /* 0x000fe80000100a00 */
[----:B------:R2:W-:Y:S02]  /*d4ec0*/  STL.64 [R1+0xf98], R10 ;  /* 0x000f980a01007387 */ /* 0x0005e40000100a00 */
[C---:B--2---:R-:W-:Y:S06]  /*d4ed0*/  HMMA.1688.F32.TF32 R8, R12.reuse, R58, R228 ;  /* 0x0000003a0c08723c */ /* 0x044fec00000810e4 */
[----:B------:R-:W-:Y:S04]  /*d4ee0*/  STL.64 [R1+0x66a8], R58 ;  /* 0x0066a83a01007387 */ /* 0x000fe80000100a00 */
[----:B------:R-:W-:Y:S04]  /*d4ef0*/  STL.64 [R1+0xf80], R20 ;  /* 0x000f801401007387 */ /* 0x000fe80000100a00 */
[----:B------:R-:W-:Y:S04]  /*d4f00*/  STL.64 [R1+0xf88], R22 ;  /* 0x000f881601007387 */ /* 0x000fe80000100a00 */
[----:B------:R-:W-:Y:S05]  /*d4f10*/  STL.64 [R1+0x66a0], R56 ;  /* 0x0066a03801007387 */ /* 0x000fea0000100a00 */
        /* <DEDUP_REMOVED lines=10> */
[C---:B---3--:R-:W-:Y:S06]  /*d4fc0*/  HMMA.1688.F32.TF32 R20, R12.reuse, R46, R4 ;  /* 0x0000002e0c14723c */ /* 0x048fec0000081004 */
[C---:B----4-:R-:W-:Y:S06]  /*d4fd0*/  HMMA.1688.F32.TF32 R4, R12.reuse, R38, R244 ;  /* 0x000000260c04723c */ /* 0x050fec00000810f4 */
[----:B------:R-:W-:Y:S04]  /*d4fe0*/  STL.64 [R1+0xf50], R8 ;  /* 0x000f500801007387 */ /* 0x000fe80000100a00 */
[----:B------:R2:W-:Y:S02]  /*d4ff0*/  STL.64 [R1+0xf58], R10 ;  /* 0x000f580a01007387 */ /* 0x0005e40000100a00 */
[----:B--2---:R-:W-:Y:S05]  /*d5000*/  HMMA.1688.F32.TF32 R8, R12, R42, R16 ;  /* 0x0000002a0c08723c */ /* 0x004fea0000081010 */
[----:B------:R-:W-:Y:S04]  /*d5010*/  STL.64 [R1+0xf40], R20 ;  /* 0x000f401401007387 */ /* 0x000fe80000100a00 */
[----:B------:R-:W-:Y:S04]  /*d5020*/  STL.64 [R1+0xf48], R22 ;  /* 0x000f481601007387 */ /* 0x000fe80000100a00 */
[----:B------:R-:W2:Y:S10]  /*d5030*/  LDL.LU R244, [R1+0x23f0] ;  /* 0x0023f00001f47983 */ /* 0x000eb40000300800 */
        /* <DEDUP_REMOVED lines=51> */
[----:B-----5:R-:W5:Y:S04]  /*d5370*/  LDL.LU R4, [R1+0x2510] ;  /* 0x0025100001047983 */ /* 0x020f680000300800 */
[----:B------:R-:W5:Y:S04]  /*d5380*/  LDL.LU R5, [R1+0x2514] ;  /* 0x0025140001057983 */ /* 0x000f680000300800 */
[----:B-1----:R-:W5:Y:S04]  /*d5390*/  LDL.LU R6, [R1+0x2518] ;  /* 0x0025180001067983 */ /* 0x002f680000300800 */
        /* <DEDUP_REMOVED lines=16> */
[----:B------:R-:W5:Y:S01]  /*d54a0*/  LDL.LU R207, [R1+0x256c] ;  /* 0x00256c0001cf7983 */ /* 0x000f620000300800 */
[----:B------:R-:W-:-:S02]  /*d54b0*/  IMAD.MOV.U32 R203, RZ, RZ, R24 ;  /* 0x000000ffffcb7224 */ /* 0x000fc400078e0018 */
[----:B------:R-:W-:Y:S01]  /*d54c0*/  IMAD.MOV.U32 R202, RZ, RZ, R25 ;  /* 0x000000ffffca7224 */ /* 0x000fe200078e0019 */
[----:B------:R-:W3:Y:S01]  /*d54d0*/  LDL.LU R24, [R1+0x2590] ;  /* 0x0025900001187983 */ /* 0x000ee20000300800 */
[----:B------:R-:W-:-:S03]  /*d54e0*/  IMAD.MOV.U32 R211, RZ, RZ, R26 ;  /* 0x000000ffffd37224 */ /* 0x000fc600078e001a */
[----:B------:R-:W3:Y:S01]  /*d54f0*/  LDL.LU R25, [R1+0x2594] ;  /* 0x0025940001197983 */ /* 0x000ee20000300800 */
[----:B------:R-:W-:-:S03]  /*d5500*/  IMAD.MOV.U32 R210, RZ, RZ, R27 ;  /* 0x000000ffffd27224 */ /* 0x000fc600078e001b */
[----:B------:R-:W3:Y:S01]  /*d5510*/  LDL.LU R26, [R1+0x2598] ;  /* 0x00259800011a7983 */ /* 0x000ee20000300800 */
[----:B------:R-:W-:-:S03]  /*d5520*/  IMAD.MOV.U32 R219, RZ, RZ, R28 ;  /* 0x000000ffffdb7224 */ /* 0x000fc600078e001c */
[----:B------:R-:W3:Y:S01]  /*d5530*/  LDL.LU R27, [R1+0x259c] ;  /* 0x00259c00011b7983 */ /* 0x000ee20000300800 */
[----:B------:R-:W-:-:S03]  /*d5540*/  MOV R218, R29 ;  /* 0x0000001d00da7202 */ /* 0x000fc60000000f00 */
[----:B------:R-:W4:Y:S01]  /*d5550*/  LDL.LU R28, [R1+0x1e10] ;  /* 0x001e1000011c7983 */ /* 0x000f220000300800 */
[----:B------:R-:W-:-:S03]  /*d5560*/  IMAD.MOV.U32 R227, RZ, RZ, R30 ;  /* 0x000000ffffe37224 */ /* 0x000fc600078e001e */
[----:B------:R-:W4:Y:S01]  /*d5570*/  LDL.LU R29, [R1+0x1e14] ;  /* 0x001e1400011d7983 */ /* 0x000f220000300800 */
[----:B------:R-:W-:-:S03]  /*d5580*/  IMAD.MOV.U32 R226, RZ, RZ, R31 ;  /* 0x000000ffffe27224 */ /* 0x000fc600078e001f */
        /* <DEDUP_REMOVED lines=47> */
[----:B-1----:R-:W3:Y:S01]  /*d5880*/  LDL.LU.64 R26, [R1+0x68a0] ;  /* 0x0068a000011a7983 */ /* 0x002ee20000300a00 */
[C---:B-----5:R-:W-:Y:S06]  /*d5890*/  HMMA.1688.F32.TF32 R200, R240.reuse, R202, R196 ;  /* 0x000000caf0c8723c */ /* 0x060fec00000810c4 */
[C---:B------:R-:W-:Y:S01]  /*d58a0*/  HMMA.1688.F32.TF32 R208, R240.reuse, R210, R204 ;  /* 0x000000d2f0d0723c */ /* 0x040fe200000810cc */
[----:B------:R-:W5:Y:S05]  /*d58b0*/  LDL.LU.64 R24, [R1+0x6898] ;  /* 0x0068980001187983 */ /* 0x000f6a0000300a00 */
[----:B--2---:R-:W-:Y:S01]  /*d58c0*/  HMMA.1688.F32.TF32 R216, R240, R218, R212 ;  /* 0x000000daf0d8723c */ /* 0x004fe200000810d4 */
[----:B------:R-:W-:-:S05]  /*d58d0*/  IMAD.MOV.U32 R235, RZ, RZ, R61 ;  /* 0x000000ffffeb7224 */ /* 0x000fca00078e003d */
[C---:B------:R-:W-:Y:S06]  /*d58e0*/  HMMA.1688.F32.TF32 R224, R240.reuse, R226, R220 ;  /* 0x000000e2f0e0723c */ /* 0x040fec00000810dc */
[C---:B------:R-:W-:Y:S06]  /*d58f0*/  HMMA.1688.F32.TF32 R232, R240.reuse, R234, R228 ;  /* 0x000000eaf0e8723c */ /* 0x040fec00000810e4 */
[----:B------:R-:W-:Y:S06]  /*d5900*/  HMMA.1688.F32.TF32 R16, R240, R18, R236 ;  /* 0x00000012f010723c */ /* 0x000fec00000810ec */
[----:B---3--:R-:W-:Y:S01]  /*d5910*/  HMMA.1688.F32.TF32 R12, R12, R26, R192 ;  /* 0x0000001a0c0c723c */ /* 0x008fe200000810c0 */
[----:B------:R-:W2:Y:S04]  /*d5920*/  LDL.LU.64 R194, [R1+0x6890] ;  /* 0x0068900001c27983 */ /* 0x000ea80000300a00 */
[----:B------:R-:W3:-:S15]  /*d5930*/  LDL.LU.64 R192, [R1+0x6888] ;  /* 0x0068880001c07983 */ /* 0x000ede0000300a00 */
[----:B------:R-:W-:-:S03]  /*d5940*/  NOP ;  /* 0x0000000000007918 */ /* 0x000fc60000000000 */
[----:B------:R1:W-:Y:S04]  /*d5950*/  STL.64 [R1+0xbf0], R12 ;  /* 0x000bf00c01007387 */ /* 0x0003e80000100a00 */
[----:B------:R4:W-:Y:S04]  /*d5960*/  STL.64 [R1+0xbf8], R14 ;  /* 0x000bf80e01007387 */ /* 0x0009e80000100a00 */
[----:B-1----:R-:W5:Y:S04]  /*d5970*/  LDL.LU R12, [R1+0x24f0] ;  /* 0x0024f000010c7983 */ /* 0x002f680000300800 */
[----:B------:R-:W5:Y:S04]  /*d5980*/  LDL.LU R13, [R1+0x24f4] ;  /* 0x0024f400010d7983 */ /* 0x000f680000300800 */
[----:B----4-:R-:W5:Y:S04]  /*d5990*/  LDL.LU R14, [R1+0x24f8] ;  /* 0x0024f800010e7983 */ /* 0x010f680000300800 */
[----:B------:R-:W5:Y:S04]  /*d59a0*/  LDL.LU R15, [R1+0x24fc] ;  /* 0x0024fc00010f7983 */ /* 0x000f680000300800 */
[----:B------:R-:W4:Y:S04]  /*d59b0*/  LDL.LU.64 R198, [R1+0x6880] ;  /* 0x0068800001c67983 */ /* 0x000f280000300a00 */
[----:B------:R-:W3:Y:S04]  /*d59c0*/  LDL.LU.64 R196, [R1+0x6878] ;  /* 0x0068780001c47983 */ /* 0x000ee80000300a00 */
[----:B------:R-:W-:Y:S04]  /*d59d0*/  STL.64 [R1+0x240], R200 ;  /* 0x000240c801007387 */ /* 0x000fe80000100a00 */
[----:B------:R1:W-:Y:S04]  /*d59e0*/  STL.64 [R1+0x248], R202 ;  /* 0x000248ca01007387 */ /* 0x0003e80000100a00 */
[----:B-1----:R-:W2:Y:S04]  /*d59f0*/  LDL.LU.64 R202, [R1+0x6870] ;  /* 0x0068700001ca7983 */ /* 0x002ea80000300a00 */
[----:B------:R-:W3:Y:S04]  /*d5a00*/  LDL.LU.64 R200, [R1+0x6868] ;  /* 0x0068680001c87983 */ /* 0x000ee80000300a00 */
        /* <DEDUP_REMOVED lines=24> */
[----:B------:R-:W5:Y:S04]  /*d5b90*/  LDL.LU.64 R238, [R1+0x67e0] ;  /* 0x0067e00001ee7983 */ /* 0x000f680000300a00 */
[----:B------:R-:W3:Y:S04]  /*d5ba0*/  LDL.LU.64 R236, [R1+0x67d8] ;  /* 0x0067d80001ec7983 */ /* 0x000ee80000300a00 */
        /* <DEDUP_REMOVED lines=9> */
[----:B------:R-:W3:Y:S04]  /*d5c40*/  LDL.LU.64 R4, [R1+0x67b8] ;  /* 0x0067b80001047983 */ /* 0x000ee80000300a00 */
[----:B--2---:R1:W-:Y:S04]  /*d5c50*/  STL.64 [R1+0x6668], R16 ;  /* 0x0066681001007387 */ /* 0x0043e80000100a00 */
[----:B-1----:R-:W4:Y:S04]  /*d5c60*/  LDL.LU R16, [R1+0x2500] ;  /* 0x0025000001107983 */ /* 0x002f280000300800 */
[----:B------:R-:W4:Y:S04]  /*d5c70*/  LDL.LU R17, [R1+0x2504] ;  /* 0x0025040001117983 */ /* 0x000f280000300800 */
[----:B------:R-:W4:Y:S04]  /*d5c80*/  LDL.LU R18, [R1+0x2508] ;  /* 0x0025080001127983 */ /* 0x000f280000300800 */
[----:B------:R-:W4:Y:S02]  /*d5c90*/  LDL.LU R19, [R1+0x250c] ;  /* 0x00250c0001137983 */ /* 0x000f240000300800 */
[----:B----4-:R-:W-:Y:S02]  /*d5ca0*/  HMMA.1688.F32.TF32 R16, R240, R6, R16 ;  /* 0x00000006f010723c */ /* 0x010fe40000081010 */
[----:B------:R-:W-:Y:S04]  /*d5cb0*/  LDS R7, [R2+UR10+0x46800] ;  /* 0x0468000a02077984 */ /* 0x000fe80008000800 */
[----:B------:R-:W-:-:S15]  /*d5cc0*/  LDS R6, [R252+UR10+0x46800] ;  /* 0x0468000afc067984 */ /* 0x000fde0008000800 */
[----:B------:R-:W-:-:S02]  /*d5cd0*/  NOP ;  /* 0x0000000000007918 */ /* 0x000fc40000000000 */
        /* <DEDUP_REMOVED lines=23> */
[C---:B-1----:R-:W-:Y:S06]  /*d5e50*/  HMMA.1688.F32.TF32 R16, R240.reuse, R206, R8 ;  /* 0x000000cef010723c */ /* 0x042fec0000081008 */
[C---:B------:R-:W-:Y:S03]  /*d5e60*/  HMMA.1688.F32.TF32 R8, R240.reuse, R202, R128 ;  /* 0x000000caf008723c */ /* 0x040fe60000081080 */
        /* <DEDUP_REMOVED lines=29> */
[----:B------:R-:W5:Y:S04]  /*d6040*/  LDL.LU R68, [R1+0x22c0] ;  /* 0x0022c00001447983 */ /* 0x000f680000300800 */
[----:B------:R-:W-:Y:S04]  /*d6050*/  STL.64 [R1+0xc0], R12 ;  /* 0x0000c00c01007387 */ /* 0x000fe80000100a00 */
[----:B------:R-:W-:Y:S05]  /*d6060*/  STL.64 [R1+0xc8], R14 ;  /* 0x0000c80e01007387 */ /* 0x000fea0000100a00 */
        /* <DEDUP_REMOVED lines=17> */
[----:B-1----:R-:W2:Y:S04]  /*d6180*/  LDL.LU R16, [R1+0x2320] ;  /* 0x0023200001107983 */ /* 0x002ea80000300800 */
[----:B------:R-:W2:Y:S04]  /*d6190*/  LDL.LU R17, [R1+0x2324] ;  /* 0x0023240001117983 */ /* 0x000ea80000300800 */
[----:B----4-:R-:W2:Y:S04]  /*d61a0*/  LDL.LU R18, [R1+0x2328] ;  /* 0x0023280001127983 */ /* 0x010ea80000300800 */
[----:B------:R-:W2:Y:S04]  /*d61b0*/  LDL.LU R19, [R1+0x232c] ;  /* 0x00232c0001137983 */ /* 0x000ea80000300800 */
[----:B---3--:R-:W3:Y:S04]  /*d61c0*/  LDL.LU R8, [R1+0x2340] ;  /* 0x0023400001087983 */ /* 0x008ee80000300800 */
        /* <DEDUP_REMOVED lines=81> */
[----:B--2---:R-:W-:-:S15]  /*d66e0*/  HMMA.1688.F32.TF32 R244, R240, R150, R244 ;  /* 0x00000096f0f4723c */ /* 0x004fde00000810f4 */
[----:B------:R-:W-:-:S08]  /*d66f0*/  NOP ;  /* 0x0000000000007918 */ /* 0x000fd00000000000 */
[----:B------:R1:W-:Y:S04]  /*d6700*/  STL.64 [R1+0x50], R244 ;  /* 0x000050f401007387 */ /* 0x0003e80000100a00 */
[----:B------:R2:W-:Y:S04]  /*d6710*/  STL.64 [R1+0x58], R246 ;  /* 0x000058f601007387 */ /* 0x0005e80000100a00 */
[----:B-1----:R-:W3:Y:S04]  /*d6720*/  LDL.LU R244, [R1+0x22a0] ;  /* 0x0022a00001f47983 */ /* 0x002ee80000300800 */
[----:B------:R-:W3:Y:S04]  /*d6730*/  LDL.LU R245, [R1+0x22a4] ;  /* 0x0022a40001f57983 */ /* 0x000ee80000300800 */
[----:B--2---:R-:W3:Y:S04]  /*d6740*/  LDL.LU R246, [R1+0x22a8] ;  /* 0x0022a80001f67983 */ /* 0x004ee80000300800 */
[----:B------:R-:W3:Y:S04]  /*d6750*/  LDL.LU R247, [R1+0x22ac] ;  /* 0x0022ac0001f77983 */ /* 0x000ee80000300800 */
[----:B------:R1:W-:Y:S04]  /*d6760*/  STL.64 [R1+0x360], R248 ;  /* 0x000360f801007387 */ /* 0x0003e80000100a00 */
[----:B------:R2:W-:Y:S04]  /*d6770*/  STL.64 [R1+0x368], R250 ;  /* 0x000368fa01007387 */ /* 0x0005e80000100a00 */
[----:B-1----:R-:W5:Y:S04]  /*d6780*/  LDL.LU R248, [R1+0x2290] ;  /* 0x0022900001f87983 */ /* 0x002f680000300800 */
[----:B------:R-:W5:Y:S04]  /*d6790*/  LDL.LU R249, [R1+0x2294] ;  /* 0x0022940001f97983 */ /* 0x000f680000300800 */
[----:B--2---:R-:W5:Y:S04]  /*d67a0*/  LDL.LU R250, [R1+0x2298] ;  /* 0x0022980001fa7983 */ /* 0x004f680000300800 */
[----:B------:R-:W5:Y:S04]  /*d67b0*/  LDL.LU R251, [R1+0x229c] ;  /* 0x00229c0001fb7983 */ /* 0x000f680000300800 */
        /* <DEDUP_REMOVED lines=27> */
[----:B------:R-:W5:Y:S04]  /*d6970*/  LDL.LU.64 R20, [R1+0x6728] ;  /* 0x0067280001147983 */ /* 0x000f680000300a00 */
[----:B---3--:R2:W-:Y:S01]  /*d6980*/  STL.64 [R1+0x6670], R8 ;  /* 0x0066700801007387 */ /* 0x0085e20000100a00 */
[C---:B------:R-:W-:Y:S06]  /*d6990*/  HMMA.1688.F32.TF32 R12, R240.reuse, R126, R12 ;  /* 0x0000007ef00c723c */ /* 0x040fec000008100c */
[C---:B--2---:R-:W-:Y:S01]  /*d69a0*/  HMMA.1688.F32.TF32 R8, R240.reuse, R22, R16 ;  /* 0x00000016f008723c */ /* 0x044fe20000081010 */
[----:B-----5:R-:W-:Y:S05]  /*d69b0*/  STL.64 [R1+0x6678], R20 ;  /* 0x0066781401007387 */ /* 0x020fea0000100a00 */
[----:B------:R-:W-:Y:S01]  /*d69c0*/  HMMA.1688.F32.TF32 R16, R240, R110, R64 ;  /* 0x0000006ef010723c */ /* 0x000fe20000081040 */
[----:B------:R-:W-:-:S15]  /*d69d0*/  LDSM.16.M88.4 R20, [R61+UR11+0x1080] ;  /* 0x0010800b3d14783b */ /* 0x000fde0008000200 */
[----:B------:R-:W-:-:S01]  /*d69e0*/  NOP ;  /* 0x0000000000007918 */ /* 0x000fc20000000000 */
[----:B------:R-:W-:Y:S04]  /*d69f0*/  STL.64 [R1+0xbe0], R8 ;  /* 0x000be00801007387 */ /* 0x000fe80000100a00 */
[----:B------:R1:W-:Y:S02]  /*d6a00*/  STL.64 [R1+0xbe8], R10 ;  /* 0x000be80a01007387 */ /* 0x0003e40000100a00 */
[C---:B-1----:R-:W-:Y:S02]  /*d6a10*/  HMMA.1688.F32.TF32 R8, R240.reuse, R122, R48 ;  /* 0x0000007af008723c */ /* 0x042fe40000081030 */
[----:B------:R-:W-:Y:S04]  /*d6a20*/  STL.64 [R1+0x6680], R124 ;  /* 0x0066807c01007387 */ /* 0x000fe80000100a00 */
[----:B------:R-:W-:Y:S04]  /*d6a30*/  STL.64 [R1+0xbd0], R12 ;  /* 0x000bd00c01007387 */ /* 0x000fe80000100a00 */
[----:B------:R1:W-:Y:S04]  /*d6a40*/  STL.64 [R1+0xbd8], R14 ;  /* 0x000bd80e01007387 */ /* 0x0003e80000100a00 */
[----:B------:R-:W-:Y:S04]  /*d6a50*/  STL.64 [R1+0x6688], R120 ;  /* 0x0066887801007387 */ /* 0x000fe80000100a00 */
[----:B------:R-:W2:Y:S04]  /*d6a60*/  LDSM.16.M88.4 R124, [R61+UR11+0x80] ;  /* 0x0000800b3d7c783b */ /* 0x000ea80008000200 */
[----:B------:R-:W3:Y:S01]  /*d6a70*/  LDSM.16.M88.4 R120, [R61+UR11+0x880] ;  /* 0x0008800b3d78783b */ /* 0x000ee20008000200 */
[C---:B-1----:R-:W-:Y:S03]  /*d6a80*/  HMMA.1688.F32.TF32 R12, R240.reuse, R118, R52 ;  /* 0x00000076f00c723c */ /* 0x042fe60000081034 */
[----:B------:R-:W-:Y:S04]  /*d6a90*/  STL.64 [R1+0xbc0], R8 ;  /* 0x000bc00801007387 */ /* 0x000fe80000100a00 */
[----:B------:R1:W-:Y:S02]  /*d6aa0*/  STL.64 [R1+0xbc8], R10 ;  /* 0x000bc80a01007387 */ /* 0x0003e40000100a00 */
[----:B-1----:R-:W-:-:S14]  /*d6ab0*/  HMMA.1688.F32.TF32 R8, R240, R114, R56 ;  /* 0x00000072f008723c */ /* 0x002fdc0000081038 */
        /* <DEDUP_REMOVED lines=8> */
[----:B------:R-:W5:Y:S04]  /*d6b40*/  LDL.LU R64, [R1+0x29d0] ;  /* 0x0029d00001407983 */ /* 0x000f680000300800 */
[----:B------:R-:W-:Y:S04]  /*d6b50*/  STL.64 [R1+0xb80], R12 ;  /* 0x000b800c01007387 */ /* 0x000fe80000100a00 */
[----:B------:R-:W-:Y:S05]  /*d6b60*/  STL.64 [R1+0xb88], R14 ;  /* 0x000b880e01007387 */ /* 0x000fea0000100a00 */
[----:B------:R-:W-:Y:S04]  /*d6b70*/  STL.64 [R1+0xb70], R8 ;  /* 0x000b700801007387 */ /* 0x000fe80000100a00 */
[----:B------:R1:W-:Y:S04]  /*d6b80*/  STL.64 [R1+0xb78], R10 ;  /* 0x000b780a01007387 */ /* 0x0003e80000100a00 */
[----:B------:R-:W5:Y:S04]  /*d6b90*/  LDL.LU R65, [R1+0x29d4] ;  /* 0x0029d40001417983 */ /* 0x000f680000300800 */
[----:B------:R-:W5:Y:S04]  /*d6ba0*/  LDL.LU R66, [R1+0x29d8] ;  /* 0x0029d80001427983 */ /* 0x000f680000300800 */
[----:B------:R-:W5:Y:S04]  /*d6bb0*/  LDL.LU R67, [R1+0x29dc] ;  /* 0x0029dc0001437983 */ /* 0x000f680000300800 */
[----:B------:R-:W4:Y:S04]  /*d6bc0*/  LDL.LU R68, [R1+0x29c0] ;  /* 0x0029c00001447983 */ /* 0x000f280000300800 */
[----:B------:R-:W4:Y:S04]  /*d6bd0*/  LDL.LU R69, [R1+0x29c4] ;  /* 0x0029c40001457983 */ /* 0x000f280000300800 */
[----:B------:R-:W4:Y:S04]  /*d6be0*/  LDL.LU R70, [R1+0x29c8] ;  /* 0x0029c80001467983 */ /* 0x000f280000300800 */
[----:B------:R-:W4:Y:S01]  /*d6bf0*/  LDL.LU R71, [R1+0x29cc] ;  /* 0x0029cc0001477983 */ /* 0x000f220000300800 */
[----:B-1----:R-:W-:Y:S03]  /*d6c00*/  HMMA.1688.F32.TF32 R8, R240, R98, R244 ;  /* 0x00000062f008723c */ /* 0x002fe600000810f4 */
[----:B------:R-:W-:-:S15]  /*d6c10*/  LDSM.16.M88.4 R244, [R61+UR11+0x2880] ;  /* 0x0028800b3df4783b */ /* 0x000fde0008000200 */
[----:B------:R-:W-:-:S05]  /*d6c20*/  NOP ;  /* 0x0000000000007918 */ /* 0x000fca0000000000 */
[----:B------:R-:W-:Y:S04]  /*d6c30*/  STL.64 [R1+0xb60], R8 ;  /* 0x000b600801007387 */ /* 0x000fe80000100a00 */
[----:B------:R1:W-:Y:S02]  /*d6c40*/  STL.64 [R1+0xb68], R10 ;  /* 0x000b680a01007387 */ /* 0x0003e40000100a00 */
[----:B-1----:R-:W-:Y:S02]  /*d6c50*/  HMMA.1688.F32.TF32 R8, R240, R94, R248 ;  /* 0x0000005ef008723c */ /* 0x002fe400000810f8 */
[----:B------:R-:W1:-:S15]  /*d6c60*/  LDSM.16.M88.4 R248, [R61+UR11+0x2080] ;  /* 0x0020800b3df8783b */ /* 0x000e5e0008000200 */
[----:B------:R-:W-:-:S06]  /*d6c70*/  NOP ;  /* 0x0000000000007918 */ /* 0x000fcc0000000000 */
[----:B------:R-:W-:Y:S04]  /*d6c80*/  STL.64 [R1+0xb50], R8 ;  /* 0x000b500801007387 */ /* 0x000fe80000100a00 */
[----:B------:R-:W-:Y:S04]  /*d6c90*/  STL.64 [R1+0xb58], R10 ;  /* 0x000b580a01007387 */ /* 0x000fe80000100a00 */
[----:B------:R-:W1:Y:S04]  /*d6ca0*/  LDSM.16.M88.4 R8, [R61+UR11+0x1880] ;  /* 0x0018800b3d08783b */ /* 0x000e680008000200 */
[----:B------:R-:W-:Y:S04]  /*d6cb0*/  STL [R1+0x6598], R252 ;  /* 0x006598fc01007387 */ /* 0x000fe80000100800 */
[----:B--2---:R-:W-:Y:S04]  /*d6cc0*/  STL.64 [R1+0x30], R124 ;  /* 0x0000307c01007387 */ /* 0x004fe80000100a00 */
[----:B------:R-:W-:Y:S04]  /*d6cd0*/  STL.64 [R1+0x38], R126 ;  /* 0x0000387e01007387 */ /* 0x000fe80000100a00 */
[----:B---3--:R-:W-:Y:S04]  /*d6ce0*/  STL.64 [R1+0x20], R120 ;  /* 0x0000207801007387 */ /* 0x008fe80000100a00 */
[----:B------:R-:W-:Y:S01]  /*d6cf0*/  STL.64 [R1+0x28], R122 ;  /* 0x0000287a01007387 */ /* 0x000fe20000100a00 */
[----:B------:R-:W-:Y:S01]  /*d6d00*/  IMAD.MOV.U32 R72, RZ, RZ, R5 ;  /* 0x000000ffff487224 */ /* 0x000fe200078e0005 */
[----:B------:R-:W-:Y:S01]  /*d6d10*/  MOV R73, R4 ;  /* 0x0000000400497202 */ /* 0x000fe20000000f00 */
[----:B------:R-:W-:-:S02]  /*d6d20*/  IMAD.MOV.U32 R74, RZ, RZ, R3 ;  /* 0x000000ffff4a7224 */ /* 0x000fc400078e0003 */
[----:B------:R-:W-:Y:S01]  /*d6d30*/  IMAD.MOV.U32 R75, RZ, RZ, R0 ;  /* 0x000000ffff4b7224 */ /* 0x000fe200078e0000 */
[----:B------:R-:W-:Y:S01]  /*d6d40*/  LDS R5, [R2+UR10+0x46000] ;  /* 0x0460000a02057984 */ /* 0x000fe20008000800 */
[----:B------:R-:W-:Y:S01]  /*d6d50*/  MOV R226, R196 ;  /* 0x000000c400e27202 */ /* 0x000fe20000000f00 */
[----:B------:R-:W-:Y:S02]  /*d6d60*/  IMAD.MOV.U32 R227, RZ, RZ, R197 ;  /* 0x000000ffffe37224 */ /* 0x000fe400078e00c5 */
[----:B------:R-:W-:Y:S02]  /*d6d70*/  IMAD.MOV.U32 R222, RZ, RZ, R205 ;  /* 0x000000ffffde7224 */ /* 0x000fe400078e00cd */
[----:B------:R-:W-:Y:S02]  /*d6d80*/  IMAD.MOV.U32 R223, RZ, RZ, R204 ;  /* 0x000000ffffdf7224 */ /* 0x000fe400078e00cc */
[----:B------:R-:W-:Y:S01]  /*d6d90*/  IMAD.MOV.U32 R218, RZ, RZ, R201 ;  /* 0x000000ffffda7224 */ /* 0x000fe200078e00c9 */
[----:B-1----:R-:W-:Y:S04]  /*d6da0*/  STL [R1+0x5da8], R250 ;  /* 0x005da8fa01007387 */ /* 0x002fe80000100800 */
[----:B------:R-:W-:Y:S04]  /*d6db0*/  STL.64 [R1+0x10], R20 ;  /* 0x0000101401007387 */ /* 0x000fe80000100a00 */
[----:B------:R-:W-:Y:S04]  /*d6dc0*/  STL.64 [R1+0x18], R22 ;  /* 0x0000181601007387 */ /* 0x000fe80000100a00 */
[----:B------:R-:W-:Y:S01]  /*d6dd0*/  STL [R1+0x5da4], R251 ;  /* 0x005da4fb01007387 */ /* 0x000fe20000100800 */
[----:B------:R-:W-:-:S03]  /*d6de0*/  IMAD.MOV.U32 R219, RZ, RZ, R200 ;  /* 0x000000ffffdb7224 */ /* 0x000fc600078e00c8 */
[----:B------:R-:W1:Y:S04]  /*d6df0*/  LDS R4, [R252+UR10+0x46000] ;  /* 0x0460000afc047984 */ /* 0x000e680008000800 */
[----:B------:R-:W-:Y:S04]  /*d6e00*/  STL.64 [R1], R8 ;  /* 0x0000000801007387 */ /* 0x000fe80000100a00 */
[----:B------:R-:W-:Y:S04]  /*d6e10*/  STL.64 [R1+0x8], R10 ;  /* 0x0000080a01007387 */ /* 0x000fe80000100a00 */
[----:B------:R2:W-:Y:S04]  /*d6e20*/  STL [R1+0x5db0], R246 ;  /* 0x005db0f601007387 */ /* 0x0005e80000100800 */
[----:B------:R3:W-:Y:S01]  /*d6e30*/  STL [R1+0x5dac], R247 ;  /* 0x005dacf701007387 */ /* 0x0007e20000100800 */
[C---:B-----5:R-:W-:Y:S06]  /*d6e40*/  HMMA.1688.F32.TF32 R16, R240.reuse, R90, R64 ;  /* 0x0000005af010723c */ /* 0x060fec0000081040 */
[----:B----4-:R-:W-:-:S15]  /*d6e50*/  HMMA.1688.F32.TF32 R12, R240, R86, R68 ;  /* 0x00000056f00c723c */ /* 0x010fde0000081044 */
[----:B------:R-:W-:-:S02]  /*d6e60*/  NOP ;  /* 0x0000000000007918 */ /* 0x000fc40000000000 */
[----:B------:R-:W-:Y:S04]  /*d6e70*/  STL.64 [R1+0xb40], R16 ;  /* 0x000b401001007387 */ /* 0x000fe80000100a00 */
[----:B------:R-:W-:Y:S03]  /*d6e80*/  STL.64 [R1+0xb48], R18 ;  /* 0x000b481201007387 */ /* 0x000fe60000100a00 */
[----:B--2---:R-:W-:Y:S02]  /*d6e90*/  IMAD.MOV.U32 R246, RZ, RZ, R13 ;  /* 0x000000fffff67224 */ /* 0x004fe400078e000d */
[----:B---3--:R-:W-:Y:S01]  /*d6ea0*/  IMAD.MOV.U32 R247, RZ, RZ, R14 ;  /* 0x000000fffff77224 */ /* 0x008fe200078e000e */
[----:B------:R2:W-:Y:S01]  /*d6eb0*/  STL [R1+0xb30], R12 ;  /* 0x000b300c01007387 */ /* 0x0005e20000100800 */
[----:B------:R-:W-:-:S02]  /*d6ec0*/  IMAD.MOV.U32 R250, RZ, RZ, R15 ;  /* 0x000000fffffa7224 */ /* 0x000fc400078e000f */
[----:B--2---:R-:W-:Y:S01]  /*d6ed0*/  HMMA.1688.F32.TF32 R12, R240, R82, R72 ;  /* 0x00000052f00c723c */ /* 0x004fe20000081048 */
[----:B------:R-:W-:-:S15]  /*d6ee0*/  STL [R1+0x659c], R246 ;  /* 0x00659cf601007387 */ /* 0x000fde0000100800 */
[----:B------:R-:W-:-:S08]  /*d6ef0*/  NOP ;  /* 0x0000000000007918 */ /* 0x000fd00000000000 */
[----:B------:R-:W-:Y:S01]  /*d6f00*/  IMAD.MOV.U32 R251, RZ, RZ, R12 ;  /* 0x000000fffffb7224 */ /* 0x000fe200078e000c */
[----:B------:R-:W-:Y:S01]  /*d6f10*/  MOV R3, R13 ;  /* 0x0000000d00037202 */ /* 0x000fe20000000f00 */
[----:B------:R-:W-:Y:S02]  /*d6f20*/  IMAD.MOV.U32 R12, RZ, RZ, R192 ;  /* 0x000000ffff0c7224 */ /* 0x000fe400078e00c0 */
[----:B------:R-:W-:Y:S01]  /*d6f30*/  IMAD.MOV.U32 R2, RZ, RZ, R14 ;  /* 0x000000ffff027224 */ /* 0x000fe200078e000e */
[----:B------:R-:W2:Y:S01]  /*d6f40*/  LDL.LU R192, [R1+0x6724] ;  /* 0x0067240001c07983 */ /* 0x000ea20000300800 */
[----:B------:R-:W-:Y:S02]  /*d6f50*/  IMAD.MOV.U32 R13, RZ, RZ, R193 ;  /* 0x000000ffff0d7224 */ /* 0x000fe400078e00c1 */
[----:B------:R-:W-:Y:S01]  /*d6f60*/  IMAD.MOV.U32 R0, RZ, RZ, R15 ;  /* 0x000000ffff007224 */ /* 0x000fe200078e000f */
[----:B------:R-:W3:Y:S01]  /*d6f70*/  LDL.LU R193, [R1+0x6720] ;  /* 0x0067200001c17983 */ /* 0x000ee20000300800 */
[----:B------:R-:W-:-:S02]  /*d6f80*/  IMAD.MOV.U32 R14, RZ, RZ, R209 ;  /* 0x000000ffff0e7224 */ /* 0x000fc400078e00d1 */
[----:B------:R-:W-:Y:S01]  /*d6f90*/  IMAD.MOV.U32 R15, RZ, RZ, R208 ;  /* 0x000000ffff0f7224 */ /* 0x000fe200078e00d0 */
[----:B------:R-:W4:Y:S04]  /*d6fa0*/  LDL.LU R209, [R1+0x671c] ;  /* 0x00671c0001d17983 */ /* 0x000f280000300800 */
[----:B------:R-:W4:Y:S04]  /*d6fb0*/  LDL.LU R208, [R1+0x6718] ;  /* 0x0067180001d07983 */ /* 0x000f280000300800 */
[----:B------:R-:W5:Y:S04]  /*d6fc0*/  LDL.LU R196, [R1+0x6714] ;  /* 0x0067140001c47983 */ /* 0x000f680000300800 */
[----:B------:R-:W4:Y:S04]  /*d6fd0*/  LDL.LU R197, [R1+0x6710] ;  /* 0x0067100001c57983 */ /* 0x000f280000300800 */
[----:B------:R-:W5:Y:S04]  /*d6fe0*/  LDL.LU R205, [R1+0x670c] ;  /* 0x00670c0001cd7983 */ /* 0x000f680000300800 */
[----:B------:R-:W5:Y:S04]  /*d6ff0*/  LDL.LU R204, [R1+0x6708] ;  /* 0x0067080001cc7983 */ /* 0x000f680000300800 */
[----:B------:R-:W5:Y:S04]  /*d7000*/  LDL.LU R201, [R1+0x6704] ;  /* 0x0067040001c97983 */ /* 0x000f680000300800 */
[----:B------:R-:W5:Y:S01]  /*d7010*/  LDL.LU R200, [R1+0x6700] ;  /* 0x0067000001c87983 */ /* 0x000f620000300800 */
[----:B--2---:R-:W-:Y:S01]  /*d7020*/  MOV R211, R192 ;  /* 0x000000c000d37202 */ /* 0x004fe20000000f00 */
[----:B---3--:R-:W-:-:S02]  /*d7030*/  IMAD.MOV.U32 R210, RZ, RZ, R193 ;  /* 0x000000ffffd27224 */ /* 0x008fc400078e00c1 */
[----:B------:R-:W2:Y:S04]  /*d7040*/  LDL.LU R193, [R1+0x66fc] ;  /* 0x0066fc0001c17983 */ /* 0x000ea80000300800 */
[----:B------:R-:W2:Y:S01]  /*d7050*/  LDL.LU R192, [R1+0x66f8] ;  /* 0x0066f80001c07983 */ /* 0x000ea20000300800 */
[----:B----4-:R-:W-:Y:S02]  /*d7060*/  IMAD.MOV.U32 R206, RZ, RZ, R197 ;  /* 0x000000ffffce7224 */ /* 0x010fe400078e00c5 */
[----:B-----5:R-:W-:Y:S01]  /*d7070*/  IMAD.MOV.U32 R207, RZ, RZ, R196 ;  /* 0x000000ffffcf7224 */ /* 0x020fe200078e00c4 */
[----:B------:R-:W3:Y:S04]  /*d7080*/  LDL.LU R197, [R1+0x66f4] ;  /* 0x0066f40001c57983 */ /* 0x000ee80000300800 */
[----:B------:R-:W3:Y:S04]  /*d7090*/  LDL.LU R196, [R1+0x66f0] ;  /* 0x0066f00001c47983 */ /* 0x000ee80000300800 */
[----:B------:R-:W4:Y:S04]  /*d70a0*/  LDL.LU R202, [R1+0x2928] ;  /* 0x0029280001ca7983 */ /* 0x000f280000300800 */
[----:B------:R-:W4:Y:S04]  /*d70b0*/  LDL.LU R203, [R1+0x292c] ;  /* 0x00292c0001cb7983 */ /* 0x000f280000300800 */
        /* <DEDUP_REMOVED lines=41> */
[----:B------:R-:W-:Y:S04]  /*d7350*/  STL [R1+0x6644], R2 ;  /* 0x0066440201007387 */ /* 0x000fe80000100800 */
[----:B------:R-:W-:Y:S01]  /*d7360*/  STL [R1+0x6640], R3 ;  /* 0x0066400301007387 */ /* 0x000fe20000100800 */
[----:B-----5:R-:W-:-:S15]  /*d7370*/  HMMA.1688.F32.TF32 R72, R240, R78, R72 ;  /* 0x0000004ef048723c */ /* 0x020fde0000081048 */
[----:B------:R-:W-:-:S08]  /*d7380*/  NOP ;  /* 0x0000000000007918 */ /* 0x000fd00000000000 */
[----:B------:R-:W-:Y:S04]  /*d7390*/  STL.64 [R1+0x1180], R72 ;  /* 0x0011804801007387 */ /* 0x000fe80000100a00 */
[----:B------:R5:W-:Y:S04]  /*d73a0*/  STL.64 [R1+0x1188], R74 ;  /* 0x0011884a01007387 */ /* 0x000be80000100a00 */
[----:B-----5:R-:W2:Y:S04]  /*d73b0*/  LDL.LU.64 R74, [R1+0x66e8] ;  /* 0x0066e800014a7983 */ /* 0x020ea80000300a00 */
[----:B------:R-:W5:Y:S01]  /*d73c0*/  LDL.LU.64 R72, [R1+0x66e0] ;  /* 0x0066e00001487983 */ /* 0x000f620000300a00 */
[----:B--2---:R-:W-:-:S15]  /*d73d0*/  HMMA.1688.F32.TF32 R68, R240, R74, R68 ;  /* 0x0000004af044723c */ /* 0x004fde0000081044 */
[----:B------:R-:W-:-:S08]  /*d73e0*/  NOP ;  /* 0x0000000000007918 */ /* 0x000fd00000000000 */
[----:B------:R-:W-:Y:S04]  /*d73f0*/  STL.64 [R1+0x300], R68 ;  /* 0x0003004401007387 */ /* 0x000fe80000100a00 */
[----:B------:R2:W-:Y:S04]  /*d7400*/  STL.64 [R1+0x308], R70 ;  /* 0x0003084601007387 */ /* 0x0005e80000100a00 */
[----:B--2---:R-:W4:Y:S04]  /*d7410*/  LDL.LU.64 R70, [R1+0x66d8] ;  /* 0x0066d80001467983 */ /* 0x004f280000300a00 */
[----:B------:R-:W2:Y:S01]  /*d7420*/  LDL.LU.64 R68, [R1+0x66d0] ;  /* 0x0066d00001447983 */ /* 0x000ea20000300a00 */
[----:B----4-:R-:W-:-:S15]  /*d7430*/  HMMA.1688.F32.TF32 R64, R240, R70, R64 ;  /* 0x00000046f040723c */ /* 0x010fde0000081040 */
[----:B------:R-:W-:-:S08]  /*d7440*/  NOP ;  /* 0x0000000000007918 */ /* 0x000fd00000000000 */
[----:B------:R-:W-:Y:S04]  /*d7450*/  STL.64 [R1+0x2f0], R64 ;  /* 0x0002f04001007387 */ /* 0x000fe80000100a00 */
[----:B------:R4:W-:Y:S04]  /*d7460*/  STL.64 [R1+0x2f8], R66 ;  /* 0x0002f84201007387 */ /* 0x0009e80000100a00 */
[----:B----4-:R-:W4:Y:S01]  /*d7470*/  LDL.LU.64 R66, [R1+0x66c8] ;  /* 0x0066c80001427983 */ /* 0x010f220000300a00 */
[C---:B---3--:R-:W-:Y:S03]  /*d7480*/  HMMA.1688.F32.TF32 R56, R240.reuse, R62, R56 ;  /* 0x0000003ef038723c */ /* 0x048fe60000081038 */
[----:B------:R-:W3:Y:S03]  /*d7490*/  LDL.LU.64 R64, [R1+0x66c0] ;  /* 0x0066c00001407983 */ /* 0x000ee60000300a00 */
[----:B----4-:R-:W-:-:S15]  /*d74a0*/  HMMA.1688.F32.TF32 R48, R240, R66, R48 ;  /* 0x00000042f030723c */ /* 0x010fde0000081030 */
[----:B------:R-:W-:-:S08]  /*d74b0*/  NOP ;  /* 0x0000000000007918 */ /* 0x000fd00000000000 */
[----:B------:R-:W-:Y:S04]  /*d74c0*/  STL.64 [R1+0x2e0], R48 ;  /* 0x0002e03001007387 */ /* 0x000fe80000100a00 */
[----:B------:R4:W-:Y:S04]  /*d74d0*/  STL.64 [R1+0x2e8], R50 ;  /* 0x0002e83201007387 */ /* 0x0009e80000100a00 */
[----:B----4-:R-:W4:Y:S04]  /*d74e0*/  LDL.LU.64 R50, [R1+0x66b8] ;  /* 0x0066b80001327983 */ /* 0x010f280000300a00 */
[----:B------:R-:W5:Y:S04]  /*d74f0*/  LDL.LU.64 R48, [R1+0x66b0] ;  /* 0x0066b00001307983 */ /* 0x000f680000300a00 */
        /* <DEDUP_REMOVED lines=8> */
[----:B-1----:R-:W2:Y:S04]  /*d7580*/  LDL.LU.64 R54, [R1+0x6698] ;  /* 0x0066980001367983 */ /* 0x002ea80000300a00 */
[----:B------:R-:W5:Y:S01]  /*d7590*/  LDL.LU.64 R52, [R1+0x6690] ;  /* 0x0066900001347983 */ /* 0x000f620000300a00 */
[----:B----4-:R-:W-:Y:S01]  /*d75a0*/  HMMA.1688.F32.TF32 R196, R240, R50, R196 ;  /* 0x00000032f0c4723c */ /* 0x010fe200000810c4 */
[----:B------:R-:W-:-:S02]  /*d75b0*/  IMAD.MOV.U32 R3, RZ, RZ, R125 ;  /* 0x000000ffff037224 */ /* 0x000fc400078e007d */
[----:B------:R-:W-:Y:S02]  /*d75c0*/  IMAD.MOV.U32 R2, RZ, RZ, R124 ;  /* 0x000000ffff027224 */ /* 0x000fe400078e007c */
[----:B------:R-:W-:Y:S02]  /*d75d0*/  IMAD.MOV.U32 R0, RZ, RZ, R121 ;  /* 0x000000ffff007224 */ /* 0x000fe400078e0079 */
[----:B------:R-:W-:Y:S02]  /*d75e0*/  IMAD.MOV.U32 R246, RZ, RZ, R8 ;  /* 0x000000fffff67224 */ /* 0x000fe400078e0008 */
[----:B------:R-:W-:Y:S01]  /*d75f0*/  IMAD.MOV.U32 R252, RZ, RZ, R9 ;  /* 0x000000fffffc7224 */ /* 0x000fe200078e0009 */
[----:B--2---:R-:W-:-:S15]  /*d7600*/  HMMA.1688.F32.TF32 R192, R240, R54, R192 ;  /* 0x00000036f0c0723c */ /* 0x004fde00000810c0 */
[----:B------:R-:W-:-:S08]  /*d7610*/  NOP ;  /* 0x0000000000007918 */ /* 0x000fd00000000000 */
[----:B------:R-:W-:Y:S04]  /*d7620*/  STL.64 [R1+0x2b0], R192 ;  /* 0x0002b0c001007387 */ /* 0x000fe80000100a00 */
[----:B------:R1:W-:Y:S02]  /*d7630*/  STL.64 [R1+0x2b8], R194 ;  /* 0x0002b8c201007387 */ /* 0x0003e40000100a00 */
[C---:B-1----:R-:W-:Y:S06]  /*d7640*/  HMMA.1688.F32.TF32 R192, R240.reuse, R46, R200 ;  /* 0x0000002ef0c0723c */ /* 0x042fec00000810c8 */
[C---:B------:R-:W-:Y:S01]  /*d7650*/  HMMA.1688.F32.TF32 R200, R240.reuse, R42, R204 ;  /* 0x0000002af0c8723c */ /* 0x040fe200000810cc */
[----:B------:R-:W-:Y:S04]  /*d7660*/  STL.64 [R1+0x2a0], R196 ;  /* 0x0002a0c401007387 */ /* 0x000fe80000100a00 */
[----:B------:R1:W-:Y:S04]  /*d7670*/  STL.64 [R1+0x2a8], R198 ;  /* 0x0002a8c601007387 */ /* 0x0003e80000100a00 */
[----:B------:R-:W-:Y:S01]  /*d7680*/  LDSM.16.M88.4 R204, [R61+UR11+0x7080] ;  /* 0x0070800b3dcc783b */ /* 0x000fe20008000200 */
[C---:B-1----:R-:W-:Y:S03]  /*d7690*/  HMMA.1688.F32.TF32 R196, R240.reuse, R38, R208 ;  /* 0x00000026f0c4723c */ /* 0x042fe600000810d0 */
[----:B------:R-:W-:Y:S04]  /*d76a0*/  LDSM.16.M88.4 R208, [R61+UR11+0x6880] ;  /* 0x0068800b3dd0783b */ /* 0x000fe80008000200 */
[----:B------:R-:W-:Y:S04]  /*d76b0*/  STL.64 [R1+0x290], R192 ;  /* 0x000290c001007387 */ /* 0x000fe80000100a00 */
[----:B------:R1:W-:Y:S02]  /*d76c0*/  STL.64 [R1+0x298], R194 ;  /* 0x000298c201007387 */ /* 0x0003e40000100a00 */
[C---:B-1----:R-:W-:Y:S02]  /*d76d0*/  HMMA.1688.F32.TF32 R192, R240.reuse, R34, R212 ;  /* 0x00000022f0c0723c */ /* 0x042fe400000810d4 */
[----:B------:R-:W-:Y:S04]  /*d76e0*/  STL.64 [R1+0x280], R200 ;  /* 0x000280c801007387 */ /* 0x000fe80000100a00 */
[----:B------:R1:W-:Y:S04]  /*d76f0*/  STL.64 [R1+0x288], R202 ;  /* 0x000288ca01007387 */ /* 0x0003e80000100a00 */
[----:B------:R-:W-:Y:S04]  /*d7700*/  STL.64 [R1+0x270], R196 ;  /* 0x000270c401007387 */ /* 0x000fe80000100a00 */
[----:B------:R2:W-:Y:S04]  /*d7710*/  STL.64 [R1+0x278], R198 ;  /* 0x000278c601007387 */ /* 0x0005e80000100a00 */
[----:B------:R-:W-:Y:S01]  /*d7720*/  LDSM.16.M88.4 R212, [R61+UR11+0x6080] ;  /* 0x0060800b3dd4783b */ /* 0x000fe20008000200 */
[C---:B-1----:R-:W-:Y:S06]  /*d7730*/  HMMA.1688.F32.TF32 R200, R240.reuse, R30, R216 ;  /* 0x0000001ef0c8723c */ /* 0x042fec00000810d8 */
[----:B--2---:R-:W-:Y:S01]  /*d7740*/  HMMA.1688.F32.TF32 R196, R240, R26, R220 ;  /* 0x0000001af0c4723c */ /* 0x004fe200000810dc */
[----:B------:R-:W-:Y:S04]  /*d7750*/  LDSM.16.M88.4 R220, [R61+UR11+0x5080] ;  /* 0x0050800b3ddc783b */ /* 0x000fe80008000200 */
[----:B------:R-:W-:Y:S04]  /*d7760*/  LDSM.16.M88.4 R216, [R61+UR11+0x5880] ;  /* 0x0058800b3dd8783b */ /* 0x000fe80008000200 */
        /* <DEDUP_REMOVED lines=8> */
[----:B------:R-:W-:Y:S01]  /*d77f0*/  HMMA.1688.F32.TF32 R120, R4, R20, R232 ;  /* 0x000000140478723c */ /* 0x000fe200000810e8 */
[----:B------:R-:W-:Y:S04]  /*d7800*/  LDSM.16.M88.4 R232, [R61+UR11+0x3880] ;  /* 0x0038800b3de8783b */ /* 0x000fe80008000200 */
[----:B------:R-:W-:Y:S04]  /*d7810*/  LDSM.16.M88.4 R228, [R61+UR11+0x4080] ;  /* 0x0040800b3de4783b */ /* 0x000fe80008000200 */
[----:B------:R-:W-:Y:S04]  /*d7820*/  LDSM.16.M88.4 R224, [R61+UR11+0x4880] ;  /* 0x0048800b3de0783b */ /* 0x000fe80008000200 */
[----:B------:R-:W-:Y:S04]  /*d7830*/  LDSM.16.M88.4 R200, [R61+UR11+0x7880] ;  /* 0x0078800b3dc8783b */ /* 0x000fe80008000200 */
[----:B------:R-:W-:Y:S04]  /*d7840*/  LDSM.16.M88.4 R196, [R61+UR11+0x8080] ;  /* 0x0080800b3dc4783b */ /* 0x000fe80008000200 */
[----:B------:R-:W-:Y:S04]  /*d7850*/  STL.64 [R1+0x2e00], R192 ;  /* 0x002e00c001007387 */ /* 0x000fe80000100a00 */
[----:B------:R-:W-:Y:S04]  /*d7860*/  STL.64 [R1+0x2e08], R194 ;  /* 0x002e08c201007387 */ /* 0x000fe80000100a00 */
[----:B------:R1:W-:Y:S04]  /*d7870*/  STL [R1+0x6650], R3 ;  /* 0x0066500301007387 */ /* 0x0003e80000100800 */
[----:B------:R2:W-:Y:S04]  /*d7880*/  STL [R1+0x664c], R2 ;  /* 0x00664c0201007387 */ /* 0x0005e80000100800 */
[----:B------:R-:W-:Y:S01]  /*d7890*/  LDSM.16.M88.4 R192, [R61+UR11+0x8880] ;  /* 0x0088800b3dc0783b */ /* 0x000fe20008000200 */
[----:B-1----:R-:W-:Y:S01]  /*d78a0*/  IMAD.MOV.U32 R3, RZ, RZ, R20 ;  /* 0x000000ffff037224 */ /* 0x002fe200078e0014 */
[----:B--2---:R-:W-:-:S02]  /*d78b0*/  MOV R2, R21 ;  /* 0x0000001500027202 */ /* 0x004fc40000000f00 */
[C---:B------:R-:W-:Y:S01]  /*d78c0*/  HMMA.1688.F32.TF32 R20, R4.reuse, R8, R236 ;  /* 0x000000080414723c */ /* 0x040fe200000810ec */
[----:B------:R-:W1:Y:S05]  /*d78d0*/  LDSM.16.M88.4 R236, [R61+UR11+0x3080] ;  /* 0x0030800b3dec783b */ /* 0x000e6a0008000200 */
[----:B------:R-:W-:Y:S01]  /*d78e0*/  HMMA.1688.F32.TF32 R8, R4, R248, R16 ;  /* 0x000000f80408723c */ /* 0x000fe20000081010 */
[----:B------:R2:W-:Y:S04]  /*d78f0*/  STL.64 [R1+0x2df0], R124 ;  /* 0x002df07c01007387 */ /* 0x0005e80000100a00 */
[----:B------:R-:W-:Y:S04]  /*d7900*/  STL.64 [R1+0x2df8], R126 ;  /* 0x002df87e01007387 */ /* 0x000fe80000100a00 */
[----:B------:R4:W-:Y:S04]  /*d7910*/  STL.64 [R1+0x2de0], R120 ;  /* 0x002de07801007387 */ /* 0x0009e80000100a00 */
[----:B------:R3:W-:Y:S01]  /*d7920*/  STL.64 [R1+0x2de8], R122 ;  /* 0x002de87a01007387 */ /* 0x0007e20000100a00 */
[----:B------:R-:W-:Y:S01]  /*d7930*/  IMAD.MOV.U32 R16, RZ, RZ, R141 ;  /* 0x000000ffff107224 */ /* 0x000fe200078e008d */
[----:B------:R-:W-:Y:S01]  /*d7940*/  MOV R17, R140 ;  /* 0x0000008c00117202 */ /* 0x000fe20000000f00 */
[----:B------:R-:W-:-:S02]  /*d7950*/  IMAD.MOV.U32 R18, RZ, RZ, R137 ;  /* 0x000000ffff127224 */ /* 0x000fc400078e0089 */
[----:B------:R-:W-:Y:S01]  /*d7960*/  IMAD.MOV.U32 R19, RZ, RZ, R136 ;  /* 0x000000ffff137224 */ /* 0x000fe200078e0088 */
[----:B------:R-:W-:Y:S01]  /*d7970*/  MOV R240, R181 ;  /* 0x000000b500f07202 */ /* 0x000fe20000000f00 */
[----:B------:R-:W-:Y:S02]  /*d7980*/  IMAD.MOV.U32 R241, RZ, RZ, R180 ;  /* 0x000000fffff17224 */ /* 0x000fe400078e00b4 */
[----:B------:R-:W-:Y:S02]  /*d7990*/  IMAD.MOV.U32 R242, RZ, RZ, R177 ;  /* 0x000000fffff27224 */ /* 0x000fe400078e00b1 */
[----:B--2---:R-:W-:Y:S02]  /*d79a0*/  IMAD.MOV.U32 R124, RZ, RZ, R149 ;  /* 0x000000ffff7c7224 */ /* 0x004fe400078e0095 */
[----:B------:R-:W-:Y:S02]  /*d79b0*/  IMAD.MOV.U32 R125, RZ, RZ, R148 ;  /* 0x000000ffff7d7224 */ /* 0x000fe400078e0094 */
[----:B----4-:R-:W-:-:S02]  /*d79c0*/  IMAD.MOV.U32 R120, RZ, RZ, R133 ;  /* 0x000000ffff787224 */ /* 0x010fc400078e0085 */
[----:B------:R-:W-:Y:S02]  /*d79d0*/  IMAD.MOV.U32 R121, RZ, RZ, R132 ;  /* 0x000000ffff797224 */ /* 0x000fe400078e0084 */
[----:B---3--:R-:W-:Y:S02]  /*d79e0*/  IMAD.MOV.U32 R122, RZ, RZ, R129 ;  /* 0x000000ffff7a7224 */ /* 0x008fe400078e0081 */
[----:B------:R-:W-:Y:S02]  /*d79f0*/  IMAD.MOV.U32 R123, RZ, RZ, R128 ;  /* 0x000000ffff7b7224 */ /* 0x000fe400078e0080 */
[----:B------:R-:W-:Y:S02]  /*d7a00*/  IMAD.MOV.U32 R126, RZ, RZ, R145 ;  /* 0x000000ffff7e7224 */ /* 0x000fe400078e0091 */
[----:B------:R-:W-:Y:S01]  /*d7a10*/  IMAD.MOV.U32 R127, RZ, RZ, R144 ;  /* 0x000000ffff7f7224 */ /* 0x000fe200078e0090 */
[----:B------:R-:W-:Y:S04]  /*d7a20*/  STL.64 [R1+0x2dd0], R20 ;  /* 0x002dd01401007387 */ /* 0x000fe80000100a00 */
[----:B------:R-:W-:Y:S04]  /*d7a30*/  STL.64 [R1+0x2dd8], R22 ;  /* 0x002dd81601007387 */ /* 0x000fe80000100a00 */
[----:B------:R-:W-:Y:S04]  /*d7a40*/  STL.64 [R1+0x65a8], R250 ;  /* 0x0065a8fa01007387 */ /* 0x000fe80000100a00 */
[----:B------:R-:W-:Y:S04]  /*d7a50*/  STL.64 [R1+0x65a0], R248 ;  /* 0x0065a0f801007387 */ /* 0x000fe80000100a00 */
[----:B------:R-:W-:Y:S04]  /*d7a60*/  STL.64 [R1+0x2dc0], R8 ;  /* 0x002dc00801007387 */ /* 0x000fe80000100a00 */
[----:B------:R2:W-:Y:S01]  /*d7a70*/  STL.64 [R1+0x2dc8], R10 ;  /* 0x002dc80a01007387 */ /* 0x0005e20000100a00 */
[----:B------:R-:W-:Y:S01]  /*d7a80*/  IMAD.MOV.U32 R243, RZ, RZ, R176 ;  /* 0x000000fffff37224 */ /* 0x000fe200078e00b0 */
[----:B------:R-:W-:Y:S01]  /*d7a90*/  MOV R118, R81 ;  /* 0x0000005100767202 */ /* 0x000fe20000000f00 */
[----:B------:R-:W-:-:S02]  /*d7aa0*/  IMAD.MOV.U32 R119, RZ, RZ, R80 ;  /* 0x000000ffff777224 */ /* 0x000fc400078e0050 */
[----:B------:R-:W-:Y:S02]  /*d7ab0*/  IMAD.MOV.U32 R106, RZ, RZ, R85 ;  /* 0x000000ffff6a7224 */ /* 0x000fe400078e0055 */
[----:B------:R-:W-:Y:S01]  /*d7ac0*/  IMAD.MOV.U32 R107, RZ, RZ, R84 ;  /* 0x000000ffff6b7224 */ /* 0x000fe200078e0054 */
[----:B------:R-:W-:Y:S04]  /*d7ad0*/  LDSM.16.M88.4 R140, [R61+UR11+0xf080] ;  /* 0x00f0800b3d8c783b */ /* 0x000fe80008000200 */
[----:B------:R-:W-:Y:S01]  /*d7ae0*/  LDSM.16.M88.4 R136, [R61+UR11+0xf880] ;  /* 0x00f8800b3d88783b */ /* 0x000fe20008000200 */
[C---:B-1----:R-:W-:Y:S06]  /*d7af0*/  HMMA.1688.F32.TF32 R16, R4.reuse, R236, R16 ;  /* 0x000000ec0410723c */ /* 0x042fec0000081010 */
[C---:B--2---:R-:W-:Y:S06]  /*d7b00*/  HMMA.1688.F32.TF32 R8, R4.reuse, R244, R12 ;  /* 0x000000f40408723c */ /* 0x044fec000008100c */
[C---:B------:R-:W-:Y:S06]  /*d7b10*/  HMMA.1688.F32.TF32 R120, R4.reuse, R232, R120 ;  /* 0x000000e80478723c */ /* 0x040fec0000081078 */
[----:B------:R-:W-:Y:S01]  /*d7b20*/  HMMA.1688.F32.TF32 R124, R4, R228, R124 ;  /* 0x000000e4047c723c */ /* 0x000fe2000008107c */
[----:B------:R-:W-:-:S02]  /*d7b30*/  IMAD.MOV.U32 R20, RZ, RZ, R157 ;  /* 0x000000ffff147224 */ /* 0x000fc400078e009d */
[----:B------:R-:W-:Y:S01]  /*d7b40*/  IMAD.MOV.U32 R21, RZ, RZ, R156 ;  /* 0x000000ffff157224 */ /* 0x000fe200078e009c */
[----:B------:R-:W-:Y:S01]  /*d7b50*/  MOV R22, R153 ;  /* 0x0000009900167202 */ /* 0x000fe20000000f00 */
[----:B------:R-:W-:Y:S02]  /*d7b60*/  IMAD.MOV.U32 R23, RZ, RZ, R152 ;  /* 0x000000ffff177224 */ /* 0x000fe400078e0098 */
[----:B------:R-:W-:Y:S02]  /*d7b70*/  IMAD.MOV.U32 R12, RZ, RZ, R189 ;  /* 0x000000ffff0c7224 */ /* 0x000fe400078e00bd */
[----:B------:R-:W-:Y:S02]  /*d7b80*/  IMAD.MOV.U32 R13, RZ, RZ, R188 ;  /* 0x000000ffff0d7224 */ /* 0x000fe400078e00bc */
[----:B------:R-:W-:Y:S01]  /*d7b90*/  IMAD.MOV.U32 R14, RZ, RZ, R185 ;  /* 0x000000ffff0e7224 */ /* 0x000fe200078e00b9 */
[----:B------:R-:W-:Y:S01]  /*d7ba0*/  LDSM.16.M88.4 R188, [R61+UR11+0x9080] ;  /* 0x0090800b3dbc783b */ /* 0x000fe20008000200 */
[----:B------:R-:W-:-:S03]  /*d7bb0*/  IMAD.MOV.U32 R15, RZ, RZ, R184 ;  /* 0x000000ffff0f7224 */ /* 0x000fc600078e00b8 */
[----:B------:R-:W-:Y:S04]  /*d7bc0*/  LDSM.16.M88.4 R184, [R61+UR11+0x9880] ;  /* 0x0098800b3db8783b */ /* 0x000fe80008000200 */
[----:B------:R-:W1:Y:S01]  /*d7bd0*/  LDSM.16.M88.4 R180, [R61+UR11+0xa080] ;  /* 0x00a0800b3db4783b */ /* 0x000e620008000200 */
[----:B------:R-:W-:Y:S02]  /*d7be0*/  IMAD.MOV.U32 R248, RZ, RZ, R173 ;  /* 0x000000fffff87224 */ /* 0x000fe400078e00ad */
[----:B------:R-:W-:Y:S02]  /*d7bf0*/  IMAD.MOV.U32 R249, RZ, RZ, R172 ;  /* 0x000000fffff97224 */ /* 0x000fe400078e00ac */
[----:B------:R-:W-:Y:S01]  /*d7c00*/  IMAD.MOV.U32 R250, RZ, RZ, R169 ;  /* 0x000000fffffa7224 */ /* 0x000fe200078e00a9 */
[----:B------:R-:W-:Y:S01]  /*d7c10*/  MOV R251, R168 ;  /* 0x000000a800fb7202 */ /* 0x000fe20000000f00 */
[----:B------:R-:W-:Y:S04]  /*d7c20*/  LDSM.16.M88.4 R176, [R61+UR11+0xa880] ;  /* 0x00a8800b3db0783b */ /* 0x000fe80008000200 */
[----:B------:R-:W-:Y:S04]  /*d7c30*/  LDSM.16.M88.4 R148, [R61+UR11+0xe080] ;  /* 0x00e0800b3d94783b */ /* 0x000fe80008000200 */
[----:B------:R-:W-:Y:S04]  /*d7c40*/  LDSM.16.M88.4 R144, [R61+UR11+0xe880] ;  /* 0x00e8800b3d90783b */ /* 0x000fe80008000200 */
[----:B------:R2:W-:Y:S04]  /*d7c50*/  STL.64 [R1+0x2db0], R8 ;  /* 0x002db00801007387 */ /* 0x0005e80000100a00 */
[----:B------:R3:W-:Y:S04]  /*d7c60*/  STL.64 [R1+0x2db8], R10 ;  /* 0x002db80a01007387 */ /* 0x0007e80000100a00 */
[----:B------:R-:W-:Y:S04]  /*d7c70*/  STL.64 [R1+0x65b8], R246 ;  /* 0x0065b8f601007387 */ /* 0x000fe80000100a00 */
[----:B------:R-:W-:Y:S01]  /*d7c80*/  STL.64 [R1+0x65b0], R244 ;  /* 0x0065b0f401007387 */ /* 0x000fe20000100a00 */
[C---:B------:R-:W-:Y:S03]  /*d7c90*/  HMMA.1688.F32.TF32 R20, R4.reuse, R224, R20 ;  /* 0x000000e00414723c */ /* 0x040fe60000081014 */
[----:B------:R-:W4:Y:S04]  /*d7ca0*/  LDSM.16.M88.4 R172, [R61+UR11+0xb080] ;  /* 0x00b0800b3dac783b */ /* 0x000f280008000200 */
[----:B------:R-:W4:Y:S04]  /*d7cb0*/  LDSM.16.M88.4 R168, [R61+UR11+0xb880] ;  /* 0x00b8800b3da8783b */ /* 0x000f280008000200 */
[----:B------:R-:W-:Y:S04]  /*d7cc0*/  LDSM.16.M88.4 R156, [R61+UR11+0xd080] ;  /* 0x00d0800b3d9c783b */ /* 0x000fe80008000200 */
[----:B------:R-:W-:Y:S04]  /*d7cd0*/  LDSM.16.M88.4 R152, [R61+UR11+0xd880] ;  /* 0x00d8800b3d98783b */ /* 0x000fe80008000200 */
[----:B------:R-:W-:Y:S04]  /*d7ce0*/  LDSM.16.M88.4 R132, [R61+UR11+0x10080] ;  /* 0x0100800b3d84783b */ /* 0x000fe80008000200 */
[----:B--2---:R-:W2:Y:S04]  /*d7cf0*/  LDL.LU R8, [R1+0x2bf0] ;  /* 0x002bf00001087983 */ /* 0x004ea80000300800 */
[----:B------:R5:W-:Y:S04]  /*d7d00*/  STL.64 [R1+0x2da0], R16 ;  /* 0x002da01001007387 */ /* 0x000be80000100a00 */
[----:B------:R1:W-:Y:S04]  /*d7d10*/  STL.64 [R1+0x2da8], R18 ;  /* 0x002da81201007387 */ /* 0x0003e80000100a00 */
[----:B------:R-:W2:Y:S04]  /*d7d20*/  LDL.LU R9, [R1+0x2bf4] ;  /* 0x002bf40001097983 */ /* 0x000ea80000300800 */
[----:B---3--:R-:W2:Y:S04]  /*d7d30*/  LDL.LU R10, [R1+0x2bf8] ;  /* 0x002bf800010a7983 */ /* 0x008ea80000300800 */
[----:B------:R-:W2:Y:S04]  /*d7d40*/  LDL.LU R11, [R1+0x2bfc] ;  /* 0x002bfc00010b7983 */ /* 0x000ea80000300800 */
[----:B------:R-:W-:Y:S04]  /*d7d50*/  LDSM.16.M88.4 R128, [R61+UR11+0x10880] ;  /* 0x0108800b3d80783b */ /* 0x000fe80008000200 */
[----:B-----5:R-:W3:Y:S04]  /*d7d60*/  LDL.LU R16, [R1+0x2bd0] ;  /* 0x002bd00001107983 */ /* 0x020ee80000300800 */
[----:B------:R-:W3:Y:S04]  /*d7d70*/  LDL.LU R17, [R1+0x2bd4] ;  /* 0x002bd40001117983 */ /* 0x000ee80000300800 */
[----:B-1----:R-:W3:Y:S04]  /*d7d80*/  LDL.LU R18, [R1+0x2bd8] ;  /* 0x002bd80001127983 */ /* 0x002ee80000300800 */
[----:B------:R-:W3:Y:S04]  /*d7d90*/  LDL.LU R19, [R1+0x2bdc] ;  /* 0x002bdc0001137983 */ /* 0x000ee80000300800 */
[----:B------:R-:W-:Y:S04]  /*d7da0*/  STL.64 [R1+0x65c8], R238 ;  /* 0x0065c8ee01007387 */ /* 0x000fe80000100a00 */
[----:B------:R1:W-:Y:S04]  /*d7db0*/  STL.64 [R1+0x65c0], R236 ;  /* 0x0065c0ec01007387 */ /* 0x0003e80000100a00 */
[----:B-1----:R-:W5:Y:S04]  /*d7dc0*/  LDL.LU R236, [R1+0x2b30] ;  /* 0x002b300001ec7983 */ /* 0x002f680000300800 */
[----:B------:R-:W5:Y:S04]  /*d7dd0*/  LDL.LU R237, [R1+0x2b34] ;  /* 0x002b340001ed7983 */ /* 0x000f680000300800 */
[----:B------:R-:W5:Y:S04]  /*d7de0*/  LDL.LU R238, [R1+0x2b38] ;  /* 0x002b380001ee7983 */ /* 0x000f680000300800 */
[----:B------:R-:W5:Y:S04]  /*d7df0*/  LDL.LU R239, [R1+0x2b3c] ;  /* 0x002b3c0001ef7983 */ /* 0x000f680000300800 */
[----:B------:R1:W-:Y:S04]  /*d7e00*/  STL.64 [R1+0x2d90], R120 ;  /* 0x002d907801007387 */ /* 0x0003e80000100a00 */
[----:B------:R-:W-:Y:S04]  /*d7e10*/  STL.64 [R1+0x2d98], R122 ;  /* 0x002d987a01007387 */ /* 0x000fe80000100a00 */
[----:B-1----:R-:W4:Y:S04]  /*d7e20*/  LDL.LU.64 R120, [R1+0x6688] ;  /* 0x0066880001787983 */ /* 0x002f280000300a00 */
        /* <DEDUP_REMOVED lines=28> */
[----:B-1----:R-:W2:Y:S04]  /*d7ff0*/  LDL.LU.64 R8, [R1+0x6670] ;  /* 0x0066700001087983 */ /* 0x002ea80000300a00 */
        /* <DEDUP_REMOVED lines=8> */
[----:B------:R1:W-:Y:S04]  /*d8080*/  STL.64 [R1+0x2d50], R16 ;  /* 0x002d501001007387 */ /* 0x0003e80000100a00 */
[----:B------:R-:W-:Y:S04]  /*d8090*/  STL.64 [R1+0x2d58], R18 ;  /* 0x002d581201007387 */ /* 0x000fe80000100a00 */
[----:B-1----:R-:W3:Y:S04]  /*d80a0*/  LDL.LU.64 R16, [R1+0x6668] ;  /* 0x0066680001107983 */ /* 0x002ee80000300a00 */
[----:B------:R-:W-:Y:S04]  /*d80b0*/  STL.64 [R1+0x6618], R218 ;  /* 0x006618da01007387 */ /* 0x000fe80000100a00 */
[----:B------:R4:W-:Y:S04]  /*d80c0*/  STL.64 [R1+0x6610], R216 ;  /* 0x006610d801007387 */ /* 0x0009e80000100a00 */
[----:B------:R-:W-:Y:S04]  /*d80d0*/  STL.64 [R1+0x6628], R214 ;  /* 0x006628d601007387 */ /* 0x000fe80000100a00 */
[----:B------:R5:W-:Y:S01]  /*d80e0*/  STL.64 [R1+0x6620], R212 ;  /* 0x006620d401007387 */ /* 0x000be20000100a00 */
[----:B------:R-:W-:-:S02]  /*d80f0*/  IMAD.MOV.U32 R244, RZ, RZ, R165 ;  /* 0x000000fffff47224 */ /* 0x000fc400078e00a5 */
[----:B------:R-:W-:Y:S02]  /*d8100*/  IMAD.MOV.U32 R245, RZ, RZ, R164 ;  /* 0x000000fffff57224 */ /* 0x000fe400078e00a4 */
[----:B------:R-:W-:Y:S02]  /*d8110*/  IMAD.MOV.U32 R246, RZ, RZ, R161 ;  /* 0x000000fffff67224 */ /* 0x000fe400078e00a1 */
[----:B------:R-:W-:Y:S01]  /*d8120*/  IMAD.MOV.U32 R247, RZ, RZ, R160 ;  /* 0x000000fffff77224 */ /* 0x000fe200078e00a0 */
[C---:B------:R-:W-:Y:S01]  /*d8130*/  HMMA.1688.F32.TF32 R12, R4.reuse, R180, R12 ;  /* 0x000000b4040c723c */ /* 0x040fe2000008100c */
[----:B------:R-:W1:Y:S04]  /*d8140*/  LDSM.16.M88.4 R164, [R61+UR11+0xc080] ;  /* 0x00c0800b3da4783b */ /* 0x000e680008000200 */
[----:B------:R-:W1:Y:S01]  /*d8150*/  LDSM.16.M88.4 R160, [R61+UR11+0xc880] ;  /* 0x00c8800b3da0783b */ /* 0x000e620008000200 */
[C---:B----4-:R-:W-:Y:S06]  /*d8160*/  HMMA.1688.F32.TF32 R216, R4.reuse, R212, R220 ;  /* 0x000000d404d8723c */ /* 0x050fec00000810dc */
[----:B-----5:R-:W-:-:S15]  /*d8170*/  HMMA.1688.F32.TF32 R212, R4, R208, R224 ;  /* 0x000000d004d4723c */ /* 0x020fde00000810e0 */
[----:B------:R-:W-:-:S02]  /*d8180*/  NOP ;  /* 0x0000000000007918 */ /* 0x000fc40000000000 */
[----:B------:R-:W-:Y:S04]  /*d8190*/  STL.64 [R1+0x2d40], R216 ;  /* 0x002d40d801007387 */ /* 0x000fe80000100a00 */
[----:B------:R4:W-:Y:S04]  /*d81a0*/  STL.64 [R1+0x2d48], R218 ;  /* 0x002d48da01007387 */ /* 0x0009e80000100a00 */
[----:B------:R-:W-:Y:S04]  /*d81b0*/  STL.64 [R1+0x6638], R210 ;  /* 0x006638d201007387 */ /* 0x000fe80000100a00 */
[----:B------:R-:W-:Y:S04]  /*d81c0*/  STL.64 [R1+0x6630], R208 ;  /* 0x006630d001007387 */ /* 0x000fe80000100a00 */
[----:B------:R-:W-:Y:S04]  /*d81d0*/  STL.64 [R1+0x2d30], R212 ;  /* 0x002d30d401007387 */ /* 0x000fe80000100a00 */
[----:B------:R5:W-:Y:S01]  /*d81e0*/  STL.64 [R1+0x2d38], R214 ;  /* 0x002d38d601007387 */ /* 0x000be20000100a00 */
[C---:B----4-:R-:W-:Y:S06]  /*d81f0*/  HMMA.1688.F32.TF32 R216, R4.reuse, R204, R228 ;  /* 0x000000cc04d8723c */ /* 0x050fec00000810e4 */
        /* <DEDUP_REMOVED lines=8> */
[C---:B----4-:R-:W-:Y:S06]  /*d8280*/  HMMA.1688.F32.TF32 R216, R4.reuse, R192, R244 ;  /* 0x000000c004d8723c */ /* 0x050fec00000810f4 */
[C---:B-----5:R-:W-:Y:S06]  /*d8290*/  HMMA.1688.F32.TF32 R212, R4.reuse, R188, R248 ;  /* 0x000000bc04d4723c */ /* 0x060fec00000810f8 */
[----:B-1----:R-:W-:Y:S11]  /*d82a0*/  HMMA.1688.F32.TF32 R208, R4, R184, R240 ;  /* 0x000000b804d0723c */ /* 0x002ff600000810f0 */
        /* <DEDUP_REMOVED lines=36> */
[----:B----4-:R-:W4:Y:S01]  /*d84f0*/  LDL.LU R14, [R1+0x27b8] ;  /* 0x0027b800010e7983 */ /* 0x010f220000300800 */
[----:B------:R-:W-:-:S02]  /*d8500*/  IMAD.MOV.U32 R15, RZ, RZ, R77 ;  /* 0x000000ffff0f7224 */ /* 0x000fc400078e004d */
[----:B---3--:R-:W-:Y:S02]  /*d8510*/  IMAD.MOV.U32 R216, RZ, RZ, R17 ;  /* 0x000000ffffd87224 */ /* 0x008fe400078e0011 */
[----:B------:R-:W-:Y:S01]  /*d8520*/  IMAD.MOV.U32 R217, RZ, RZ, R16 ;  /* 0x000000ffffd97224 */ /* 0x000fe200078e0010 */
[----:B--2---:R-:W-:Y:S01]  /*d8530*/  MOV R218, R9 ;  /* 0x0000000900da7202 */ /* 0x004fe20000000f00 */
[----:B------:R-:W-:Y:S02]  /*d8540*/  IMAD.MOV.U32 R219, RZ, RZ, R8 ;  /* 0x000000ffffdb7224 */ /* 0x000fe400078e0008 */
[----:B------:R-:W-:Y:S02]  /*d8550*/  IMAD.MOV.U32 R245, RZ, RZ, R65 ;  /* 0x000000fffff57224 */ /* 0x000fe400078e0041 */
[----:B------:R-:W-:Y:S02]  /*d8560*/  IMAD.MOV.U32 R246, RZ, RZ, R64 ;  /* 0x000000fffff67224 */ /* 0x000fe400078e0040 */
[----:B------:R-:W-:Y:S01]  /*d8570*/  IMAD.MOV.U32 R251, RZ, RZ, R69 ;  /* 0x000000fffffb7224 */ /* 0x000fe200078e0045 */
[----:B------:R-:W-:Y:S01]  /*d8580*/  LDSM.16.M88.4 R64, [R61+UR11+0x12880] ;  /* 0x0128800b3d40783b */ /* 0x000fe20008000200 */
[----:B------:R-:W-:-:S03]  /*d8590*/  IMAD.MOV.U32 R244, RZ, RZ, R68 ;  /* 0x000000fffff47224 */ /* 0x000fc600078e0044 */
[----:B------:R-:W-:Y:S01]  /*d85a0*/  LDSM.16.M88.4 R68, [R61+UR11+0x13080] ;  /* 0x0130800b3d44783b */ /* 0x000fe20008000200 */
[----:B------:R-:W-:Y:S02]  /*d85b0*/  IMAD.MOV.U32 R220, RZ, RZ, R25 ;  /* 0x000000ffffdc7224 */ /* 0x000fe400078e0019 */
[----:B------:R-:W-:Y:S02]  /*d85c0*/  IMAD.MOV.U32 R221, RZ, RZ, R24 ;  /* 0x000000ffffdd7224 */ /* 0x000fe400078e0018 */
[----:B------:R-:W-:Y:S02]  /*d85d0*/  IMAD.MOV.U32 R222, RZ, RZ, R21 ;  /* 0x000000ffffde7224 */ /* 0x000fe400078e0015 */
[----:B------:R-:W-:Y:S02]  /*d85e0*/  IMAD.MOV.U32 R223, RZ, RZ, R20 ;  /* 0x000000ffffdf7224 */ /* 0x000fe400078e0014 */
[----:B------:R-:W-:Y:S02]  /*d85f0*/  IMAD.MOV.U32 R224, RZ, RZ, R33 ;  /* 0x000000ffffe07224 */ /* 0x000fe400078e0021 */
[----:B------:R-:W-:-:S02]  /*d8600*/  IMAD.MOV.U32 R225, RZ, RZ, R32 ;  /* 0x000000ffffe17224 */ /* 0x000fc400078e0020 */
[----:B------:R-:W-:Y:S01]  /*d8610*/  IMAD.MOV.U32 R226, RZ, RZ, R29 ;  /* 0x000000ffffe27224 */ /* 0x000fe200078e001d */
[----:B------:R-:W-:Y:S02]  /*d8620*/  MOV R227, R28 ;  /* 0x0000001c00e37202 */ /* 0x000fe40000000f00 */
[----:B------:R-:W-:Y:S01]  /*d8630*/  MOV R228, R41 ;  /* 0x0000002900e47202 */ /* 0x000fe20000000f00 */
        /* <DEDUP_REMOVED lines=13> */
[----:B------:R-:W-:Y:S01]  /*d8710*/  IMAD.MOV.U32 R249, RZ, RZ, R73 ;  /* 0x000000fffff97224 */ /* 0x000fe200078e0049 */
[----:B------:R-:W-:Y:S01]  /*d8720*/  MOV R250, R72 ;  /* 0x0000004800fa7202 */ /* 0x000fe20000000f00 */
[----:B------:R-:W-:Y:S04]  /*d8730*/  LDSM.16.M88.4 R76, [R61+UR11+0x18080] ;  /* 0x0180800b3d4c783b */ /* 0x000fe80008000200 */
        /* <DEDUP_REMOVED lines=12> */
[----:B------:R-:W-:Y:S01]  /*d8800*/  LDSM.16.M88.4 R56, [R61+UR11+0x1f080] ;  /* 0x01f0800b3d38783b */ /* 0x000fe20008000200 */
[C---:B-----5:R-:W-:Y:S06]  /*d8810*/  HMMA.1688.F32.TF32 R208, R4.reuse, R172, R80 ;  /* 0x000000ac04d0723c */ /* 0x060fec0000081050 */
[C---:B------:R-:W-:Y:S06]  /*d8820*/  HMMA.1688.F32.TF32 R212, R4.reuse, R176, R240 ;  /* 0x000000b004d4723c */ /* 0x040fec00000810f0 */
[C---:B------:R-:W-:Y:S01]  /*d8830*/  HMMA.1688.F32.TF32 R80, R4.reuse, R168, R84 ;  /* 0x000000a80450723c */ /* 0x040fe20000081054 */
[----:B------:R-:W-:Y:S04]  /*d8840*/  LDS R240, [R124+UR10+0x46000] ;  /* 0x0460000a7cf07984 */ /* 0x000fe80008000800 */
[----:B------:R-:W-:Y:S04]  /*d8850*/  LDS R242, [R124+UR10+0x46800] ;  /* 0x0468000a7cf27984 */ /* 0x000fe80008000800 */
[----:B------:R-:W-:Y:S04]  /*d8860*/  LDS R241, [R125+UR10+0x46000] ;  /* 0x0460000a7df17984 */ /* 0x000fe80008000800 */
[----:B------:R-:W-:Y:S04]  /*d8870*/  LDS R243, [R125+UR10+0x46800] ;  /* 0x0468000a7df37984 */ /* 0x000fe80008000800 */
[----:B------:R-:W1:Y:S04]  /*d8880*/  LDSM.16.M88.4 R124, [R61+UR11+0x11080] ;  /* 0x0110800b3d7c783b */ /* 0x000e680008000200 */
        /* <DEDUP_REMOVED lines=10> */
[----:B------:R-:W-:Y:S01]  /*d8930*/  STL.64 [R1+0x6578], R164 ;  /* 0x006578a401007387 */ /* 0x000fe20000100a00 */
[C---:B------:R-:W-:Y:S06]  /*d8940*/  HMMA.1688.F32.TF32 R84, R4.reuse, R140, R112 ;  /* 0x0000008c0454723c */ /* 0x040fec0000081070 */
[----:B----4-:R-:W-:Y:S01]  /*d8950*/  HMMA.1688.F32.TF32 R12, R4, R128, R12 ;  /* 0x00000080040c723c */ /* 0x010fe2000008100c */
[----:B------:R-:W-:Y:S01]  /*d8960*/  LDSM.16.M88.4 R112, [R61+UR11+0x13880] ;  /* 0x0138800b3d70783b */ /* 0x000fe20008000200 */
[----:B------:R-:W-:-:S02]  /*d8970*/  IMAD.MOV.U32 R168, RZ, RZ, R3 ;  /* 0x000000ffffa87224 */ /* 0x000fc400078e0003 */
[----:B------:R-:W-:Y:S01]  /*d8980*/  IMAD.MOV.U32 R169, RZ, RZ, R2 ;  /* 0x000000ffffa97224 */ /* 0x000fe200078e0002 */
[----:B------:R-:W-:Y:S05]  /*d8990*/  LDSM.16.M88.4 R88, [R61+UR11+0x16880] ;  /* 0x0168800b3d58783b */ /* 0x000fea0008000200 */
[----:B------:R-:W-:Y:S04]  /*d89a0*/  STL.64 [R1+0x2c30], R80 ;  /* 0x002c305001007387 */ /* 0x000fe80000100a00 */
[----:B------:R2:W-:Y:S02]  /*d89b0*/  STL.64 [R1+0x2c38], R82 ;  /* 0x002c385201007387 */ /* 0x0005e40000100a00 */
[----:B--2---:R-:W-:Y:S02]  /*d89c0*/  HMMA.1688.F32.TF32 R80, R4, R160, R92 ;  /* 0x000000a00450723c */ /* 0x004fe4000008105c */
[----:B------:R-:W-:Y:S04]  /*d89d0*/  STL.64 [R1+0x6570], R162 ;  /* 0x006570a201007387 */ /* 0x000fe80000100a00 */
[----:B------:R-:W-:Y:S04]  /*d89e0*/  STL.64 [R1+0x6568], R160 ;  /* 0x006568a001007387 */ /* 0x000fe80000100a00 */
[----:B------:R-:W-:-:S13]  /*d89f0*/  LDSM.16.M88.4 R92, [R61+UR11+0x16080] ;  /* 0x0160800b3d5c783b */ /* 0x000fda0008000200 */
[----:B------:R-:W-:Y:S04]  /*d8a00*/  STL.64 [R1+0x2c10], R80 ;  /* 0x002c105001007387 */ /* 0x000fe80000100a00 */
[----:B------:R2:W-:Y:S02]  /*d8a10*/  STL.64 [R1+0x2c18], R82 ;  /* 0x002c185201007387 */ /* 0x0005e40000100a00 */
[----:B--2---:R-:W-:Y:S02]  /*d8a20*/  HMMA.1688.F32.TF32 R80, R4, R156, R96 ;  /* 0x0000009c0450723c */ /* 0x004fe40000081060 */
[----:B------:R-:W-:Y:S04]  /*d8a30*/  STL.64 [R1+0x6560], R158 ;  /* 0x0065609e01007387 */ /* 0x000fe80000100a00 */
[----:B------:R-:W-:Y:S01]  /*d8a40*/  STL.64 [R1+0x6558], R156 ;  /* 0x0065589c01007387 */ /* 0x000fe20000100a00 */
[----:B------:R-:W-:-:S03]  /*d8a50*/  IMAD.MOV.U32 R161, RZ, RZ, R0 ;  /* 0x000000ffffa17224 */ /* 0x000fc600078e0000 */
[----:B------:R-:W-:-:S13]  /*d8a60*/  LDSM.16.M88.4 R96, [R61+UR11+0x15880] ;  /* 0x0158800b3d60783b */ /* 0x000fda0008000200 */
        /* <DEDUP_REMOVED lines=20> */
[C---:B--2---:R-:W-:Y:S02]  /*d8bb0*/  HMMA.1688.F32.TF32 R80, R4.reuse, R136, R116 ;  /* 0x000000880450723c */ /* 0x044fe40000081074 */
[----:B------:R-:W-:Y:S04]  /*d8bc0*/  STL.64 [R1+0x6520], R138 ;  /* 0x0065208a01007387 */ /* 0x000fe80000100a00 */
[----:B------:R-:W-:Y:S04]  /*d8bd0*/  STL.64 [R1+0x2b70], R84 ;  /* 0x002b705401007387 */ /* 0x000fe80000100a00 */
[----:B------:R-:W-:Y:S04]  /*d8be0*/  STL.64 [R1+0x2b78], R86 ;  /* 0x002b785601007387 */ /* 0x000fe80000100a00 */
[----:B------:R-:W-:Y:S04]  /*d8bf0*/  STL.64 [R1+0x6518], R136 ;  /* 0x0065188801007387 */ /* 0x000fe80000100a00 */
[----:B------:R-:W-:Y:S04]  /*d8c00*/  LDSM.16.M88.4 R116, [R61+UR11+0x12080] ;  /* 0x0120800b3d74783b */ /* 0x000fe80008000200 */
[----:B------:R-:W-:Y:S04]  /*d8c10*/  LDSM.16.M88.4 R84, [R61+UR11+0x17080] ;  /* 0x0170800b3d54783b */ /* 0x000fe80008000200 */
[----:B------:R-:W-:Y:S04]  /*d8c20*/  STL.64 [R1+0x2f60], R80 ;  /* 0x002f605001007387 */ /* 0x000fe80000100a00 */
[----:B------:R2:W-:Y:S02]  /*d8c30*/  STL.64 [R1+0x2f68], R82 ;  /* 0x002f685201007387 */ /* 0x0005e40000100a00 */
[----:B--2---:R-:W-:Y:S02]  /*d8c40*/  HMMA.1688.F32.TF32 R80, R4, R132, R120 ;  /* 0x000000840450723c */ /* 0x004fe40000081078 */
[----:B------:R-:W2:Y:S04]  /*d8c50*/  LDSM.16.M88.4 R120, [R61+UR11+0x11880] ;  /* 0x0118800b3d78783b */ /* 0x000ea80008000200 */
[----:B------:R-:W-:Y:S04]  /*d8c60*/  STL.64 [R1+0x6510], R134 ;  /* 0x0065108601007387 */ /* 0x000fe80000100a00 */
[----:B------:R-:W-:-:S13]  /*d8c70*/  STL.64 [R1+0x6508], R132 ;  /* 0x0065088401007387 */ /* 0x000fda0000100a00 */
[----:B------:R-:W-:Y:S04]  /*d8c80*/  STL.64 [R1+0x2f50], R80 ;  /* 0x002f505001007387 */ /* 0x000fe80000100a00 */
[----:B------:R-:W-:Y:S04]  /*d8c90*/  STL.64 [R1+0x2f58], R82 ;  /* 0x002f585201007387 */ /* 0x000fe80000100a00 */
[----:B------:R-:W-:Y:S04]  /*d8ca0*/  STL.64 [R1+0x6500], R130 ;  /* 0x0065008201007387 */ /* 0x000fe80000100a00 */
[----:B------:R1:W-:Y:S04]  /*d8cb0*/  STL.64 [R1+0x64f8], R128 ;  /* 0x0064f88001007387 */ /* 0x0003e80000100a00 */
[----:B------:R-:W3:Y:S01]  /*d8cc0*/  LDSM.16.M88.4 R80, [R61+UR11+0x17880] ;  /* 0x0178800b3d50783b */ /* 0x000ee20008000200 */
[C---:B-1----:R-:W-:Y:S03]  /*d8cd0*/  HMMA.1688.F32.TF32 R128, R4.reuse, R124, R216 ;  /* 0x0000007c0480723c */ /* 0x042fe600000810d8 */
[----:B------:R-:W-:Y:S04]  /*d8ce0*/  STL.64 [R1+0x2f40], R12 ;  /* 0x002f400c01007387 */ /* 0x000fe80000100a00 */
[----:B------:R-:W-:Y:S04]  /*d8cf0*/  STL.64 [R1+0x2f48], R14 ;  /* 0x002f480e01007387 */ /* 0x000fe80000100a00 */
[----:B------:R-:W-:Y:S04]  /*d8d00*/  STL.64 [R1+0x64f0], R126 ;  /* 0x0064f07e01007387 */ /* 0x000fe80000100a00 */
[----:B------:R2:W-:Y:S04]  /*d8d10*/  STL.64 [R1+0x64e8], R124 ;  /* 0x0064e87c01007387 */ /* 0x0005e80000100a00 */
[----:B------:R-:W1:Y:S04]  /*d8d20*/  LDSM.16.M88.4 R12, [R61+UR11+0x19880] ;  /* 0x0198800b3d0c783b */ /* 0x000e680008000200 */
[----:B------:R-:W4:Y:S01]  /*d8d30*/  LDSM.16.M88.4 R60, [R61+UR11+0x1f880] ;  /* 0x01f8800b3d3c783b */ /* 0x000f220008000200 */
[C---:B--2---:R-:W-:Y:S03]  /*d8d40*/  HMMA.1688.F32.TF32 R124, R4.reuse, R120, R220 ;  /* 0x00000078047c723c */ /* 0x044fe600000810dc */
[----:B------:R-:W-:Y:S04]  /*d8d50*/  STL.64 [R1+0x2f30], R128 ;  /* 0x002f308001007387 */ /* 0x000fe80000100a00 */
[----:B------:R-:W-:Y:S04]  /*d8d60*/  STL.64 [R1+0x2f38], R130 ;  /* 0x002f388201007387 */ /* 0x000fe80000100a00 */
[----:B------:R-:W-:Y:S04]  /*d8d70*/  STL.64 [R1+0x64e0], R122 ;  /* 0x0064e07a01007387 */ /* 0x000fe80000100a00 */
[----:B------:R2:W-:Y:S02]  /*d8d80*/  STL.64 [R1+0x64d8], R120 ;  /* 0x0064d87801007387 */ /* 0x0005e40000100a00 */
[C---:B--2---:R-:W-:Y:S06]  /*d8d90*/  HMMA.1688.F32.TF32 R120, R4.reuse, R116, R224 ;  /* 0x000000740478723c */ /* 0x044fec00000810e0 */
[----:B------:R-:W-:Y:S04]  /*d8da0*/  STL.64 [R1+0x2f20], R124 ;  /* 0x002f207c01007387 */ /* 0x000fe80000100a00 */
[----:B------:R-:W-:Y:S04]  /*d8db0*/  STL.64 [R1+0x2f28], R126 ;  /* 0x002f287e01007387 */ /* 0x000fe80000100a00 */
[----:B------:R-:W-:Y:S04]  /*d8dc0*/  STL.64 [R1+0x64d0], R118 ;  /* 0x0064d07601007387 */ /* 0x000fe80000100a00 */
[----:B------:R2:W-:Y:S02]  /*d8dd0*/  STL.64 [R1+0x64c8], R116 ;  /* 0x0064c87401007387 */ /* 0x0005e40000100a00 */
        /* <DEDUP_REMOVED lines=24> */
[----:B------:R-:W5:Y:S01]  /*d8f60*/  LDL.LU R3, [R1+0x6650] ;  /* 0x0066500001037983 */ /* 0x000f620000300800 */
[----:B--2---:R-:W-:-:S15]  /*d8f70*/  HMMA.1688.F32.TF32 R64, R4, R104, R248 ;  /* 0x000000680440723c */ /* 0x004fde00000810f8 */
[----:B------:R-:W-:-:S08]  /*d8f80*/  NOP ;  /* 0x0000000000007918 */ /* 0x000fd00000000000 */
[----:B------:R2:W-:Y:S04]  /*d8f90*/  STL.64 [R1+0x2ec0], R64 ;  /* 0x002ec04001007387 */ /* 0x0005e80000100a00 */
[----:B------:R3:W-:Y:S04]  /*d8fa0*/  STL.64 [R1+0x2ec8], R66 ;  /* 0x002ec84201007387 */ /* 0x0007e80000100a00 */
[----:B------:R-:W4:Y:S04]  /*d8fb0*/  LDL.LU R2, [R1+0x664c] ;  /* 0x00664c0001027983 */ /* 0x000f280000300800 */
[----:B------:R-:W3:Y:S04]  /*d8fc0*/  LDL R160, [R1+0x20] ;  /* 0x0000200001a07983 */ /* 0x000ee80000100800 */
[----:B------:R-:W3:Y:S04]  /*d8fd0*/  LDL.LU R0, [R1+0x6648] ;  /* 0x0066480001007983 */ /* 0x000ee80000300800 */
[----:B------:R-:W3:Y:S04]  /*d8fe0*/  LDL.LU R156, [R1+0x2270] ;  /* 0x00227000019c7983 */ /* 0x000ee80000300800 */
[----:B------:R-:W3:Y:S04]  /*d8ff0*/  LDL.LU R157, [R1+0x2274] ;  /* 0x00227400019d7983 */ /* 0x000ee80000300800 */
[----:B------:R-:W3:Y:S04]  /*d9000*/  LDL.LU R158, [R1+0x2278] ;  /* 0x00227800019e7983 */ /* 0x000ee80000300800 */
[----:B------:R-:W3:Y:S01]  /*d9010*/  LDL.LU R159, [R1+0x227c] ;  /* 0x00227c00019f7983 */ /* 0x000ee20000300800 */
[----:B-----5:R-:W-:-:S02]  /*d9020*/  IMAD.MOV.U32 R153, RZ, RZ, R3 ;  /* 0x000000ffff997224 */ /* 0x020fc400078e0003 */
[----:B----4-:R-:W-:Y:S02]  /*d9030*/  IMAD.MOV.U32 R152, RZ, RZ, R2 ;  /* 0x000000ffff987224 */ /* 0x010fe400078e0002 */
        /* <DEDUP_REMOVED lines=94> */
[C---:B-----5:R-:W-:Y:S06]  /*d9620*/  HMMA.1688.F32.TF32 R212, R4.reuse, R96, R212 ;  /* 0x0000006004d4723c */ /* 0x060fec00000810d4 */
        /* <DEDUP_REMOVED lines=9> */
[----:B------:R4:W-:Y:S04]  /*d96c0*/  STL.64 [R1+0x2eb8], R210 ;  /* 0x002eb8d201007387 */ /* 0x0009e80000100a00 */
[----:B----4-:R-:W4:Y:S04]  /*d96d0*/  LDL.LU.64 R210, [R1+0x6638] ;  /* 0x0066380001d27983 */ /* 0x010f280000300a00 */
[----:B------:R-:W5:Y:S04]  /*d96e0*/  LDL.LU.64 R208, [R1+0x6630] ;  /* 0x0066300001d07983 */ /* 0x000f680000300a00 */
[----:B------:R-:W-:Y:S04]  /*d96f0*/  STL.64 [R1+0x2ea0], R212 ;  /* 0x002ea0d401007387 */ /* 0x000fe80000100a00 */
[----:B------:R1:W-:Y:S04]  /*d9700*/  STL.64 [R1+0x2ea8], R214 ;  /* 0x002ea8d601007387 */ /* 0x0003e80000100a00 */
[----:B-1----:R-:W4:Y:S04]  /*d9710*/  LDL.LU.64 R214, [R1+0x6628] ;  /* 0x0066280001d67983 */ /* 0x002f280000300a00 */
        /* <DEDUP_REMOVED lines=35> */
[C---:B------:R-:W-:Y:S06]  /*d9950*/  HMMA.1688.F32.TF32 R248, R4.reuse, R12, R248 ;  /* 0x0000000c04f8723c */ /* 0x040fec00000810f8 */
[----:B------:R-:W-:-:S15]  /*d9960*/  HMMA.1688.F32.TF32 R108, R4, R20, R108 ;  /* 0x00000014046c723c */ /* 0x000fde000008106c */
[----:B------:R-:W-:-:S02]  /*d9970*/  NOP ;  /* 0x0000000000007918 */ /* 0x000fc40000000000 */
[----:B------:R-:W-:Y:S04]  /*d9980*/  STL.64 [R1+0x2e20], R248 ;  /* 0x002e20f801007387 */ /* 0x000fe80000100a00 */
[----:B------:R1:W-:Y:S04]  /*d9990*/  STL.64 [R1+0x2e28], R250 ;  /* 0x002e28fa01007387 */ /* 0x0003e80000100a00 */
[----:B-1----:R-:W5:Y:S04]  /*d99a0*/  LDL.LU.64 R250, [R1+0x65a8] ;  /* 0x0065a80001fa7983 */ /* 0x002f680000300a00 */
[----:B------:R-:W5:Y:S04]  /*d99b0*/  LDL.LU.64 R248, [R1+0x65a0] ;  /* 0x0065a00001f87983 */ /* 0x000f680000300a00 */
[----:B------:R-:W-:Y:S04]  /*d99c0*/  STL.64 [R1+0x6470], R14 ;  /* 0x0064700e01007387 */ /* 0x000fe80000100a00 */
[----:B------:R1:W-:Y:S02]  /*d99d0*/  STL.64 [R1+0x6468], R12 ;  /* 0x0064680c01007387 */ /* 0x0003e40000100a00 */
[C---:B-1----:R-:W-:Y:S06]  /*d99e0*/  HMMA.1688.F32.TF32 R12, R4.reuse, R24, R112 ;  /* 0x00000018040c723c */ /* 0x042fec0000081070 */
[C---:B--2---:R-:W-:Y:S06]  /*d99f0*/  HMMA.1688.F32.TF32 R64, R4.reuse, R32, R64 ;  /* 0x000000200440723c */ /* 0x044fec0000081040 */
        /* <DEDUP_REMOVED lines=31> */
[----:B------:R-:W-:Y:S06]  /*d9bf0*/  HMMA.1688.F32.TF32 R4, R4, R60, R144 ;  /* 0x0000003c0404723c */ /* 0x000fec0000081090 */
[C---:B------:R-:W-:Y:S11]  /*d9c00*/  HMMA.1688.F32.TF32 R12, R240.reuse, R152, R148 ;  /* 0x00000098f00c723c */ /* 0x040ff60000081094 */
        /* <DEDUP_REMOVED lines=51> */
[----:B------:R-:W2:Y:S01]  /*d9f40*/  LDL.LU R11, [R1+0x224c] ;  /* 0x00224c00010b7983 */ /* 0x000ea20000300800 */
[----:B----4-:R-:W-:Y:S01]  /*d9f50*/  MOV R12, R246 ;  /* 0x000000f6000c7202 */ /* 0x010fe20000000f00 */
[----:B------:R-:W-:-:S02]  /*d9f60*/  IMAD.MOV.U32 R13, RZ, RZ, R252 ;  /* 0x000000ffff0d7224 */ /* 0x000fc400078e00fc */
[----:B------:R-:W3:Y:S04]  /*d9f70*/  LDL.LU R246, [R1+0x659c] ;  /* 0x00659c0001f67983 */ /* 0x000ee80000300800 */
        /* <DEDUP_REMOVED lines=38> */
[C---:B--2---:R-:W-:Y:S06]  /*da1e0*/  HMMA.1688.F32.TF32 R12, R240.reuse, R248, R8 ;  /* 0x000000f8f00c723c */ /* 0x044fec0000081008 */
[C---:B---3--:R-:W-:Y:S11]  /*da1f0*/  HMMA.1688.F32.TF32 R8, R240.reuse, R244, R108 ;  /* 0x000000f4f008723c */ /* 0x048ff6000008106c */
        /* <DEDUP_REMOVED lines=11> */
[C---:B----4-:R-:W-:Y:S09]  /*da2b0*/  HMMA.1688.F32.TF32 R4, R240.reuse, R224, R116 ;  /* 0x000000e0f004723c */ /* 0x050ff20000081074 */
        /* <DEDUP_REMOVED lines=219> */
[C---:B------:R-:W-:Y:S01]  /*db070*/  HMMA.1688.F32.TF32 R8, R240.reuse, R76, R8 ;  /* 0x0000004cf008723c */ /* 0x040fe20000081008 */
[----:B------:R-:W-:Y:S04]  /*db080*/  LDS R4, [R252+UR10+0x46080] ;  /* 0x0460800afc047984 */ /* 0x000fe80008000800 */
[----:B------:R-:W-:Y:S04]  /*db090*/  LDS R6, [R252+UR10+0x46880] ;  /* 0x0468800afc067984 */ /* 0x000fe80008000800 */
        /* <DEDUP_REMOVED lines=70> */
[----:B------:R1:W-:Y:S04]  /*db500*/  STL.64 [R1+0xa40], R196 ;  /* 0x000a40c401007387 */ /* 0x0003e80000100a00 */
[----:B------:R3:W-:Y:S09]  /*db510*/  STL.64 [R1+0xa48], R198 ;  /* 0x000a48c601007387 */ /* 0x0007f20000100a00 */
[----:B------:R-:W-:Y:S04]  /*db520*/  STL.64 [R1+0x13b0], R192 ;  /* 0x0013b0c001007387 */ /* 0x000fe80000100a00 */
[----:B------:R-:W-:Y:S04]  /*db530*/  STL.64 [R1+0x13b8], R194 ;  /* 0x0013b8c201007387 */ /* 0x000fe80000100a00 */
[----:B------:R-:W-:Y:S04]  /*db540*/  STL.64 [R1+0x13d0], R52 ;  /* 0x0013d03401007387 */ /* 0x000fe80000100a00 */
[----:B------:R-:W-:Y:S04]  /*db550*/  STL.64 [R1+0x13d8], R54 ;  /* 0x0013d83601007387 */ /* 0x000fe80000100a00 */
        /* <DEDUP_REMOVED lines=8> */
[----:B-1----:R-:W5:Y:S04]  /*db5e0*/  LDL.LU R196, [R1+0x2620] ;  /* 0x0026200001c47983 */ /* 0x002f680000300800 */
[----:B------:R-:W5:Y:S04]  /*db5f0*/  LDL.LU R197, [R1+0x2624] ;  /* 0x0026240001c57983 */ /* 0x000f680000300800 */
[----:B---3--:R-:W5:Y:S04]  /*db600*/  LDL.LU R198, [R1+0x2628] ;  /* 0x0026280001c67983 */ /* 0x008f680000300800 */
[----:B------:R-:W5:Y:S04]  /*db610*/  LDL.LU R199, [R1+0x262c] ;  /* 0x00262c0001c77983 */ /* 0x000f680000300800 */
[----:B--2---:R-:W2:Y:S04]  /*db620*/  LDL.LU R8, [R1+0x2670] ;  /* 0x0026700001087983 */ /* 0x004ea80000300800 */
        /* <DEDUP_REMOVED lines=50> */
[----:B------:R-:W5:Y:S04]  /*db950*/  LDL.LU.64 R12, [R1+0x6468] ;  /* 0x00646800010c7983 */ /* 0x000f680000300a00 */
[----:B--2---:R-:W-:Y:S04]  /*db960*/  STL.64 [R1+0x63d0], R10 ;  /* 0x0063d00a01007387 */ /* 0x004fe80000100a00 */
[----:B------:R5:W-:Y:S02]  /*db970*/  STL.64 [R1+0x63c8], R8 ;  /* 0x0063c80801007387 */ /* 0x000be40000100a00 */
[----:B-----5:R-:W-:Y:S02]  /*db980*/  HMMA.1688.F32.TF32 R8, R240, R12, R72 ;  /* 0x0000000cf008723c */ /* 0x020fe40000081048 */
[----:B---3--:R-:W-:Y:S04]  /*db990*/  STL.64 [R1+0x63c0], R14 ;  /* 0x0063c00e01007387 */ /* 0x008fe80000100a00 */
[----:B------:R-:W-:-:S15]  /*db9a0*/  STL.64 [R1+0x63b8], R12 ;  /* 0x0063b80c01007387 */ /* 0x000fde0000100a00 */
[----:B------:R-:W-:-:S02]  /*db9b0*/  NOP ;  /* 0x0000000000007918 */ /* 0x000fc40000000000 */
[----:B------:R-:W-:Y:S04]  /*db9c0*/  STL.64 [R1+0x1470], R8 ;  /* 0x0014700801007387 */ /* 0x000fe80000100a00 */
[----:B------:R4:W-:Y:S02]  /*db9d0*/  STL.64 [R1+0x1478], R10 ;  /* 0x0014780a01007387 */ /* 0x0009e40000100a00 */
[----:B----4-:R-:W-:Y:S02]  /*db9e0*/  HMMA.1688.F32.TF32 R8, R240, R16, R76 ;  /* 0x00000010f008723c */ /* 0x010fe4000008104c */
        /* <DEDUP_REMOVED lines=85> */
[----:B------:R-:W2:Y:S04]  /*dbf40*/  LDL.64 R32, [R1+0x30] ;  /* 0x0000300001207983 */ /* 0x000ea80000100a00 */
[----:B------:R-:W5:Y:S04]  /*dbf50*/  LDL.64 R24, [R1+0x20] ;  /* 0x0000200001187983 */ /* 0x000f680000100a00 */
[----:B------:R-:W2:Y:S04]  /*dbf60*/  LDL.LU R12, [R1+0x2100] ;  /* 0x00210000010c7983 */ /* 0x000ea80000300800 */
[----:B------:R-:W2:Y:S04]  /*dbf70*/  LDL.LU R13, [R1+0x2104] ;  /* 0x00210400010d7983 */ /* 0x000ea80000300800 */
[----:B------:R-:W2:Y:S04]  /*dbf80*/  LDL.LU R14, [R1+0x2108] ;  /* 0x00210800010e7983 */ /* 0x000ea80000300800 */
[----:B------:R-:W2:Y:S04]  /*dbf90*/  LDL.LU R15, [R1+0x210c] ;  /* 0x00210c00010f7983 */ /* 0x000ea80000300800 */
[----:B------:R-:W2:Y:S04]  /*dbfa0*/  LDL.64 R20, [R1+0x10] ;  /* 0x0000100001147983 */ /* 0x000ea80000100a00 */
[----:B------:R-:W2:Y:S04]  /*dbfb0*/  LDL.64 R72, [R1] ;  /* 0x0000000001487983 */ /* 0x000ea80000100a00 */
        /* <DEDUP_REMOVED lines=23> */
[----:B------:R-:W4:Y:S01]  /*dc130*/  LDL.LU.64 R52, [R1+0x6458] ;  /* 0x0064580001347983 */ /* 0x000f220000300a00 */
[----:B------:R-:W-:-:S05]  /*dc140*/  LOP3.LUT R7, R252, 0x20, RZ, 0x3c, !PT ;  /* 0x00000020fc077812 */ /* 0x000fca00078e3cff */
[----:B------:R-:W-:Y:S04]  /*dc150*/  LDS R5, [R7+UR10+0x46080] ;  /* 0x0460800a07057984 */ /* 0x000fe80008000800 */
[----:B------:R-:W5:Y:S01]  /*dc160*/  LDS R7, [R7+UR10+0x46880] ;  /* 0x0468800a07077984 */ /* 0x000f620008000800 */
[----:B---3--:R-:W-:Y:S03]  /*dc170*/  HMMA.1688.F32.TF32 R40, R240, R56, R40 ;  /* 0x00000038f028723c */ /* 0x008fe60000081028 */
[----:B------:R-:W-:Y:S04]  /*dc180*/  STL.64 [R1+0x6330], R50 ;  /* 0x0063303201007387 */ /* 0x000fe80000100a00 */
[----:B------:R-:W-:Y:S01]  /*dc190*/  STL.64 [R1+0x6328], R48 ;  /* 0x0063283001007387 */ /* 0x000fe20000100a00 */
[C---:B-----5:R-:W-:Y:S06]  /*dc1a0*/  HMMA.1688.F32.TF32 R28, R4.reuse, R24, R28 ;  /* 0x00000018041c723c */ /* 0x060fec000008101c */
[----:B--2---:R-:W-:Y:S06]  /*dc1b0*/  HMMA.1688.F32.TF32 R16, R4, R72, R16 ;  /* 0x000000480410723c */ /* 0x004fec0000081010 */
[----:B----4-:R-:W-:Y:S01]  /*dc1c0*/  HMMA.1688.F32.TF32 R44, R240, R52, R44 ;  /* 0x00000034f02c723c */ /* 0x010fe2000008102c */
        /* <DEDUP_REMOVED lines=10> */
[----:B------:R-:W-:Y:S07]  /*dc270*/  HMMA.1688.F32.TF32 R36, R4, R32, R8 ;  /* 0x000000200424723c */ /* 0x000fee0000081008 */
[----:B------:R-:W-:-:S02]  /*dc280*/  IMAD.MOV.U32 R11, RZ, RZ, R24 ;  /* 0x000000ffff0b7224 */ /* 0x000fc400078e0018 */
[----:B------:R-:W-:Y:S02]  /*dc290*/  IMAD.MOV.U32 R10, RZ, RZ, R25 ;  /* 0x000000ffff0a7224 */ /* 0x000fe400078e0019 */
[C---:B------:R-:W-:Y:S06]  /*dc2a0*/  HMMA.1688.F32.TF32 R24, R4.reuse, R20, R12 ;  /* 0x000000140418723c */ /* 0x040fec000008100c */
        /* <DEDUP_REMOVED lines=11> */
[----:B------:R-:W-:Y:S01]  /*dc360*/  HMMA.1688.F32.TF32 R24, R4, R244, R192 ;  /* 0x000000f40418723c */ /* 0x000fe200000810c0 */
[----:B------:R-:W-:Y:S01]  /*dc370*/  IMAD.MOV.U32 R13, RZ, RZ, R20 ;  /* 0x000000ffff0d7224 */ /* 0x000fe200078e0014 */
[----:B------:R-:W-:-:S04]  /*dc380*/  MOV R12, R21 ;  /* 0x00000015000c7202 */ /* 0x000fc80000000f00 */
        /* <DEDUP_REMOVED lines=12> */
[----:B-1----:R-:W-:Y:S09]  /*dc450*/  HMMA.1688.F32.TF32 R16, R4, R220, R212 ;  /* 0x000000dc0410723c */ /* 0x002ff200000810d4 */
[----:B------:R1:W-:Y:S04]  /*dc460*/  STL.64 [R1+0x24a0], R24 ;  /* 0x0024a01801007387 */ /* 0x0003e80000100a00 */
[----:B------:R2:W-:Y:S01]  /*dc470*/  STL.64 [R1+0x24a8], R26 ;  /* 0x0024a81a01007387 */ /* 0x0005e20000100a00 */
[----:B------:R-:W-:-:S02]  /*dc480*/  IMAD.MOV.U32 R9, RZ, RZ, R32 ;  /* 0x000000ffff097224 */ /* 0x000fc400078e0020 */
[----:B------:R-:W-:Y:S01]  /*dc490*/  IMAD.MOV.U32 R8, RZ, RZ, R33 ;  /* 0x000000ffff087224 */ /* 0x000fe200078e0021 */
        /* <DEDUP_REMOVED lines=168> */
[----:B------:R-:W-:-:S15]  /*dcf20*/  STL.64 [R1+0x62c0], R146 ;  /* 0x0062c09201007387 */ /* 0x000fde0000100a00 */
[----:B------:R-:W-:-:S06]  /*dcf30*/  NOP ;  /* 0x0000000000007918 */ /* 0x000fcc0000000000 */
[----:B------:R-:W-:Y:S04]  /*dcf40*/  STL.64 [R1+0x1dc0], R16 ;  /* 0x001dc01001007387 */ /* 0x000fe80000100a00 */
[----:B------:R1:W-:Y:S02]  /*dcf50*/  STL.64 [R1+0x1dc8], R18 ;  /* 0x001dc81201007387 */ /* 0x0003e40000100a00 */
[----:B-1----:R-:W-:Y:S01]  /*dcf60*/  HMMA.1688.F32.TF32 R16, R4, R140, R72 ;  /* 0x0000008c0410723c */ /* 0x002fe20000081048 */
[----:B------:R-:W-:Y:S01]  /*dcf70*/  LOP3.LUT R79, R252, 0x40, RZ, 0x3c, !PT ;  /* 0x00000040fc4f7812 */ /* 0x000fe200078e3cff */
[----:B------:R-:W-:Y:S04]  /*dcf80*/  STL.64 [R1+0x62b8], R144 ;  /* 0x0062b89001007387 */ /* 0x000fe80000100a00 */
[----:B------:R-:W-:Y:S04]  /*dcf90*/  LDS R240, [R79+UR10+0x46080] ;  /* 0x0460800a4ff07984 */ /* 0x000fe80008000800 */
[----:B------:R1:W-:-:S13]  /*dcfa0*/  LDS R242, [R79+UR10+0x46880] ;  /* 0x0468800a4ff27984 */ /* 0x0003da0008000800 */
[----:B------:R4:W-:Y:S04]  /*dcfb0*/  STL.64 [R1+0x1da0], R16 ;  /* 0x001da01001007387 */ /* 0x0009e80000100a00 */
[----:B------:R5:W-:Y:S04]  /*dcfc0*/  STL.64 [R1+0x1da8], R18 ;  /* 0x001da81201007387 */ /* 0x000be80000100a00 */
[----:B------:R-:W2:Y:S04]  /*dcfd0*/  LDL.LU R76, [R1+0x1e40] ;  /* 0x001e4000014c7983 */ /* 0x000ea80000300800 */
[----:B------:R-:W2:Y:S04]  /*dcfe0*/  LDL.LU R77, [R1+0x1e44] ;  /* 0x001e4400014d7983 */ /* 0x000ea80000300800 */
[----:B------:R-:W2:Y:S04]  /*dcff0*/  LDL.LU R78, [R1+0x1e48] ;  /* 0x001e4800014e7983 */ /* 0x000ea80000300800 */
[----:B-1----:R-:W2:Y:S04]  /*dd000*/  LDL.LU R79, [R1+0x1e4c] ;  /* 0x001e4c00014f7983 */ /* 0x002ea80000300800 */
        /* <DEDUP_REMOVED lines=61> */
[----:B------:R3:W-:Y:S01]  /*dd3e0*/  STL.64 [R1+0x62a8], R136 ;  /* 0x0062a88801007387 */ /* 0x0007e20000100a00 */
[C---:B--2---:R-:W-:Y:S06]  /*dd3f0*/  HMMA.1688.F32.TF32 R144, R4.reuse, R136, R152 ;  /* 0x000000880490723c */ /* 0x044fec0000081098 */
[C---:B---3--:R-:W-:Y:S06]  /*dd400*/  HMMA.1688.F32.TF32 R136, R4.reuse, R132, R156 ;  /* 0x000000840488723c */ /* 0x048fec000008109c */
[C---:B-----5:R-:W-:Y:S06]  /*dd410*/  HMMA.1688.F32.TF32 R56, R4.reuse, R124, R56 ;  /* 0x0000007c0438723c */ /* 0x060fec0000081038 */
[C---:B----4-:R-:W-:Y:S05]  /*dd420*/  HMMA.1688.F32.TF32 R52, R4.reuse, R120, R52 ;  /* 0x000000780434723c */ /* 0x050fea0000081034 */
[----:B------:R-:W-:Y:S04]  /*dd430*/  STL.64 [R1+0x2750], R144 ;  /* 0x0027509001007387 */ /* 0x000fe80000100a00 */
[----:B------:R-:W-:Y:S04]  /*dd440*/  STL.64 [R1+0x2758], R146 ;  /* 0x0027589201007387 */ /* 0x000fe80000100a00 */
        /* <DEDUP_REMOVED lines=35> */
[----:B------:R-:W-:Y:S01]  /*dd680*/  HMMA.1688.F32.TF32 R16, R4, R84, R76 ;  /* 0x000000540410723c */ /* 0x000fe2000008104c */
[----:B------:R1:W-:Y:S04]  /*dd690*/  STL.64 [R1+0x1f60], R48 ;  /* 0x001f603001007387 */ /* 0x0003e80000100a00 */
[----:B------:R2:W-:Y:S04]  /*dd6a0*/  STL.64 [R1+0x1f68], R50 ;  /* 0x001f683201007387 */ /* 0x0005e80000100a00 */
[----:B------:R3:W-:Y:S04]  /*dd6b0*/  STL.64 [R1+0x1f50], R44 ;  /* 0x001f502c01007387 */ /* 0x0007e80000100a00 */
[----:B------:R4:W-:Y:S04]  /*dd6c0*/  STL.64 [R1+0x1f58], R46 ;  /* 0x001f582e01007387 */ /* 0x0009e80000100a00 */
        /* <DEDUP_REMOVED lines=10> */
[----:B------:R-:W5:Y:S04]  /*dd770*/  LDL.LU R156, [R1+0x1960] ;  /* 0x00196000019c7983 */ /* 0x000f680000300800 */
[----:B------:R5:W-:Y:S04]  /*dd780*/  STL.64 [R1+0x1ef0], R20 ;  /* 0x001ef01401007387 */ /* 0x000be80000100a00 */
[----:B------:R5:W-:Y:S04]  /*dd790*/  STL.64 [R1+0x1ef8], R22 ;  /* 0x001ef81601007387 */ /* 0x000be80000100a00 */
        /* <DEDUP_REMOVED lines=25> */
[----:B---3--:R-:W3:Y:S04]  /*dd930*/  LDL.LU R44, [R1+0x1ca0] ;  /* 0x001ca000012c7983 */ /* 0x008ee80000300800 */
[----:B------:R-:W3:Y:S04]  /*dd940*/  LDL.LU R45, [R1+0x1ca4] ;  /* 0x001ca400012d7983 */ /* 0x000ee80000300800 */
[----:B----4-:R-:W3:Y:S04]  /*dd950*/  LDL.LU R46, [R1+0x1ca8] ;  /* 0x001ca800012e7983 */ /* 0x010ee80000300800 */
[----:B------:R-:W3:Y:S04]  /*dd960*/  LDL.LU R47, [R1+0x1cac] ;  /* 0x001cac00012f7983 */ /* 0x000ee80000300800 */
[----:B-----5:R-:W4:Y:S04]  /*dd970*/  LDL.LU R36, [R1+0x1d40] ;  /* 0x001d400001247983 */ /* 0x020f280000300800 */
        /* <DEDUP_REMOVED lines=17> */
[----:B------:R-:W4:Y:S01]  /*dda90*/  LDL.LU R18, [R1+0x1dd8] ;  /* 0x001dd80001127983 */ /* 0x000f220000300800 */
[----:B------:R-:W-:-:S03]  /*ddaa0*/  IMAD.MOV.U32 R145, RZ, RZ, R12 ;  /* 0x000000ffff917224 */ /* 0x000fc600078e000c */
[----:B------:R-:W4:Y:S01]  /*ddab0*/  LDL.LU R19, [R1+0x1ddc] ;  /* 0x001ddc0001137983 */ /* 0x000f220000300800 */
[----:B------:R-:W-:-:S03]  /*ddac0*/  IMAD.MOV.U32 R144, RZ, RZ, R13 ;  /* 0x000000ffff907224 */ /* 0x000fc600078e000d */
[----:B------:R-:W5:Y:S01]  /*ddad0*/  LDL.LU R12, [R1+0x1de0] ;  /* 0x001de000010c7983 */ /* 0x000f620000300800 */
[----:B------:R-:W-:-:S03]  /*ddae0*/  IMAD.MOV.U32 R153, RZ, RZ, R14 ;  /* 0x000000ffff997224 */ /* 0x000fc600078e000e */
[----:B------:R-:W5:Y:S01]  /*ddaf0*/  LDL.LU R13, [R1+0x1de4] ;  /* 0x001de400010d7983 */ /* 0x000f620000300800 */
[----:B------:R-:W-:-:S03]  /*ddb00*/  IMAD.MOV.U32 R152, RZ, RZ, R15 ;  /* 0x000000ffff987224 */ /* 0x000fc600078e000f */
        /* <DEDUP_REMOVED lines=11> */
[----:B------:R-:W-:Y:S01]  /*ddbc0*/  IMAD.MOV.U32 R124, RZ, RZ, R9 ;  /* 0x000000ffff7c7224 */ /* 0x000fe200078e0009 */
[----:B------:R-:W4:Y:S01]  /*ddbd0*/  LDL.LU R8, [R1+0x1e00] ;  /* 0x001e000001087983 */ /* 0x000f220000300800 */
[----:B------:R-:W-:-:S03]  /*ddbe0*/  IMAD.MOV.U32 R133, RZ, RZ, R10 ;  /* 0x000000ffff857224 */ /* 0x000fc600078e000a */
[----:B------:R-:W4:Y:S01]  /*ddbf0*/  LDL.LU R9, [R1+0x1e04] ;  /* 0x001e040001097983 */ /* 0x000f220000300800 */
[----:B------:R-:W-:-:S03]  /*ddc00*/  MOV R132, R11 ;  /* 0x0000000b00847202 */ /* 0x000fc60000000f00 */
        /* <DEDUP_REMOVED lines=119> */
[----:B------:R-:W5:Y:S01]  /*de380*/  LDL.LU.64 R56, [R1+0x6308] ;  /* 0x0063080001387983 */ /* 0x000f620000300a00 */
[----:B------:R-:W-:-:S05]  /*de390*/  LOP3.LUT R243, R252, 0x60, RZ, 0x3c, !PT ;  /* 0x00000060fcf37812 */ /* 0x000fca00078e3cff */
[----:B------:R-:W-:Y:S04]  /*de3a0*/  LDS R241, [R243+UR10+0x46080] ;  /* 0x0460800af3f17984 */ /* 0x000fe80008000800 */
[----:B------:R-:W1:Y:S04]  /*de3b0*/  LDS R243, [R243+UR10+0x46880] ;  /* 0x0468800af3f37984 */ /* 0x000e680008000800 */
[----:B--2---:R-:W-:Y:S04]  /*de3c0*/  STL.64 [R1+0x6240], R54 ;  /* 0x0062403601007387 */ /* 0x004fe80000100a00 */
[----:B------:R5:W-:Y:S02]  /*de3d0*/  STL.64 [R1+0x6238], R52 ;  /* 0x0062383401007387 */ /* 0x000be40000100a00 */
[C---:B-----5:R-:W-:Y:S06]  /*de3e0*/  HMMA.1688.F32.TF32 R52, R4.reuse, R56, R64 ;  /* 0x000000380434723c */ /* 0x060fec0000081040 */
[----:B------:R-:W-:Y:S01]  /*de3f0*/  HMMA.1688.F32.TF32 R4, R4, R60, R116 ;  /* 0x0000003c0404723c */ /* 0x000fe20000081074 */
[----:B----4-:R-:W-:Y:S04]  /*de400*/  STL.64 [R1+0x6230], R58 ;  /* 0x0062303a01007387 */ /* 0x010fe80000100a00 */
[----:B------:R-:W-:-:S12]  /*de410*/  STL.64 [R1+0x6228], R56 ;  /* 0x0062283801007387 */ /* 0x000fd80000100a00 */
        /* <DEDUP_REMOVED lines=102> */
[----:B------:R4:W-:Y:S01]  /*dea80*/  STL.64 [R1+0x61f8], R236 ;  /* 0x0061f8ec01007387 */ /* 0x0009e20000100a00 */
[C---:B---3--:R-:W-:Y:S06]  /*dea90*/  HMMA.1688.F32.TF32 R244, R240.reuse, R236, R244 ;  /* 0x000000ecf0f4723c */ /* 0x048fec00000810f4 */
[----:B----4-:R-:W-:-:S15]  /*deaa0*/  HMMA.1688.F32.TF32 R236, R240, R232, R248 ;  /* 0x000000e8f0ec723c */ /* 0x010fde00000810f8 */
[----:B------:R-:W-:-:S02]  /*deab0*/  NOP ;  /* 0x0000000000007918 */ /* 0x000fc40000000000 */
[----:B------:R-:W-:Y:S04]  /*deac0*/  STL.64 [R1+0x1920], R244 ;  /* 0x001920f401007387 */ /* 0x000fe80000100a00 */
[----:B------:R-:W-:Y:S04]  /*dead0*/  STL.64 [R1+0x1928], R246 ;  /* 0x001928f601007387 */ /* 0x000fe80000100a00 */
[----:B------:R-:W-:Y:S04]  /*deae0*/  STL.64 [R1+0x6210], R234 ;  /* 0x006210ea01007387 */ /* 0x000fe80000100a00 */
[----:B------:R2:W-:Y:S02]  /*deaf0*/  STL.64 [R1+0x6208], R232 ;  /* 0x006208e801007387 */ /* 0x0005e40000100a00 */
[C---:B--2---:R-:W-:Y:S06]  /*deb00*/  HMMA.1688.F32.TF32 R232, R240.reuse, R228, R60 ;  /* 0x000000e4f0e8723c */ /* 0x044fec000008103c */
[C---:B------:R-:W-:Y:S06]  /*deb10*/  HMMA.1688.F32.TF32 R60, R240.reuse, R224, R4 ;  /* 0x000000e0f03c723c */ /* 0x040fec0000081004 */
[C---:B-----5:R-:W-:Y:S01]  /*deb20*/  HMMA.1688.F32.TF32 R4, R240.reuse, R220, R56 ;  /* 0x000000dcf004723c */ /* 0x060fe20000081038 */
[----:B------:R-:W-:Y:S04]  /*deb30*/  STL.64 [R1+0x1910], R236 ;  /* 0x001910ec01007387 */ /* 0x000fe80000100a00 */
[----:B------:R-:W-:Y:S01]  /*deb40*/  STL.64 [R1+0x1918], R238 ;  /* 0x001918ee01007387 */ /* 0x000fe20000100a00 */
        /* <DEDUP_REMOVED lines=273> */
[----:B-1----:R-:W4:Y:S04]  /*dfc60*/  LDL.LU R56, [R1+0x15d0] ;  /* 0x0015d00001387983 */ /* 0x002f280000300800 */
[----:B------:R1:W-:Y:S04]  /*dfc70*/  STL.64 [R1+0x1670], R52 ;  /* 0x0016703401007387 */ /* 0x0003e80000100a00 */
[----:B------:R5:W-:Y:S04]  /*dfc80*/  STL.64 [R1+0x1678], R54 ;  /* 0x0016783601007387 */ /* 0x000be80000100a00 */
[----:B------:R-:W4:Y:S04]  /*dfc90*/  LDL.LU R57, [R1+0x15d4] ;  /* 0x0015d40001397983 */ /* 0x000f280000300800 */
[----:B--2---:R-:W4:Y:S04]  /*dfca0*/  LDL.LU R58, [R1+0x15d8] ;  /* 0x0015d800013a7983 */ /* 0x004f280000300800 */
        /* <DEDUP_REMOVED lines=39> */
[----:B-----5:R-:W5:Y:S04]  /*dff20*/  LDL.LU R54, [R1+0x15c8] ;  /* 0x0015c80001367983 */ /* 0x020f680000300800 */
[----:B------:R-:W5:Y:S04]  /*dff30*/  LDL.LU R55, [R1+0x15cc] ;  /* 0x0015cc0001377983 */ /* 0x000f680000300800 */
[----:B------:R-:W-:Y:S04]  /*dff40*/  STL.64 [R1+0x6170], R78 ;  /* 0x0061704e01007387 */ /* 0x000fe80000100a00 */
[----:B------:R4:W-:Y:S04]  /*dff50*/  STL.64 [R1+0x6168], R76 ;  /* 0x0061684c01007387 */ /* 0x0009e80000100a00 */
[----:B------:R-:W-:Y:S04]  /*dff60*/  STL.64 [R1+0x6160], R74 ;  /* 0x0061604a01007387 */ /* 0x000fe80000100a00 */
[----:B------:R3:W-:Y:S01]  /*dff70*/  STL.64 [R1+0x6158], R72 ;  /* 0x0061584801007387 */ /* 0x0007e20000100a00 */
[C---:B----4-:R-:W-:Y:S06]  /*dff80*/  HMMA.1688.F32.TF32 R76, R240.reuse, R72, R172 ;  /* 0x00000048f04c723c */ /* 0x050fec00000810ac */
        /* <DEDUP_REMOVED lines=56> */
[----:B-----5:R-:W-:-:S15]  /*e0310*/  HMMA.1688.F32.TF32 R8, R240, R44, R52 ;  /* 0x0000002cf008723c */ /* 0x020fde0000081034 */
        /* <DEDUP_REMOVED lines=66> */
[----:B------:R-:W3:Y:S04]  /*e0740*/  LDL.64 R236, [R1+0x30] ;  /* 0x0000300001ec7983 */ /* 0x000ee80000100a00 */
[----:B------:R-:W3:Y:S04]  /*e0750*/  LDL.LU R244, [R1+0x1560] ;  /* 0x0015600001f47983 */ /* 0x000ee80000300800 */
[----:B------:R-:W3:Y:S04]  /*e0760*/  LDL.LU R245, [R1+0x1564] ;  /* 0x0015640001f57983 */ /* 0x000ee80000300800 */
[----:B------:R-:W3:Y:S04]  /*e0770*/  LDL.LU R246, [R1+0x1568] ;  /* 0x0015680001f67983 */ /* 0x000ee80000300800 */
[----:B------:R-:W3:Y:S04]  /*e0780*/  LDL.LU R247, [R1+0x156c] ;  /* 0x00156c0001f77983 */ /* 0x000ee80000300800 */
[----:B------:R-:W3:Y:S04]  /*e0790*/  LDL.64 R248, [R1+0x20] ;  /* 0x0000200001f87983 */ /* 0x000ee80000100a00 */
[----:B------:R-:W3:Y:S04]  /*e07a0*/  LDL.64 R40, [R1] ;  /* 0x0000000001287983 */ /* 0x000ee80000100a00 */
        /* <DEDUP_REMOVED lines=33> */
[----:B------:R-:W2:Y:S01]  /*e09c0*/  LDL.LU.64 R56, [R1+0x6228] ;  /* 0x0062280001387983 */ /* 0x000ea20000300a00 */
[----:B------:R-:W-:-:S05]  /*e09d0*/  LOP3.LUT R7, R252, 0x20, RZ, 0x3c, !PT ;  /* 0x00000020fc077812 */ /* 0x000fca00078e3cff */
[----:B------:R-:W-:Y:S04]  /*e09e0*/  LDS R5, [R7+UR10+0x46100] ;  /* 0x0461000a07057984 */ /* 0x000fe80008000800 */
[----:B------:R-:W3:Y:S01]  /*e09f0*/  LDS R7, [R7+UR10+0x46900] ;  /* 0x0469000a07077984 */ /* 0x000ee20008000800 */
[----:B--2---:R-:W-:-:S15]  /*e0a00*/  HMMA.1688.F32.TF32 R60, R240, R56, R60 ;  /* 0x00000038f03c723c */ /* 0x004fde000008103c */
[----:B------:R-:W-:-:S08]  /*e0a10*/  NOP ;  /* 0x0000000000007918 */ /* 0x000fd00000000000 */
[----:B------:R-:W-:Y:S04]  /*e0a20*/  STL.64 [R1+0x1590], R60 ;  /* 0x0015903c01007387 */ /* 0x000fe80000100a00 */
[----:B------:R1:W-:Y:S04]  /*e0a30*/  STL.64 [R1+0x1598], R62 ;  /* 0x0015983e01007387 */ /* 0x0003e80000100a00 */
[----:B-1----:R-:W2:Y:S04]  /*e0a40*/  LDL.LU.64 R62, [R1+0x6220] ;  /* 0x00622000013e7983 */ /* 0x002ea80000300a00 */
[----:B------:R-:W5:Y:S01]  /*e0a50*/  LDL.LU.64 R60, [R1+0x6218] ;  /* 0x00621800013c7983 */ /* 0x000f620000300a00 */
[C---:B---3--:R-:W-:Y:S06]  /*e0a60*/  HMMA.1688.F32.TF32 R8, R4.reuse, R236, R8 ;  /* 0x000000ec0408723c */ /* 0x048fec0000081008 */
[----:B------:R-:W-:Y:S06]  /*e0a70*/  HMMA.1688.F32.TF32 R244, R4, R248, R244 ;  /* 0x000000f804f4723c */ /* 0x000fec00000810f4 */
[----:B-----5:R-:W-:Y:S01]  /*e0a80*/  HMMA.1688.F32.TF32 R240, R240, R60, R232 ;  /* 0x0000003cf0f0723c */ /* 0x020fe200000810e8 */
[----:B------:R-:W3:Y:S04]  /*e0a90*/  LDL.LU.64 R234, [R1+0x6210] ;  /* 0x0062100001ea7983 */ /* 0x000ee80000300a00 */
[----:B------:R-:W5:-:S15]  /*e0aa0*/  LDL.LU.64 R232, [R1+0x6208] ;  /* 0x0062080001e87983 */ /* 0x000f5e0000300a00 */
[----:B------:R-:W-:-:S03]  /*e0ab0*/  NOP ;  /* 0x0000000000007918 */ /* 0x000fc60000000000 */
[----:B------:R1:W-:Y:S04]  /*e0ac0*/  STL.64 [R1+0x1580], R240 ;  /* 0x001580f001007387 */ /* 0x0003e80000100a00 */
[----:B------:R-:W-:Y:S04]  /*e0ad0*/  STL.64 [R1+0x1588], R242 ;  /* 0x001588f201007387 */ /* 0x000fe80000100a00 */
[----:B-1----:R-:W4:Y:S04]  /*e0ae0*/  LDL.64 R240, [R1+0x10] ;  /* 0x0000100001f07983 */ /* 0x002f280000100a00 */
[----:B------:R1:W-:Y:S04]  /*e0af0*/  STL.64 [R1+0x1b70], R8 ;  /* 0x001b700801007387 */ /* 0x0003e80000100a00 */
[----:B------:R2:W-:Y:S04]  /*e0b00*/  STL.64 [R1+0x1b78], R10 ;  /* 0x001b780a01007387 */ /* 0x0005e80000100a00 */
[----:B------:R-:W3:Y:S01]  /*e0b10*/  LDL.LU.64 R238, [R1+0x6200] ;  /* 0x0062000001ee7983 */ /* 0x000ee20000300a00 */
[----:B-1----:R-:W-:-:S02]  /*e0b20*/  IMAD.MOV.U32 R9, RZ, RZ, R236 ;  /* 0x000000ffff097224 */ /* 0x002fc400078e00ec */
[----:B------:R-:W-:Y:S02]  /*e0b30*/  IMAD.MOV.U32 R8, RZ, RZ, R237 ;  /* 0x000000ffff087224 */ /* 0x000fe400078e00ed */
[----:B------:R-:W3:Y:S04]  /*e0b40*/  LDL.LU.64 R236, [R1+0x61f8] ;  /* 0x0061f80001ec7983 */ /* 0x000ee80000300a00 */
[----:B------:R-:W-:Y:S04]  /*e0b50*/  STL.64 [R1+0x1b60], R244 ;  /* 0x001b60f401007387 */ /* 0x000fe80000100a00 */
[----:B------:R1:W-:Y:S01]  /*e0b60*/  STL.64 [R1+0x1b68], R246 ;  /* 0x001b68f601007387 */ /* 0x0003e20000100a00 */
[----:B--2---:R-:W-:Y:S01]  /*e0b70*/  IMAD.MOV.U32 R11, RZ, RZ, R248 ;  /* 0x000000ffff0b7224 */ /* 0x004fe200078e00f8 */
[----:B------:R-:W-:-:S02]  /*e0b80*/  MOV R10, R249 ;  /* 0x000000f9000a7202 */ /* 0x000fc40000000f00 */
[----:B-1----:R-:W2:Y:S04]  /*e0b90*/  LDL.LU.64 R246, [R1+0x61f0] ;  /* 0x0061f00001f67983 */ /* 0x002ea80000300a00 */
[----:B------:R-:W3:Y:S04]  /*e0ba0*/  LDL.LU.64 R244, [R1+0x61e8] ;  /* 0x0061e80001f47983 */ /* 0x000ee80000300a00 */
[----:B------:R-:W2:Y:S04]  /*e0bb0*/  LDL.LU.64 R250, [R1+0x61e0] ;  /* 0x0061e00001fa7983 */ /* 0x000ea80000300a00 */
[----:B------:R-:W3:Y:S01]  /*e0bc0*/  LDL.LU.64 R248, [R1+0x61d8] ;  /* 0x0061d80001f87983 */ /* 0x000ee20000300a00 */
[C---:B------:R-:W-:Y:S06]  /*e0bd0*/  HMMA.1688.F32.TF32 R44, R4.reuse, R40, R44 ;  /* 0x00000028042c723c */ /* 0x040fec000008102c */
[C---:B-----5:R-:W-:Y:S06]  /*e0be0*/  HMMA.1688.F32.TF32 R24, R4.reuse, R232, R24 ;  /* 0x000000e80418723c */ /* 0x060fec0000081018 */
[----:B----4-:R-:W-:-:S15]  /*e0bf0*/  HMMA.1688.F32.TF32 R12, R4, R240, R12 ;  /* 0x000000f0040c723c */ /* 0x010fde000008100c */
[----:B------:R-:W-:-:S08]  /*e0c00*/  NOP ;  /* 0x0000000000007918 */ /* 0x000fd00000000000 */
[----:B------:R-:W-:Y:S04]  /*e0c10*/  STL.64 [R1+0x1b50], R12 ;  /* 0x001b500c01007387 */ /* 0x000fe80000100a00 */
[----:B------:R1:W-:Y:S02]  /*e0c20*/  STL.64 [R1+0x1b58], R14 ;  /* 0x001b580e01007387 */ /* 0x0003e40000100a00 */
[----:B-1----:R-:W-:Y:S02]  /*e0c30*/  IMAD.MOV.U32 R15, RZ, RZ, R40 ;  /* 0x000000ffff0f7224 */ /* 0x002fe400078e0028 */
[----:B------:R-:W-:Y:S02]  /*e0c40*/  IMAD.MOV.U32 R14, RZ, RZ, R41 ;  /* 0x000000ffff0e7224 */ /* 0x000fe400078e0029 */
[C---:B---3--:R-:W-:Y:S06]  /*e0c50*/  HMMA.1688.F32.TF32 R40, R4.reuse, R248, R36 ;  /* 0x000000f80428723c */ /* 0x048fec0000081024 */
[C---:B------:R-:W-:Y:S06]  /*e0c60*/  HMMA.1688.F32.TF32 R36, R4.reuse, R244, R32 ;  /* 0x000000f40424723c */ /* 0x040fec0000081020 */
[C---:B------:R-:W-:Y:S01]  /*e0c70*/  HMMA.1688.F32.TF32 R32, R4.reuse, R236, R28 ;  /* 0x000000ec0420723c */ /* 0x040fe2000008101c */
[----:B------:R-:W-:Y:S04]  /*e0c80*/  STL.64 [R1+0x1b40], R44 ;  /* 0x001b402c01007387 */ /* 0x000fe80000100a00 */
[----:B------:R-:W-:Y:S01]  /*e0c90*/  STL.64 [R1+0x1b48], R46 ;  /* 0x001b482e01007387 */ /* 0x000fe20000100a00 */
        /* <DEDUP_REMOVED lines=31> */
[----:B---3--:R-:W-:Y:S01]  /*e0e90*/  HMMA.1688.F32.TF32 R16, R4, R192, R184 ;  /* 0x000000c00410723c */ /* 0x008fe200000810b8 */
[----:B------:R1:W-:Y:S04]  /*e0ea0*/  STL.64 [R1+0x1a80], R20 ;  /* 0x001a801401007387 */ /* 0x0003e80000100a00 */
[----:B------:R3:W-:Y:S04]  /*e0eb0*/  STL.64 [R1+0x1a88], R22 ;  /* 0x001a881601007387 */ /* 0x0007e80000100a00 */
[----:B-1----:R-:W4:Y:S08]  /*e0ec0*/  LDL.LU R20, [R1+0x1300] ;  /* 0x0013000001147983 */ /* 0x002f300000300800 */
        /* <DEDUP_REMOVED lines=153> */
[----:B------:R-:W-:Y:S04]  /*e1860*/  STL.64 [R1+0x1d40], R16 ;  /* 0x001d401001007387 */ /* 0x000fe80000100a00 */
[----:B------:R-:W-:Y:S04]  /*e1870*/  STL.64 [R1+0x1d48], R18 ;  /* 0x001d481201007387 */ /* 0x000fe80000100a00 */
        /* <DEDUP_REMOVED lines=27> */
[----:B------:R-:W-:-:S02]  /*e1a30*/  LOP3.LUT R22, R252, 0x40, RZ, 0x3c, !PT ;  /* 0x00000040fc167812 */ /* 0x000fc400078e3cff */
[----:B------:R-:W-:Y:S01]  /*e1a40*/  LOP3.LUT R23, R252, 0x60, RZ, 0x3c, !PT ;  /* 0x00000060fc177812 */ /* 0x000fe200078e3cff */
[----:B------:R-:W4:Y:S04]  /*e1a50*/  LDL.LU R20, [R1+0x1240] ;  /* 0x0012400001147983 */ /* 0x000f280000300800 */
[----:B------:R-:W4:Y:S04]  /*e1a60*/  LDL.LU R21, [R1+0x1244] ;  /* 0x0012440001157983 */ /* 0x000f280000300800 */
[----:B------:R-:W-:Y:S04]  /*e1a70*/  LDS R240, [R22+UR10+0x46100] ;  /* 0x0461000a16f07984 */ /* 0x000fe80008000800 */
[----:B------:R1:W-:Y:S04]  /*e1a80*/  LDS R242, [R22+UR10+0x46900] ;  /* 0x0469000a16f27984 */ /* 0x0003e80008000800 */
[----:B------:R-:W-:Y:S04]  /*e1a90*/  LDS R241, [R23+UR10+0x46100] ;  /* 0x0461000a17f17984 */ /* 0x000fe80008000800 */
[----:B------:R1:W4:Y:S04]  /*e1aa0*/  LDS R243, [R23+UR10+0x46900] ;  /* 0x0469000a17f37984 */ /* 0x0003280008000800 */
        /* <DEDUP_REMOVED lines=18> */
[----:B------:R-:W-:-:S02]  /*e1bd0*/  IMAD.MOV.U32 R133, RZ, RZ, R14 ;  /* 0x000000ffff857224 */ /* 0x000fc400078e000e */
[----:B------:R-:W-:Y:S02]  /*e1be0*/  IMAD.MOV.U32 R132, RZ, RZ, R15 ;  /* 0x000000ffff847224 */ /* 0x000fe400078e000f */
[----:B-1----:R-:W-:Y:S01]  /*e1bf0*/  IMAD.MOV.U32 R125, RZ, RZ, R12 ;  /* 0x000000ffff7d7224 */ /* 0x002fe200078e000c */
[----:B------:R-:W-:Y:S01]  /*e1c00*/  MOV R124, R13 ;  /* 0x0000000d007c7202 */ /* 0x000fe20000000f00 */
[C---:B-----5:R-:W-:Y:S06]  /*e1c10*/  HMMA.1688.F32.TF32 R40, R4.reuse, R116, R40 ;  /* 0x000000740428723c */ /* 0x060fec0000081028 */
[C---:B--2---:R-:W-:Y:S06]  /*e1c20*/  HMMA.1688.F32.TF32 R44, R4.reuse, R120, R44 ;  /* 0x00000078042c723c */ /* 0x044fec000008102c */
[C---:B---3--:R-:W-:Y:S06]  /*e1c30*/  HMMA.1688.F32.TF32 R36, R4.reuse, R64, R36 ;  /* 0x000000400424723c */ /* 0x048fec0000081024 */
[C---:B----4-:R-:W-:Y:S06]  /*e1c40*/  HMMA.1688.F32.TF32 R32, R4.reuse, R68, R32 ;  /* 0x000000440420723c */ /* 0x050fec0000081020 */
[C---:B------:R-:W-:Y:S06]  /*e1c50*/  HMMA.1688.F32.TF32 R24, R4.reuse, R108, R24 ;  /* 0x0000006c0418723c */ /* 0x040fec0000081018 */
[C---:B------:R-:W-:Y:S01]  /*e1c60*/  HMMA.1688.F32.TF32 R28, R4.reuse, R112, R28 ;  /* 0x00000070041c723c */ /* 0x040fe2000008101c */
[----:B------:R-:W-:Y:S04]  /*e1c70*/  STL.64 [R1+0x1d30], R44 ;  /* 0x001d302c01007387 */ /* 0x000fe80000100a00 */
[----:B------:R-:W-:Y:S04]  /*e1c80*/  STL.64 [R1+0x1d38], R46 ;  /* 0x001d382e01007387 */ /* 0x000fe80000100a00 */
[----:B------:R-:W-:Y:S04]  /*e1c90*/  STL.64 [R1+0x6040], R118 ;  /* 0x0060407601007387 */ /* 0x000fe80000100a00 */
[----:B------:R-:W-:Y:S04]  /*e1ca0*/  STL.64 [R1+0x6038], R116 ;  /* 0x0060387401007387 */ /* 0x000fe80000100a00 */
[----:B------:R-:W-:Y:S01]  /*e1cb0*/  STL.64 [R1+0x1d20], R40 ;  /* 0x001d202801007387 */ /* 0x000fe20000100a00 */
[C---:B------:R-:W-:Y:S03]  /*e1cc0*/  HMMA.1688.F32.TF32 R20, R4.reuse, R104, R20 ;  /* 0x000000680414723c */ /* 0x040fe60000081014 */
[----:B------:R-:W-:Y:S03]  /*e1cd0*/  STL.64 [R1+0x1d28], R42 ;  /* 0x001d282a01007387 */ /* 0x000fe60000100a00 */
        /* <DEDUP_REMOVED lines=31> */
[----:B------:R1:W-:Y:S04]  /*e1ed0*/  STL.64 [R1+0x1cb8], R18 ;  /* 0x001cb81201007387 */ /* 0x0003e80000100a00 */
[----:B------:R-:W2:Y:S01]  /*e1ee0*/  LDL.LU R136, [R1+0x720] ;  /* 0x0007200001887983 */ /* 0x000ea20000300800 */
[----:B-1----:R-:W-:Y:S03]  /*e1ef0*/  HMMA.1688.F32.TF32 R16, R4, R88, R80 ;  /* 0x000000580410723c */ /* 0x002fe60000081050 */
[----:B------:R-:W-:Y:S04]  /*e1f00*/  STL.64 [R1+0x1ca0], R20 ;  /* 0x001ca01401007387 */ /* 0x000fe80000100a00 */
[----:B------:R-:W-:-:S15]  /*e1f10*/  STL.64 [R1+0x1ca8], R22 ;  /* 0x001ca81601007387 */ /* 0x000fde0000100a00 */
[----:B------:R-:W-:-:S01]  /*e1f20*/  NOP ;  /* 0x0000000000007918 */ /* 0x000fc20000000000 */
        /* <DEDUP_REMOVED lines=51> */
[----:B------:R-:W3:Y:S01]  /*e2260*/  LDL.LU R14, [R1+0x11b8] ;  /* 0x0011b800010e7983 */ /* 0x000ee20000300800 */
[----:B------:R-:W-:-:S03]  /*e2270*/  IMAD.MOV.U32 R69, RZ, RZ, R8 ;  /* 0x000000ffff457224 */ /* 0x000fc600078e0008 */
[----:B------:R-:W3:Y:S01]  /*e2280*/  LDL.LU R15, [R1+0x11bc] ;  /* 0x0011bc00010f7983 */ /* 0x000ee20000300800 */
[----:B------:R-:W-:-:S03]  /*e2290*/  IMAD.MOV.U32 R68, RZ, RZ, R9 ;  /* 0x000000ffff447224 */ /* 0x000fc600078e0009 */
[----:B------:R-:W2:Y:S01]  /*e22a0*/  LDL.LU R8, [R1+0x11c0] ;  /* 0x0011c00001087983 */ /* 0x000ea20000300800 */
[----:B------:R-:W-:-:S03]  /*e22b0*/  IMAD.MOV.U32 R117, RZ, RZ, R10 ;  /* 0x000000ffff757224 */ /* 0x000fc600078e000a */
[----:B------:R-:W2:Y:S01]  /*e22c0*/  LDL.LU R9, [R1+0x11c4] ;  /* 0x0011c40001097983 */ /* 0x000ea20000300800 */
[----:B------:R-:W-:-:S03]  /*e22d0*/  IMAD.MOV.U32 R116, RZ, RZ, R11 ;  /* 0x000000ffff747224 */ /* 0x000fc600078e000b */
        /* <DEDUP_REMOVED lines=125> */
[----:B------:R-:W4:Y:S01]  /*e2ab0*/  LDL.LU.64 R44, [R1+0x60b8] ;  /* 0x0060b800012c7983 */ /* 0x000f220000300a00 */
[C---:B------:R-:W-:Y:S06]  /*e2ac0*/  HMMA.1688.F32.TF32 R96, R4.reuse, R48, R96 ;  /* 0x000000300460723c */ /* 0x040fec0000081060 */
        /* <DEDUP_REMOVED lines=8> */
[----:B-1----:R-:W-:Y:S06]  /*e2b50*/  HMMA.1688.F32.TF32 R96, R4, R60, R108 ;  /* 0x0000003c0460723c */ /* 0x002fec000008106c */
        /* <DEDUP_REMOVED lines=14> */
[C---:B----4-:R-:W-:Y:S01]  /*e2c40*/  HMMA.1688.F32.TF32 R4, R240.reuse, R248, R136 ;  /* 0x000000f8f004723c */ /* 0x050fe20000081088 */
        /* <DEDUP_REMOVED lines=15> */
[----:B------:R-:W4:-:S15]  /*e2d40*/  LDL R148, [R1+0x3c0] ;  /* 0x0003c00001947983 */ /* 0x000f1e0000100800 */
[----:B------:R-:W-:-:S06]  /*e2d50*/  NOP ;  /* 0x0000000000007918 */ /* 0x000fcc0000000000 */
[----:B------:R1:W-:Y:S04]  /*e2d60*/  STL.64 [R1+0x5b0], R4 ;  /* 0x0005b00401007387 */ /* 0x0003e80000100a00 */
[----:B------:R2:W-:Y:S04]  /*e2d70*/  STL.64 [R1+0x5b8], R6 ;  /* 0x0005b80601007387 */ /* 0x0005e80000100a00 */
[----:B------:R-:W4:Y:S04]  /*e2d80*/  LDL R149, [R1+0x3c4] ;  /* 0x0003c40001957983 */ /* 0x000f280000100800 */
[----:B------:R-:W4:Y:S04]  /*e2d90*/  LDL.LU R150, [R1+0x3c8] ;  /* 0x0003c80001967983 */ /* 0x000f280000300800 */
[----:B------:R-:W4:Y:S04]  /*e2da0*/  LDL.LU R151, [R1+0x3cc] ;  /* 0x0003cc0001977983 */ /* 0x000f280000300800 */
[----:B------:R-:W3:Y:S04]  /*e2db0*/  LDL R136, [R1+0x3e0] ;  /* 0x0003e00001887983 */ /* 0x000ee80000100800 */
[----:B------:R-:W3:Y:S04]  /*e2dc0*/  LDL R137, [R1+0x3e4] ;  /* 0x0003e40001897983 */ /* 0x000ee80000100800 */
[----:B------:R-:W3:Y:S04]  /*e2dd0*/  LDL R138, [R1+0x3e8] ;  /* 0x0003e800018a7983 */ /* 0x000ee80000100800 */
[----:B------:R-:W3:Y:S04]  /*e2de0*/  LDL R139, [R1+0x3ec] ;  /* 0x0003ec00018b7983 */ /* 0x000ee80000100800 */
[----:B------:R-:W5:Y:S04]  /*e2df0*/  LDL R132, [R1+0x3f0] ;  /* 0x0003f00001847983 */ /* 0x000f680000100800 */
[----:B------:R-:W5:Y:S04]  /*e2e00*/  LDL R133, [R1+0x3f4] ;  /* 0x0003f40001857983 */ /* 0x000f680000100800 */
[----:B------:R-:W5:Y:S04]  /*e2e10*/  LDL.LU R134, [R1+0x3f8] ;  /* 0x0003f80001867983 */ /* 0x000f680000300800 */
[----:B------:R-:W5:Y:S04]  /*e2e20*/  LDL.LU R135, [R1+0x3fc] ;  /* 0x0003fc0001877983 */ /* 0x000f680000300800 */
[----:B------:R-:W4:Y:S04]  /*e2e30*/  LDL R128, [R1+0x400] ;  /* 0x0004000001807983 */ /* 0x000f280000100800 */
[----:B------:R-:W4:Y:S04]  /*e2e40*/  LDL R129, [R1+0x404] ;  /* 0x0004040001817983 */ /* 0x000f280000100800 */
[----:B------:R-:W4:Y:S04]  /*e2e50*/  LDL.LU R130, [R1+0x408] ;  /* 0x0004080001827983 */ /* 0x000f280000300800 */
[----:B------:R-:W4:Y:S04]  /*e2e60*/  LDL.LU R131, [R1+0x40c] ;  /* 0x00040c0001837983 */ /* 0x000f280000300800 */
[----:B------:R-:W3:Y:S04]  /*e2e70*/  LDL R120, [R1+0x420] ;  /* 0x0004200001787983 */ /* 0x000ee80000100800 */
[----:B------:R-:W3:Y:S04]  /*e2e80*/  LDL R121, [R1+0x424] ;  /* 0x0004240001797983 */ /* 0x000ee80000100800 */
[----:B------:R-:W3:Y:S04]  /*e2e90*/  LDL R122, [R1+0x428] ;  /* 0x00042800017a7983 */ /* 0x000ee80000100800 */
[----:B------:R-:W3:Y:S04]  /*e2ea0*/  LDL R123, [R1+0x42c] ;  /* 0x00042c00017b7983 */ /* 0x000ee80000100800 */
[----:B------:R-:W5:Y:S04]  /*e2eb0*/  LDL.LU R116, [R1+0x430] ;  /* 0x0004300001747983 */ /* 0x000f680000300800 */
[----:B------:R-:W5:Y:S04]  /*e2ec0*/  LDL.LU R117, [R1+0x434] ;  /* 0x0004340001757983 */ /* 0x000f680000300800 */
[----:B------:R-:W5:Y:S04]  /*e2ed0*/  LDL.LU R118, [R1+0x438] ;  /* 0x0004380001767983 */ /* 0x000f680000300800 */
[----:B------:R-:W5:Y:S04]  /*e2ee0*/  LDL.LU R119, [R1+0x43c] ;  /* 0x00043c0001777983 */ /* 0x000f680000300800 */
[----:B------:R-:W4:Y:S04]  /*e2ef0*/  LDL R64, [R1+0x440] ;  /* 0x0004400001407983 */ /* 0x000f280000100800 */
[----:B------:R-:W4:Y:S04]  /*e2f00*/  LDL R65, [R1+0x444] ;  /* 0x0004440001417983 */ /* 0x000f280000100800 */
[----:B------:R-:W4:Y:S04]  /*e2f10*/  LDL R66, [R1+0x448] ;  /* 0x0004480001427983 */ /* 0x000f280000100800 */
[----:B------:R-:W4:Y:S04]  /*e2f20*/  LDL R67, [R1+0x44c] ;  /* 0x00044c0001437983 */ /* 0x000f280000100800 */
        /* <DEDUP_REMOVED lines=40> */
[----:B------:R-:W2:Y:S04]  /*e31b0*/  LDL R124, [R1+0x410] ;  /* 0x00041000017c7983 */ /* 0x000ea80000100800 */
[----:B------:R-:W2:Y:S04]  /*e31c0*/  LDL R125, [R1+0x414] ;  /* 0x00041400017d7983 */ /* 0x000ea80000100800 */
[----:B------:R-:W2:Y:S04]  /*e31d0*/  LDL.LU R126, [R1+0x418] ;  /* 0x00041800017e7983 */ /* 0x000ea80000300800 */
[----:B------:R-:W2:Y:S04]  /*e31e0*/  LDL.LU R127, [R1+0x41c] ;  /* 0x00041c00017f7983 */ /* 0x000ea80000300800 */
[----:B------:R-:W2:Y:S04]  /*e31f0*/  LDL R144, [R1+0x3d0] ;  /* 0x0003d00001907983 */ /* 0x000ea80000100800 */
[----:B------:R-:W2:Y:S04]  /*e3200*/  LDL R145, [R1+0x3d4] ;  /* 0x0003d40001917983 */ /* 0x000ea80000100800 */
[----:B------:R-:W2:Y:S04]  /*e3210*/  LDL.LU R146, [R1+0x3d8] ;  /* 0x0003d80001927983 */ /* 0x000ea80000300800 */
[----:B------:R-:W2:Y:S04]  /*e3220*/  LDL.LU R147, [R1+0x3dc] ;  /* 0x0003dc0001937983 */ /* 0x000ea80000300800 */
[----:B------:R-:W-:Y:S04]  /*e3230*/  STL.64 [R1+0x5f60], R238 ;  /* 0x005f60ee01007387 */ /* 0x000fe80000100a00 */
[----:B------:R1:W-:Y:S04]  /*e3240*/  STL.64 [R1+0x5f58], R236 ;  /* 0x005f58ec01007387 */ /* 0x0003e80000100a00 */
[----:B-1----:R-:W5:Y:S04]  /*e3250*/  LDL.LU R236, [R1+0x6f0] ;  /* 0x0006f00001ec7983 */ /* 0x002f680000300800 */
[----:B------:R-:W5:Y:S04]  /*e3260*/  LDL.LU R237, [R1+0x6f4] ;  /* 0x0006f40001ed7983 */ /* 0x000f680000300800 */
[----:B------:R-:W5:Y:S04]  /*e3270*/  LDL.LU R238, [R1+0x6f8] ;  /* 0x0006f80001ee7983 */ /* 0x000f680000300800 */
[----:B------:R-:W5:Y:S04]  /*e3280*/  LDL.LU R239, [R1+0x6fc] ;  /* 0x0006fc0001ef7983 */ /* 0x000f680000300800 */
[----:B------:R-:W-:Y:S04]  /*e3290*/  STL.64 [R1+0x5f70], R234 ;  /* 0x005f70ea01007387 */ /* 0x000fe80000100a00 */
[----:B------:R1:W-:Y:S01]  /*e32a0*/  STL.64 [R1+0x5f68], R232 ;  /* 0x005f68e801007387 */ /* 0x0003e20000100a00 */
[C---:B---3--:R-:W-:Y:S06]  /*e32b0*/  HMMA.1688.F32.TF32 R4, R240.reuse, R220, R4 ;  /* 0x000000dcf004723c */ /* 0x048fec0000081004 */
[C---:B-----5:R-:W-:Y:S06]  /*e32c0*/  HMMA.1688.F32.TF32 R236, R240.reuse, R232, R236 ;  /* 0x000000e8f0ec723c */ /* 0x060fec00000810ec */
[----:B-1----:R-:W-:-:S15]  /*e32d0*/  HMMA.1688.F32.TF32 R232, R240, R228, R244 ;  /* 0x000000e4f0e8723c */ /* 0x002fde00000810f4 */
[----:B------:R-:W-:-:S02]  /*e32e0*/  NOP ;  /* 0x0000000000007918 */ /* 0x000fc40000000000 */
        /* <DEDUP_REMOVED lines=17> */
[C---:B------:R-:W-:Y:S01]  /*e3400*/  HMMA.1688.F32.TF32 R96, R240.reuse, R212, R96 ;  /* 0x000000d4f060723c */ /* 0x040fe20000081060 */
[----:B------:R-:W-:Y:S05]  /*e3410*/  STL.64 [R1+0x5fa8], R216 ;  /* 0x005fa8d801007387 */ /* 0x000fea0000100a00 */
        /* <DEDUP_REMOVED lines=14> */
[----:B------:R-:W-:Y:S01]  /*e3500*/  STL.64 [R1+0x528], R98 ;  /* 0x0005286201007387 */ /* 0x000fe20000100a00 */
[C---:B------:R-:W-:Y:S03]  /*e3510*/  HMMA.1688.F32.TF32 R64, R240.reuse, R188, R64 ;  /* 0x000000bcf040723c */ /* 0x040fe60000081040 */
[----:B------:R-:W-:Y:S04]  /*e3520*/  STL.64 [R1+0x510], R20 ;  /* 0x0005101401007387 */ /* 0x000fe80000100a00 */
[----:B------:R1:W-:Y:S02]  /*e3530*/  STL.64 [R1+0x518], R22 ;  /* 0x0005181601007387 */ /* 0x0003e40000100a00 */
[C---:B-1----:R-:W-:Y:S02]  /*e3540*/  HMMA.1688.F32.TF32 R20, R240.reuse, R184, R116 ;  /* 0x000000b8f014723c */ /* 0x042fe40000081074 */
[----:B------:R-:W-:Y:S04]  /*e3550*/  STL.64 [R1+0x500], R4 ;  /* 0x0005000401007387 */ /* 0x000fe80000100a00 */
[----:B------:R1:W-:Y:S02]  /*e3560*/  STL.64 [R1+0x508], R6 ;  /* 0x0005080601007387 */ /* 0x0003e40000100a00 */
[C---:B-1----:R-:W-:Y:S06]  /*e3570*/  HMMA.1688.F32.TF32 R4, R240.reuse, R180, R120 ;  /* 0x000000b4f004723c */ /* 0x042fec0000081078 */
[----:B------:R-:W-:Y:S04]  /*e3580*/  STL.64 [R1+0x4f0], R64 ;  /* 0x0004f04001007387 */ /* 0x000fe80000100a00 */
[----:B------:R1:W-:Y:S05]  /*e3590*/  STL.64 [R1+0x4f8], R66 ;  /* 0x0004f84201007387 */ /* 0x0003ea0000100a00 */
        /* <DEDUP_REMOVED lines=78> */
[----:B------:R-:W3:Y:S04]  /*e3a80*/  LDL R136, [R1+0x380] ;  /* 0x0003800001887983 */ /* 0x000ee80000100800 */
[----:B------:R-:W3:Y:S04]  /*e3a90*/  LDL R137, [R1+0x384] ;  /* 0x0003840001897983 */ /* 0x000ee80000100800 */
[----:B------:R-:W3:Y:S04]  /*e3aa0*/  LDL R138, [R1+0x388] ;  /* 0x00038800018a7983 */ /* 0x000ee80000100800 */
[----:B------:R-:W3:Y:S04]  /*e3ab0*/  LDL R139, [R1+0x38c] ;  /* 0x00038c00018b7983 */ /* 0x000ee80000100800 */
[----:B------:R-:W2:Y:S04]  /*e3ac0*/  LDL R144, [R1+0x3a0] ;  /* 0x0003a00001907983 */ /* 0x000ea80000100800 */
[----:B------:R-:W2:Y:S04]  /*e3ad0*/  LDL R145, [R1+0x3a4] ;  /* 0x0003a40001917983 */ /* 0x000ea80000100800 */
[----:B------:R-:W2:Y:S04]  /*e3ae0*/  LDL R146, [R1+0x3a8] ;  /* 0x0003a80001927983 */ /* 0x000ea80000100800 */
[----:B------:R-:W2:Y:S04]  /*e3af0*/  LDL R147, [R1+0x3ac] ;  /* 0x0003ac0001937983 */ /* 0x000ea80000100800 */
[----:B------:R-:W3:Y:S04]  /*e3b00*/  LDL R148, [R1+0x3b0] ;  /* 0x0003b00001947983 */ /* 0x000ee80000100800 */
[----:B------:R-:W3:Y:S04]  /*e3b10*/  LDL R149, [R1+0x3b4] ;  /* 0x0003b40001957983 */ /* 0x000ee80000100800 */
[----:B------:R-:W3:Y:S04]  /*e3b20*/  LDL.LU R150, [R1+0x3b8] ;  /* 0x0003b80001967983 */ /* 0x000ee80000300800 */
[----:B------:R-:W3:Y:S04]  /*e3b30*/  LDL.LU R151, [R1+0x3bc] ;  /* 0x0003bc0001977983 */ /* 0x000ee80000300800 */
[----:B----4-:R-:W4:Y:S04]  /*e3b40*/  LDL R4, [R1+0x390] ;  /* 0x0003900001047983 */ /* 0x010f280000100800 */
[----:B------:R-:W4:Y:S04]  /*e3b50*/  LDL R5, [R1+0x394] ;  /* 0x0003940001057983 */ /* 0x000f280000100800 */
[----:B-----5:R-:W4:Y:S04]  /*e3b60*/  LDL R6, [R1+0x398] ;  /* 0x0003980001067983 */ /* 0x020f280000100800 */
[----:B------:R-:W4:Y:S04]  /*e3b70*/  LDL R7, [R1+0x39c] ;  /* 0x00039c0001077983 */ /* 0x000f280000100800 */
        /* <DEDUP_REMOVED lines=47> */
[C---:B-----5:R-:W-:Y:S03]  /*e3e70*/  HMMA.1688.F32.TF32 R224, R240.reuse, R88, R224 ;  /* 0x00000058f0e0723c */ /* 0x060fe600000810e0 */
        /* <DEDUP_REMOVED lines=91> */
[C---:B---3--:R-:W-:Y:S11]  /*e4430*/  HMMA.1688.F32.TF32 R220, R240.reuse, R72, R244 ;  /* 0x00000048f0dc723c */ /* 0x048ff600000810f4 */
        /* <DEDUP_REMOVED lines=66> */
[----:B------:R-:W3:Y:S01]  /*e4860*/  LDL.LU.64 R20, [R1+0x5fb8] ;  /* 0x005fb80001147983 */ /* 0x000ee20000300a00 */
[C---:B----4-:R-:W-:Y:S03]  /*e4870*/  HMMA.1688.F32.TF32 R8, R240.reuse, R24, R8 ;  /* 0x00000018f008723c */ /* 0x050fe60000081008 */
[----:B------:R-:W-:Y:S04]  /*e4880*/  STL.64 [R1+0x5f10], R18 ;  /* 0x005f101201007387 */ /* 0x000fe80000100a00 */
[----:B------:R-:W-:Y:S01]  /*e4890*/  STL.64 [R1+0x5f08], R16 ;  /* 0x005f081001007387 */ /* 0x000fe20000100a00 */
[----:B---3--:R-:W-:Y:S03]  /*e48a0*/  HMMA.1688.F32.TF32 R12, R240, R20, R12 ;  /* 0x00000014f00c723c */ /* 0x008fe6000008100c */
[----:B-----5:R-:W-:Y:S04]  /*e48b0*/  STL.64 [R1+0x5f00], R22 ;  /* 0x005f001601007387 */ /* 0x020fe80000100a00 */
[----:B------:R-:W-:-:S15]  /*e48c0*/  STL.64 [R1+0x5ef8], R20 ;  /* 0x005ef81401007387 */ /* 0x000fde0000100a00 */
[----:B------:R-:W-:-:S01]  /*e48d0*/  NOP ;  /* 0x0000000000007918 */ /* 0x000fc20000000000 */
        /* <DEDUP_REMOVED lines=92> */
[----:B------:R-:W4:Y:S04]  /*e4ea0*/  LDL R216, [R1+0x370] ;  /* 0x0003700001d87983 */ /* 0x000f280000100800 */
[----:B------:R-:W4:Y:S04]  /*e4eb0*/  LDL R217, [R1+0x374] ;  /* 0x0003740001d97983 */ /* 0x000f280000100800 */
[----:B------:R-:W4:Y:S04]  /*e4ec0*/  LDL R218, [R1+0x378] ;  /* 0x0003780001da7983 */ /* 0x000f280000100800 */
[----:B------:R-:W4:Y:S04]  /*e4ed0*/  LDL R219, [R1+0x37c] ;  /* 0x00037c0001db7983 */ /* 0x000f280000100800 */
[----:B-1----:R-:W5:Y:S04]  /*e4ee0*/  LDL.LU R8, [R1+0xde0] ;  /* 0x000de00001087983 */ /* 0x002f680000300800 */
[----:B------:R-:W5:Y:S04]  /*e4ef0*/  LDL.LU R9, [R1+0xde4] ;  /* 0x000de40001097983 */ /* 0x000f680000300800 */
[----:B---3--:R-:W5:Y:S04]  /*e4f00*/  LDL.LU R10, [R1+0xde8] ;  /* 0x000de800010a7983 */ /* 0x008f680000300800 */
        /* <DEDUP_REMOVED lines=8> */
[----:B------:R-:W3:Y:S01]  /*e4f90*/  LDL.LU.64 R248, [R1] ;  /* 0x0000000001f87983 */ /* 0x000ee20000300a00 */
[----:B------:R-:W-:-:S03]  /*e4fa0*/  LOP3.LUT R7, R252, 0x20, RZ, 0x3c, !PT ;  /* 0x00000020fc077812 */ /* 0x000fc600078e3cff */
[----:B------:R-:W3:Y:S04]  /*e4fb0*/  LDL.LU R244, [R1+0xda0] ;  /* 0x000da00001f47983 */ /* 0x000ee80000300800 */
[----:B------:R-:W3:Y:S04]  /*e4fc0*/  LDL.LU R245, [R1+0xda4] ;  /* 0x000da40001f57983 */ /* 0x000ee80000300800 */
[----:B------:R-:W3:Y:S04]  /*e4fd0*/  LDL.LU R246, [R1+0xda8] ;  /* 0x000da80001f67983 */ /* 0x000ee80000300800 */
[----:B------:R-:W-:Y:S04]  /*e4fe0*/  LDS R5, [R7+UR10+0x46180] ;  /* 0x0461800a07057984 */ /* 0x000fe80008000800 */
[----:B------:R-:W5:Y:S04]  /*e4ff0*/  LDS R7, [R7+UR10+0x46980] ;  /* 0x0469800a07077984 */ /* 0x000f680008000800 */
        /* <DEDUP_REMOVED lines=15> */
[----:B----4-:R-:W-:Y:S06]  /*e50f0*/  HMMA.1688.F32.TF32 R240, R240, R60, R216 ;  /* 0x0000003cf0f0723c */ /* 0x010fec00000810d8 */
[C---:B-----5:R-:W-:Y:S06]  /*e5100*/  HMMA.1688.F32.TF32 R8, R4.reuse, R220, R8 ;  /* 0x000000dc0408723c */ /* 0x060fec0000081008 */
[C---:B--2---:R-:W-:Y:S01]  /*e5110*/  HMMA.1688.F32.TF32 R224, R4.reuse, R228, R224 ;  /* 0x000000e404e0723c */ /* 0x044fe200000810e0 */
[----:B------:R-:W2:Y:S04]  /*e5120*/  LDL.LU.64 R218, [R1+0x5fb0] ;  /* 0x005fb00001da7983 */ /* 0x000ea80000300a00 */
[----:B------:R-:W4:Y:S01]  /*e5130*/  LDL.LU.64 R216, [R1+0x5fa8] ;  /* 0x005fa80001d87983 */ /* 0x000f220000300a00 */
[C---:B---3--:R-:W-:Y:S06]  /*e5140*/  HMMA.1688.F32.TF32 R12, R4.reuse, R232, R12 ;  /* 0x000000e8040c723c */ /* 0x048fec000008100c */
[----:B------:R-:W-:Y:S01]  /*e5150*/  HMMA.1688.F32.TF32 R236, R4, R248, R236 ;  /* 0x000000f804ec723c */ /* 0x000fe200000810ec */
[----:B------:R1:W-:Y:S04]  /*e5160*/  STL.64 [R1+0x450], R240 ;  /* 0x000450f001007387 */ /* 0x0003e80000100a00 */
[----:B------:R3:W-:Y:S04]  /*e5170*/  STL.64 [R1+0x458], R242 ;  /* 0x000458f201007387 */ /* 0x0007e80000100a00 */
[----:B-1----:R-:W5:Y:S04]  /*e5180*/  LDL.LU R240, [R1+0xd90] ;  /* 0x000d900001f07983 */ /* 0x002f680000300800 */
[----:B------:R-:W5:Y:S04]  /*e5190*/  LDL.LU R241, [R1+0xd94] ;  /* 0x000d940001f17983 */ /* 0x000f680000300800 */
[----:B---3--:R-:W5:Y:S04]  /*e51a0*/  LDL.LU R242, [R1+0xd98] ;  /* 0x000d980001f27983 */ /* 0x008f680000300800 */
[----:B------:R-:W5:Y:S04]  /*e51b0*/  LDL.LU R243, [R1+0xd9c] ;  /* 0x000d9c0001f37983 */ /* 0x000f680000300800 */
[----:B------:R1:W-:Y:S04]  /*e51c0*/  STL.64 [R1+0x14f0], R8 ;  /* 0x0014f00801007387 */ /* 0x0003e80000100a00 */
[----:B------:R3:W-:Y:S04]  /*e51d0*/  STL.64 [R1+0x14f8], R10 ;  /* 0x0014f80a01007387 */ /* 0x0007e80000100a00 */
[----:B------:R-:W2:Y:S01]  /*e51e0*/  LDL.LU.64 R222, [R1+0x5fa0] ;  /* 0x005fa00001de7983 */ /* 0x000ea20000300a00 */
[----:B-1----:R-:W-:Y:S01]  /*e51f0*/  IMAD.MOV.U32 R9, RZ, RZ, R220 ;  /* 0x000000ffff097224 */ /* 0x002fe200078e00dc */
[----:B------:R-:W-:-:S02]  /*e5200*/  MOV R8, R221 ;  /* 0x000000dd00087202 */ /* 0x000fc40000000f00 */
[----:B------:R-:W4:Y:S04]  /*e5210*/  LDL.LU.64 R220, [R1+0x5f98] ;  /* 0x005f980001dc7983 */ /* 0x000f280000300a00 */
[----:B------:R-:W-:Y:S04]  /*e5220*/  STL.64 [R1+0x14e0], R224 ;  /* 0x0014e0e001007387 */ /* 0x000fe80000100a00 */
[----:B------:R1:W-:Y:S01]  /*e5230*/  STL.64 [R1+0x14e8], R226 ;  /* 0x0014e8e201007387 */ /* 0x0003e20000100a00 */
[----:B---3--:R-:W-:Y:S02]  /*e5240*/  IMAD.MOV.U32 R11, RZ, RZ, R228 ;  /* 0x000000ffff0b7224 */ /* 0x008fe400078e00e4 */
[----:B------:R-:W-:Y:S01]  /*e5250*/  IMAD.MOV.U32 R10, RZ, RZ, R229 ;  /* 0x000000ffff0a7224 */ /* 0x000fe200078e00e5 */
[----:B-1----:R-:W3:Y:S04]  /*e5260*/  LDL.LU.64 R226, [R1+0x5f90] ;  /* 0x005f900001e27983 */ /* 0x002ee80000300a00 */
[----:B------:R-:W5:Y:S04]  /*e5270*/  LDL.LU.64 R224, [R1+0x5f88] ;  /* 0x005f880001e07983 */ /* 0x000f680000300a00 */
[----:B------:R-:W2:Y:S04]  /*e5280*/  LDL.LU.64 R230, [R1+0x5f80] ;  /* 0x005f800001e67983 */ /* 0x000ea80000300a00 */
[----:B------:R-:W4:Y:S04]  /*e5290*/  LDL.LU.64 R228, [R1+0x5f78] ;  /* 0x005f780001e47983 */ /* 0x000f280000300a00 */
[----:B------:R1:W-:Y:S04]  /*e52a0*/  STL.64 [R1+0x14c0], R12 ;  /* 0x0014c00c01007387 */ /* 0x0003e80000100a00 */
[----:B------:R1:W-:Y:S04]  /*e52b0*/  STL.64 [R1+0x14c8], R14 ;  /* 0x0014c80e01007387 */ /* 0x0003e80000100a00 */
[----:B------:R-:W3:Y:S01]  /*e52c0*/  LDL.LU.64 R234, [R1+0x5f70] ;  /* 0x005f700001ea7983 */ /* 0x000ee20000300a00 */
[----:B-1----:R-:W-:-:S02]  /*e52d0*/  IMAD.MOV.U32 R13, RZ, RZ, R232 ;  /* 0x000000ffff0d7224 */ /* 0x002fc400078e00e8 */
[----:B------:R-:W-:Y:S02]  /*e52e0*/  IMAD.MOV.U32 R12, RZ, RZ, R233 ;  /* 0x000000ffff0c7224 */ /* 0x000fe400078e00e9 */
[----:B------:R-:W5:Y:S04]  /*e52f0*/  LDL.LU.64 R232, [R1+0x5f68] ;  /* 0x005f680001e87983 */ /* 0x000f680000300a00 */
[----:B------:R-:W-:Y:S04]  /*e5300*/  STL.64 [R1+0x14a0], R236 ;  /* 0x0014a0ec01007387 */ /* 0x000fe80000100a00 */
[----:B------:R1:W-:Y:S01]  /*e5310*/  STL.64 [R1+0x14a8], R238 ;  /* 0x0014a8ee01007387 */ /* 0x0003e20000100a00 */
[----:B------:R-:W-:-:S02]  /*e5320*/  IMAD.MOV.U32 R15, RZ, RZ, R248 ;  /* 0x000000ffff0f7224 */ /* 0x000fc400078e00f8 */
[----:B------:R-:W-:Y:S01]  /*e5330*/  IMAD.MOV.U32 R14, RZ, RZ, R249 ;  /* 0x000000ffff0e7224 */ /* 0x000fe200078e00f9 */
[----:B-1----:R-:W2:Y:S04]  /*e5340*/  LDL.LU.64 R238, [R1+0x5f60] ;  /* 0x005f600001ee7983 */ /* 0x002ea80000300a00 */
[----:B------:R-:W4:Y:S04]  /*e5350*/  LDL.LU.64 R236, [R1+0x5f58] ;  /* 0x005f580001ec7983 */ /* 0x000f280000300a00 */
[----:B------:R-:W3:Y:S04]  /*e5360*/  LDL.LU.64 R250, [R1+0x5f50] ;  /* 0x005f500001fa7983 */ /* 0x000ee80000300a00 */
[----:B------:R-:W5:Y:S02]  /*e5370*/  LDL.LU.64 R248, [R1+0x5f48] ;  /* 0x005f480001f87983 */ /* 0x000f640000300a00 */
[----:B-----5:R-:W-:-:S15]  /*e5380*/  HMMA.1688.F32.TF32 R244, R4, R248, R244 ;  /* 0x000000f804f4723c */ /* 0x020fde00000810f4 */
[----:B------:R-:W-:-:S08]  /*e5390*/  NOP ;  /* 0x0000000000007918 */ /* 0x000fd00000000000 */
[----:B------:R-:W-:Y:S04]  /*e53a0*/  STL.64 [R1+0x1480], R244 ;  /* 0x001480f401007387 */ /* 0x000fe80000100a00 */
[----:B------:R1:W-:Y:S04]  /*e53b0*/  STL.64 [R1+0x1488], R246 ;  /* 0x001488f601007387 */ /* 0x0003e80000100a00 */
[----:B-1----:R-:W5:Y:S04]  /*e53c0*/  LDL.LU.64 R246, [R1+0x5f40] ;  /* 0x005f400001f67983 */ /* 0x002f680000300a00 */
[----:B------:R-:W2:Y:S01]  /*e53d0*/  LDL.LU.64 R244, [R1+0x5f38] ;  /* 0x005f380001f47983 */ /* 0x000ea20000300a00 */
[C---:B----4-:R-:W-:Y:S06]  /*e53e0*/  HMMA.1688.F32.TF32 R56, R4.reuse, R236, R56 ;  /* 0x000000ec0438723c */ /* 0x050fec0000081038 */
        /* <DEDUP_REMOVED lines=92> */
[----:B------:R-:W-:Y:S04]  /*e59b0*/  STL.64 [R1+0x5e40], R198 ;  /* 0x005e40c601007387 */ /* 0x000fe80000100a00 */
[----:B------:R5:W-:Y:S04]  /*e59c0*/  STL.64 [R1+0x5e38], R196 ;  /* 0x005e38c401007387 */ /* 0x000be80000100a00 */
[----:B------:R-:W-:Y:S04]  /*e59d0*/  STL.64 [R1+0x5e30], R194 ;  /* 0x005e30c201007387 */ /* 0x000fe80000100a00 */
[----:B------:R2:W-:Y:S01]  /*e59e0*/  STL.64 [R1+0x5e28], R192 ;  /* 0x005e28c001007387 */ /* 0x0005e20000100a00 */
[C---:B-----5:R-:W-:Y:S06]  /*e59f0*/  HMMA.1688.F32.TF32 R196, R4.reuse, R192, R204 ;  /* 0x000000c004c4723c */ /* 0x060fec00000810cc */
[C---:B--2---:R-:W-:Y:S06]  /*e5a00*/  HMMA.1688.F32.TF32 R192, R4.reuse, R188, R240 ;  /* 0x000000bc04c0723c */ /* 0x044fec00000810f0 */
[C---:B----4-:R-:W-:Y:S06]  /*e5a10*/  HMMA.1688.F32.TF32 R56, R4.reuse, R184, R56 ;  /* 0x000000b80438723c */ /* 0x050fec0000081038 */
        /* <DEDUP_REMOVED lines=46> */
[----:B-1----:R-:W5:Y:S04]  /*e5d00*/  LDL.LU R28, [R1+0x1010] ;  /* 0x00101000011c7983 */ /* 0x002f680000300800 */
[----:B------:R1:W-:Y:S04]  /*e5d10*/  STL.64 [R1+0x1290], R20 ;  /* 0x0012901401007387 */ /* 0x0003e80000100a00 */
[----:B------:R1:W-:Y:S04]  /*e5d20*/  STL.64 [R1+0x1298], R22 ;  /* 0x0012981601007387 */ /* 0x0003e80000100a00 */
[----:B------:R1:W-:Y:S04]  /*e5d30*/  STL.64 [R1+0x1280], R16 ;  /* 0x0012801001007387 */ /* 0x0003e80000100a00 */
[----:B------:R1:W-:Y:S04]  /*e5d40*/  STL.64 [R1+0x1288], R18 ;  /* 0x0012881201007387 */ /* 0x0003e80000100a00 */
        /* <DEDUP_REMOVED lines=67> */
[----:B-1----:R-:W4:Y:S04]  /*e6180*/  LDL.LU R20, [R1+0xff0] ;  /* 0x000ff00001147983 */ /* 0x002f280000300800 */
[----:B------:R-:W4:Y:S04]  /*e6190*/  LDL.LU R21, [R1+0xff4] ;  /* 0x000ff40001157983 */ /* 0x000f280000300800 */
[----:B------:R-:W4:Y:S04]  /*e61a0*/  LDL.LU R22, [R1+0xff8] ;  /* 0x000ff80001167983 */ /* 0x000f280000300800 */
[----:B------:R-:W4:Y:S04]  /*e61b0*/  LDL.LU R23, [R1+0xffc] ;  /* 0x000ffc0001177983 */ /* 0x000f280000300800 */
[----:B------:R-:W4:Y:S04]  /*e61c0*/  LDL.LU R16, [R1+0xfe0] ;  /* 0x000fe00001107983 */ /* 0x000f280000300800 */
[----:B------:R-:W4:Y:S04]  /*e61d0*/  LDL.LU R17, [R1+0xfe4] ;  /* 0x000fe40001117983 */ /* 0x000f280000300800 */
[----:B------:R-:W4:Y:S04]  /*e61e0*/  LDL.LU R18, [R1+0xfe8] ;  /* 0x000fe80001127983 */ /* 0x000f280000300800 */
[----:B------:R-:W4:Y:S01]  /*e61f0*/  LDL.LU R19, [R1+0xfec] ;  /* 0x000fec0001137983 */ /* 0x000f220000300800 */
[----:B-----5:R-:W-:-:S15]  /*e6200*/  HMMA.1688.F32.TF32 R160, R4, R140, R172 ;  /* 0x0000008c04a0723c */ /* 0x020fde00000810ac */
[----:B------:R-:W-:-:S08]  /*e6210*/  NOP ;  /* 0x0000000000007918 */ /* 0x000fd00000000000 */
[----:B------:R-:W-:Y:S04]  /*e6220*/  STL.64 [R1+0x1270], R160 ;  /* 0x001270a001007387 */ /* 0x000fe80000100a00 */
[----:B------:R2:W-:Y:S02]  /*e6230*/  STL.64 [R1+0x1278], R162 ;  /* 0x001278a201007387 */ /* 0x0005e40000100a00 */
[C---:B--2---:R-:W-:Y:S06]  /*e6240*/  HMMA.1688.F32.TF32 R160, R4.reuse, R136, R176 ;  /* 0x0000008804a0723c */ /* 0x044fec00000810b0 */
        /* <DEDUP_REMOVED lines=9> */
[C---:B------:R-:W-:Y:S06]  /*e62e0*/  HMMA.1688.F32.TF32 R56, R4.reuse, R68, R56 ;  /* 0x000000440438723c */ /* 0x040fec0000081038 */
[C---:B------:R-:W-:Y:S06]  /*e62f0*/  HMMA.1688.F32.TF32 R52, R4.reuse, R112, R52 ;  /* 0x000000700434723c */ /* 0x040fec0000081034 */
[C---:B-1----:R-:W-:Y:S06]  /*e6300*/  HMMA.1688.F32.TF32 R168, R4.reuse, R120, R196 ;  /* 0x0000007804a8723c */ /* 0x042fec00000810c4 */
[C---:B--2---:R-:W-:Y:S01]  /*e6310*/  HMMA.1688.F32.TF32 R164, R4.reuse, R116, R200 ;  /* 0x0000007404a4723c */ /* 0x044fe200000810c8 */
[----:B------:R-:W-:Y:S04]  /*e6320*/  STL.64 [R1+0x1230], R160 ;  /* 0x001230a001007387 */ /* 0x000fe80000100a00 */
[----:B------:R1:W-:Y:S01]  /*e6330*/  STL.64 [R1+0x1238], R162 ;  /* 0x001238a201007387 */ /* 0x0003e20000100a00 */
[C---:B------:R-:W-:Y:S06]  /*e6340*/  HMMA.1688.F32.TF32 R48, R4.reuse, R108, R48 ;  /* 0x0000006c0430723c */ /* 0x040fec0000081030 */
[C---:B------:R-:W-:Y:S06]  /*e6350*/  HMMA.1688.F32.TF32 R44, R4.reuse, R104, R44 ;  /* 0x00000068042c723c */ /* 0x040fec000008102c */
[C---:B-1----:R-:W-:Y:S06]  /*e6360*/  HMMA.1688.F32.TF32 R160, R4.reuse, R64, R204 ;  /* 0x0000004004a0723c */ /* 0x042fec00000810cc */
[C---:B------:R-:W-:Y:S06]  /*e6370*/  HMMA.1688.F32.TF32 R40, R4.reuse, R100, R40 ;  /* 0x000000640428723c */ /* 0x040fec0000081028 */
[C---:B------:R-:W-:Y:S06]  /*e6380*/  HMMA.1688.F32.TF32 R36, R4.reuse, R96, R36 ;  /* 0x000000600424723c */ /* 0x040fec0000081024 */
[C---:B------:R-:W-:Y:S01]  /*e6390*/  HMMA.1688.F32.TF32 R32, R4.reuse, R92, R32 ;  /* 0x0000005c0420723c */ /* 0x040fe20000081020 */
[----:B------:R-:W-:Y:S04]  /*e63a0*/  STL.64 [R1+0x1220], R168 ;  /* 0x001220a801007387 */ /* 0x000fe80000100a00 */
[----:B------:R-:W-:Y:S01]  /*e63b0*/  STL.64 [R1+0x1228], R170 ;  /* 0x001228aa01007387 */ /* 0x000fe20000100a00 */
[C---:B------:R-:W-:Y:S03]  /*e63c0*/  HMMA.1688.F32.TF32 R28, R4.reuse, R88, R28 ;  /* 0x00000058041c723c */ /* 0x040fe6000008101c */
[----:B------:R1:W-:Y:S04]  /*e63d0*/  STL.64 [R1+0x1210], R164 ;  /* 0x001210a401007387 */ /* 0x0003e80000100a00 */
[----:B------:R2:W-:Y:S01]  /*e63e0*/  STL.64 [R1+0x1218], R166 ;  /* 0x001218a601007387 */ /* 0x0005e20000100a00 */
[C---:B---3--:R-:W-:Y:S06]  /*e63f0*/  HMMA.1688.F32.TF32 R24, R4.reuse, R84, R24 ;  /* 0x000000540418723c */ /* 0x048fec0000081018 */
[C---:B----4-:R-:W-:Y:S06]  /*e6400*/  HMMA.1688.F32.TF32 R20, R4.reuse, R80, R20 ;  /* 0x000000500414723c */ /* 0x050fec0000081014 */
[----:B------:R-:W-:Y:S01]  /*e6410*/  HMMA.1688.F32.TF32 R16, R4, R76, R16 ;  /* 0x0000004c0410723c */ /* 0x000fe20000081010 */
        /* <DEDUP_REMOVED lines=98> */
[----:B------:R-:W2:Y:S01]  /*e6a40*/  LDL.LU R30, [R1+0xf88] ;  /* 0x000f8800011e7983 */ /* 0x000ea20000300800 */
[----:B-----5:R-:W-:-:S03]  /*e6a50*/  MOV R81, R8 ;  /* 0x0000000800517202 */ /* 0x020fc60000000f00 */
[----:B------:R-:W2:Y:S01]  /*e6a60*/  LDL.LU R31, [R1+0xf8c] ;  /* 0x000f8c00011f7983 */ /* 0x000ea20000300800 */
[----:B------:R-:W-:-:S03]  /*e6a70*/  IMAD.MOV.U32 R80, RZ, RZ, R9 ;  /* 0x000000ffff507224 */ /* 0x000fc600078e0009 */
[----:B------:R-:W5:Y:S01]  /*e6a80*/  LDL.LU R8, [R1+0xfd0] ;  /* 0x000fd00001087983 */ /* 0x000f620000300800 */
[----:B------:R-:W-:-:S03]  /*e6a90*/  IMAD.MOV.U32 R89, RZ, RZ, R10 ;  /* 0x000000ffff597224 */ /* 0x000fc600078e000a */
[----:B------:R-:W5:Y:S01]  /*e6aa0*/  LDL.LU R9, [R1+0xfd4] ;  /* 0x000fd40001097983 */ /* 0x000f620000300800 */
[----:B------:R-:W-:-:S03]  /*e6ab0*/  IMAD.MOV.U32 R88, RZ, RZ, R11 ;  /* 0x000000ffff587224 */ /* 0x000fc600078e000b */
[----:B------:R-:W5:Y:S04]  /*e6ac0*/  LDL.LU R10, [R1+0xfd8] ;  /* 0x000fd800010a7983 */ /* 0x000f680000300800 */
[----:B------:R-:W5:Y:S01]  /*e6ad0*/  LDL.LU R11, [R1+0xfdc] ;  /* 0x000fdc00010b7983 */ /* 0x000f620000300800 */
[----:B------:R-:W-:Y:S02]  /*e6ae0*/  IMAD.MOV.U32 R161, RZ, RZ, R12 ;  /* 0x000000ffffa17224 */ /* 0x000fe400078e000c */
[----:B------:R-:W-:Y:S01]  /*e6af0*/  IMAD.MOV.U32 R160, RZ, RZ, R13 ;  /* 0x000000ffffa07224 */ /* 0x000fe200078e000d */
[----:B------:R-:W3:Y:S01]  /*e6b00*/  LDL.LU R12, [R1+0xfc0] ;  /* 0x000fc000010c7983 */ /* 0x000ee20000300800 */
[----:B------:R-:W-:-:S03]  /*e6b10*/  IMAD.MOV.U32 R169, RZ, RZ, R14 ;  /* 0x000000ffffa97224 */ /* 0x000fc600078e000e */
[----:B------:R-:W3:Y:S01]  /*e6b20*/  LDL.LU R13, [R1+0xfc4] ;  /* 0x000fc400010d7983 */ /* 0x000ee20000300800 */
[----:B------:R-:W-:-:S03]  /*e6b30*/  MOV R168, R15 ;  /* 0x0000000f00a87202 */ /* 0x000fc60000000f00 */
        /* <DEDUP_REMOVED lines=46> */
[----:B-----5:R-:W-:Y:S04]  /*e6e20*/  STL.64 [R1+0x5d30], R10 ;  /* 0x005d300a01007387 */ /* 0x020fe80000100a00 */
        /* <DEDUP_REMOVED lines=71> */
[----:B------:R-:W-:-:S02]  /*e72a0*/  LOP3.LUT R242, R252, 0x40, RZ, 0x3c, !PT ;  /* 0x00000040fcf27812 */ /* 0x000fc400078e3cff */
[----:B------:R-:W-:-:S03]  /*e72b0*/  LOP3.LUT R243, R252, 0x60, RZ, 0x3c, !PT ;  /* 0x00000060fcf37812 */ /* 0x000fc600078e3cff */
[----:B------:R-:W-:Y:S04]  /*e72c0*/  LDS R240, [R242+UR10+0x46180] ;  /* 0x0461800af2f07984 */ /* 0x000fe80008000800 */
[----:B------:R-:W-:Y:S04]  /*e72d0*/  LDS R241, [R243+UR10+0x46180] ;  /* 0x0461800af3f17984 */ /* 0x000fe80008000800 */
[----:B------:R-:W-:Y:S04]  /*e72e0*/  LDS R242, [R242+UR10+0x46980] ;  /* 0x0469800af2f27984 */ /* 0x000fe80008000800 */
[----:B------:R-:W1:Y:S01]  /*e72f0*/  LDS R243, [R243+UR10+0x46980] ;  /* 0x0469800af3f37984 */ /* 0x000e620008000800 */
[C---:B-----5:R-:W-:Y:S06]  /*e7300*/  HMMA.1688.F32.TF32 R8, R4.reuse, R56, R8 ;  /* 0x000000380408723c */ /* 0x060fec0000081008 */
[----:B------:R-:W-:Y:S06]  /*e7310*/  HMMA.1688.F32.TF32 R4, R4, R60, R72 ;  /* 0x0000003c0404723c */ /* 0x000fec0000081048 */
[C---:B-1----:R-:W-:Y:S11]  /*e7320*/  HMMA.1688.F32.TF32 R72, R240.reuse, R80, R76 ;  /* 0x00000050f048723c */ /* 0x042ff6000008104c */
        /* <DEDUP_REMOVED lines=33> */
[----:B------:R1:W-:Y:S04]  /*e7540*/  STL.64 [R1+0x1b0], R72 ;  /* 0x0001b04801007387 */ /* 0x0003e80000100a00 */
[----:B------:R5:W-:Y:S04]  /*e7550*/  STL.64 [R1+0x1b8], R74 ;  /* 0x0001b84a01007387 */ /* 0x000be80000100a00 */
[----:B------:R-:W2:Y:S08]  /*e7560*/  LDL.LU R80, [R1+0x60] ;  /* 0x0000600001507983 */ /* 0x000eb00000300800 */
        /* <DEDUP_REMOVED lines=13> */
[----:B-----5:R-:W2:Y:S04]  /*e7640*/  LDL.LU R74, [R1+0x88] ;  /* 0x00008800014a7983 */ /* 0x020ea80000300800 */
[----:B------:R-:W2:Y:S04]  /*e7650*/  LDL.LU R75, [R1+0x8c] ;  /* 0x00008c00014b7983 */ /* 0x000ea80000300800 */
[----:B----4-:R-:W4:Y:S04]  /*e7660*/  LDL.LU R4, [R1+0xb0] ;  /* 0x0000b00001047983 */ /* 0x010f280000300800 */
        /* <DEDUP_REMOVED lines=45> */
[----:B------:R-:W5:Y:S04]  /*e7940*/  LDL R186, [R1+0x128] ;  /* 0x0001280001ba7983 */ /* 0x000f680000100800 */
[----:B------:R-:W5:Y:S04]  /*e7950*/  LDL R187, [R1+0x12c] ;  /* 0x00012c0001bb7983 */ /* 0x000f680000100800 */
[----:B------:R-:W5:Y:S04]  /*e7960*/  LDL.LU R176, [R1+0x100] ;  /* 0x0001000001b07983 */ /* 0x000f680000300800 */
[----:B------:R-:W5:Y:S04]  /*e7970*/  LDL.LU R177, [R1+0x104] ;  /* 0x0001040001b17983 */ /* 0x000f680000300800 */
[----:B------:R-:W5:Y:S04]  /*e7980*/  LDL R178, [R1+0x108] ;  /* 0x0001080001b27983 */ /* 0x000f680000100800 */
[----:B------:R-:W5:Y:S04]  /*e7990*/  LDL R179, [R1+0x10c] ;  /* 0x00010c0001b37983 */ /* 0x000f680000100800 */
        /* <DEDUP_REMOVED lines=13> */
[----:B----4-:R-:W-:-:S15]  /*e7a70*/  HMMA.1688.F32.TF32 R204, R240, R208, R204 ;  /* 0x000000d0f0cc723c */ /* 0x010fde00000810cc */
[----:B------:R-:W-:-:S02]  /*e7a80*/  NOP ;  /* 0x0000000000007918 */ /* 0x000fc40000000000 */
[----:B------:R1:W-:Y:S04]  /*e7a90*/  STL.64 [R1+0x180], R88 ;  /* 0x0001805801007387 */ /* 0x0003e80000100a00 */
[----:B------:R2:W-:Y:S04]  /*e7aa0*/  STL.64 [R1+0x188], R90 ;  /* 0x0001885a01007387 */ /* 0x0005e80000100a00 */
[----:B-1----:R-:W4:Y:S04]  /*e7ab0*/  LDL R88, [R1+0x360] ;  /* 0x0003600001587983 */ /* 0x002f280000100800 */
[----:B------:R-:W4:Y:S04]  /*e7ac0*/  LDL R89, [R1+0x364] ;  /* 0x0003640001597983 */ /* 0x000f280000100800 */
[----:B--2---:R-:W4:Y:S04]  /*e7ad0*/  LDL R90, [R1+0x368] ;  /* 0x00036800015a7983 */ /* 0x004f280000100800 */
[----:B------:R-:W4:Y:S04]  /*e7ae0*/  LDL R91, [R1+0x36c] ;  /* 0x00036c00015b7983 */ /* 0x000f280000100800 */
        /* <DEDUP_REMOVED lines=22> */
[----:B------:R-:W-:-:S15]  /*e7c50*/  HMMA.1688.F32.TF32 R184, R240, R188, R184 ;  /* 0x000000bcf0b8723c */ /* 0x000fde00000810b8 */
[----:B------:R-:W-:-:S09]  /*e7c60*/  NOP ;  /* 0x0000000000007918 */ /* 0x000fd20000000000 */
[----:B------:R-:W-:Y:S02]  /*e7c70*/  IMAD.MOV.U32 R189, RZ, RZ, R186 ;  /* 0x000000ffffbd7224 */ /* 0x000fe400078e00ba */
[----:B------:R-:W-:Y:S01]  /*e7c80*/  IMAD.MOV.U32 R188, RZ, RZ, R187 ;  /* 0x000000ffffbc7224 */ /* 0x000fe200078e00bb */
[----:B--2---:R-:W-:-:S15]  /*e7c90*/  HMMA.1688.F32.TF32 R84, R240, R192, R84 ;  /* 0x000000c0f054723c */ /* 0x004fde0000081054 */
[----:B------:R-:W-:-:S08]  /*e7ca0*/  NOP ;  /* 0x0000000000007918 */ /* 0x000fd00000000000 */
[----:B------:R1:W-:Y:S04]  /*e7cb0*/  STL.64 [R1+0x130], R84 ;  /* 0x0001305401007387 */ /* 0x0003e80000100a00 */
[----:B------:R2:W-:Y:S04]  /*e7cc0*/  STL.64 [R1+0x138], R86 ;  /* 0x0001385601007387 */ /* 0x0005e80000100a00 */
[----:B-1----:R-:W3:Y:S04]  /*e7cd0*/  LDL R84, [R1+0x350] ;  /* 0x0003500001547983 */ /* 0x002ee80000100800 */
[----:B------:R-:W3:Y:S04]  /*e7ce0*/  LDL R85, [R1+0x354] ;  /* 0x0003540001557983 */ /* 0x000ee80000100800 */
[----:B--2---:R-:W3:Y:S04]  /*e7cf0*/  LDL R86, [R1+0x358] ;  /* 0x0003580001567983 */ /* 0x004ee80000100800 */
[----:B------:R-:W3:Y:S04]  /*e7d00*/  LDL R87, [R1+0x35c] ;  /* 0x00035c0001577983 */ /* 0x000ee80000100800 */
[----:B------:R1:W-:Y:S04]  /*e7d10*/  STL.64 [R1+0x120], R184 ;  /* 0x000120b801007387 */ /* 0x0003e80000100a00 */
[----:B------:R-:W2:Y:S04]  /*e7d20*/  LDL.LU.64 R186, [R1+0x5e20] ;  /* 0x005e200001ba7983 */ /* 0x000ea80000300a00 */
[----:B-1----:R-:W5:Y:S02]  /*e7d30*/  LDL.LU.64 R184, [R1+0x5e18] ;  /* 0x005e180001b87983 */ /* 0x002f640000300a00 */
        /* <DEDUP_REMOVED lines=8> */
[----:B------:R1:W-:Y:S01]  /*e7dc0*/  STL.64 [R1+0x100], R176 ;  /* 0x000100b001007387 */ /* 0x0003e20000100a00 */
[----:B------:R-:W-:Y:S02]  /*e7dd0*/  IMAD.MOV.U32 R185, RZ, RZ, R178 ;  /* 0x000000ffffb97224 */ /* 0x000fe400078e00b2 */
[----:B------:R-:W-:Y:S02]  /*e7de0*/  IMAD.MOV.U32 R184, RZ, RZ, R179 ;  /* 0x000000ffffb87224 */ /* 0x000fe400078e00b3 */
[----:B------:R-:W4:Y:S04]  /*e7df0*/  LDL.LU.64 R178, [R1+0x5e00] ;  /* 0x005e000001b27983 */ /* 0x000f280000300a00 */
[----:B-1----:R-:W3:Y:S02]  /*e7e00*/  LDL.LU.64 R176, [R1+0x5df8] ;  /* 0x005df80001b07983 */ /* 0x002ee40000300a00 */
        /* <DEDUP_REMOVED lines=38> */
[----:B------:R-:W-:Y:S04]  /*e8070*/  STL.64 [R1+0x78], R74 ;  /* 0x0000784a01007387 */ /* 0x000fe80000100a00 */
[----:B------:R-:W3:Y:S04]  /*e8080*/  LDL R92, [R1+0x340] ;  /* 0x00034000015c7983 */ /* 0x000ee80000100800 */
[----:B------:R-:W-:Y:S04]  /*e8090*/  STL.64 [R1+0x60], R8 ;  /* 0x0000600801007387 */ /* 0x000fe80000100a00 */
[----:B------:R-:W-:Y:S05]  /*e80a0*/  STL.64 [R1+0x68], R10 ;  /* 0x0000680a01007387 */ /* 0x000fea0000100a00 */
[----:B------:R-:W-:Y:S04]  /*e80b0*/  STL.64 [R1+0x50], R4 ;  /* 0x0000500401007387 */ /* 0x000fe80000100a00 */
[----:B------:R2:W-:Y:S04]  /*e80c0*/  STL.64 [R1+0x58], R6 ;  /* 0x0000580601007387 */ /* 0x0005e80000100a00 */
[----:B------:R-:W3:Y:S04]  /*e80d0*/  LDL R93, [R1+0x344] ;  /* 0x00034400015d7983 */ /* 0x000ee80000100800 */
[----:B------:R-:W3:Y:S04]  /*e80e0*/  LDL R94, [R1+0x348] ;  /* 0x00034800015e7983 */ /* 0x000ee80000100800 */
[----:B------:R-:W3:Y:S04]  /*e80f0*/  LDL R95, [R1+0x34c] ;  /* 0x00034c00015f7983 */ /* 0x000ee80000100800 */
[----:B-1----:R-:W5:Y:S01]  /*e8100*/  LDL R72, [R1+0x320] ;  /* 0x0003200001487983 */ /* 0x002f620000100800 */
[----:B--2---:R-:W-:Y:S03]  /*e8110*/  HMMA.1688.F32.TF32 R4, R240, R136, R88 ;  /* 0x00000088f004723c */ /* 0x004fe60000081058 */
[----:B------:R-:W2:Y:S04]  /*e8120*/  LDL R88, [R1+0x330] ;  /* 0x0003300001587983 */ /* 0x000ea80000100800 */
[----:B------:R-:W2:Y:S04]  /*e8130*/  LDL R89, [R1+0x334] ;  /* 0x0003340001597983 */ /* 0x000ea80000100800 */
[----:B------:R-:W2:Y:S04]  /*e8140*/  LDL R90, [R1+0x338] ;  /* 0x00033800015a7983 */ /* 0x000ea80000100800 */
[----:B------:R-:W2:Y:S09]  /*e8150*/  LDL R91, [R1+0x33c] ;  /* 0x00033c00015b7983 */ /* 0x000eb20000100800 */
[----:B------:R-:W-:-:S02]  /*e8160*/  IMAD.MOV.U32 R249, RZ, RZ, R4 ;  /* 0x000000fffff97224 */ /* 0x000fc400078e0004 */
[----:B------:R-:W-:Y:S01]  /*e8170*/  IMAD.MOV.U32 R248, RZ, RZ, R5 ;  /* 0x000000fffff87224 */ /* 0x000fe200078e0005 */
[----:B------:R-:W-:Y:S01]  /*e8180*/  MOV R245, R6 ;  /* 0x0000000600f57202 */ /* 0x000fe20000000f00 */
[----:B------:R-:W-:Y:S02]  /*e8190*/  IMAD.MOV.U32 R244, RZ, RZ, R7 ;  /* 0x000000fffff47224 */ /* 0x000fe400078e0007 */
[----:B------:R-:W-:-:S15]  /*e81a0*/  HMMA.1688.F32.TF32 R4, R240, R132, R84 ;  /* 0x00000084f004723c */ /* 0x000fde0000081054 */
[----:B------:R-:W-:-:S08]  /*e81b0*/  NOP ;  /* 0x0000000000007918 */ /* 0x000fd00000000000 */
[----:B------:R-:W-:Y:S04]  /*e81c0*/  STL.64 [R1+0x430], R4 ;  /* 0x0004300401007387 */ /* 0x000fe80000100a00 */
[----:B------:R3:W-:Y:S04]  /*e81d0*/  STL.64 [R1+0x438], R6 ;  /* 0x0004380601007387 */ /* 0x0007e80000100a00 */
[----:B------:R-:W5:Y:S04]  /*e81e0*/  LDL R73, [R1+0x324] ;  /* 0x0003240001497983 */ /* 0x000f680000100800 */
[----:B------:R-:W5:Y:S04]  /*e81f0*/  LDL R74, [R1+0x328] ;  /* 0x00032800014a7983 */ /* 0x000f680000100800 */
[----:B------:R-:W5:Y:S04]  /*e8200*/  LDL R75, [R1+0x32c] ;  /* 0x00032c00014b7983 */ /* 0x000f680000100800 */
        /* <DEDUP_REMOVED lines=24> */
[----:B------:R-:W-:Y:S02]  /*e8390*/  IMAD.MOV.U32 R208, RZ, RZ, R7 ;  /* 0x000000ffffd07224 */ /* 0x000fe400078e0007 */
[----:B--2---:R-:W-:-:S15]  /*e83a0*/  HMMA.1688.F32.TF32 R4, R240, R124, R88 ;  /* 0x0000007cf004723c */ /* 0x004fde0000081058 */
[----:B------:R-:W-:-:S08]  /*e83b0*/  NOP ;  /* 0x0000000000007918 */ /* 0x000fd00000000000 */
[----:B------:R5:W-:Y:S01]  /*e83c0*/  STL.64 [R1+0x418], R6 ;  /* 0x0004180601007387 */ /* 0x000be20000100a00 */
[----:B------:R-:W-:Y:S01]  /*e83d0*/  IMAD.MOV.U32 R212, RZ, RZ, R4 ;  /* 0x000000ffffd47224 */ /* 0x000fe200078e0004 */
[----:B------:R-:W-:Y:S02]  /*e83e0*/  MOV R213, R5 ;  /* 0x0000000500d57202 */ /* 0x000fe40000000f00 */
[----:B------:R-:W2:Y:S04]  /*e83f0*/  LDL.LU R88, [R1+0xba0] ;  /* 0x000ba00001587983 */ /* 0x000ea80000300800 */
[----:B------:R-:W2:Y:S04]  /*e8400*/  LDL.LU R89, [R1+0xba4] ;  /* 0x000ba40001597983 */ /* 0x000ea80000300800 */
[----:B------:R-:W2:Y:S04]  /*e8410*/  LDL.LU R90, [R1+0xba8] ;  /* 0x000ba800015a7983 */ /* 0x000ea80000300800 */
[----:B------:R-:W2:Y:S01]  /*e8420*/  LDL.LU R91, [R1+0xbac] ;  /* 0x000bac00015b7983 */ /* 0x000ea20000300800 */
[----:B-----5:R-:W-:-:S15]  /*e8430*/  HMMA.1688.F32.TF32 R4, R240, R120, R72 ;  /* 0x00000078f004723c */ /* 0x020fde0000081048 */
[----:B------:R-:W-:-:S08]  /*e8440*/  NOP ;  /* 0x0000000000007918 */ /* 0x000fd00000000000 */
[----:B------:R4:W-:Y:S01]  /*e8450*/  STL.64 [R1+0x408], R6 ;  /* 0x0004080601007387 */ /* 0x0009e20000100a00 */
[----:B------:R-:W-:Y:S02]  /*e8460*/  IMAD.MOV.U32 R216, RZ, RZ, R4 ;  /* 0x000000ffffd87224 */ /* 0x000fe400078e0004 */
[----:B------:R-:W-:Y:S02]  /*e8470*/  IMAD.MOV.U32 R217, RZ, RZ, R5 ;  /* 0x000000ffffd97224 */ /* 0x000fe400078e0005 */
[C---:B----4-:R-:W-:Y:S06]  /*e8480*/  HMMA.1688.F32.TF32 R4, R240.reuse, R116, R8 ;  /* 0x00000074f004723c */ /* 0x050fec0000081008 */
[----:B------:R-:W-:-:S15]  /*e8490*/  HMMA.1688.F32.TF32 R8, R240, R64, R76 ;  /* 0x00000040f008723c */ /* 0x000fde000008104c */
[----:B------:R-:W-:-:S09]  /*e84a0*/  NOP ;  /* 0x0000000000007918 */ /* 0x000fd20000000000 */
[----:B------:R-:W-:Y:S02]  /*e84b0*/  IMAD.MOV.U32 R205, RZ, RZ, R8 ;  /* 0x000000ffffcd7224 */ /* 0x000fe400078e0008 */
[----:B------:R-:W-:Y:S01]  /*e84c0*/  IMAD.MOV.U32 R204, RZ, RZ, R9 ;  /* 0x000000ffffcc7224 */ /* 0x000fe200078e0009 */
[----:B------:R-:W-:Y:S01]  /*e84d0*/  MOV R201, R10 ;  /* 0x0000000a00c97202 */ /* 0x000fe20000000f00 */
[----:B------:R-:W-:Y:S02]  /*e84e0*/  IMAD.MOV.U32 R200, RZ, RZ, R11 ;  /* 0x000000ffffc87224 */ /* 0x000fe400078e000b */
[----:B------:R-:W-:Y:S01]  /*e84f0*/  HMMA.1688.F32.TF32 R8, R240, R68, R80 ;  /* 0x00000044f008723c */ /* 0x000fe20000081050 */
[----:B------:R-:W-:Y:S01]  /*e8500*/  STL.64 [R1+0x3f8], R6 ;  /* 0x0003f80601007387 */ /* 0x000fe20000100a00 */
[C---:B------:R-:W-:Y:S02]  /*e8510*/  LOP3.LUT R75, R252.reuse, 0x60, RZ, 0x3c, !PT ;  /* 0x00000060fc4b7812 */ /* 0x040fe400078e3cff */
[----:B------:R-:W-:Y:S01]  /*e8520*/  LOP3.LUT R74, R252, 0x40, RZ, 0x3c, !PT ;  /* 0x00000040fc4a7812 */ /* 0x000fe200078e3cff */
[----:B------:R-:W-:-:S02]  /*e8530*/  IMAD.MOV.U32 R220, RZ, RZ, R4 ;  /* 0x000000ffffdc7224 */ /* 0x000fc400078e0004 */
[----:B------:R-:W-:Y:S02]  /*e8540*/  IMAD.MOV.U32 R221, RZ, RZ, R5 ;  /* 0x000000ffffdd7224 */ /* 0x000fe400078e0005 */
[----:B------:R-:W-:Y:S04]  /*e8550*/  LDS R5, [R75+UR10+0x47000] ;  /* 0x0470000a4b057984 */ /* 0x000fe80008000800 */
[----:B------:R-:W-:Y:S04]  /*e8560*/  LDS R4, [R74+UR10+0x47000] ;  /* 0x0470000a4a047984 */ /* 0x000fe80008000800 */
[----:B------:R-:W-:Y:S04]  /*e8570*/  LDS R6, [R74+UR10+0x47800] ;  /* 0x0478000a4a067984 */ /* 0x000fe80008000800 */
[----:B------:R-:W1:Y:S04]  /*e8580*/  LDS R7, [R75+UR10+0x47800] ;  /* 0x0478000a4b077984 */ /* 0x000e680008000800 */
[----:B------:R4:W-:Y:S01]  /*e8590*/  STL.64 [R1+0x3d8], R10 ;  /* 0x0003d80a01007387 */ /* 0x0009e20000100a00 */
[----:B------:R-:W-:-:S02]  /*e85a0*/  IMAD.MOV.U32 R228, RZ, RZ, R8 ;  /* 0x000000ffffe47224 */ /* 0x000fc400078e0008 */
[----:B------:R-:W-:Y:S02]  /*e85b0*/  IMAD.MOV.U32 R229, RZ, RZ, R9 ;  /* 0x000000ffffe57224 */ /* 0x000fe400078e0009 */
[----:B----4-:R-:W-:-:S15]  /*e85c0*/  HMMA.1688.F32.TF32 R8, R240, R112, R84 ;  /* 0x00000070f008723c */ /* 0x010fde0000081054 */
[----:B------:R-:W-:-:S08]  /*e85d0*/  NOP ;  /* 0x0000000000007918 */ /* 0x000fd00000000000 */
[----:B------:R4:W-:Y:S01]  /*e85e0*/  STL.64 [R1+0x3c8], R10 ;  /* 0x0003c80a01007387 */ /* 0x0009e20000100a00 */
[----:B------:R-:W-:Y:S02]  /*e85f0*/  IMAD.MOV.U32 R232, RZ, RZ, R8 ;  /* 0x000000ffffe87224 */ /* 0x000fe400078e0008 */
[----:B------:R-:W-:Y:S01]  /*e8600*/  IMAD.MOV.U32 R233, RZ, RZ, R9 ;  /* 0x000000ffffe97224 */ /* 0x000fe200078e0009 */
[----:B------:R-:W5:Y:S04]  /*e8610*/  LDL.LU R8, [R1+0xb90] ;  /* 0x000b900001087983 */ /* 0x000f680000300800 */
[----:B------:R-:W5:Y:S04]  /*e8620*/  LDL.LU R9, [R1+0xb94] ;  /* 0x000b940001097983 */ /* 0x000f680000300800 */
[----:B----4-:R-:W5:Y:S04]  /*e8630*/  LDL.LU R10, [R1+0xb98] ;  /* 0x000b9800010a7983 */ /* 0x010f680000300800 */
[----:B------:R-:W5:Y:S01]  /*e8640*/  LDL.LU R11, [R1+0xb9c] ;  /* 0x000b9c00010b7983 */ /* 0x000f620000300800 */
[----:B---3--:R-:W-:-:S15]  /*e8650*/  HMMA.1688.F32.TF32 R72, R240, R108, R92 ;  /* 0x0000006cf048723c */ /* 0x008fde000008105c */
[----:B------:R-:W-:-:S08]  /*e8660*/  NOP ;  /* 0x0000000000007918 */ /* 0x000fd00000000000 */
[----:B------:R2:W-:Y:S04]  /*e8670*/  STL.64 [R1+0x3b8], R74 ;  /* 0x0003b84a01007387 */ /* 0x0005e80000100a00 */
[----:B------:R-:W3:Y:S04]  /*e8680*/  LDL.LU R92, [R1+0xb80] ;  /* 0x000b8000015c7983 */ /* 0x000ee80000300800 */
[----:B------:R-:W3:Y:S04]  /*e8690*/  LDL.LU R93, [R1+0xb84] ;  /* 0x000b8400015d7983 */ /* 0x000ee80000300800 */
[----:B------:R-:W3:Y:S04]  /*e86a0*/  LDL.LU R94, [R1+0xb88] ;  /* 0x000b8800015e7983 */ /* 0x000ee80000300800 */
[----:B------:R-:W3:Y:S01]  /*e86b0*/  LDL.LU R95, [R1+0xb8c] ;  /* 0x000b8c00015f7983 */ /* 0x000ee20000300800 */
[----:B------:R-:W-:Y:S01]  /*e86c0*/  IMAD.MOV.U32 R236, RZ, RZ, R72 ;  /* 0x000000ffffec7224 */ /* 0x000fe200078e0048 */
[----:B------:R-:W-:-:S02]  /*e86d0*/  MOV R237, R73 ;  /* 0x0000004900ed7202 */ /* 0x000fc40000000f00 */
[----:B--2---:R-:W-:Y:S01]  /*e86e0*/  HMMA.1688.F32.TF32 R72, R240, R104, R88 ;  /* 0x00000068f048723c */ /* 0x004fe20000081058 */
        /* <DEDUP_REMOVED lines=17> */
[----:B------:R-:W-:Y:S02]  /*e8800*/  IMAD.MOV.U32 R196, RZ, RZ, R73 ;  /* 0x000000ffffc47224 */ /* 0x000fe400078e0049 */
[----:B------:R-:W-:Y:S01]  /*e8810*/  IMAD.MOV.U32 R193, RZ, RZ, R74 ;  /* 0x000000ffffc17224 */ /* 0x000fe200078e004a */
[----:B------:R-:W4:Y:S01]  /*e8820*/  LDL.LU R72, [R1+0xb30] ;  /* 0x000b300001487983 */ /* 0x000f220000300800 */
[----:B------:R-:W-:Y:S02]  /*e8830*/  IMAD.MOV.U32 R73, RZ, RZ, R246 ;  /* 0x000000ffff497224 */ /* 0x000fe400078e00f6 */
[----:B------:R-:W-:Y:S01]  /*e8840*/  IMAD.MOV.U32 R192, RZ, RZ, R75 ;  /* 0x000000ffffc07224 */ /* 0x000fe200078e004b */
[----:B------:R-:W4:Y:S01]  /*e8850*/  LDL.LU R246, [R1+0x5db0] ;  /* 0x005db00001f67983 */ /* 0x000f220000300800 */
[----:B------:R-:W-:Y:S01]  /*e8860*/  IMAD.MOV.U32 R74, RZ, RZ, R247 ;  /* 0x000000ffff4a7224 */ /* 0x000fe200078e00f7 */
[----:B------:R-:W-:Y:S02]  /*e8870*/  MOV R75, R250 ;  /* 0x000000fa004b7202 */ /* 0x000fe40000000f00 */
[----:B------:R-:W4:Y:S04]  /*e8880*/  LDL.LU R247, [R1+0x5dac] ;  /* 0x005dac0001f77983 */ /* 0x000f280000300800 */
[----:B------:R-:W4:Y:S01]  /*e8890*/  LDL.LU R250, [R1+0x5da8] ;  /* 0x005da80001fa7983 */ /* 0x000f220000300800 */
[----:B-----5:R-:W-:-:S15]  /*e88a0*/  HMMA.1688.F32.TF32 R8, R240, R100, R8 ;  /* 0x00000064f008723c */ /* 0x020fde0000081008 */
[----:B------:R-:W-:-:S09]  /*e88b0*/  NOP ;  /* 0x0000000000007918 */ /* 0x000fd20000000000 */
        /* <DEDUP_REMOVED lines=8> */
[----:B------:R-:W-:Y:S01]  /*e8940*/  MOV R10, R2 ;  /* 0x00000002000a7202 */ /* 0x000fe20000000f00 */
[----:B------:R-:W-:-:S02]  /*e8950*/  IMAD.MOV.U32 R11, RZ, RZ, R0 ;  /* 0x000000ffff0b7224 */ /* 0x000fc400078e0000 */
[----:B------:R-:W5:Y:S04]  /*e8960*/  LDL.LU R2, [R1+0x5d9c] ;  /* 0x005d9c0001027983 */ /* 0x000f680000300800 */
[----:B------:R-:W5:Y:S01]  /*e8970*/  LDL.LU R0, [R1+0x5d98] ;  /* 0x005d980001007983 */ /* 0x000f620000300800 */
[----:B---3--:R-:W-:-:S15]  /*e8980*/  HMMA.1688.F32.TF32 R92, R240, R96, R92 ;  /* 0x00000060f05c723c */ /* 0x008fde000008105c */
[----:B------:R-:W-:-:S09]  /*e8990*/  NOP ;  /* 0x0000000000007918 */ /* 0x000fd20000000000 */
[----:B------:R-:W-:Y:S02]  /*e89a0*/  IMAD.MOV.U32 R97, RZ, RZ, R94 ;  /* 0x000000ffff617224 */ /* 0x000fe400078e005e */
[----:B------:R-:W-:Y:S02]  /*e89b0*/  IMAD.MOV.U32 R96, RZ, RZ, R95 ;  /* 0x000000ffff607224 */ /* 0x000fe400078e005f */
[----:B------:R-:W-:Y:S02]  /*e89c0*/  IMAD.MOV.U32 R137, RZ, RZ, R92 ;  /* 0x000000ffff897224 */ /* 0x000fe400078e005c */
[----:B------:R-:W-:Y:S01]  /*e89d0*/  IMAD.MOV.U32 R136, RZ, RZ, R93 ;  /* 0x000000ffff887224 */ /* 0x000fe200078e005d */
[----:B------:R-:W3:Y:S04]  /*e89e0*/  LDL.LU.64 R94, [R1+0x5d90] ;  /* 0x005d9000015e7983 */ /* 0x000ee80000300a00 */
[----:B------:R-:W2:Y:S02]  /*e89f0*/  LDL.LU.64 R92, [R1+0x5d88] ;  /* 0x005d8800015c7983 */ /* 0x000ea40000300a00 */
[----:B--2---:R-:W-:-:S15]  /*e8a00*/  HMMA.1688.F32.TF32 R88, R240, R92, R88 ;  /* 0x0000005cf058723c */ /* 0x004fde0000081058 */
[----:B------:R-:W-:-:S09]  /*e8a10*/  NOP ;  /* 0x0000000000007918 */ /* 0x000fd20000000000 */
[----:B------:R-:W-:Y:S02]  /*e8a20*/  IMAD.MOV.U32 R93, RZ, RZ, R90 ;  /* 0x000000ffff5d7224 */ /* 0x000fe400078e005a */
[----:B------:R-:W-:Y:S02]  /*e8a30*/  IMAD.MOV.U32 R92, RZ, RZ, R91 ;  /* 0x000000ffff5c7224 */ /* 0x000fe400078e005b */
[----:B------:R-:W-:Y:S01]  /*e8a40*/  IMAD.MOV.U32 R141, RZ, RZ, R88 ;  /* 0x000000ffff8d7224 */ /* 0x000fe200078e0058 */
[----:B------:R-:W-:Y:S01]  /*e8a50*/  MOV R140, R89 ;  /* 0x00000059008c7202 */ /* 0x000fe20000000f00 */
[----:B------:R-:W2:Y:S04]  /*e8a60*/  LDL.LU.64 R90, [R1+0x5d80] ;  /* 0x005d8000015a7983 */ /* 0x000ea80000300a00 */
[----:B------:R-:W4:Y:S02]  /*e8a70*/  LDL.LU.64 R88, [R1+0x5d78] ;  /* 0x005d780001587983 */ /* 0x000f240000300a00 */
[----:B----4-:R-:W-:-:S15]  /*e8a80*/  HMMA.1688.F32.TF32 R84, R240, R88, R84 ;  /* 0x00000058f054723c */ /* 0x010fde0000081054 */
[----:B------:R-:W-:-:S09]  /*e8a90*/  NOP ;  /* 0x0000000000007918 */ /* 0x000fd20000000000 */
[----:B------:R-:W-:Y:S02]  /*e8aa0*/  IMAD.MOV.U32 R121, RZ, RZ, R86 ;  /* 0x000000ffff797224 */ /* 0x000fe400078e0056 */
[----:B------:R-:W-:Y:S02]  /*e8ab0*/  IMAD.MOV.U32 R120, RZ, RZ, R87 ;  /* 0x000000ffff787224 */ /* 0x000fe400078e0057 */
[----:B------:R-:W-:Y:S02]  /*e8ac0*/  IMAD.MOV.U32 R125, RZ, RZ, R84 ;  /* 0x000000ffff7d7224 */ /* 0x000fe400078e0054 */
[----:B------:R-:W-:Y:S01]  /*e8ad0*/  IMAD.MOV.U32 R124, RZ, RZ, R85 ;  /* 0x000000ffff7c7224 */ /* 0x000fe200078e0055 */
[----:B------:R-:W4:Y:S04]  /*e8ae0*/  LDL.LU.64 R86, [R1+0x5d70] ;  /* 0x005d700001567983 */ /* 0x000f280000300a00 */
[----:B------:R-:W5:Y:S02]  /*e8af0*/  LDL.LU.64 R84, [R1+0x5d68] ;  /* 0x005d680001547983 */ /* 0x000f640000300a00 */
[----:B-----5:R-:W-:-:S15]  /*e8b00*/  HMMA.1688.F32.TF32 R80, R240, R84, R80 ;  /* 0x00000054f050723c */ /* 0x020fde0000081050 */
[----:B------:R-:W-:-:S09]  /*e8b10*/  NOP ;  /* 0x0000000000007918 */ /* 0x000fd20000000000 */
[----:B------:R-:W-:Y:S02]  /*e8b20*/  IMAD.MOV.U32 R85, RZ, RZ, R82 ;  /* 0x000000ffff557224 */ /* 0x000fe400078e0052 */
[----:B------:R-:W-:Y:S01]  /*e8b30*/  IMAD.MOV.U32 R84, RZ, RZ, R83 ;  /* 0x000000ffff547224 */ /* 0x000fe200078e0053 */
[----:B------:R-:W-:Y:S01]  /*e8b40*/  MOV R89, R80 ;  /* 0x0000005000597202 */ /* 0x000fe20000000f00 */
[----:B------:R-:W-:Y:S01]  /*e8b50*/  IMAD.MOV.U32 R88, RZ, RZ, R81 ;  /* 0x000000ffff587224 */ /* 0x000fe200078e0051 */
[----:B------:R-:W5:Y:S04]  /*e8b60*/  LDL.LU.64 R82, [R1+0x5d60] ;  /* 0x005d600001527983 */ /* 0x000f680000300a00 */
[----:B------:R-:W3:Y:S02]  /*e8b70*/  LDL.LU.64 R80, [R1+0x5d58] ;  /* 0x005d580001507983 */ /* 0x000ee40000300a00 */
[----:B---3--:R-:W-:-:S15]  /*e8b80*/  HMMA.1688.F32.TF32 R76, R240, R80, R76 ;  /* 0x00000050f04c723c */ /* 0x008fde000008104c */
[----:B------:R-:W-:-:S09]  /*e8b90*/  NOP ;  /* 0x0000000000007918 */ /* 0x000fd20000000000 */
[----:B------:R-:W-:Y:S01]  /*e8ba0*/  IMAD.MOV.U32 R81, RZ, RZ, R78 ;  /* 0x000000ffff517224 */ /* 0x000fe200078e004e */
[----:B------:R-:W-:Y:S01]  /*e8bb0*/  MOV R80, R79 ;  /* 0x0000004f00507202 */ /* 0x000fe20000000f00 */
        /* <DEDUP_REMOVED lines=8> */
[----:B------:R-:W-:Y:S02]  /*e8c40*/  IMAD.MOV.U32 R149, RZ, RZ, R72 ;  /* 0x000000ffff957224 */ /* 0x000fe400078e0048 */
[----:B------:R-:W-:Y:S01]  /*e8c50*/  IMAD.MOV.U32 R148, RZ, RZ, R73 ;  /* 0x000000ffff947224 */ /* 0x000fe200078e0049 */
[----:B------:R-:W2:Y:S04]  /*e8c60*/  LDL.LU.64 R74, [R1+0x5d40] ;  /* 0x005d4000014a7983 */ /* 0x000ea80000300a00 */
[----:B------:R-:W4:Y:S02]  /*e8c70*/  LDL.LU.64 R72, [R1+0x5d38] ;  /* 0x005d380001487983 */ /* 0x000f240000300a00 */
[----:B----4-:R-:W-:-:S15]  /*e8c80*/  HMMA.1688.F32.TF32 R8, R240, R72, R8 ;  /* 0x00000048f008723c */ /* 0x010fde0000081008 */
[----:B------:R-:W-:-:S09]  /*e8c90*/  NOP ;  /* 0x0000000000007918 */ /* 0x000fd20000000000 */
[----:B------:R-:W-:Y:S01]  /*e8ca0*/  MOV R113, R10 ;  /* 0x0000000a00717202 */ /* 0x000fe20000000f00 */
[----:B------:R-:W-:Y:S02]  /*e8cb0*/  IMAD.MOV.U32 R112, RZ, RZ, R11 ;  /* 0x000000ffff707224 */ /* 0x000fe400078e000b */
[----:B------:R-:W-:Y:S02]  /*e8cc0*/  IMAD.MOV.U32 R117, RZ, RZ, R8 ;  /* 0x000000ffff757224 */ /* 0x000fe400078e0008 */
[----:B------:R-:W-:Y:S01]  /*e8cd0*/  IMAD.MOV.U32 R116, RZ, RZ, R9 ;  /* 0x000000ffff747224 */ /* 0x000fe200078e0009 */
[----:B------:R-:W4:Y:S04]  /*e8ce0*/  LDL.LU.64 R10, [R1+0x5d30] ;  /* 0x005d3000010a7983 */ /* 0x000f280000300a00 */
[----:B------:R-:W4:Y:S04]  /*e8cf0*/  LDL.LU.64 R8, [R1+0x5d28] ;  /* 0x005d280001087983 */ /* 0x000f280000300a00 */
[----:B------:R-:W-:Y:S04]  /*e8d00*/  STL.64 [R1+0x6638], R206 ;  /* 0x006638ce01007387 */ /* 0x000fe80000100a00 */
[----:B------:R1:W-:Y:S04]  /*e8d10*/  STL.64 [R1+0x6630], R204 ;  /* 0x006630cc01007387 */ /* 0x0003e80000100a00 */
[----:B-1----:R-:W5:Y:S04]  /*e8d20*/  LDL.LU R204, [R1+0x300] ;  /* 0x0003000001cc7983 */ /* 0x002f680000300800 */
[----:B------:R-:W5:Y:S04]  /*e8d30*/  LDL.LU R205, [R1+0x304] ;  /* 0x0003040001cd7983 */ /* 0x000f680000300800 */
[----:B------:R-:W5:Y:S04]  /*e8d40*/  LDL.LU R206, [R1+0x308] ;  /* 0x0003080001ce7983 */ /* 0x000f680000300800 */
[----:B------:R-:W5:Y:S02]  /*e8d50*/  LDL.LU R207, [R1+0x30c] ;  /* 0x00030c0001cf7983 */ /* 0x000f640000300800 */
[----:B-----5:R-:W-:-:S15]  /*e8d60*/  HMMA.1688.F32.TF32 R204, R240, R12, R204 ;  /* 0x0000000cf0cc723c */ /* 0x020fde00000810cc */
[----:B------:R-:W-:-:S08]  /*e8d70*/  NOP ;  /* 0x0000000000007918 */ /* 0x000fd00000000000 */
[----:B------:R-:W-:Y:S04]  /*e8d80*/  STL.64 [R1+0x300], R204 ;  /* 0x000300cc01007387 */ /* 0x000fe80000100a00 */
[----:B------:R1:W-:Y:S04]  /*e8d90*/  STL.64 [R1+0x308], R206 ;  /* 0x000308ce01007387 */ /* 0x0003e80000100a00 */
[----:B-1----:R-:W5:Y:S04]  /*e8da0*/  LDL.LU.64 R206, [R1+0x6638] ;  /* 0x0066380001ce7983 */ /* 0x002f680000300a00 */
[----:B------:R-:W5:Y:S04]  /*e8db0*/  LDL.LU.64 R204, [R1+0x6630] ;  /* 0x0066300001cc7983 */ /* 0x000f680000300a00 */
[----:B------:R-:W3:Y:S04]  /*e8dc0*/  LDL.LU R73, [R1+0x300] ;  /* 0x0003000001497983 */ /* 0x000ee80000300800 */
[----:B------:R-:W3:Y:S04]  /*e8dd0*/  LDL.LU R72, [R1+0x304] ;  /* 0x0003040001487983 */ /* 0x000ee80000300800 */
[----:B------:R-:W5:Y:S04]  /*e8de0*/  LDL.LU R13, [R1+0x308] ;  /* 0x00030800010d7983 */ /* 0x000f680000300800 */
[----:B------:R-:W5:Y:S04]  /*e8df0*/  LDL.LU R12, [R1+0x30c] ;  /* 0x00030c00010c7983 */ /* 0x000f680000300800 */
[----:B------:R-:W-:Y:S04]  /*e8e00*/  STL.64 [R1+0x6628], R202 ;  /* 0x006628ca01007387 */ /* 0x000fe80000100a00 */
        /* <DEDUP_REMOVED lines=43> */
[----:B--2---:R-:W-:Y:S04]  /*e90c0*/  STL.64 [R1+0x6548], R74 ;  /* 0x0065484a01007387 */ /* 0x004fe80000100a00 */
[----:B---3--:R4:W-:Y:S04]  /*e90d0*/  STL.64 [R1+0x6540], R72 ;  /* 0x0065404801007387 */ /* 0x0089e80000100a00 */
        /* <DEDUP_REMOVED lines=14> */
[----:B-1----:R-:W2:Y:S04]  /*e91c0*/  LDL.LU R148, [R1+0x2b0] ;  /* 0x0002b00001947983 */ /* 0x002ea80000300800 */
[----:B------:R-:W2:Y:S04]  /*e91d0*/  LDL.LU R149, [R1+0x2b4] ;  /* 0x0002b40001957983 */ /* 0x000ea80000300800 */
[----:B------:R-:W2:Y:S04]  /*e91e0*/  LDL.LU R150, [R1+0x2b8] ;  /* 0x0002b80001967983 */ /* 0x000ea80000300800 */
[----:B------:R-:W2:Y:S04]  /*e91f0*/  LDL.LU R151, [R1+0x2bc] ;  /* 0x0002bc0001977983 */ /* 0x000ea80000300800 */
[----:B------:R-:W-:Y:S01]  /*e9200*/  STL.64 [R1+0x64c8], R22 ;  /* 0x0064c81601007387 */ /* 0x000fe20000100a00 */
[----:B----4-:R-:W-:-:S15]  /*e9210*/  HMMA.1688.F32.TF32 R72, R240, R20, R192 ;  /* 0x00000014f048723c */ /* 0x010fde00000810c0 */
[----:B------:R-:W-:-:S09]  /*e9220*/  NOP ;  /* 0x0000000000007918 */ /* 0x000fd20000000000 */
[----:B------:R-:W-:Y:S01]  /*e9230*/  IMAD.MOV.U32 R21, RZ, RZ, R74 ;  /* 0x000000ffff157224 */ /* 0x000fe200078e004a */
[----:B------:R-:W-:Y:S01]  /*e9240*/  MOV R156, R73 ;  /* 0x00000049009c7202 */ /* 0x000fe20000000f00 */
[----:B------:R-:W-:Y:S02]  /*e9250*/  IMAD.MOV.U32 R20, RZ, RZ, R75 ;  /* 0x000000ffff147224 */ /* 0x000fe400078e004b */
[----:B------:R-:W-:-:S03]  /*e9260*/  IMAD.MOV.U32 R157, RZ, RZ, R72 ;  /* 0x000000ffff9d7224 */ /* 0x000fc600078e0048 */
[----:B------:R1:W-:Y:S01]  /*e9270*/  STL.64 [R1+0x64c0], R20 ;  /* 0x0064c01401007387 */ /* 0x0003e20000100a00 */
[----:B-----5:R-:W-:Y:S03]  /*e9280*/  HMMA.1688.F32.TF32 R188, R240, R16, R188 ;  /* 0x00000010f0bc723c */ /* 0x020fe600000810bc */
[----:B------:R-:W3:Y:S04]  /*e9290*/  LDL.LU R184, [R1+0x2a0] ;  /* 0x0002a00001b87983 */ /* 0x000ee80000300800 */
[----:B------:R-:W3:Y:S04]  /*e92a0*/  LDL.LU R185, [R1+0x2a4] ;  /* 0x0002a40001b97983 */ /* 0x000ee80000300800 */
[----:B------:R-:W3:Y:S04]  /*e92b0*/  LDL.LU R186, [R1+0x2a8] ;  /* 0x0002a80001ba7983 */ /* 0x000ee80000300800 */
[----:B------:R-:W3:Y:S09]  /*e92c0*/  LDL.LU R187, [R1+0x2ac] ;  /* 0x0002ac0001bb7983 */ /* 0x000ef20000300800 */
[----:B------:R-:W-:-:S02]  /*e92d0*/  IMAD.MOV.U32 R153, RZ, RZ, R188 ;  /* 0x000000ffff997224 */ /* 0x000fc400078e00bc */
[----:B------:R-:W-:Y:S01]  /*e92e0*/  IMAD.MOV.U32 R152, RZ, RZ, R189 ;  /* 0x000000ffff987224 */ /* 0x000fe200078e00bd */
[----:B------:R-:W4:Y:S01]  /*e92f0*/  LDL.LU R188, [R1+0x290] ;  /* 0x0002900001bc7983 */ /* 0x000f220000300800 */
[----:B------:R-:W-:Y:S02]  /*e9300*/  IMAD.MOV.U32 R17, RZ, RZ, R190 ;  /* 0x000000ffff117224 */ /* 0x000fe400078e00be */
[----:B------:R-:W-:Y:S01]  /*e9310*/  IMAD.MOV.U32 R16, RZ, RZ, R191 ;  /* 0x000000ffff107224 */ /* 0x000fe200078e00bf */
[----:B------:R-:W4:Y:S04]  /*e9320*/  LDL.LU R189, [R1+0x294] ;  /* 0x0002940001bd7983 */ /* 0x000f280000300800 */
[----:B------:R-:W4:Y:S04]  /*e9330*/  LDL.LU R190, [R1+0x298] ;  /* 0x0002980001be7983 */ /* 0x000f280000300800 */
[----:B------:R-:W4:Y:S04]  /*e9340*/  LDL.LU R191, [R1+0x29c] ;  /* 0x00029c0001bf7983 */ /* 0x000f280000300800 */
[----:B------:R-:W5:Y:S04]  /*e9350*/  LDL.LU R192, [R1+0x280] ;  /* 0x0002800001c07983 */ /* 0x000f680000300800 */
[----:B------:R-:W5:Y:S04]  /*e9360*/  LDL.LU R193, [R1+0x284] ;  /* 0x0002840001c17983 */ /* 0x000f680000300800 */
[----:B------:R-:W5:Y:S04]  /*e9370*/  LDL.LU R194, [R1+0x288] ;  /* 0x0002880001c27983 */ /* 0x000f680000300800 */
[----:B------:R-:W5:Y:S01]  /*e9380*/  LDL.LU R195, [R1+0x28c] ;  /* 0x00028c0001c37983 */ /* 0x000f620000300800 */
[C---:B-1----:R-:W-:Y:S03]  /*e9390*/  HMMA.1688.F32.TF32 R20, R240.reuse, R28, R200 ;  /* 0x0000001cf014723c */ /* 0x042fe600000810c8 */
[----:B------:R-:W5:Y:S04]  /*e93a0*/  LDL.LU R200, [R1+0x260] ;  /* 0x0002600001c87983 */ /* 0x000f680000300800 */
[----:B------:R-:W5:Y:S01]  /*e93b0*/  LDL.LU R201, [R1+0x264] ;  /* 0x0002640001c97983 */ /* 0x000f620000300800 */
[----:B------:R-:W-:Y:S03]  /*e93c0*/  HMMA.1688.F32.TF32 R72, R240, R24, R196 ;  /* 0x00000018f048723c */ /* 0x000fe600000810c4 */
[----:B------:R-:W5:Y:S04]  /*e93d0*/  LDL.LU R202, [R1+0x268] ;  /* 0x0002680001ca7983 */ /* 0x000f680000300800 */
[----:B------:R-:W5:Y:S04]  /*e93e0*/  LDL.LU R203, [R1+0x26c] ;  /* 0x00026c0001cb7983 */ /* 0x000f680000300800 */
[----:B------:R-:W5:Y:S04]  /*e93f0*/  LDL.LU R196, [R1+0x270] ;  /* 0x0002700001c47983 */ /* 0x000f680000300800 */
[----:B------:R-:W5:Y:S04]  /*e9400*/  LDL.LU R197, [R1+0x274] ;  /* 0x0002740001c57983 */ /* 0x000f680000300800 */
[----:B------:R-:W5:Y:S04]  /*e9410*/  LDL.LU R198, [R1+0x278] ;  /* 0x0002780001c67983 */ /* 0x000f680000300800 */
[----:B------:R-:W5:Y:S01]  /*e9420*/  LDL.LU R199, [R1+0x27c] ;  /* 0x00027c0001c77983 */ /* 0x000f620000300800 */
[----:B------:R-:W-:Y:S01]  /*e9430*/  MOV R29, R20 ;  /* 0x00000014001d7202 */ /* 0x000fe20000000f00 */
[----:B------:R-:W-:-:S02]  /*e9440*/  IMAD.MOV.U32 R28, RZ, RZ, R21 ;  /* 0x000000ffff1c7224 */ /* 0x000fc400078e0015 */
[----:B------:R-:W-:Y:S02]  /*e9450*/  IMAD.MOV.U32 R25, RZ, RZ, R22 ;  /* 0x000000ffff197224 */ /* 0x000fe400078e0016 */
[----:B------:R-:W-:Y:S01]  /*e9460*/  IMAD.MOV.U32 R24, RZ, RZ, R23 ;  /* 0x000000ffff187224 */ /* 0x000fe200078e0017 */
[----:B------:R-:W-:Y:S04]  /*e9470*/  STL.64 [R1+0x64b8], R26 ;  /* 0x0064b81a01007387 */ /* 0x000fe80000100a00 */
[----:B------:R-:W-:Y:S04]  /*e9480*/  STL.64 [R1+0x64b0], R24 ;  /* 0x0064b01801007387 */ /* 0x000fe80000100a00 */
[----:B------:R-:W-:Y:S04]  /*e9490*/  STL.64 [R1+0x64a8], R30 ;  /* 0x0064a81e01007387 */ /* 0x000fe80000100a00 */
[----:B------:R-:W-:Y:S04]  /*e94a0*/  STL.64 [R1+0x64a0], R28 ;  /* 0x0064a01c01007387 */ /* 0x000fe80000100a00 */
[----:B------:R-:W-:Y:S01]  /*e94b0*/  STL.64 [R1+0x6498], R34 ;  /* 0x0064982201007387 */ /* 0x000fe20000100a00 */
[----:B------:R-:W-:-:S02]  /*e94c0*/  IMAD.MOV.U32 R109, RZ, RZ, R72 ;  /* 0x000000ffff6d7224 */ /* 0x000fc400078e0048 */
[----:B------:R-:W-:Y:S02]  /*e94d0*/  IMAD.MOV.U32 R108, RZ, RZ, R73 ;  /* 0x000000ffff6c7224 */ /* 0x000fe400078e0049 */
[----:B------:R-:W-:Y:S01]  /*e94e0*/  IMAD.MOV.U32 R105, RZ, RZ, R74 ;  /* 0x000000ffff697224 */ /* 0x000fe200078e004a */
[----:B--2---:R-:W-:-:S15]  /*e94f0*/  HMMA.1688.F32.TF32 R20, R240, R32, R148 ;  /* 0x00000020f014723c */ /* 0x004fde0000081094 */
[----:B------:R-:W-:-:S09]  /*e9500*/  NOP ;  /* 0x0000000000007918 */ /* 0x000fd20000000000 */
[----:B------:R-:W-:Y:S01]  /*e9510*/  IMAD.MOV.U32 R161, RZ, RZ, R20 ;  /* 0x000000ffffa17224 */ /* 0x000fe200078e0014 */
[----:B------:R-:W-:Y:S01]  /*e9520*/  MOV R32, R23 ;  /* 0x0000001700207202 */ /* 0x000fe20000000f00 */
[----:B------:R-:W-:Y:S02]  /*e9530*/  IMAD.MOV.U32 R160, RZ, RZ, R21 ;  /* 0x000000ffffa07224 */ /* 0x000fe400078e0015 */
[----:B------:R-:W-:Y:S02]  /*e9540*/  IMAD.MOV.U32 R33, RZ, RZ, R22 ;  /* 0x000000ffff217224 */ /* 0x000fe400078e0016 */
[----:B---3--:R-:W-:-:S15]  /*e9550*/  HMMA.1688.F32.TF32 R20, R240, R36, R184 ;  /* 0x00000024f014723c */ /* 0x008fde00000810b8 */
[----:B------:R-:W-:-:S09]  /*e9560*/  NOP ;  /* 0x0000000000007918 */ /* 0x000fd20000000000 */
[----:B------:R-:W-:Y:S02]  /*e9570*/  IMAD.MOV.U32 R165, RZ, RZ, R20 ;  /* 0x000000ffffa57224 */ /* 0x000fe400078e0014 */
        /* <DEDUP_REMOVED lines=10> */
[----:B------:R-:W-:Y:S04]  /*e9620*/  STL.64 [R1+0x6490], R32 ;  /* 0x0064902001007387 */ /* 0x000fe80000100a00 */
[----:B------:R-:W-:Y:S04]  /*e9630*/  STL.64 [R1+0x6488], R38 ;  /* 0x0064882601007387 */ /* 0x000fe80000100a00 */
[----:B------:R-:W-:Y:S04]  /*e9640*/  STL.64 [R1+0x6480], R36 ;  /* 0x0064802401007387 */ /* 0x000fe80000100a00 */
[----:B------:R-:W-:Y:S11]  /*e9650*/  STL.64 [R1+0x6478], R42 ;  /* 0x0064782a01007387 */ /* 0x000ff60000100a00 */
[----:B------:R-:W-:-:S02]  /*e9660*/  IMAD.MOV.U32 R41, RZ, RZ, R22 ;  /* 0x000000ffff297224 */ /* 0x000fc400078e0016 */
[----:B------:R-:W-:Y:S02]  /*e9670*/  IMAD.MOV.U32 R40, RZ, RZ, R23 ;  /* 0x000000ffff287224 */ /* 0x000fe400078e0017 */
[----:B------:R-:W-:Y:S02]  /*e9680*/  IMAD.MOV.U32 R45, RZ, RZ, R20 ;  /* 0x000000ffff2d7224 */ /* 0x000fe400078e0014 */
[----:B------:R-:W-:Y:S01]  /*e9690*/  IMAD.MOV.U32 R44, RZ, RZ, R21 ;  /* 0x000000ffff2c7224 */ /* 0x000fe200078e0015 */
[----:B------:R-:W-:Y:S01]  /*e96a0*/  STL.64 [R1+0x6470], R40 ;  /* 0x0064702801007387 */ /* 0x000fe20000100a00 */
[----:B------:R-:W-:Y:S03]  /*e96b0*/  HMMA.1688.F32.TF32 R20, R240, R48, R196 ;  /* 0x00000030f014723c */ /* 0x000fe600000810c4 */
[----:B------:R-:W-:Y:S04]  /*e96c0*/  STL.64 [R1+0x6468], R46 ;  /* 0x0064682e01007387 */ /* 0x000fe80000100a00 */
        /* <DEDUP_REMOVED lines=45> */
[----:B------:R-:W3:Y:S01]  /*e99a0*/  LDL.LU R191, [R1+0x9fc] ;  /* 0x0009fc0001bf7983 */ /* 0x000ee20000300800 */
[----:B------:R-:W-:Y:S01]  /*e99b0*/  IMAD.MOV.U32 R169, RZ, RZ, R20 ;  /* 0x000000ffffa97224 */ /* 0x000fe200078e0014 */
[----:B------:R-:W-:Y:S01]  /*e99c0*/  MOV R168, R21 ;  /* 0x0000001500a87202 */ /* 0x000fe20000000f00 */
[----:B------:R-:W-:-:S02]  /*e99d0*/  IMAD.MOV.U32 R49, RZ, RZ, R22 ;  /* 0x000000ffff317224 */ /* 0x000fc400078e0016 */
[----:B------:R-:W-:Y:S02]  /*e99e0*/  IMAD.MOV.U32 R48, RZ, RZ, R23 ;  /* 0x000000ffff307224 */ /* 0x000fe400078e0017 */
[----:B------:R-:W-:Y:S01]  /*e99f0*/  HMMA.1688.F32.TF32 R20, R240, R52, R200 ;  /* 0x00000034f014723c */ /* 0x000fe200000810c8 */
[----:B------:R-:W3:Y:S04]  /*e9a00*/  LDL.LU R200, [R1+0x9c0] ;  /* 0x0009c00001c87983 */ /* 0x000ee80000300800 */
[----:B------:R-:W3:Y:S04]  /*e9a10*/  LDL.LU R201, [R1+0x9c4] ;  /* 0x0009c40001c97983 */ /* 0x000ee80000300800 */
[----:B------:R-:W3:Y:S04]  /*e9a20*/  LDL.LU R202, [R1+0x9c8] ;  /* 0x0009c80001ca7983 */ /* 0x000ee80000300800 */
[----:B------:R-:W3:Y:S11]  /*e9a30*/  LDL.LU R203, [R1+0x9cc] ;  /* 0x0009cc0001cb7983 */ /* 0x000ef60000300800 */
        /* <DEDUP_REMOVED lines=108> */
[----:B------:R-:W3:Y:S01]  /*ea100*/  LDL.LU R149, [R1+0x964] ;  /* 0x0009640001957983 */ /* 0x000ee20000300800 */
[----:B------:R-:W-:-:S03]  /*ea110*/  IMAD.MOV.U32 R21, RZ, RZ, R186 ;  /* 0x000000ffff157224 */ /* 0x000fc600078e00ba */
[----:B------:R-:W3:Y:S01]  /*ea120*/  LDL.LU R150, [R1+0x968] ;  /* 0x0009680001967983 */ /* 0x000ee20000300800 */
[----:B------:R-:W-:-:S03]  /*ea130*/  IMAD.MOV.U32 R20, RZ, RZ, R187 ;  /* 0x000000ffff147224 */ /* 0x000fc600078e00bb */
        /* <DEDUP_REMOVED lines=57> */
[----:B------:R1:W-:Y:S04]  /*ea4d0*/  STL.64 [R1+0xda8], R202 ;  /* 0x000da8ca01007387 */ /* 0x0003e80000100a00 */
[----:B-1----:R-:W3:Y:S01]  /*ea4e0*/  LDL.LU.64 R202, [R1+0x6628] ;  /* 0x0066280001ca7983 */ /* 0x002ee20000300a00 */
[C---:B--2---:R-:W-:Y:S03]  /*ea4f0*/  HMMA.1688.F32.TF32 R192, R4.reuse, R222, R192 ;  /* 0x000000de04c0723c */ /* 0x044fe600000810c0 */
[----:B------:R-:W2:Y:S03]  /*ea500*/  LDL.LU.64 R200, [R1+0x6620] ;  /* 0x0066200001c87983 */ /* 0x000ea60000300a00 */
[C---:B----4-:R-:W-:Y:S01]  /*ea510*/  HMMA.1688.F32.TF32 R188, R4.reuse, R218, R188 ;  /* 0x000000da04bc723c */ /* 0x050fe200000810bc */
[----:B------:R-:W-:Y:S04]  /*ea520*/  STL.64 [R1+0xd80], R196 ;  /* 0x000d80c401007387 */ /* 0x000fe80000100a00 */
[----:B------:R1:W-:Y:S01]  /*ea530*/  STL.64 [R1+0xd88], R198 ;  /* 0x000d88c601007387 */ /* 0x0003e20000100a00 */
[C---:B------:R-:W-:Y:S03]  /*ea540*/  HMMA.1688.F32.TF32 R184, R4.reuse, R214, R184 ;  /* 0x000000d604b8723c */ /* 0x040fe600000810b8 */
[----:B-1----:R-:W4:Y:S04]  /*ea550*/  LDL.LU.64 R198, [R1+0x6618] ;  /* 0x0066180001c67983 */ /* 0x002f280000300a00 */
[----:B------:R-:W5:Y:S04]  /*ea560*/  LDL.LU.64 R196, [R1+0x6610] ;  /* 0x0066100001c47983 */ /* 0x000f680000300a00 */
[----:B------:R-:W-:Y:S04]  /*ea570*/  STL.64 [R1+0xd60], R192 ;  /* 0x000d60c001007387 */ /* 0x000fe80000100a00 */
[----:B------:R1:W-:Y:S04]  /*ea580*/  STL.64 [R1+0xd68], R194 ;  /* 0x000d68c201007387 */ /* 0x0003e80000100a00 */
[----:B-1----:R-:W2:Y:S04]  /*ea590*/  LDL.LU.64 R194, [R1+0x6608] ;  /* 0x0066080001c27983 */ /* 0x002ea80000300a00 */
[----:B------:R-:W5:Y:S04]  /*ea5a0*/  LDL.LU.64 R192, [R1+0x6600] ;  /* 0x0066000001c07983 */ /* 0x000f680000300a00 */
[----:B------:R-:W-:Y:S04]  /*ea5b0*/  STL.64 [R1+0xd40], R188 ;  /* 0x000d40bc01007387 */ /* 0x000fe80000100a00 */
[----:B------:R1:W-:Y:S04]  /*ea5c0*/  STL.64 [R1+0xd48], R190 ;  /* 0x000d48be01007387 */ /* 0x0003e80000100a00 */
[----:B-1----:R-:W5:Y:S04]  /*ea5d0*/  LDL.LU.64 R190, [R1+0x65f8] ;  /* 0x0065f80001be7983 */ /* 0x002f680000300a00 */
[----:B------:R-:W5:Y:S04]  /*ea5e0*/  LDL.LU.64 R188, [R1+0x65f0] ;  /* 0x0065f00001bc7983 */ /* 0x000f680000300a00 */
[----:B------:R-:W-:Y:S04]  /*ea5f0*/  STL.64 [R1+0xd20], R184 ;  /* 0x000d20b801007387 */ /* 0x000fe80000100a00 */
[----:B------:R1:W-:Y:S04]  /*ea600*/  STL.64 [R1+0xd28], R186 ;  /* 0x000d28ba01007387 */ /* 0x0003e80000100a00 */
[----:B-1----:R-:W5:Y:S01]  /*ea610*/  LDL.LU.64 R186, [R1+0x65e8] ;  /* 0x0065e80001ba7983 */ /* 0x002f620000300a00 */
[C---:B------:R-:W-:Y:S03]  /*ea620*/  HMMA.1688.F32.TF32 R148, R4.reuse, R210, R148 ;  /* 0x000000d20494723c */ /* 0x040fe60000081094 */
[----:B------:R-:W5:Y:S03]  /*ea630*/  LDL.LU.64 R184, [R1+0x65e0] ;  /* 0x0065e00001b87983 */ /* 0x000f660000300a00 */
[----:B------:R-:W-:-:S15]  /*ea640*/  HMMA.1688.F32.TF32 R144, R4, R206, R144 ;  /* 0x000000ce0490723c */ /* 0x000fde0000081090 */
[----:B------:R-:W-:-:S02]  /*ea650*/  NOP ;  /* 0x0000000000007918 */ /* 0x000fc40000000000 */
[----:B------:R-:W-:Y:S04]  /*ea660*/  STL.64 [R1+0xd00], R148 ;  /* 0x000d009401007387 */ /* 0x000fe80000100a00 */
[----:B------:R1:W-:Y:S04]  /*ea670*/  STL.64 [R1+0xd08], R150 ;  /* 0x000d089601007387 */ /* 0x0003e80000100a00 */
[----:B-1----:R-:W5:Y:S04]  /*ea680*/  LDL.LU.64 R150, [R1+0x65d8] ;  /* 0x0065d80001967983 */ /* 0x002f680000300a00 */
[----:B------:R-:W5:Y:S04]  /*ea690*/  LDL.LU.64 R148, [R1+0x65d0] ;  /* 0x0065d00001947983 */ /* 0x000f680000300a00 */
[----:B------:R-:W-:Y:S04]  /*ea6a0*/  STL.64 [R1+0xce0], R144 ;  /* 0x000ce09001007387 */ /* 0x000fe80000100a00 */
[----:B------:R1:W-:Y:S04]  /*ea6b0*/  STL.64 [R1+0xce8], R146 ;  /* 0x000ce89201007387 */ /* 0x0003e80000100a00 */
[----:B-1----:R-:W5:Y:S04]  /*ea6c0*/  LDL.LU.64 R146, [R1+0x65c8] ;  /* 0x0065c80001927983 */ /* 0x002f680000300a00 */
[----:B------:R-:W5:Y:S01]  /*ea6d0*/  LDL.LU.64 R144, [R1+0x65c0] ;  /* 0x0065c00001907983 */ /* 0x000f620000300a00 */
[----:B---3--:R-:W-:-:S15]  /*ea6e0*/  HMMA.1688.F32.TF32 R140, R4, R202, R140 ;  /* 0x000000ca048c723c */ /* 0x008fde000008108c */
[----:B------:R-:W-:-:S08]  /*ea6f0*/  NOP ;  /* 0x0000000000007918 */ /* 0x000fd00000000000 */
[----:B------:R-:W-:Y:S01]  /*ea700*/  STL.64 [R1+0xcc0], R140 ;  /* 0x000cc08c01007387 */ /* 0x000fe20000100a00 */
[C---:B----4-:R-:W-:Y:S03]  /*ea710*/  HMMA.1688.F32.TF32 R136, R4.reuse, R198, R136 ;  /* 0x000000c60488723c */ /* 0x050fe60000081088 */
[----:B------:R1:W-:Y:S04]  /*ea720*/  STL.64 [R1+0xcc8], R142 ;  /* 0x000cc88e01007387 */ /* 0x0003e80000100a00 */
[----:B-1----:R-:W3:Y:S04]  /*ea730*/  LDL.LU.64 R142, [R1+0x65b8] ;  /* 0x0065b800018e7983 */ /* 0x002ee80000300a00 */
[----:B------:R-:W4:Y:S01]  /*ea740*/  LDL.LU.64 R140, [R1+0x65b0] ;  /* 0x0065b000018c7983 */ /* 0x000f220000300a00 */
[C---:B--2---:R-:W-:Y:S11]  /*ea750*/  HMMA.1688.F32.TF32 R132, R4.reuse, R194, R132 ;  /* 0x000000c20484723c */ /* 0x044ff60000081084 */
[----:B------:R-:W-:Y:S04]  /*ea760*/  STL.64 [R1+0xca0], R136 ;  /* 0x000ca08801007387 */ /* 0x000fe80000100a00 */
[----:B------:R1:W-:Y:S04]  /*ea770*/  STL.64 [R1+0xca8], R138 ;  /* 0x000ca88a01007387 */ /* 0x0003e80000100a00 */
[----:B-1----:R-:W2:Y:S04]  /*ea780*/  LDL.LU.64 R138, [R1+0x65a8] ;  /* 0x0065a800018a7983 */ /* 0x002ea80000300a00 */
[----:B------:R-:W4:Y:S01]  /*ea790*/  LDL.LU.64 R136, [R1+0x65a0] ;  /* 0x0065a00001887983 */ /* 0x000f220000300a00 */
[C---:B-----5:R-:W-:Y:S03]  /*ea7a0*/  HMMA.1688.F32.TF32 R128, R4.reuse, R190, R128 ;  /* 0x000000be0480723c */ /* 0x060fe60000081080 */
[----:B------:R-:W-:Y:S04]  /*ea7b0*/  STL.64 [R1+0xc80], R132 ;  /* 0x000c808401007387 */ /* 0x000fe80000100a00 */
[----:B------:R1:W-:Y:S04]  /*ea7c0*/  STL.64 [R1+0xc88], R134 ;  /* 0x000c888601007387 */ /* 0x0003e80000100a00 */
[----:B-1----:R-:W5:Y:S04]  /*ea7d0*/  LDL.LU.64 R134, [R1+0x6598] ;  /* 0x0065980001867983 */ /* 0x002f680000300a00 */
[----:B------:R-:W4:Y:S01]  /*ea7e0*/  LDL.LU.64 R132, [R1+0x6590] ;  /* 0x0065900001847983 */ /* 0x000f220000300a00 */
[C---:B------:R-:W-:Y:S07]  /*ea7f0*/  HMMA.1688.F32.TF32 R124, R4.reuse, R186, R124 ;  /* 0x000000ba047c723c */ /* 0x040fee000008107c */
[----:B------:R-:W-:Y:S04]  /*ea800*/  STL.64 [R1+0xbd0], R128 ;  /* 0x000bd08001007387 */ /* 0x000fe80000100a00 */
[----:B------:R1:W-:Y:S04]  /*ea810*/  STL.64 [R1+0xbd8], R130 ;  /* 0x000bd88201007387 */ /* 0x0003e80000100a00 */
[----:B-1----:R-:W4:Y:S04]  /*ea820*/  LDL.LU.64 R130, [R1+0x6588] ;  /* 0x0065880001827983 */ /* 0x002f280000300a00 */
[----:B------:R-:W4:Y:S04]  /*ea830*/  LDL.LU.64 R128, [R1+0x6580] ;  /* 0x0065800001807983 */ /* 0x000f280000300a00 */
[----:B------:R-:W-:Y:S04]  /*ea840*/  STL.64 [R1+0xbc0], R124 ;  /* 0x000bc07c01007387 */ /* 0x000fe80000100a00 */
[----:B------:R1:W-:Y:S04]  /*ea850*/  STL.64 [R1+0xbc8], R126 ;  /* 0x000bc87e01007387 */ /* 0x0003e80000100a00 */
[----:B-1----:R-:W4:Y:S01]  /*ea860*/  LDL.LU.64 R126, [R1+0x6578] ;  /* 0x00657800017e7983 */ /* 0x002f220000300a00 */
[C---:B------:R-:W-:Y:S03]  /*ea870*/  HMMA.1688.F32.TF32 R120, R4.reuse, R182, R120 ;  /* 0x000000b60478723c */ /* 0x040fe60000081078 */
[----:B------:R-:W4:Y:S03]  /*ea880*/  LDL.LU.64 R124, [R1+0x6570] ;  /* 0x00657000017c7983 */ /* 0x000f260000300a00 */
[C---:B------:R-:W-:Y:S06]  /*ea890*/  HMMA.1688.F32.TF32 R240, R4.reuse, R178, R240 ;  /* 0x000000b204f0723c */ /* 0x040fec00000810f0 */
[C---:B------:R-:W-:Y:S06]  /*ea8a0*/  HMMA.1688.F32.TF32 R44, R4.reuse, R174, R44 ;  /* 0x000000ae042c723c */ /* 0x040fec000008102c */
[C---:B------:R-:W-:Y:S06]  /*ea8b0*/  HMMA.1688.F32.TF32 R40, R4.reuse, R170, R40 ;  /* 0x000000aa0428723c */ /* 0x040fec0000081028 */
[C---:B------:R-:W-:Y:S06]  /*ea8c0*/  HMMA.1688.F32.TF32 R36, R4.reuse, R166, R36 ;  /* 0x000000a60424723c */ /* 0x040fec0000081024 */
[C---:B------:R-:W-:Y:S01]  /*ea8d0*/  HMMA.1688.F32.TF32 R24, R4.reuse, R162, R24 ;  /* 0x000000a20418723c */ /* 0x040fe20000081018 */
[----:B------:R-:W-:Y:S04]  /*ea8e0*/  STL.64 [R1+0xbb0], R120 ;  /* 0x000bb07801007387 */ /* 0x000fe80000100a00 */
[----:B------:R1:W-:Y:S04]  /*ea8f0*/  STL.64 [R1+0xbb8], R122 ;  /* 0x000bb87a01007387 */ /* 0x0003e80000100a00 */
[----:B-1----:R-:W4:Y:S04]  /*ea900*/  LDL.LU.64 R122, [R1+0x6568] ;  /* 0x00656800017a7983 */ /* 0x002f280000300a00 */
[----:B------:R-:W4:Y:S04]  /*ea910*/  LDL.LU.64 R120, [R1+0x6560] ;  /* 0x0065600001787983 */ /* 0x000f280000300a00 */
[----:B------:R-:W-:Y:S04]  /*ea920*/  STL.64 [R1+0xba0], R240 ;  /* 0x000ba0f001007387 */ /* 0x000fe80000100a00 */
[----:B------:R-:W-:Y:S04]  /*ea930*/  STL.64 [R1+0xba8], R242 ;  /* 0x000ba8f201007387 */ /* 0x000fe80000100a00 */
[----:B------:R-:W-:Y:S04]  /*ea940*/  STL.64 [R1+0xb90], R44 ;  /* 0x000b902c01007387 */ /* 0x000fe80000100a00 */
[----:B------:R-:W-:Y:S04]  /*ea950*/  STL.64 [R1+0xb98], R46 ;  /* 0x000b982e01007387 */ /* 0x000fe80000100a00 */
[----:B------:R-:W-:Y:S04]  /*ea960*/  STL.64 [R1+0xb80], R40 ;  /* 0x000b802801007387 */ /* 0x000fe80000100a00 */
[----:B------:R1:W-:Y:S04]  /*ea970*/  STL.64 [R1+0xb88], R42 ;  /* 0x000b882a01007387 */ /* 0x0003e80000100a00 */
[----:B------:R-:W-:Y:S04]  /*ea980*/  STL.64 [R1+0xb70], R36 ;  /* 0x000b702401007387 */ /* 0x000fe80000100a00 */
[----:B------:R1:W-:Y:S02]  /*ea990*/  STL.64 [R1+0xb78], R38 ;  /* 0x000b782601007387 */ /* 0x0003e40000100a00 */
[C---:B-1----:R-:W-:Y:S02]  /*ea9a0*/  HMMA.1688.F32.TF32 R40, R4.reuse, R158, R76 ;  /* 0x0000009e0428723c */ /* 0x042fe4000008104c */
[----:B------:R-:W-:Y:S04]  /*ea9b0*/  STL.64 [R1+0xb60], R24 ;  /* 0x000b601801007387 */ /* 0x000fe80000100a00 */
[----:B------:R1:W-:Y:S01]  /*ea9c0*/  STL.64 [R1+0xb68], R26 ;  /* 0x000b681a01007387 */ /* 0x0003e20000100a00 */
[C---:B------:R-:W-:Y:S06]  /*ea9d0*/  HMMA.1688.F32.TF32 R36, R4.reuse, R154, R80 ;  /* 0x0000009a0424723c */ /* 0x040fec0000081050 */
[C---:B-1----:R-:W-:Y:S10]  /*ea9e0*/  HMMA.1688.F32.TF32 R24, R4.reuse, R150, R92 ;  /* 0x000000960418723c */ /* 0x042ff4000008105c */
[----:B------:R-:W-:Y:S04]  /*ea9f0*/  STL.64 [R1+0xb50], R40 ;  /* 0x000b502801007387 */ /* 0x000fe80000100a00 */
[----:B------:R-:W-:Y:S04]  /*eaa00*/  STL.64 [R1+0xb58], R42 ;  /* 0x000b582a01007387 */ /* 0x000fe80000100a00 */
[----:B------:R-:W-:Y:S04]  /*eaa10*/  STL.64 [R1+0xb40], R36 ;  /* 0x000b402401007387 */ /* 0x000fe80000100a00 */
[----:B------:R1:W-:Y:S04]  /*eaa20*/  STL.64 [R1+0xb48], R38 ;  /* 0x000b482601007387 */ /* 0x0003e80000100a00 */
[----:B------:R-:W-:Y:S04]  /*eaa30*/  STL.64 [R1+0xb30], R24 ;  /* 0x000b301801007387 */ /* 0x000fe80000100a00 */
[----:B------:R3:W-:Y:S01]  /*eaa40*/  STL.64 [R1+0xb38], R26 ;  /* 0x000b381a01007387 */ /* 0x0007e20000100a00 */
[----:B-1----:R-:W-:-:S15]  /*eaa50*/  HMMA.1688.F32.TF32 R36, R4, R146, R84 ;  /* 0x000000920424723c */ /* 0x002fde0000081054 */
[----:B------:R-:W-:-:S08]  /*eaa60*/  NOP ;  /* 0x0000000000007918 */ /* 0x000fd00000000000 */
[----:B------:R-:W-:Y:S04]  /*eaa70*/  STL.64 [R1+0xb20], R36 ;  /* 0x000b202401007387 */ /* 0x000fe80000100a00 */
[----:B------:R-:W-:Y:S01]  /*eaa80*/  STL.64 [R1+0xb28], R38 ;  /* 0x000b282601007387 */ /* 0x000fe20000100a00 */
[----:B---3--:R-:W-:-:S15]  /*eaa90*/  HMMA.1688.F32.TF32 R24, R4, R142, R88 ;  /* 0x0000008e0418723c */ /* 0x008fde0000081058 */
[----:B------:R-:W-:-:S08]  /*eaaa0*/  NOP ;  /* 0x0000000000007918 */ /* 0x000fd00000000000 */
[----:B------:R-:W-:Y:S04]  /*eaab0*/  STL.64 [R1+0xe20], R24 ;  /* 0x000e201801007387 */ /* 0x000fe80000100a00 */
[----:B------:R2:W-:Y:S02]  /*eaac0*/  STL.64 [R1+0xe28], R26 ;  /* 0x000e281a01007387 */ /* 0x0005e40000100a00 */
[C---:B--2---:R-:W-:Y:S06]  /*eaad0*/  HMMA.1688.F32.TF32 R24, R4.reuse, R138, R96 ;  /* 0x0000008a0418723c */ /* 0x044fec0000081060 */
[----:B-----5:R-:W-:-:S15]  /*eaae0*/  HMMA.1688.F32.TF32 R40, R4, R134, R112 ;  /* 0x000000860428723c */ /* 0x020fde0000081070 */
[----:B------:R-:W-:-:S02]  /*eaaf0*/  NOP ;  /* 0x0000000000007918 */ /* 0x000fc40000000000 */
[----:B------:R-:W-:Y:S04]  /*eab00*/  STL.64 [R1+0xe10], R24 ;  /* 0x000e101801007387 */ /* 0x000fe80000100a00 */
[----:B------:R1:W-:Y:S01]  /*eab10*/  STL.64 [R1+0xe18], R26 ;  /* 0x000e181a01007387 */ /* 0x0003e20000100a00 */
[C---:B----4-:R-:W-:Y:S03]  /*eab20*/  HMMA.1688.F32.TF32 R36, R4.reuse, R130, R72 ;  /* 0x000000820424723c */ /* 0x050fe60000081048 */
[----:B------:R-:W-:Y:S04]  /*eab30*/  STL.64 [R1+0xdf0], R40 ;  /* 0x000df02801007387 */ /* 0x000fe80000100a00 */
[----:B------:R-:W-:Y:S04]  /*eab40*/  STL.64 [R1+0xdf8], R42 ;  /* 0x000df82a01007387 */ /* 0x000fe80000100a00 */
[----:B------:R-:W2:Y:S01]  /*eab50*/  LDL.LU R88, [R1+0xa80] ;  /* 0x000a800001587983 */ /* 0x000ea20000300800 */
[----:B-1----:R-:W-:Y:S11]  /*eab60*/  HMMA.1688.F32.TF32 R24, R4, R126, R116 ;  /* 0x0000007e0418723c */ /* 0x002ff60000081074 */
[----:B------:R-:W-:Y:S01]  /*eab70*/  STL.64 [R1+0xdd0], R36 ;  /* 0x000dd02401007387 */ /* 0x000fe20000100a00 */
[----:B------:R-:W-:-:S03]  /*eab80*/  LOP3.LUT R94, R252, 0x40, RZ, 0x3c, !PT ;  /* 0x00000040fc5e7812 */ /* 0x000fc600078e3cff */
[----:B------:R-:W-:Y:S01]  /*eab90*/  STL.64 [R1+0xdd8], R38 ;  /* 0x000dd82601007387 */ /* 0x000fe20000100a00 */
[----:B------:R-:W-:-:S03]  /*eaba0*/  LOP3.LUT R95, R252, 0x60, RZ, 0x3c, !PT ;  /* 0x00000060fc5f7812 */ /* 0x000fc600078e3cff */
[----:B------:R-:W-:Y:S04]  /*eabb0*/  LDS R240, [R94+UR10+0x47080] ;  /* 0x0470800a5ef07984 */ /* 0x000fe80008000800 */
[----:B------:R1:W-:Y:S04]  /*eabc0*/  LDS R242, [R94+UR10+0x47880] ;  /* 0x0478800a5ef27984 */ /* 0x0003e80008000800 */
[----:B------:R-:W-:Y:S04]  /*eabd0*/  LDS R241, [R95+UR10+0x47080] ;  /* 0x0470800a5ff17984 */ /* 0x000fe80008000800 */
[----:B------:R3:W4:Y:S04]  /*eabe0*/  LDS R243, [R95+UR10+0x47880] ;  /* 0x0478800a5ff37984 */ /* 0x0007280008000800 */
[----:B------:R5:W-:Y:S04]  /*eabf0*/  STL.64 [R1+0xdb0], R24 ;  /* 0x000db01801007387 */ /* 0x000be80000100a00 */
[----:B------:R5:W-:Y:S04]  /*eac00*/  STL.64 [R1+0xdb8], R26 ;  /* 0x000db81a01007387 */ /* 0x000be80000100a00 */
[----:B------:R-:W2:Y:S04]  /*eac10*/  LDL.LU R89, [R1+0xa84] ;  /* 0x000a840001597983 */ /* 0x000ea80000300800 */
[----:B------:R-:W2:Y:S04]  /*eac20*/  LDL.LU R90, [R1+0xa88] ;  /* 0x000a8800015a7983 */ /* 0x000ea80000300800 */
[----:B------:R-:W2:Y:S04]  /*eac30*/  LDL.LU R91, [R1+0xa8c] ;  /* 0x000a8c00015b7983 */ /* 0x000ea80000300800 */
[----:B------:R-:W4:Y:S04]  /*eac40*/  LDL.LU R92, [R1+0xa90] ;  /* 0x000a9000015c7983 */ /* 0x000f280000300800 */
[----:B------:R-:W4:Y:S04]  /*eac50*/  LDL.LU R93, [R1+0xa94] ;  /* 0x000a9400015d7983 */ /* 0x000f280000300800 */
[----:B-1----:R-:W4:Y:S04]  /*eac60*/  LDL.LU R94, [R1+0xa98] ;  /* 0x000a9800015e7983 */ /* 0x002f280000300800 */
[----:B---3--:R-:W4:Y:S04]  /*eac70*/  LDL.LU R95, [R1+0xa9c] ;  /* 0x000a9c00015f7983 */ /* 0x008f280000300800 */
        /* <DEDUP_REMOVED lines=43> */
[----:B------:R-:W5:Y:S01]  /*eaf30*/  LDL.LU R27, [R1+0x143c] ;  /* 0x00143c00011b7983 */ /* 0x000f620000300800 */
[----:B----4-:R-:W-:-:S15]  /*eaf40*/  HMMA.1688.F32.TF32 R116, R4, R122, R116 ;  /* 0x0000007a0474723c */ /* 0x010fde0000081074 */
[----:B------:R-:W-:-:S08]  /*eaf50*/  NOP ;  /* 0x0000000000007918 */ /* 0x000fd00000000000 */
[----:B------:R-:W-:Y:S04]  /*eaf60*/  STL.64 [R1+0xd90], R116 ;  /* 0x000d907401007387 */ /* 0x000fe80000100a00 */
[----:B------:R1:W-:Y:S04]  /*eaf70*/  STL.64 [R1+0xd98], R118 ;  /* 0x000d987601007387 */ /* 0x0003e80000100a00 */
[----:B-1----:R-:W2:Y:S01]  /*eaf80*/  LDL.LU.64 R118, [R1+0x6558] ;  /* 0x0065580001767983 */ /* 0x002ea20000300a00 */
[C---:B---3--:R-:W-:Y:S03]  /*eaf90*/  HMMA.1688.F32.TF32 R112, R4.reuse, R66, R112 ;  /* 0x000000420470723c */ /* 0x048fe60000081070 */
[----:B------:R-:W3:Y:S03]  /*eafa0*/  LDL.LU.64 R116, [R1+0x6550] ;  /* 0x0065500001747983 */ /* 0x000ee60000300a00 */
[C---:B------:R-:W-:Y:S06]  /*eafb0*/  HMMA.1688.F32.TF32 R96, R4.reuse, R70, R96 ;  /* 0x000000460460723c */ /* 0x040fec0000081060 */
[----:B--2---:R-:W-:-:S15]  /*eafc0*/  HMMA.1688.F32.TF32 R72, R4, R118, R72 ;  /* 0x000000760448723c */ /* 0x004fde0000081048 */
[----:B------:R-:W-:-:S08]  /*eafd0*/  NOP ;  /* 0x0000000000007918 */ /* 0x000fd00000000000 */
[----:B------:R-:W-:Y:S04]  /*eafe0*/  STL.64 [R1+0xd70], R72 ;  /* 0x000d704801007387 */ /* 0x000fe80000100a00 */
[----:B------:R1:W-:Y:S04]  /*eaff0*/  STL.64 [R1+0xd78], R74 ;  /* 0x000d784a01007387 */ /* 0x0003e80000100a00 */
[----:B-1----:R-:W5:Y:S04]  /*eb000*/  LDL.LU.64 R74, [R1+0x6548] ;  /* 0x00654800014a7983 */ /* 0x002f680000300a00 */
[----:B------:R-:W2:Y:S04]  /*eb010*/  LDL.LU.64 R72, [R1+0x6540] ;  /* 0x0065400001487983 */ /* 0x000ea80000300a00 */
[----:B------:R-:W-:Y:S04]  /*eb020*/  STL.64 [R1+0xd50], R112 ;  /* 0x000d507001007387 */ /* 0x000fe80000100a00 */
[----:B------:R1:W-:Y:S04]  /*eb030*/  STL.64 [R1+0xd58], R114 ;  /* 0x000d587201007387 */ /* 0x0003e80000100a00 */
[----:B-1----:R-:W4:Y:S04]  /*eb040*/  LDL.LU.64 R114, [R1+0x6538] ;  /* 0x0065380001727983 */ /* 0x002f280000300a00 */
[----:B------:R-:W3:Y:S04]  /*eb050*/  LDL.LU.64 R112, [R1+0x6530] ;  /* 0x0065300001707983 */ /* 0x000ee80000300a00 */
[----:B------:R-:W-:Y:S04]  /*eb060*/  STL.64 [R1+0xd30], R96 ;  /* 0x000d306001007387 */ /* 0x000fe80000100a00 */
[----:B------:R1:W-:Y:S04]  /*eb070*/  STL.64 [R1+0xd38], R98 ;  /* 0x000d386201007387 */ /* 0x0003e80000100a00 */
[----:B-1----:R-:W5:Y:S01]  /*eb080*/  LDL.LU.64 R98, [R1+0x6528] ;  /* 0x0065280001627983 */ /* 0x002f620000300a00 */
[C---:B------:R-:W-:Y:S03]  /*eb090*/  HMMA.1688.F32.TF32 R88, R4.reuse, R110, R88 ;  /* 0x0000006e0458723c */ /* 0x040fe60000081058 */
[----:B------:R-:W2:Y:S03]  /*eb0a0*/  LDL.LU.64 R96, [R1+0x6520] ;  /* 0x0065200001607983 */ /* 0x000ea60000300a00 */
[C---:B------:R-:W-:Y:S06]  /*eb0b0*/  HMMA.1688.F32.TF32 R84, R4.reuse, R106, R84 ;  /* 0x0000006a0454723c */ /* 0x040fec0000081054 */
[C---:B------:R-:W-:Y:S06]  /*eb0c0*/  HMMA.1688.F32.TF32 R80, R4.reuse, R102, R80 ;  /* 0x000000660450723c */ /* 0x040fec0000081050 */
[----:B----4-:R-:W-:-:S15]  /*eb0d0*/  HMMA.1688.F32.TF32 R92, R4, R114, R92 ;  /* 0x00000072045c723c */ /* 0x010fde000008105c */
[----:B------:R-:W-:-:S08]  /*eb0e0*/  NOP ;  /* 0x0000000000007918 */ /* 0x000fd00000000000 */
[----:B------:R-:W-:Y:S04]  /*eb0f0*/  STL.64 [R1+0xd10], R92 ;  /* 0x000d105c01007387 */ /* 0x000fe80000100a00 */
[----:B------:R1:W-:Y:S04]  /*eb100*/  STL.64 [R1+0xd18], R94 ;  /* 0x000d185e01007387 */ /* 0x0003e80000100a00 */
[----:B-1----:R-:W4:Y:S04]  /*eb110*/  LDL.LU.64 R94, [R1+0x6518] ;  /* 0x00651800015e7983 */ /* 0x002f280000300a00 */
[----:B------:R-:W3:Y:S04]  /*eb120*/  LDL.LU.64 R92, [R1+0x6510] ;  /* 0x00651000015c7983 */ /* 0x000ee80000300a00 */
[----:B------:R-:W-:Y:S04]  /*eb130*/  STL.64 [R1+0xcf0], R88 ;  /* 0x000cf05801007387 */ /* 0x000fe80000100a00 */
[----:B------:R1:W-:Y:S04]  /*eb140*/  STL.64 [R1+0xcf8], R90 ;  /* 0x000cf85a01007387 */ /* 0x0003e80000100a00 */
[----:B-1----:R-:W3:Y:S04]  /*eb150*/  LDL.LU.64 R90, [R1+0x6508] ;  /* 0x00650800015a7983 */ /* 0x002ee80000300a00 */
[----:B------:R-:W3:Y:S04]  /*eb160*/  LDL.LU.64 R88, [R1+0x6500] ;  /* 0x0065000001587983 */ /* 0x000ee80000300a00 */
[----:B------:R-:W-:Y:S04]  /*eb170*/  STL.64 [R1+0xcd0], R84 ;  /* 0x000cd05401007387 */ /* 0x000fe80000100a00 */
[----:B------:R1:W-:Y:S01]  /*eb180*/  STL.64 [R1+0xcd8], R86 ;  /* 0x000cd85601007387 */ /* 0x0003e20000100a00 */
[C---:B-----5:R-:W-:Y:S03]  /*eb190*/  HMMA.1688.F32.TF32 R76, R4.reuse, R98, R76 ;  /* 0x00000062044c723c */ /* 0x060fe6000008104c */
[----:B-1----:R-:W5:Y:S04]  /*eb1a0*/  LDL.LU.64 R86, [R1+0x64f8] ;  /* 0x0064f80001567983 */ /* 0x002f680000300a00 */
[----:B------:R-:W5:Y:S04]  /*eb1b0*/  LDL.LU.64 R84, [R1+0x64f0] ;  /* 0x0064f00001547983 */ /* 0x000f680000300a00 */
        /* <DEDUP_REMOVED lines=21> */
[----:B--2---:R1:W-:Y:S01]  /*eb310*/  STL.64 [R1+0x6430], R96 ;  /* 0x0064306001007387 */ /* 0x0043e20000100a00 */
[C---:B------:R-:W-:Y:S03]  /*eb320*/  HMMA.1688.F32.TF32 R24, R4.reuse, R74, R24 ;  /* 0x0000004a0418723c */ /* 0x040fe60000081018 */
[----:B----4-:R-:W-:Y:S04]  /*eb330*/  STL.64 [R1+0x6428], R94 ;  /* 0x0064285e01007387 */ /* 0x010fe80000100a00 */
[----:B---3--:R2:W-:Y:S01]  /*eb340*/  STL.64 [R1+0x6420], R92 ;  /* 0x0064205c01007387 */ /* 0x0085e20000100a00 */
[C---:B-----5:R-:W-:Y:S06]  /*eb350*/  HMMA.1688.F32.TF32 R44, R4.reuse, R86, R44 ;  /* 0x00000056042c723c */ /* 0x060fec000008102c */
[C---:B------:R-:W-:Y:S06]  /*eb360*/  HMMA.1688.F32.TF32 R40, R4.reuse, R82, R40 ;  /* 0x000000520428723c */ /* 0x040fec0000081028 */
[C---:B-1----:R-:W-:Y:S06]  /*eb370*/  HMMA.1688.F32.TF32 R96, R4.reuse, R94, R100 ;  /* 0x0000005e0460723c */ /* 0x042fec0000081064 */
[C---:B--2---:R-:W-:Y:S06]  /*eb380*/  HMMA.1688.F32.TF32 R92, R4.reuse, R90, R104 ;  /* 0x0000005a045c723c */ /* 0x044fec0000081068 */
[----:B------:R-:W-:Y:S11]  /*eb390*/  HMMA.1688.F32.TF32 R36, R4, R78, R36 ;  /* 0x0000004e0424723c */ /* 0x000ff60000081024 */
        /* <DEDUP_REMOVED lines=20> */
[----:B-1----:R-:W3:Y:S04]  /*eb4e0*/  LDL.LU R24, [R1+0x1450] ;  /* 0x0014500001187983 */ /* 0x002ee80000300800 */
[----:B------:R-:W3:Y:S04]  /*eb4f0*/  LDL.LU R25, [R1+0x1454] ;  /* 0x0014540001197983 */ /* 0x000ee80000300800 */
[----:B--2---:R-:W3:Y:S04]  /*eb500*/  LDL.LU R26, [R1+0x1458] ;  /* 0x00145800011a7983 */ /* 0x004ee80000300800 */
[----:B------:R-:W3:Y:S01]  /*eb510*/  LDL.LU R27, [R1+0x145c] ;  /* 0x00145c00011b7983 */ /* 0x000ee20000300800 */
[----:B------:R-:W-:-:S03]  /*eb520*/  MOV R103, R20 ;  /* 0x0000001400677202 */ /* 0x000fc60000000f00 */
[----:B------:R-:W2:Y:S01]  /*eb530*/  LDL.LU R96, [R1+0x1970] ;  /* 0x0019700001607983 */ /* 0x000ea20000300800 */
[----:B------:R-:W-:-:S03]  /*eb540*/  IMAD.MOV.U32 R102, RZ, RZ, R21 ;  /* 0x000000ffff667224 */ /* 0x000fc600078e0015 */
        /* <DEDUP_REMOVED lines=24> */
[----:B------:R-:W2:Y:S04]  /*eb6d0*/  LDL.LU R75, [R1+0x19ac] ;  /* 0x0019ac00014b7983 */ /* 0x000ea80000300800 */
[----:B------:R-:W-:Y:S04]  /*eb6e0*/  STL.64 [R1+0x63c8], R10 ;  /* 0x0063c80a01007387 */ /* 0x000fe80000100a00 */
[----:B------:R1:W-:Y:S01]  /*eb6f0*/  STL.64 [R1+0x63c0], R8 ;  /* 0x0063c00801007387 */ /* 0x0003e20000100a00 */
[----:B---3--:R-:W-:-:S15]  /*eb700*/  HMMA.1688.F32.TF32 R24, R4, R10, R24 ;  /* 0x0000000a0418723c */ /* 0x008fde0000081018 */
[----:B------:R-:W-:-:S08]  /*eb710*/  NOP ;  /* 0x0000000000007918 */ /* 0x000fd00000000000 */
[----:B------:R-:W-:Y:S04]  /*eb720*/  STL.64 [R1+0xc10], R24 ;  /* 0x000c101801007387 */ /* 0x000fe80000100a00 */
[----:B------:R4:W-:Y:S04]  /*eb730*/  STL.64 [R1+0xc18], R26 ;  /* 0x000c181a01007387 */ /* 0x0009e80000100a00 */
[----:B-1----:R-:W3:Y:S04]  /*eb740*/  LDL.LU R8, [R1+0x1a10] ;  /* 0x001a100001087983 */ /* 0x002ee80000300800 */
[----:B------:R-:W3:Y:S01]  /*eb750*/  LDL.LU R9, [R1+0x1a14] ;  /* 0x001a140001097983 */ /* 0x000ee20000300800 */
[----:B----4-:R-:W-:Y:S03]  /*eb760*/  HMMA.1688.F32.TF32 R24, R4, R14, R20 ;  /* 0x0000000e0418723c */ /* 0x010fe60000081014 */
[----:B------:R-:W3:Y:S04]  /*eb770*/  LDL.LU R10, [R1+0x1a18] ;  /* 0x001a1800010a7983 */ /* 0x000ee80000300800 */
[----:B------:R-:W3:Y:S04]  /*eb780*/  LDL.LU R11, [R1+0x1a1c] ;  /* 0x001a1c00010b7983 */ /* 0x000ee80000300800 */
[----:B------:R-:W4:-:S12]  /*eb790*/  LDL.LU R20, [R1+0x1490] ;  /* 0x0014900001147983 */ /* 0x000f180000300800 */
[----:B------:R1:W-:Y:S04]  /*eb7a0*/  STL.64 [R1+0xc00], R24 ;  /* 0x000c001801007387 */ /* 0x0003e80000100a00 */
[----:B------:R5:W-:Y:S04]  /*eb7b0*/  STL.64 [R1+0xc08], R26 ;  /* 0x000c081a01007387 */ /* 0x000be80000100a00 */
[----:B------:R-:W4:Y:S04]  /*eb7c0*/  LDL.LU R21, [R1+0x1494] ;  /* 0x0014940001157983 */ /* 0x000f280000300800 */
[----:B------:R-:W4:Y:S04]  /*eb7d0*/  LDL.LU R22, [R1+0x1498] ;  /* 0x0014980001167983 */ /* 0x000f280000300800 */
[----:B------:R-:W4:Y:S04]  /*eb7e0*/  LDL.LU R23, [R1+0x149c] ;  /* 0x00149c0001177983 */ /* 0x000f280000300800 */
[----:B-1----:R-:W2:Y:S04]  /*eb7f0*/  LDL.LU R24, [R1+0x14b0] ;  /* 0x0014b00001187983 */ /* 0x002ea80000300800 */
[----:B------:R-:W2:Y:S04]  /*eb800*/  LDL.LU R25, [R1+0x14b4] ;  /* 0x0014b40001197983 */ /* 0x000ea80000300800 */
[----:B-----5:R-:W2:Y:S04]  /*eb810*/  LDL.LU R26, [R1+0x14b8] ;  /* 0x0014b800011a7983 */ /* 0x020ea80000300800 */
[----:B------:R-:W2:Y:S01]  /*eb820*/  LDL.LU R27, [R1+0x14bc] ;  /* 0x0014bc00011b7983 */ /* 0x000ea20000300800 */
        /* <DEDUP_REMOVED lines=8> */
[----:B------:R-:W3:Y:S04]  /*eb8b0*/  LDL.LU R28, [R1+0x14d0] ;  /* 0x0014d000011c7983 */ /* 0x000ee80000300800 */
[----:B------:R-:W3:Y:S04]  /*eb8c0*/  LDL.LU R29, [R1+0x14d4] ;  /* 0x0014d400011d7983 */ /* 0x000ee80000300800 */
[----:B------:R-:W3:Y:S04]  /*eb8d0*/  LDL.LU R30, [R1+0x14d8] ;  /* 0x0014d800011e7983 */ /* 0x000ee80000300800 */
[----:B------:R-:W3:Y:S01]  /*eb8e0*/  LDL.LU R31, [R1+0x14dc] ;  /* 0x0014dc00011f7983 */ /* 0x000ee20000300800 */
        /* <DEDUP_REMOVED lines=24> */
[----:B-1----:R-:W2:Y:S04]  /*eba70*/  LDL.LU.64 R22, [R1+0x64c8] ;  /* 0x0064c80001167983 */ /* 0x002ea80000300a00 */
[----:B------:R-:W4:Y:S04]  /*eba80*/  LDL.LU.64 R20, [R1+0x64c0] ;  /* 0x0064c00001147983 */ /* 0x000f280000300a00 */
        /* <DEDUP_REMOVED lines=23> */
[----:B------:R-:W3:Y:S04]  /*ebc00*/  LDL.LU.64 R28, [R1+0x64a0] ;  /* 0x0064a000011c7983 */ /* 0x000ee80000300a00 */
[----:B------:R-:W-:Y:S04]  /*ebc10*/  STL.64 [R1+0x6388], R26 ;  /* 0x0063881a01007387 */ /* 0x000fe80000100a00 */
[----:B--2---:R1:W-:Y:S04]  /*ebc20*/  STL.64 [R1+0x6380], R24 ;  /* 0x0063801801007387 */ /* 0x0043e80000100a00 */
        /* <DEDUP_REMOVED lines=31> */
[----:B------:R4:W-:Y:S02]  /*ebe20*/  STL.64 [R1+0xac8], R26 ;  /* 0x000ac81a01007387 */ /* 0x0009e40000100a00 */
[C---:B----4-:R-:W-:Y:S06]  /*ebe30*/  HMMA.1688.F32.TF32 R24, R4.reuse, R50, R20 ;  /* 0x000000320418723c */ /* 0x050fec0000081014 */
[C---:B------:R-:W-:Y:S06]  /*ebe40*/  HMMA.1688.F32.TF32 R20, R4.reuse, R54, R16 ;  /* 0x000000360414723c */ /* 0x040fec0000081010 */
[C---:B------:R-:W-:Y:S06]  /*ebe50*/  HMMA.1688.F32.TF32 R16, R4.reuse, R58, R12 ;  /* 0x0000003a0410723c */ /* 0x040fec000008100c */
[----:B------:R-:W-:Y:S06]  /*ebe60*/  HMMA.1688.F32.TF32 R12, R4, R62, R8 ;  /* 0x0000003e040c723c */ /* 0x000fec0000081008 */
        /* <DEDUP_REMOVED lines=19> */
[----:B------:R-:W4:Y:S04]  /*ebfa0*/  LDL.LU R92, [R1+0x1890] ;  /* 0x00189000015c7983 */ /* 0x000f280000300800 */
[----:B------:R3:W-:Y:S04]  /*ebfb0*/  STL.64 [R1+0x2210], R8 ;  /* 0x0022100801007387 */ /* 0x0007e80000100a00 */
[----:B------:R5:W-:Y:S04]  /*ebfc0*/  STL.64 [R1+0x2218], R10 ;  /* 0x0022180a01007387 */ /* 0x000be80000100a00 */
[----:B------:R-:W-:Y:S04]  /*ebfd0*/  STL.64 [R1+0x2200], R4 ;  /* 0x0022000401007387 */ /* 0x000fe80000100a00 */
        /* <DEDUP_REMOVED lines=26> */
[----:B--2---:R-:W2:Y:S04]  /*ec180*/  LDL.LU R14, [R1+0x1918] ;  /* 0x00191800010e7983 */ /* 0x004ea80000300800 */
        /* <DEDUP_REMOVED lines=48> */
[C---:B-----5:R-:W-:Y:S06]  /*ec490*/  HMMA.1688.F32.TF32 R4, R240.reuse, R226, R72 ;  /* 0x000000e2f004723c */ /* 0x060fec0000081048 */
[----:B------:R-:W-:Y:S04]  /*ec4a0*/  STL.64 [R1+0x6378], R226 ;  /* 0x006378e201007387 */ /* 0x000fe80000100a00 */
[----:B------:R-:W-:Y:S01]  /*ec4b0*/  STL.64 [R1+0x6370], R224 ;  /* 0x006370e001007387 */ /* 0x000fe20000100a00 */
[----:B------:R-:W-:-:S12]  /*ec4c0*/  HMMA.1688.F32.TF32 R8, R240, R222, R76 ;  /* 0x000000def008723c */ /* 0x000fd8000008104c */
[----:B------:R-:W-:Y:S04]  /*ec4d0*/  STL.64 [R1+0x21b0], R4 ;  /* 0x0021b00401007387 */ /* 0x000fe80000100a00 */
[----:B------:R1:W-:Y:S02]  /*ec4e0*/  STL.64 [R1+0x21b8], R6 ;  /* 0x0021b80601007387 */ /* 0x0003e40000100a00 */
[C---:B-1----:R-:W-:Y:S05]  /*ec4f0*/  HMMA.1688.F32.TF32 R4, R240.reuse, R218, R80 ;  /* 0x000000daf004723c */ /* 0x042fea0000081050 */
[----:B------:R-:W-:Y:S01]  /*ec500*/  STL.64 [R1+0x21a0], R8 ;  /* 0x0021a00801007387 */ /* 0x000fe20000100a00 */
[C---:B------:R-:W-:Y:S03]  /*ec510*/  HMMA.1688.F32.TF32 R12, R240.reuse, R214, R84 ;  /* 0x000000d6f00c723c */ /* 0x040fe60000081054 */
[----:B------:R1:W-:Y:S03]  /*ec520*/  STL.64 [R1+0x21a8], R10 ;  /* 0x0021a80a01007387 */ /* 0x0003e60000100a00 */
[C---:B-1----:R-:W-:Y:S11]  /*ec530*/  HMMA.1688.F32.TF32 R8, R240.reuse, R210, R88 ;  /* 0x000000d2f008723c */ /* 0x042ff60000081058 */
        /* <DEDUP_REMOVED lines=117> */
[C---:B--2---:R-:W-:Y:S06]  /*ecc90*/  HMMA.1688.F32.TF32 R12, R240.reuse, R142, R12 ;  /* 0x0000008ef00c723c */ /* 0x044fec000008100c */
[C---:B-----5:R-:W-:Y:S06]  /*ecca0*/  HMMA.1688.F32.TF32 R192, R240.reuse, R190, R204 ;  /* 0x000000bef0c0723c */ /* 0x060fec00000810cc */
[----:B---3--:R-:W-:-:S15]  /*eccb0*/  HMMA.1688.F32.TF32 R188, R240, R186, R224 ;  /* 0x000000baf0bc723c */ /* 0x008fde00000810e0 */
[----:B------:R-:W-:-:S02]  /*eccc0*/  NOP ;  /* 0x0000000000007918 */ /* 0x000fc40000000000 */
[----:B------:R-:W-:Y:S04]  /*eccd0*/  STL.64 [R1+0x2120], R192 ;  /* 0x002120c001007387 */ /* 0x000fe80000100a00 */
[----:B------:R4:W-:Y:S04]  /*ecce0*/  STL.64 [R1+0x2128], R194 ;  /* 0x002128c201007387 */ /* 0x0009e80000100a00 */
[----:B------:R-:W-:Y:S04]  /*eccf0*/  STL.64 [R1+0x62c8], R186 ;  /* 0x0062c8ba01007387 */ /* 0x000fe80000100a00 */
[----:B------:R1:W-:Y:S04]  /*ecd00*/  STL.64 [R1+0x62c0], R184 ;  /* 0x0062c0b801007387 */ /* 0x0003e80000100a00 */
[----:B------:R-:W-:Y:S01]  /*ecd10*/  STL.64 [R1+0x2110], R188 ;  /* 0x002110bc01007387 */ /* 0x000fe20000100a00 */
[C---:B----4-:R-:W-:Y:S03]  /*ecd20*/  HMMA.1688.F32.TF32 R192, R240.reuse, R182, R228 ;  /* 0x000000b6f0c0723c */ /* 0x050fe600000810e4 */
[----:B------:R2:W-:Y:S03]  /*ecd30*/  STL.64 [R1+0x2118], R190 ;  /* 0x002118be01007387 */ /* 0x0005e60000100a00 */
[C---:B-1----:R-:W-:Y:S06]  /*ecd40*/  HMMA.1688.F32.TF32 R184, R240.reuse, R174, R236 ;  /* 0x000000aef0b8723c */ /* 0x042fec00000810ec */
[C---:B--2---:R-:W-:Y:S11]  /*ecd50*/  HMMA.1688.F32.TF32 R188, R240.reuse, R178, R232 ;  /* 0x000000b2f0bc723c */ /* 0x044ff600000810e8 */
[----:B------:R-:W-:Y:S04]  /*ecd60*/  STL.64 [R1+0x2100], R192 ;  /* 0x002100c001007387 */ /* 0x000fe80000100a00 */
[----:B------:R1:W-:Y:S01]  /*ecd70*/  STL.64 [R1+0x2108], R194 ;  /* 0x002108c201007387 */ /* 0x0003e20000100a00 */
[C---:B------:R-:W-:Y:S07]  /*ecd80*/  HMMA.1688.F32.TF32 R24, R240.reuse, R158, R24 ;  /* 0x0000009ef018723c */ /* 0x040fee0000081018 */
[----:B------:R-:W-:Y:S01]  /*ecd90*/  STL.64 [R1+0x20f0], R188 ;  /* 0x0020f0bc01007387 */ /* 0x000fe20000100a00 */
[C---:B-1----:R-:W-:Y:S03]  /*ecda0*/  HMMA.1688.F32.TF32 R192, R240.reuse, R170, R244 ;  /* 0x000000aaf0c0723c */ /* 0x042fe600000810f4 */
        /* <DEDUP_REMOVED lines=18> */
[----:B------:R-:W-:Y:S01]  /*eced0*/  STL.64 [R1+0x2080], R20 ;  /* 0x0020801401007387 */ /* 0x000fe20000100a00 */
[----:B------:R-:W-:-:S02]  /*ecee0*/  LOP3.LUT R10, R252, 0x40, RZ, 0x3c, !PT ;  /* 0x00000040fc0a7812 */ /* 0x000fc400078e3cff */
[----:B------:R-:W-:Y:S01]  /*ecef0*/  LOP3.LUT R11, R252, 0x60, RZ, 0x3c, !PT ;  /* 0x00000060fc0b7812 */ /* 0x000fe200078e3cff */
[----:B------:R-:W-:Y:S01]  /*ecf00*/  STL.64 [R1+0x2088], R22 ;  /* 0x0020881601007387 */ /* 0x000fe20000100a00 */
[----:B------:R-:W-:-:S15]  /*ecf10*/  HMMA.1688.F32.TF32 R16, R240, R138, R72 ;  /* 0x0000008af010723c */ /* 0x000fde0000081048 */
[----:B------:R-:W-:-:S01]  /*ecf20*/  NOP ;  /* 0x0000000000007918 */ /* 0x000fc20000000000 */
[----:B------:R-:W-:Y:S04]  /*ecf30*/  STL.64 [R1+0x2070], R4 ;  /* 0x0020700401007387 */ /* 0x000fe80000100a00 */
[----:B------:R-:W-:Y:S04]  /*ecf40*/  STL.64 [R1+0x2078], R6 ;  /* 0x0020780601007387 */ /* 0x000fe80000100a00 */
[----:B------:R-:W-:Y:S04]  /*ecf50*/  STL.64 [R1+0x2250], R12 ;  /* 0x0022500c01007387 */ /* 0x000fe80000100a00 */
[----:B------:R1:W-:Y:S04]  /*ecf60*/  STL.64 [R1+0x2258], R14 ;  /* 0x0022580e01007387 */ /* 0x0003e80000100a00 */
[----:B------:R-:W-:Y:S04]  /*ecf70*/  LDS R4, [R10+UR10+0x47100] ;  /* 0x0471000a0a047984 */ /* 0x000fe80008000800 */
[----:B------:R-:W-:Y:S01]  /*ecf80*/  LDS R6, [R10+UR10+0x47900] ;  /* 0x0479000a0a067984 */ /* 0x000fe20008000800 */
[C---:B-1----:R-:W-:Y:S03]  /*ecf90*/  HMMA.1688.F32.TF32 R12, R240.reuse, R134, R76 ;  /* 0x00000086f00c723c */ /* 0x042fe6000008104c */
[----:B------:R-:W-:Y:S04]  /*ecfa0*/  LDS R5, [R11+UR10+0x47100] ;  /* 0x0471000a0b057984 */ /* 0x000fe80008000800 */
[----:B------:R1:W2:Y:S02]  /*ecfb0*/  LDS R7, [R11+UR10+0x47900] ;  /* 0x0479000a0b077984 */ /* 0x0002a40008000800 */
[C---:B-1----:R-:W-:Y:S02]  /*ecfc0*/  HMMA.1688.F32.TF32 R8, R240.reuse, R130, R80 ;  /* 0x00000082f008723c */ /* 0x042fe40000081050 */
[----:B------:R-:W-:Y:S04]  /*ecfd0*/  STL.64 [R1+0x2450], R16 ;  /* 0x0024501001007387 */ /* 0x000fe80000100a00 */
[----:B------:R1:W-:Y:S08]  /*ecfe0*/  STL.64 [R1+0x2458], R18 ;  /* 0x0024581201007387 */ /* 0x0003f00000100a00 */
[----:B------:R-:W-:Y:S04]  /*ecff0*/  STL.64 [R1+0x2440], R12 ;  /* 0x0024400c01007387 */ /* 0x000fe80000100a00 */
[----:B------:R3:W-:Y:S01]  /*ed000*/  STL.64 [R1+0x2448], R14 ;  /* 0x0024480e01007387 */ /* 0x0007e20000100a00 */
[C---:B-1----:R-:W-:Y:S04]  /*ed010*/  HMMA.1688.F32.TF32 R16, R240.reuse, R126, R84 ;  /* 0x0000007ef010723c */ /* 0x042fe80000081054 */
[----:B------:R-:W-:Y:S02]  /*ed020*/  STL.64 [R1+0x2430], R8 ;  /* 0x0024300801007387 */ /* 0x000fe40000100a00 */
[C---:B---3--:R-:W-:Y:S02]  /*ed030*/  HMMA.1688.F32.TF32 R12, R240.reuse, R122, R88 ;  /* 0x0000007af00c723c */ /* 0x048fe40000081058 */
[----:B------:R1:W-:Y:S04]  /*ed040*/  STL.64 [R1+0x2438], R10 ;  /* 0x0024380a01007387 */ /* 0x0003e80000100a00 */
[C---:B-1----:R-:W-:Y:S11]  /*ed050*/  HMMA.1688.F32.TF32 R8, R240.reuse, R118, R92 ;  /* 0x00000076f008723c */ /* 0x042ff6000008105c */
[----:B------:R-:W-:Y:S04]  /*ed060*/  STL.64 [R1+0x2420], R16 ;  /* 0x0024201001007387 */ /* 0x000fe80000100a00 */
[----:B------:R1:W-:Y:S04]  /*ed070*/  STL.64 [R1+0x2428], R18 ;  /* 0x0024281201007387 */ /* 0x0003e80000100a00 */
[----:B------:R-:W-:Y:S04]  /*ed080*/  STL.64 [R1+0x2410], R12 ;  /* 0x0024100c01007387 */ /* 0x000fe80000100a00 */
[----:B------:R3:W-:Y:S01]  /*ed090*/  STL.64 [R1+0x2418], R14 ;  /* 0x0024180e01007387 */ /* 0x0007e20000100a00 */
[C---:B-1----:R-:W-:Y:S03]  /*ed0a0*/  HMMA.1688.F32.TF32 R16, R240.reuse, R66, R96 ;  /* 0x00000042f010723c */ /* 0x042fe60000081060 */
[----:B------:R-:W-:Y:S03]  /*ed0b0*/  STL.64 [R1+0x2400], R8 ;  /* 0x0024000801007387 */ /* 0x000fe60000100a00 */
[C---:B---3--:R-:W-:Y:S01]  /*ed0c0*/  HMMA.1688.F32.TF32 R12, R240.reuse, R70, R100 ;  /* 0x00000046f00c723c */ /* 0x048fe20000081064 */
[----:B------:R1:W-:Y:S05]  /*ed0d0*/  STL.64 [R1+0x2408], R10 ;  /* 0x0024080a01007387 */ /* 0x0003ea0000100a00 */
[C---:B-1----:R-:W-:Y:S11]  /*ed0e0*/  HMMA.1688.F32.TF32 R8, R240.reuse, R114, R104 ;  /* 0x00000072f008723c */ /* 0x042ff60000081068 */
[----:B------:R1:W-:Y:S04]  /*ed0f0*/  STL.64 [R1+0x23f0], R16 ;  /* 0x0023f01001007387 */ /* 0x0003e80000100a00 */
[----:B------:R3:W-:Y:S04]  /*ed100*/  STL.64 [R1+0x23f8], R18 ;  /* 0x0023f81201007387 */ /* 0x0007e80000100a00 */
        /* <DEDUP_REMOVED lines=38> */
[----:B---3--:R-:W4:Y:S04]  /*ed370*/  LDL.LU R18, [R1+0x1648] ;  /* 0x0016480001127983 */ /* 0x008f280000300800 */
[----:B------:R-:W4:Y:S04]  /*ed380*/  LDL.LU R19, [R1+0x164c] ;  /* 0x00164c0001137983 */ /* 0x000f280000300800 */
[----:B-----5:R-:W3:Y:S04]  /*ed390*/  LDL.LU R12, [R1+0x1650] ;  /* 0x00165000010c7983 */ /* 0x020ee80000300800 */
        /* <DEDUP_REMOVED lines=63> */
[----:B------:R-:W2:Y:S01]  /*ed790*/  LDL.64 R250, [R1+0x38] ;  /* 0x0000380001fa7983 */ /* 0x000ea20000100a00 */
        /* <DEDUP_REMOVED lines=104> */
[----:B------:R-:W-:Y:S01]  /*ede20*/  STL.64 [R1+0x2298], R194 ;  /* 0x002298c201007387 */ /* 0x000fe20000100a00 */
[C---:B-1----:R-:W-:Y:S06]  /*ede30*/  HMMA.1688.F32.TF32 R184, R240.reuse, R54, R228 ;  /* 0x00000036f0b8723c */ /* 0x042fec00000810e4 */
[----:B------:R-:W-:Y:S04]  /*ede40*/  STL.64 [R1+0x62b8], R54 ;  /* 0x0062b83601007387 */ /* 0x000fe80000100a00 */
[----:B------:R-:W-:Y:S04]  /*ede50*/  STL.64 [R1+0x2280], R188 ;  /* 0x002280bc01007387 */ /* 0x000fe80000100a00 */
[----:B------:R-:W-:Y:S04]  /*ede60*/  STL.64 [R1+0x2288], R190 ;  /* 0x002288be01007387 */ /* 0x000fe80000100a00 */
[----:B------:R1:W-:Y:S02]  /*ede70*/  STL.64 [R1+0x62b0], R52 ;  /* 0x0062b03401007387 */ /* 0x0003e40000100a00 */
[----:B-1----:R-:W-:Y:S03]  /*ede80*/  HMMA.1688.F32.TF32 R52, R240, R58, R232 ;  /* 0x0000003af034723c */ /* 0x002fe600000810e8 */
[----:B------:R-:W-:Y:S04]  /*ede90*/  STL.64 [R1+0x2270], R184 ;  /* 0x002270b801007387 */ /* 0x000fe80000100a00 */
[----:B------:R-:W-:Y:S04]  /*edea0*/  STL.64 [R1+0x2278], R186 ;  /* 0x002278ba01007387 */ /* 0x000fe80000100a00 */
[----:B------:R-:W-:Y:S04]  /*edeb0*/  STL.64 [R1+0x62a8], R58 ;  /* 0x0062a83a01007387 */ /* 0x000fe80000100a00 */
[----:B------:R1:W-:Y:S08]  /*edec0*/  STL.64 [R1+0x62a0], R56 ;  /* 0x0062a03801007387 */ /* 0x0003f00000100a00 */
[----:B------:R-:W-:Y:S04]  /*eded0*/  STL.64 [R1+0x2260], R52 ;  /* 0x0022603401007387 */ /* 0x000fe80000100a00 */
[----:B------:R2:W-:Y:S01]  /*edee0*/  STL.64 [R1+0x2268], R54 ;  /* 0x0022683601007387 */ /* 0x0005e20000100a00 */
[----:B-1----:R-:W-:Y:S06]  /*edef0*/  HMMA.1688.F32.TF32 R56, R4, R250, R244 ;  /* 0x000000fa0438723c */ /* 0x002fec00000810f4 */
[----:B--2---:R-:W-:Y:S06]  /*edf00*/  HMMA.1688.F32.TF32 R52, R240, R62, R236 ;  /* 0x0000003ef034723c */ /* 0x004fec00000810ec */
[----:B------:R-:W-:Y:S04]  /*edf10*/  STL.64 [R1+0x6298], R62 ;  /* 0x0062983e01007387 */ /* 0x000fe80000100a00 */
[----:B------:R-:W-:-:S13]  /*edf20*/  STL.64 [R1+0x6290], R60 ;  /* 0x0062903c01007387 */ /* 0x000fda0000100a00 */
        /* <DEDUP_REMOVED lines=16> */
[----:B-1----:R-:W5:Y:S04]  /*ee030*/  LDL.LU R56, [R1+0x5f0] ;  /* 0x0005f00001387983 */ /* 0x002f680000300800 */
[----:B------:R-:W5:Y:S04]  /*ee040*/  LDL.LU R57, [R1+0x5f4] ;  /* 0x0005f40001397983 */ /* 0x000f680000300800 */
[----:B--2---:R-:W5:Y:S04]  /*ee050*/  LDL.LU R58, [R1+0x5f8] ;  /* 0x0005f800013a7983 */ /* 0x004f680000300800 */
[----:B------:R-:W5:Y:S04]  /*ee060*/  LDL.LU R59, [R1+0x5fc] ;  /* 0x0005fc00013b7983 */ /* 0x000f680000300800 */
[----:B------:R-:W2:Y:S04]  /*ee070*/  LDL.LU R224, [R1+0x600] ;  /* 0x0006000001e07983 */ /* 0x000ea80000300800 */
[----:B------:R-:W2:Y:S04]  /*ee080*/  LDL.LU R225, [R1+0x604] ;  /* 0x0006040001e17983 */ /* 0x000ea80000300800 */
[----:B------:R-:W2:Y:S04]  /*ee090*/  LDL.LU R226, [R1+0x608] ;  /* 0x0006080001e27983 */ /* 0x000ea80000300800 */
[----:B------:R-:W2:Y:S04]  /*ee0a0*/  LDL.LU R227, [R1+0x60c] ;  /* 0x00060c0001e37983 */ /* 0x000ea80000300800 */
[----:B------:R-:W2:Y:S04]  /*ee0b0*/  LDL.64 R230, [R1+0x28] ;  /* 0x0000280001e67983 */ /* 0x000ea80000100a00 */
[----:B------:R-:W5:Y:S01]  /*ee0c0*/  LDL.64 R234, [R1+0x18] ;  /* 0x0000180001ea7983 */ /* 0x000f620000100a00 */
[----:B------:R-:W-:-:S03]  /*ee0d0*/  MOV R53, R250 ;  /* 0x000000fa00357202 */ /* 0x000fc60000000f00 */
[----:B------:R-:W4:Y:S01]  /*ee0e0*/  LDL.LU R236, [R1+0x5e0] ;  /* 0x0005e00001ec7983 */ /* 0x000f220000300800 */
[----:B------:R-:W-:-:S03]  /*ee0f0*/  IMAD.MOV.U32 R52, RZ, RZ, R251 ;  /* 0x000000ffff347224 */ /* 0x000fc600078e00fb */
[----:B------:R-:W4:Y:S04]  /*ee100*/  LDL.LU R237, [R1+0x5e4] ;  /* 0x0005e40001ed7983 */ /* 0x000f280000300800 */
[----:B------:R-:W4:Y:S04]  /*ee110*/  LDL.LU R238, [R1+0x5e8] ;  /* 0x0005e80001ee7983 */ /* 0x000f280000300800 */
[----:B------:R-:W4:Y:S04]  /*ee120*/  LDL.LU R239, [R1+0x5ec] ;  /* 0x0005ec0001ef7983 */ /* 0x000f280000300800 */
[----:B------:R-:W4:Y:S04]  /*ee130*/  LDL.64 R250, [R1+0x8] ;  /* 0x0000080001fa7983 */ /* 0x000f280000100a00 */
        /* <DEDUP_REMOVED lines=24> */
[C---:B--2---:R-:W-:Y:S06]  /*ee2c0*/  HMMA.1688.F32.TF32 R224, R4.reuse, R230, R224 ;  /* 0x000000e604e0723c */ /* 0x044fec00000810e0 */
[----:B-----5:R-:W-:Y:S01]  /*ee2d0*/  HMMA.1688.F32.TF32 R56, R4, R234, R56 ;  /* 0x000000ea0438723c */ /* 0x020fe20000081038 */
[----:B------:R-:W-:-:S05]  /*ee2e0*/  IMAD.MOV.U32 R55, RZ, RZ, R230 ;  /* 0x000000ffff377224 */ /* 0x000fca00078e00e6 */
[----:B----4-:R-:W-:Y:S11]  /*ee2f0*/  HMMA.1688.F32.TF32 R236, R4, R250, R236 ;  /* 0x000000fa04ec723c */ /* 0x010ff600000810ec */
[----:B------:R-:W-:Y:S01]  /*ee300*/  STL.64 [R1+0x26e0], R224 ;  /* 0x0026e0e001007387 */ /* 0x000fe20000100a00 */
[----:B------:R-:W-:-:S03]  /*ee310*/  IMAD.MOV.U32 R54, RZ, RZ, R231 ;  /* 0x000000ffff367224 */ /* 0x000fc600078e00e7 */
[----:B------:R1:W-:Y:S04]  /*ee320*/  STL.64 [R1+0x26e8], R226 ;  /* 0x0026e8e201007387 */ /* 0x0003e80000100a00 */
[----:B-1----:R-:W2:Y:S04]  /*ee330*/  LDL.LU.64 R226, [R1+0x6378] ;  /* 0x0063780001e27983 */ /* 0x002ea80000300a00 */
[----:B------:R-:W4:Y:S04]  /*ee340*/  LDL.LU.64 R224, [R1+0x6370] ;  /* 0x0063700001e07983 */ /* 0x000f280000300a00 */
[----:B------:R-:W5:Y:S04]  /*ee350*/  LDL.LU.64 R230, [R1+0x6368] ;  /* 0x0063680001e67983 */ /* 0x000f680000300a00 */
[----:B------:R-:W2:Y:S04]  /*ee360*/  LDL.LU.64 R228, [R1+0x6360] ;  /* 0x0063600001e47983 */ /* 0x000ea80000300a00 */
[----:B------:R1:W-:Y:S04]  /*ee370*/  STL.64 [R1+0x26d0], R56 ;  /* 0x0026d03801007387 */ /* 0x0003e80000100a00 */
[----:B------:R1:W-:Y:S02]  /*ee380*/  STL.64 [R1+0x26d8], R58 ;  /* 0x0026d83a01007387 */ /* 0x0003e40000100a00 */
[----:B-1----:R-:W-:-:S02]  /*ee390*/  IMAD.MOV.U32 R57, RZ, RZ, R234 ;  /* 0x000000ffff397224 */ /* 0x002fc400078e00ea */
[----:B------:R-:W-:Y:S02]  /*ee3a0*/  IMAD.MOV.U32 R56, RZ, RZ, R235 ;  /* 0x000000ffff387224 */ /* 0x000fe400078e00eb */
[----:B------:R-:W4:Y:S04]  /*ee3b0*/  LDL.LU.64 R234, [R1+0x6358] ;  /* 0x0063580001ea7983 */ /* 0x000f280000300a00 */
[----:B------:R-:W5:Y:S01]  /*ee3c0*/  LDL.LU.64 R232, [R1+0x6350] ;  /* 0x0063500001e87983 */ /* 0x000f620000300a00 */
[----:B------:R-:W-:-:S03]  /*ee3d0*/  IMAD.MOV.U32 R59, RZ, RZ, R250 ;  /* 0x000000ffff3b7224 */ /* 0x000fc600078e00fa */
[----:B------:R-:W-:Y:S01]  /*ee3e0*/  STL.64 [R1+0x26c0], R236 ;  /* 0x0026c0ec01007387 */ /* 0x000fe20000100a00 */
[----:B------:R-:W-:-:S03]  /*ee3f0*/  MOV R58, R251 ;  /* 0x000000fb003a7202 */ /* 0x000fc60000000f00 */
[----:B------:R1:W-:Y:S04]  /*ee400*/  STL.64 [R1+0x26c8], R238 ;  /* 0x0026c8ee01007387 */ /* 0x0003e80000100a00 */
[----:B-1----:R-:W2:Y:S04]  /*ee410*/  LDL.LU.64 R238, [R1+0x6348] ;  /* 0x0063480001ee7983 */ /* 0x002ea80000300a00 */
[----:B------:R-:W4:Y:S04]  /*ee420*/  LDL.LU.64 R236, [R1+0x6340] ;  /* 0x0063400001ec7983 */ /* 0x000f280000300a00 */
[----:B------:R-:W3:Y:S04]  /*ee430*/  LDL.LU.64 R250, [R1+0x6338] ;  /* 0x0063380001fa7983 */ /* 0x000ee80000300a00 */
[----:B------:R-:W5:Y:S01]  /*ee440*/  LDL.LU.64 R248, [R1+0x6330] ;  /* 0x0063300001f87983 */ /* 0x000f620000300a00 */
[----:B---3--:R-:W-:-:S15]  /*ee450*/  HMMA.1688.F32.TF32 R244, R4, R250, R244 ;  /* 0x000000fa04f4723c */ /* 0x008fde00000810f4 */
[----:B------:R-:W-:-:S08]  /*ee460*/  NOP ;  /* 0x0000000000007918 */ /* 0x000fd00000000000 */
[----:B------:R-:W-:Y:S04]  /*ee470*/  STL.64 [R1+0x26b0], R244 ;  /* 0x0026b0f401007387 */ /* 0x000fe80000100a00 */
[----:B------:R1:W-:Y:S04]  /*ee480*/  STL.64 [R1+0x26b8], R246 ;  /* 0x0026b8f601007387 */ /* 0x0003e80000100a00 */
[----:B-1----:R-:W3:Y:S04]  /*ee490*/  LDL.LU.64 R246, [R1+0x6328] ;  /* 0x0063280001f67983 */ /* 0x002ee80000300a00 */
[----:B------:R-:W2:Y:S04]  /*ee4a0*/  LDL.LU.64 R244, [R1+0x6320] ;  /* 0x0063200001f47983 */ /* 0x000ea80000300a00 */
[----:B------:R-:W-:Y:S04]  /*ee4b0*/  STL.64 [R1+0x6228], R250 ;  /* 0x006228fa01007387 */ /* 0x000fe80000100a00 */
[----:B-----5:R-:W-:Y:S01]  /*ee4c0*/  STL.64 [R1+0x6220], R248 ;  /* 0x006220f801007387 */ /* 0x020fe20000100a00 */
[----:B---3--:R-:W-:Y:S06]  /*ee4d0*/  HMMA.1688.F32.TF32 R60, R4, R246, R60 ;  /* 0x000000f6043c723c */ /* 0x008fec000008103c */
[----:B------:R-:W-:Y:S04]  /*ee4e0*/  STL.64 [R1+0x6238], R246 ;  /* 0x006238f601007387 */ /* 0x000fe80000100a00 */
[----:B--2---:R-:W-:-:S13]  /*ee4f0*/  STL.64 [R1+0x6230], R244 ;  /* 0x006230f401007387 */ /* 0x004fda0000100a00 */
[----:B------:R-:W-:Y:S04]  /*ee500*/  STL.64 [R1+0x26a0], R60 ;  /* 0x0026a03c01007387 */ /* 0x000fe80000100a00 */
[----:B------:R1:W-:Y:S02]  /*ee510*/  STL.64 [R1+0x26a8], R62 ;  /* 0x0026a83e01007387 */ /* 0x0003e40000100a00 */
[----:B-1----:R-:W-:Y:S06]  /*ee520*/  HMMA.1688.F32.TF32 R60, R4, R238, R240 ;  /* 0x000000ee043c723c */ /* 0x002fec00000810f0 */
[----:B------:R-:W-:Y:S04]  /*ee530*/  STL.64 [R1+0x6248], R238 ;  /* 0x006248ee01007387 */ /* 0x000fe80000100a00 */
[----:B----4-:R-:W-:-:S13]  /*ee540*/  STL.64 [R1+0x6240], R236 ;  /* 0x006240ec01007387 */ /* 0x010fda0000100a00 */
        /* <DEDUP_REMOVED lines=22> */
[----:B------:R1:W-:Y:S04]  /*ee6b0*/  STL.64 [R1+0x2658], R62 ;  /* 0x0026583e01007387 */ /* 0x0003e80000100a00 */
[----:B------:R-:W2:Y:S01]  /*ee6c0*/  LDL.LU R244, [R1+0x490] ;  /* 0x0004900001f47983 */ /* 0x000ea20000300800 */
[----:B-1----:R-:W-:Y:S03]  /*ee6d0*/  HMMA.1688.F32.TF32 R60, R4, R214, R204 ;  /* 0x000000d6043c723c */ /* 0x002fe600000810cc */
[----:B------:R1:W-:Y:S04]  /*ee6e0*/  STL.64 [R1+0x2640], R184 ;  /* 0x002640b801007387 */ /* 0x0003e80000100a00 */
[----:B------:R3:W-:-:S15]  /*ee6f0*/  STL.64 [R1+0x2648], R186 ;  /* 0x002648ba01007387 */ /* 0x0007de0000100a00 */
[----:B------:R-:W-:-:S01]  /*ee700*/  NOP ;  /* 0x0000000000007918 */ /* 0x000fc20000000000 */
        /* <DEDUP_REMOVED lines=96> */
[----:B------:R-:W2:Y:S04]  /*eed10*/  LDL.LU.64 R184, [R1+0x62c0] ;  /* 0x0062c00001b87983 */ /* 0x000ea80000300a00 */
[----:B------:R-:W-:Y:S01]  /*eed20*/  STL.64 [R1+0x6218], R190 ;  /* 0x006218be01007387 */ /* 0x000fe20000100a00 */
[C---:B----4-:R-:W-:Y:S06]  /*eed30*/  HMMA.1688.F32.TF32 R60, R4.reuse, R158, R60 ;  /* 0x0000009e043c723c */ /* 0x050fec000008103c */
[----:B---3--:R-:W-:Y:S06]  /*eed40*/  HMMA.1688.F32.TF32 R220, R4, R186, R220 ;  /* 0x000000ba04dc723c */ /* 0x008fec00000810dc */
[----:B------:R-:W-:-:S15]  /*eed50*/  STL.64 [R1+0x6210], R186 ;  /* 0x006210ba01007387 */ /* 0x000fde0000100a00 */
[----:B------:R-:W-:-:S02]  /*eed60*/  NOP ;  /* 0x0000000000007918 */ /* 0x000fc40000000000 */
[----:B------:R-:W-:Y:S04]  /*eed70*/  STL.64 [R1+0x25c0], R220 ;  /* 0x0025c0dc01007387 */ /* 0x000fe80000100a00 */
[----:B------:R1:W-:Y:S04]  /*eed80*/  STL.64 [R1+0x25c8], R222 ;  /* 0x0025c8de01007387 */ /* 0x0003e80000100a00 */
        /* <DEDUP_REMOVED lines=8> */
[----:B------:R1:W-:Y:S04]  /*eee10*/  STL.64 [R1+0x61f0], R176 ;  /* 0x0061f0b001007387 */ /* 0x0003e80000100a00 */
[----:B------:R-:W-:Y:S04]  /*eee20*/  STL.64 [R1+0x25a0], R180 ;  /* 0x0025a0b401007387 */ /* 0x000fe80000100a00 */
[----:B------:R-:W-:Y:S01]  /*eee30*/  STL.64 [R1+0x25a8], R182 ;  /* 0x0025a8b601007387 */ /* 0x000fe20000100a00 */
[C---:B-1----:R-:W-:Y:S06]  /*eee40*/  HMMA.1688.F32.TF32 R176, R4.reuse, R174, R232 ;  /* 0x000000ae04b0723c */ /* 0x042fec00000810e8 */
[----:B------:R-:W-:Y:S04]  /*eee50*/  STL.64 [R1+0x61e8], R174 ;  /* 0x0061e8ae01007387 */ /* 0x000fe80000100a00 */
[----:B------:R1:W-:Y:S02]  /*eee60*/  STL.64 [R1+0x61e0], R172 ;  /* 0x0061e0ac01007387 */ /* 0x0003e40000100a00 */
[C---:B-1----:R-:W-:Y:S11]  /*eee70*/  HMMA.1688.F32.TF32 R172, R4.reuse, R170, R236 ;  /* 0x000000aa04ac723c */ /* 0x042ff600000810ec */
        /* <DEDUP_REMOVED lines=19> */
[----:B------:R1:W-:Y:S04]  /*eefb0*/  STL.64 [R1+0x2550], R60 ;  /* 0x0025503c01007387 */ /* 0x0003e80000100a00 */
[----:B------:R3:W-:Y:S04]  /*eefc0*/  STL.64 [R1+0x2558], R62 ;  /* 0x0025583e01007387 */ /* 0x0007e80000100a00 */
[----:B-1----:R-:W4:-:S13]  /*eefd0*/  LDL.LU R60, [R1+0x750] ;  /* 0x00075000013c7983 */ /* 0x002f1a0000300800 */
        /* <DEDUP_REMOVED lines=69> */
[C---:B----4-:R-:W-:Y:S06]  /*ef430*/  HMMA.1688.F32.TF32 R60, R4.reuse, R98, R60 ;  /* 0x00000062043c723c */ /* 0x050fec000008103c */
[C---:B--2---:R-:W-:Y:S06]  /*ef440*/  HMMA.1688.F32.TF32 R152, R4.reuse, R150, R152 ;  /* 0x000000960498723c */ /* 0x044fec0000081098 */
[----:B-1----:R-:W-:-:S15]  /*ef450*/  HMMA.1688.F32.TF32 R148, R4, R146, R156 ;  /* 0x000000920494723c */ /* 0x002fde000008109c */
[----:B------:R-:W-:-:S02]  /*ef460*/  NOP ;  /* 0x0000000000007918 */ /* 0x000fc40000000000 */
[----:B------:R-:W-:Y:S04]  /*ef470*/  STL.64 [R1+0x2530], R152 ;  /* 0x0025309801007387 */ /* 0x000fe80000100a00 */
[----:B------:R-:W-:Y:S04]  /*ef480*/  STL.64 [R1+0x2538], R154 ;  /* 0x0025389a01007387 */ /* 0x000fe80000100a00 */
[----:B------:R-:W-:Y:S04]  /*ef490*/  STL.64 [R1+0x6178], R146 ;  /* 0x0061789201007387 */ /* 0x000fe80000100a00 */
[----:B------:R5:W-:Y:S02]  /*ef4a0*/  STL.64 [R1+0x6170], R144 ;  /* 0x0061709001007387 */ /* 0x000be40000100a00 */
[C---:B-----5:R-:W-:Y:S02]  /*ef4b0*/  HMMA.1688.F32.TF32 R144, R4.reuse, R142, R160 ;  /* 0x0000008e0490723c */ /* 0x060fe400000810a0 */
[----:B------:R-:W-:Y:S04]  /*ef4c0*/  STL.64 [R1+0x2770], R148 ;  /* 0x0027709401007387 */ /* 0x000fe80000100a00 */
[----:B------:R-:W-:Y:S04]  /*ef4d0*/  STL.64 [R1+0x2778], R150 ;  /* 0x0027789601007387 */ /* 0x000fe80000100a00 */
[----:B------:R-:W-:Y:S04]  /*ef4e0*/  STL.64 [R1+0x6168], R142 ;  /* 0x0061688e01007387 */ /* 0x000fe80000100a00 */
[----:B------:R3:W-:Y:S09]  /*ef4f0*/  STL.64 [R1+0x6160], R140 ;  /* 0x0061608c01007387 */ /* 0x0007f20000100a00 */
[----:B------:R-:W-:Y:S04]  /*ef500*/  STL.64 [R1+0x2760], R144 ;  /* 0x0027609001007387 */ /* 0x000fe80000100a00 */
[----:B------:R1:W-:Y:S01]  /*ef510*/  STL.64 [R1+0x2768], R146 ;  /* 0x0027689201007387 */ /* 0x0003e20000100a00 */
[C---:B---3--:R-:W-:Y:S06]  /*ef520*/  HMMA.1688.F32.TF32 R140, R4.reuse, R134, R168 ;  /* 0x00000086048c723c */ /* 0x048fec00000810a8 */
[----:B-1----:R-:W-:Y:S01]  /*ef530*/  HMMA.1688.F32.TF32 R144, R4, R138, R164 ;  /* 0x0000008a0490723c */ /* 0x002fe200000810a4 */
[----:B------:R-:W-:-:S15]  /*ef540*/  STL.64 [R1+0x6158], R134 ;  /* 0x0061588601007387 */ /* 0x000fde0000100a00 */
[----:B------:R-:W-:-:S07]  /*ef550*/  NOP ;  /* 0x0000000000007918 */ /* 0x000fce0000000000 */
        /* <DEDUP_REMOVED lines=14> */
[----:B------:R2:W-:Y:S01]  /*ef640*/  STL.64 [R1+0x2928], R130 ;  /* 0x0029288201007387 */ /* 0x0005e20000100a00 */
[C---:B-1----:R-:W-:Y:S06]  /*ef650*/  HMMA.1688.F32.TF32 R124, R4.reuse, R118, R220 ;  /* 0x00000076047c723c */ /* 0x042fec00000810dc */
[C---:B--2---:R-:W-:Y:S06]  /*ef660*/  HMMA.1688.F32.TF32 R128, R4.reuse, R122, R180 ;  /* 0x0000007a0480723c */ /* 0x044fec00000810b4 */
[----:B------:R-:W-:-:S15]  /*ef670*/  HMMA.1688.F32.TF32 R132, R4, R66, R224 ;  /* 0x000000420484723c */ /* 0x000fde00000810e0 */
        /* <DEDUP_REMOVED lines=8> */
[----:B------:R1:W-:-:S12]  /*ef700*/  STL.64 [R1+0x28f8], R134 ;  /* 0x0028f88601007387 */ /* 0x0003d80000100a00 */
        /* <DEDUP_REMOVED lines=8> */
[----:B------:R-:W-:Y:S08]  /*ef790*/  STL.64 [R1+0x28c8], R134 ;  /* 0x0028c88601007387 */ /* 0x000ff00000100a00 */
        /* <DEDUP_REMOVED lines=71> */
[----:B------:R-:W-:Y:S01]  /*efc10*/  STL.64 [R1+0x6120], R94 ;  /* 0x0061205e01007387 */ /* 0x000fe20000100a00 */
[C---:B----4-:R-:W-:Y:S06]  /*efc20*/  HMMA.1688.F32.TF32 R124, R4.reuse, R94, R152 ;  /* 0x0000005e047c723c */ /* 0x050fec0000081098 */
[----:B-----5:R-:W-:-:S15]  /*efc30*/  HMMA.1688.F32.TF32 R128, R4, R90, R156 ;  /* 0x0000005a0480723c */ /* 0x020fde000008109c */
[----:B------:R-:W-:-:S02]  /*efc40*/  NOP ;  /* 0x0000000000007918 */ /* 0x000fc40000000000 */
[----:B------:R-:W-:Y:S04]  /*efc50*/  STL.64 [R1+0x2880], R124 ;  /* 0x0028807c01007387 */ /* 0x000fe80000100a00 */
[----:B------:R2:W-:Y:S02]  /*efc60*/  STL.64 [R1+0x2888], R126 ;  /* 0x0028887e01007387 */ /* 0x0005e40000100a00 */
[C---:B--2---:R-:W-:Y:S02]  /*efc70*/  HMMA.1688.F32.TF32 R124, R4.reuse, R86, R160 ;  /* 0x00000056047c723c */ /* 0x044fe400000810a0 */
[----:B------:R-:W-:Y:S04]  /*efc80*/  STL.64 [R1+0x6118], R90 ;  /* 0x0061185a01007387 */ /* 0x000fe80000100a00 */
[----:B------:R-:W-:Y:S04]  /*efc90*/  STL.64 [R1+0x2870], R128 ;  /* 0x0028708001007387 */ /* 0x000fe80000100a00 */
[----:B------:R1:W-:Y:S04]  /*efca0*/  STL.64 [R1+0x2878], R130 ;  /* 0x0028788201007387 */ /* 0x0003e80000100a00 */
[----:B------:R-:W-:Y:S01]  /*efcb0*/  STL.64 [R1+0x6110], R86 ;  /* 0x0061105601007387 */ /* 0x000fe20000100a00 */
[C---:B-1----:R-:W-:Y:S08]  /*efcc0*/  HMMA.1688.F32.TF32 R128, R4.reuse, R82, R164 ;  /* 0x000000520480723c */ /* 0x042ff000000810a4 */
[----:B------:R-:W-:Y:S04]  /*efcd0*/  STL.64 [R1+0x2860], R124 ;  /* 0x0028607c01007387 */ /* 0x000fe80000100a00 */
[----:B------:R1:W-:Y:S02]  /*efce0*/  STL.64 [R1+0x2868], R126 ;  /* 0x0028687e01007387 */ /* 0x0003e40000100a00 */
[C---:B-1----:R-:W-:Y:S02]  /*efcf0*/  HMMA.1688.F32.TF32 R124, R4.reuse, R78, R168 ;  /* 0x0000004e047c723c */ /* 0x042fe400000810a8 */
[----:B------:R-:W-:Y:S07]  /*efd00*/  STL.64 [R1+0x6108], R82 ;  /* 0x0061085201007387 */ /* 0x000fee0000100a00 */
[----:B------:R-:W-:Y:S04]  /*efd10*/  STL.64 [R1+0x2850], R128 ;  /* 0x0028508001007387 */ /* 0x000fe80000100a00 */
[----:B------:R1:W-:Y:S04]  /*efd20*/  STL.64 [R1+0x2858], R130 ;  /* 0x0028588201007387 */ /* 0x0003e80000100a00 */
[----:B------:R-:W-:Y:S01]  /*efd30*/  STL.64 [R1+0x6100], R78 ;  /* 0x0061004e01007387 */ /* 0x000fe20000100a00 */
[C---:B-1----:R-:W-:Y:S05]  /*efd40*/  HMMA.1688.F32.TF32 R128, R4.reuse, R74, R172 ;  /* 0x0000004a0480723c */ /* 0x042fea00000810ac */
[----:B------:R-:W-:Y:S04]  /*efd50*/  STL.64 [R1+0x2840], R124 ;  /* 0x0028407c01007387 */ /* 0x000fe80000100a00 */
[----:B------:R1:W-:Y:S02]  /*efd60*/  STL.64 [R1+0x2848], R126 ;  /* 0x0028487e01007387 */ /* 0x0003e40000100a00 */
[C---:B-1----:R-:W-:Y:S02]  /*efd70*/  HMMA.1688.F32.TF32 R124, R4.reuse, R10, R176 ;  /* 0x0000000a047c723c */ /* 0x042fe400000810b0 */
[----:B------:R-:W-:Y:S10]  /*efd80*/  STL.64 [R1+0x60f8], R74 ;  /* 0x0060f84a01007387 */ /* 0x000ff40000100a00 */
[----:B------:R-:W-:Y:S04]  /*efd90*/  STL.64 [R1+0x2830], R128 ;  /* 0x0028308001007387 */ /* 0x000fe80000100a00 */
[----:B------:R1:W-:Y:S04]  /*efda0*/  STL.64 [R1+0x2838], R130 ;  /* 0x0028388201007387 */ /* 0x0003e80000100a00 */
[----:B------:R-:W-:Y:S01]  /*efdb0*/  STL.64 [R1+0x6098], R10 ;  /* 0x0060980a01007387 */ /* 0x000fe20000100a00 */
[C---:B-1----:R-:W-:Y:S03]  /*efdc0*/  HMMA.1688.F32.TF32 R128, R4.reuse, R14, R180 ;  /* 0x0000000e0480723c */ /* 0x042fe600000810b4 */
[----:B------:R-:W-:Y:S04]  /*efdd0*/  STL.64 [R1+0x2820], R124 ;  /* 0x0028207c01007387 */ /* 0x000fe80000100a00 */
[----:B------:R1:W-:Y:S02]  /*efde0*/  STL.64 [R1+0x2828], R126 ;  /* 0x0028287e01007387 */ /* 0x0003e40000100a00 */
[----:B-1----:R-:W-:Y:S02]  /*efdf0*/  HMMA.1688.F32.TF32 R124, R4, R18, R220 ;  /* 0x00000012047c723c */ /* 0x002fe400000810dc */
[----:B------:R-:W-:-:S12]  /*efe00*/  STL.64 [R1+0x60f0], R14 ;  /* 0x0060f00e01007387 */ /* 0x000fd80000100a00 */
        /* <DEDUP_REMOVED lines=19> */
[C---:B---3--:R-:W-:Y:S06]  /*eff40*/  HMMA.1688.F32.TF32 R60, R4.reuse, R46, R60 ;  /* 0x0000002e043c723c */ /* 0x048fec000008103c */
[C---:B-1----:R-:W-:Y:S01]  /*eff50*/  HMMA.1688.F32.TF32 R128, R4.reuse, R38, R244 ;  /* 0x000000260480723c */ /* 0x042fe200000810f4 */
[----:B------:R-:W-:Y:S04]  /*eff60*/  STL.64 [R1+0x27c0], R124 ;  /* 0x0027c07c01007387 */ /* 0x000fe80000100a00 */
[----:B------:R1:W-:Y:S02]  /*eff70*/  STL.64 [R1+0x27c8], R126 ;  /* 0x0027c87e01007387 */ /* 0x0003e40000100a00 */
[----:B-1----:R-:W-:Y:S02]  /*eff80*/  HMMA.1688.F32.TF32 R124, R4, R42, R248 ;  /* 0x0000002a047c723c */ /* 0x002fe400000810f8 */
[----:B------:R-:W-:-:S14]  /*eff90*/  STL.64 [R1+0x60c0], R38 ;  /* 0x0060c02601007387 */ /* 0x000fdc0000100a00 */
[----:B------:R1:W-:Y:S04]  /*effa0*/  STL.64 [R1+0x27b0], R128 ;  /* 0x0027b08001007387 */ /* 0x0003e80000100a00 */
[----:B------:R2:W-:Y:S04]  /*effb0*/  STL.64 [R1+0x27b8], R130 ;  /* 0x0027b88201007387 */ /* 0x0005e80000100a00 */
[----:B------:R-:W-:Y:S04]  /*effc0*/  STL.64 [R1+0x60b8], R42 ;  /* 0x0060b82a01007387 */ /* 0x000fe80000100a00 */
        /* <DEDUP_REMOVED lines=45> */
[----:B----4-:R-:W4:Y:S01]  /*f02a0*/  LDL.LU R60, [R1+0x620] ;  /* 0x00062000013c7983 */ /* 0x010f220000300800 */
[----:B------:R-:W-:-:S03]  /*f02b0*/  MOV R230, R53 ;  /* 0x0000003500e67202 */ /* 0x000fc60000000f00 */
[----:B------:R-:W4:Y:S01]  /*f02c0*/  LDL.LU R61, [R1+0x624] ;  /* 0x00062400013d7983 */ /* 0x000f220000300800 */
[----:B------:R-:W-:-:S03]  /*f02d0*/  IMAD.MOV.U32 R239, RZ, RZ, R54 ;  /* 0x000000ffffef7224 */ /* 0x000fc600078e0036 */
[----:B-----5:R-:W4:Y:S01]  /*f02e0*/  LDL.LU R62, [R1+0x628] ;  /* 0x00062800013e7983 */ /* 0x020f220000300800 */
[----:B------:R-:W-:-:S03]  /*f02f0*/  IMAD.MOV.U32 R238, RZ, RZ, R55 ;  /* 0x000000ffffee7224 */ /* 0x000fc600078e0037 */
[----:B------:R-:W4:Y:S04]  /*f0300*/  LDL.LU R63, [R1+0x62c] ;  /* 0x00062c00013f7983 */ /* 0x000f280000300800 */
[----:B------:R-:W5:Y:S04]  /*f0310*/  LDL.LU R52, [R1+0x640] ;  /* 0x0006400001347983 */ /* 0x000f680000300800 */
[----:B------:R-:W5:Y:S04]  /*f0320*/  LDL.LU R53, [R1+0x644] ;  /* 0x0006440001357983 */ /* 0x000f680000300800 */
[----:B------:R-:W5:Y:S04]  /*f0330*/  LDL.LU R54, [R1+0x648] ;  /* 0x0006480001367983 */ /* 0x000f680000300800 */
[----:B------:R-:W5:Y:S01]  /*f0340*/  LDL.LU R55, [R1+0x64c] ;  /* 0x00064c0001377983 */ /* 0x000f620000300800 */
[----:B------:R-:W-:-:S02]  /*f0350*/  IMAD.MOV.U32 R251, RZ, RZ, R56 ;  /* 0x000000fffffb7224 */ /* 0x000fc400078e0038 */
[----:B------:R-:W-:Y:S01]  /*f0360*/  IMAD.MOV.U32 R250, RZ, RZ, R57 ;  /* 0x000000fffffa7224 */ /* 0x000fe200078e0039 */
[----:B------:R-:W3:Y:S01]  /*f0370*/  LDL.LU R56, [R1+0x630] ;  /* 0x0006300001387983 */ /* 0x000ee20000300800 */
[----:B------:R-:W-:Y:S02]  /*f0380*/  IMAD.MOV.U32 R127, RZ, RZ, R58 ;  /* 0x000000ffff7f7224 */ /* 0x000fe400078e003a */
[----:B------:R-:W-:Y:S01]  /*f0390*/  IMAD.MOV.U32 R126, RZ, RZ, R59 ;  /* 0x000000ffff7e7224 */ /* 0x000fe200078e003b */
        /* <DEDUP_REMOVED lines=31> */
[----:B------:R-:W-:Y:S01]  /*f0590*/  STL.64 [R1+0x60b0], R46 ;  /* 0x0060b02e01007387 */ /* 0x000fe20000100a00 */
[----:B-----5:R-:W-:-:S15]  /*f05a0*/  HMMA.1688.F32.TF32 R52, R4, R50, R52 ;  /* 0x000000320434723c */ /* 0x020fde0000081034 */
[----:B------:R-:W-:-:S08]  /*f05b0*/  NOP ;  /* 0x0000000000007918 */ /* 0x000fd00000000000 */
[----:B------:R-:W-:Y:S04]  /*f05c0*/  STL.64 [R1+0x2780], R52 ;  /* 0x0027803401007387 */ /* 0x000fe80000100a00 */
[----:B------:R1:W-:Y:S04]  /*f05d0*/  STL.64 [R1+0x2788], R54 ;  /* 0x0027883601007387 */ /* 0x0003e80000100a00 */
[----:B-1----:R-:W3:Y:S04]  /*f05e0*/  LDL.LU.64 R54, [R1+0x62b8] ;  /* 0x0062b80001367983 */ /* 0x002ee80000300a00 */
[----:B------:R-:W5:Y:S04]  /*f05f0*/  LDL.LU.64 R52, [R1+0x62b0] ;  /* 0x0062b00001347983 */ /* 0x000f680000300a00 */
[----:B------:R-:W-:Y:S01]  /*f0600*/  STL.64 [R1+0x60a8], R50 ;  /* 0x0060a83201007387 */ /* 0x000fe20000100a00 */
[----:B---3--:R-:W-:-:S15]  /*f0610*/  HMMA.1688.F32.TF32 R56, R4, R54, R56 ;  /* 0x000000360438723c */ /* 0x008fde0000081038 */
[----:B------:R-:W-:-:S08]  /*f0620*/  NOP ;  /* 0x0000000000007918 */ /* 0x000fd00000000000 */
[----:B------:R-:W-:Y:S04]  /*f0630*/  STL.64 [R1+0x2960], R56 ;  /* 0x0029603801007387 */ /* 0x000fe80000100a00 */
[----:B------:R1:W-:Y:S04]  /*f0640*/  STL.64 [R1+0x2968], R58 ;  /* 0x0029683a01007387 */ /* 0x0003e80000100a00 */
[----:B-1----:R-:W4:Y:S04]  /*f0650*/  LDL.LU.64 R58, [R1+0x62a8] ;  /* 0x0062a800013a7983 */ /* 0x002f280000300a00 */
[----:B------:R-:W3:Y:S04]  /*f0660*/  LDL.LU.64 R56, [R1+0x62a0] ;  /* 0x0062a00001387983 */ /* 0x000ee80000300a00 */
[----:B------:R-:W-:Y:S01]  /*f0670*/  STL.64 [R1+0x60a0], R54 ;  /* 0x0060a03601007387 */ /* 0x000fe20000100a00 */
[----:B------:R-:W-:-:S05]  /*f0680*/  LOP3.LUT R243, R252, 0x40, RZ, 0x3c, !PT ;  /* 0x00000040fcf37812 */ /* 0x000fca00078e3cff */
[----:B------:R-:W-:Y:S04]  /*f0690*/  LDS R240, [R243+UR10+0x47180] ;  /* 0x0471800af3f07984 */ /* 0x000fe80008000800 */
[----:B------:R-:W-:Y:S01]  /*f06a0*/  LDS R242, [R243+UR10+0x47980] ;  /* 0x0479800af3f27984 */ /* 0x000fe20008000800 */
[----:B----4-:R-:W-:-:S15]  /*f06b0*/  HMMA.1688.F32.TF32 R60, R4, R58, R60 ;  /* 0x0000003a043c723c */ /* 0x010fde000008103c */
[----:B------:R-:W-:-:S08]  /*f06c0*/  NOP ;  /* 0x0000000000007918 */ /* 0x000fd00000000000 */
[----:B------:R-:W-:Y:S04]  /*f06d0*/  STL.64 [R1+0x2970], R60 ;  /* 0x0029703c01007387 */ /* 0x000fe80000100a00 */
[----:B------:R1:W-:Y:S04]  /*f06e0*/  STL.64 [R1+0x2978], R62 ;  /* 0x0029783e01007387 */ /* 0x0003e80000100a00 */
[----:B-1----:R-:W4:Y:S01]  /*f06f0*/  LDL.LU.64 R62, [R1+0x6298] ;  /* 0x00629800013e7983 */ /* 0x002f220000300a00 */
[----:B------:R-:W-:-:S03]  /*f0700*/  LOP3.LUT R243, R252, 0x60, RZ, 0x3c, !PT ;  /* 0x00000060fcf37812 */ /* 0x000fc600078e3cff */
[----:B------:R-:W3:Y:S04]  /*f0710*/  LDL.LU.64 R60, [R1+0x6290] ;  /* 0x00629000013c7983 */ /* 0x000ee80000300a00 */
[----:B------:R-:W-:Y:S04]  /*f0720*/  LDS R241, [R243+UR10+0x47180] ;  /* 0x0471800af3f17984 */ /* 0x000fe80008000800 */
[----:B------:R-:W2:Y:S02]  /*f0730*/  LDS R243, [R243+UR10+0x47980] ;  /* 0x0479800af3f37984 */ /* 0x000ea40008000800 */
[C---:B--2---:R-:W-:Y:S06]  /*f0740*/  HMMA.1688.F32.TF32 R228, R240.reuse, R230, R224 ;  /* 0x000000e6f0e4723c */ /* 0x044fec00000810e0 */
[C---:B------:R-:W-:Y:S06]  /*f0750*/  HMMA.1688.F32.TF32 R236, R240.reuse, R238, R232 ;  /* 0x000000eef0ec723c */ /* 0x040fec00000810e8 */
[----:B------:R-:W-:Y:S06]  /*f0760*/  HMMA.1688.F32.TF32 R248, R240, R250, R244 ;  /* 0x000000faf0f8723c */ /* 0x000fec00000810f4 */
[----:B----4-:R-:W-:Y:S01]  /*f0770*/  HMMA.1688.F32.TF32 R4, R4, R62, R220 ;  /* 0x0000003e0404723c */ /* 0x010fe200000810dc */
[----:B------:R-:W2:Y:S04]  /*f0780*/  LDL.LU.64 R222, [R1+0x6288] ;  /* 0x0062880001de7983 */ /* 0x000ea80000300a00 */
[----:B------:R-:W4:-:S15]  /*f0790*/  LDL.LU.64 R220, [R1+0x6280] ;  /* 0x0062800001dc7983 */ /* 0x000f1e0000300a00 */
        /* <DEDUP_REMOVED lines=11> */
[----:B-1----:R-:W2:Y:S04]  /*f0850*/  LDL.LU.64 R230, [R1+0x6268] ;  /* 0x0062680001e67983 */ /* 0x002ea80000300a00 */
[----:B------:R-:W4:Y:S04]  /*f0860*/  LDL.LU.64 R228, [R1+0x6260] ;  /* 0x0062600001e47983 */ /* 0x000f280000300a00 */
        /* <DEDUP_REMOVED lines=11> */
[----:B------:R-:W4:Y:S01]  /*f0920*/  LDL.LU.64 R248, [R1+0x6220] ;  /* 0x0062200001f87983 */ /* 0x000f220000300a00 */
[----:B---3--:R-:W-:-:S15]  /*f0930*/  HMMA.1688.F32.TF32 R4, R240, R126, R4 ;  /* 0x0000007ef004723c */ /* 0x008fde0000081004 */
[----:B------:R-:W-:-:S08]  /*f0940*/  NOP ;  /* 0x0000000000007918 */ /* 0x000fd00000000000 */
[----:B------:R-:W-:Y:S04]  /*f0950*/  STL.64 [R1+0x2b20], R4 ;  /* 0x002b200401007387 */ /* 0x000fe80000100a00 */
[----:B------:R5:W-:Y:S02]  /*f0960*/  STL.64 [R1+0x2b28], R6 ;  /* 0x002b280601007387 */ /* 0x000be40000100a00 */
[C---:B-----5:R-:W-:Y:S06]  /*f0970*/  HMMA.1688.F32.TF32 R4, R240.reuse, R246, R132 ;  /* 0x000000f6f004723c */ /* 0x060fec0000081084 */
[----:B------:R-:W-:Y:S01]  /*f0980*/  STL.64 [R1+0x6088], R246 ;  /* 0x006088f601007387 */ /* 0x000fe20000100a00 */
[----:B--2---:R-:W-:-:S15]  /*f0990*/  HMMA.1688.F32.TF32 R124, R240, R250, R128 ;  /* 0x000000faf07c723c */ /* 0x004fde0000081080 */
[----:B------:R-:W-:-:S08]  /*f09a0*/  NOP ;  /* 0x0000000000007918 */ /* 0x000fd00000000000 */
        /* <DEDUP_REMOVED lines=32> */
[C---:B-1----:R-:W-:Y:S01]  /*f0bb0*/  HMMA.1688.F32.TF32 R4, R240.reuse, R210, R168 ;  /* 0x000000d2f004723c */ /* 0x042fe200000810a8 */
[----:B------:R-:W-:Y:S05]  /*f0bc0*/  STL.64 [R1+0x6090], R214 ;  /* 0x006090d601007387 */ /* 0x000fea0000100a00 */
[C---:B------:R-:W-:Y:S11]  /*f0bd0*/  HMMA.1688.F32.TF32 R128, R240.reuse, R206, R172 ;  /* 0x000000cef080723c */ /* 0x040ff600000810ac */
[----:B------:R-:W-:Y:S04]  /*f0be0*/  STL.64 [R1+0x2a90], R124 ;  /* 0x002a907c01007387 */ /* 0x000fe80000100a00 */
[----:B------:R1:W-:Y:S04]  /*f0bf0*/  STL.64 [R1+0x2a98], R126 ;  /* 0x002a987e01007387 */ /* 0x0003e80000100a00 */
[----:B------:R-:W-:Y:S01]  /*f0c00*/  STL.64 [R1+0x2a80], R4 ;  /* 0x002a800401007387 */ /* 0x000fe20000100a00 */
[C---:B-1----:R-:W-:Y:S03]  /*f0c10*/  HMMA.1688.F32.TF32 R124, R240.reuse, R202, R176 ;  /* 0x000000caf07c723c */ /* 0x042fe600000810b0 */
[----:B------:R1:W-:Y:S03]  /*f0c20*/  STL.64 [R1+0x2a88], R6 ;  /* 0x002a880601007387 */ /* 0x0003e60000100a00 */
[----:B-1----:R-:W-:Y:S01]  /*f0c30*/  HMMA.1688.F32.TF32 R4, R240, R198, R180 ;  /* 0x000000c6f004723c */ /* 0x002fe200000810b4 */
[----:B------:R1:W-:Y:S04]  /*f0c40*/  STL.64 [R1+0x2a70], R128 ;  /* 0x002a708001007387 */ /* 0x0003e80000100a00 */
[----:B------:R2:W-:-:S12]  /*f0c50*/  STL.64 [R1+0x2a78], R130 ;  /* 0x002a788201007387 */ /* 0x0005d80000100a00 */
        /* <DEDUP_REMOVED lines=45> */
[----:B------:R-:W4:Y:S01]  /*f0f30*/  LDL.LU R173, [R1+0xf4] ;  /* 0x0000f40001ad7983 */ /* 0x000f220000300800 */
[----:B------:R-:W-:-:S03]  /*f0f40*/  IMAD.MOV.U32 R179, RZ, RZ, R184 ;  /* 0x000000ffffb37224 */ /* 0x000fc600078e00b8 */
[----:B------:R-:W4:Y:S01]  /*f0f50*/  LDL.LU R174, [R1+0xf8] ;  /* 0x0000f80001ae7983 */ /* 0x000f220000300800 */
[----:B------:R-:W-:-:S03]  /*f0f60*/  IMAD.MOV.U32 R178, RZ, RZ, R185 ;  /* 0x000000ffffb27224 */ /* 0x000fc600078e00b9 */
[----:B------:R-:W4:Y:S01]  /*f0f70*/  LDL.LU R175, [R1+0xfc] ;  /* 0x0000fc0001af7983 */ /* 0x000f220000300800 */
[----:B------:R-:W-:-:S03]  /*f0f80*/  IMAD.MOV.U32 R187, RZ, RZ, R188 ;  /* 0x000000ffffbb7224 */ /* 0x000fc600078e00bc */
[----:B------:R-:W2:Y:S01]  /*f0f90*/  LDL.LU R176, [R1+0x100] ;  /* 0x0001000001b07983 */ /* 0x000ea20000300800 */
[----:B------:R-:W-:-:S03]  /*f0fa0*/  IMAD.MOV.U32 R186, RZ, RZ, R189 ;  /* 0x000000ffffba7224 */ /* 0x000fc600078e00bd */
[----:B------:R-:W2:Y:S04]  /*f0fb0*/  LDL.LU R177, [R1+0x104] ;  /* 0x0001040001b17983 */ /* 0x000ea80000300800 */
        /* <DEDUP_REMOVED lines=49> */
[----:B------:R-:W5:Y:S04]  /*f12d0*/  LDL.LU.64 R172, [R1+0x61e0] ;  /* 0x0061e00001ac7983 */ /* 0x000f680000300a00 */
[----:B------:R-:W-:Y:S01]  /*f12e0*/  STL.64 [R1+0x6050], R178 ;  /* 0x006050b201007387 */ /* 0x000fe20000100a00 */
        /* <DEDUP_REMOVED lines=46> */
[----:B-1----:R-:W2:Y:S01]  /*f15d0*/  LDL.LU.64 R142, [R1+0x6168] ;  /* 0x00616800018e7983 */ /* 0x002ea20000300a00 */
[----:B------:R-:W-:Y:S01]  /*f15e0*/  IMAD.MOV.U32 R132, RZ, RZ, R249 ;  /* 0x000000ffff847224 */ /* 0x000fe200078e00f9 */
[----:B------:R-:W-:Y:S01]  /*f15f0*/  MOV R133, R248 ;  /* 0x000000f800857202 */ /* 0x000fe20000000f00 */
[----:B------:R-:W-:Y:S01]  /*f1600*/  IMAD.MOV.U32 R134, RZ, RZ, R245 ;  /* 0x000000ffff867224 */ /* 0x000fe200078e00f5 */
[----:B------:R-:W5:Y:S01]  /*f1610*/  LDL.LU.64 R140, [R1+0x6160] ;  /* 0x00616000018c7983 */ /* 0x000f620000300a00 */
[----:B------:R-:W-:-:S07]  /*f1620*/  IMAD.MOV.U32 R135, RZ, RZ, R244 ;  /* 0x000000ffff877224 */ /* 0x000fce00078e00f4 */
[C---:B------:R-:W-:Y:S06]  /*f1630*/  HMMA.1688.F32.TF32 R132, R240.reuse, R138, R132 ;  /* 0x0000008af084723c */ /* 0x040fec0000081084 */
[----:B--2---:R-:W-:-:S15]  /*f1640*/  HMMA.1688.F32.TF32 R4, R240, R142, R4 ;  /* 0x0000008ef004723c */ /* 0x004fde0000081004 */
[----:B------:R-:W-:-:S08]  /*f1650*/  NOP ;  /* 0x0000000000007918 */ /* 0x000fd00000000000 */
[----:B------:R-:W-:Y:S04]  /*f1660*/  STL.64 [R1+0x2fc0], R4 ;  /* 0x002fc00401007387 */ /* 0x000fe80000100a00 */
[----:B------:R-:W-:Y:S04]  /*f1670*/  STL.64 [R1+0x2fc8], R6 ;  /* 0x002fc80601007387 */ /* 0x000fe80000100a00 */
[----:B------:R-:W-:Y:S04]  /*f1680*/  STL.64 [R1+0x2fb0], R132 ;  /* 0x002fb08401007387 */ /* 0x000fe80000100a00 */
[----:B------:R1:W-:Y:S01]  /*f1690*/  STL.64 [R1+0x2fb8], R134 ;  /* 0x002fb88601007387 */ /* 0x0003e20000100a00 */
[----:B------:R-:W-:-:S02]  /*f16a0*/  IMAD.MOV.U32 R124, RZ, RZ, R225 ;  /* 0x000000ffff7c7224 */ /* 0x000fc400078e00e1 */
[----:B------:R-:W-:Y:S02]  /*f16b0*/  IMAD.MOV.U32 R125, RZ, RZ, R224 ;  /* 0x000000ffff7d7224 */ /* 0x000fe400078e00e0 */
[----:B------:R-:W-:Y:S02]  /*f16c0*/  IMAD.MOV.U32 R126, RZ, RZ, R209 ;  /* 0x000000ffff7e7224 */ /* 0x000fe400078e00d1 */
[----:B------:R-:W-:Y:S02]  /*f16d0*/  IMAD.MOV.U32 R127, RZ, RZ, R208 ;  /* 0x000000ffff7f7224 */ /* 0x000fe400078e00d0 */
[----:B------:R-:W-:Y:S02]  /*f16e0*/  IMAD.MOV.U32 R226, RZ, RZ, R201 ;  /* 0x000000ffffe27224 */ /* 0x000fe400078e00c9 */
[----:B------:R-:W-:Y:S01]  /*f16f0*/  IMAD.MOV.U32 R227, RZ, RZ, R200 ;  /* 0x000000ffffe37224 */ /* 0x000fe200078e00c8 */
[----:B-1----:R-:W2:Y:S04]  /*f1700*/  LDL.LU.64 R134, [R1+0x6158] ;  /* 0x0061580001867983 */ /* 0x002ea80000300a00 */
[----:B------:R-:W4:Y:S01]  /*f1710*/  LDL.LU.64 R132, [R1+0x6150] ;  /* 0x0061500001847983 */ /* 0x000f220000300a00 */
[----:B------:R-:W-:Y:S01]  /*f1720*/  HMMA.1688.F32.TF32 R220, R240, R118, R220 ;  /* 0x00000076f0dc723c */ /* 0x000fe200000810dc */
[----:B------:R-:W-:Y:S01]  /*f1730*/  IMAD.MOV.U32 R244, RZ, RZ, R197 ;  /* 0x000000fffff47224 */ /* 0x000fe200078e00c5 */
[----:B------:R-:W-:Y:S01]  /*f1740*/  MOV R247, R192 ;  /* 0x000000c000f77202 */ /* 0x000fe20000000f00 */
[----:B------:R-:W-:-:S02]  /*f1750*/  IMAD.MOV.U32 R245, RZ, RZ, R196 ;  /* 0x000000fffff57224 */ /* 0x000fc400078e00c4 */
[----:B------:R-:W-:Y:S01]  /*f1760*/  IMAD.MOV.U32 R246, RZ, RZ, R193 ;  /* 0x000000fffff67224 */ /* 0x000fe200078e00c1 */
[----:B------:R-:W-:Y:S01]  /*f1770*/  MOV R94, R97 ;  /* 0x00000061005e7202 */ /* 0x000fe20000000f00 */
        /* <DEDUP_REMOVED lines=20> */
[----:B------:R-:W-:Y:S01]  /*f18c0*/  IMAD.MOV.U32 R35, RZ, RZ, R24 ;  /* 0x000000ffff237224 */ /* 0x000fe200078e0018 */
[----:B------:R-:W-:Y:S01]  /*f18d0*/  MOV R39, R32 ;  /* 0x0000002000277202 */ /* 0x000fe20000000f00 */
        /* <DEDUP_REMOVED lines=13> */
[----:B------:R-:W-:Y:S01]  /*f19b0*/  LOP3.LUT R249, R252, 0x20, RZ, 0x3c, !PT ;  /* 0x00000020fcf97812 */ /* 0x000fe200078e3cff */
[----:B------:R-:W-:Y:S04]  /*f19c0*/  LDS R4, [R252+UR10+0x47000] ;  /* 0x0470000afc047984 */ /* 0x000fe80008000800 */
[----:B------:R-:W-:Y:S01]  /*f19d0*/  LDS R6, [R252+UR10+0x47800] ;  /* 0x0478000afc067984 */ /* 0x000fe20008000800 */
[----:B--2---:R-:W-:Y:S01]  /*f19e0*/  HMMA.1688.F32.TF32 R128, R240, R134, R128 ;  /* 0x00000086f080723c */ /* 0x004fe20000081080 */
[----:B------:R-:W-:Y:S01]  /*f19f0*/  MOV R224, R205 ;  /* 0x000000cd00e07202 */ /* 0x000fe20000000f00 */
[----:B------:R-:W-:Y:S02]  /*f1a00*/  IMAD.MOV.U32 R225, RZ, RZ, R204 ;  /* 0x000000ffffe17224 */ /* 0x000fe400078e00cc */
[----:B----4-:R-:W-:-:S02]  /*f1a10*/  IMAD.MOV.U32 R96, RZ, RZ, R133 ;  /* 0x000000ffff607224 */ /* 0x010fc400078e0085 */
[----:B------:R-:W-:Y:S02]  /*f1a20*/  IMAD.MOV.U32 R97, RZ, RZ, R132 ;  /* 0x000000ffff617224 */ /* 0x000fe400078e0084 */
[----:B------:R-:W-:Y:S02]  /*f1a30*/  IMAD.MOV.U32 R92, RZ, RZ, R137 ;  /* 0x000000ffff5c7224 */ /* 0x000fe400078e0089 */
[----:B------:R-:W-:Y:S02]  /*f1a40*/  IMAD.MOV.U32 R93, RZ, RZ, R136 ;  /* 0x000000ffff5d7224 */ /* 0x000fe400078e0088 */
[----:B------:R-:W-:Y:S02]  /*f1a50*/  IMAD.MOV.U32 R80, RZ, RZ, R89 ;  /* 0x000000ffff507224 */ /* 0x000fe400078e0059 */
[----:B------:R-:W-:Y:S01]  /*f1a60*/  IMAD.MOV.U32 R81, RZ, RZ, R88 ;  /* 0x000000ffff517224 */ /* 0x000fe200078e0058 */
[----:B---3--:R-:W-:Y:S01]  /*f1a70*/  MOV R76, R145 ;  /* 0x00000091004c7202 */ /* 0x008fe20000000f00 */
[----:B------:R-:W-:Y:S01]  /*f1a80*/  IMAD.MOV.U32 R77, RZ, RZ, R144 ;  /* 0x000000ffff4d7224 */ /* 0x000fe200078e0090 */
[----:B------:R-:W-:Y:S01]  /*f1a90*/  MOV R17, R72 ;  /* 0x0000004800117202 */ /* 0x000fe20000000f00 */
[----:B------:R-:W-:-:S02]  /*f1aa0*/  IMAD.MOV.U32 R16, RZ, RZ, R73 ;  /* 0x000000ffff107224 */ /* 0x000fc400078e0049 */
[----:B------:R-:W-:Y:S02]  /*f1ab0*/  IMAD.MOV.U32 R12, RZ, RZ, R117 ;  /* 0x000000ffff0c7224 */ /* 0x000fe400078e0075 */
[----:B------:R-:W-:Y:S01]  /*f1ac0*/  IMAD.MOV.U32 R13, RZ, RZ, R116 ;  /* 0x000000ffff0d7224 */ /* 0x000fe200078e0074 */
[----:B------:R-:W-:Y:S04]  /*f1ad0*/  STL.64 [R1+0x2fa0], R128 ;  /* 0x002fa08001007387 */ /* 0x000fe80000100a00 */
[----:B------:R1:W-:Y:S01]  /*f1ae0*/  STL.64 [R1+0x2fa8], R130 ;  /* 0x002fa88201007387 */ /* 0x0003e20000100a00 */
[----:B------:R-:W-:Y:S02]  /*f1af0*/  IMAD.MOV.U32 R20, RZ, RZ, R153 ;  /* 0x000000ffff147224 */ /* 0x000fe400078e0099 */
[----:B------:R-:W-:-:S02]  /*f1b00*/  IMAD.MOV.U32 R21, RZ, RZ, R152 ;  /* 0x000000ffff157224 */ /* 0x000fc400078e0098 */
[----:B------:R-:W-:Y:S02]  /*f1b10*/  IMAD.MOV.U32 R24, RZ, RZ, R157 ;  /* 0x000000ffff187224 */ /* 0x000fe400078e009d */
[----:B------:R-:W-:Y:S02]  /*f1b20*/  IMAD.MOV.U32 R25, RZ, RZ, R156 ;  /* 0x000000ffff197224 */ /* 0x000fe400078e009c */
[----:B------:R-:W-:Y:S02]  /*f1b30*/  IMAD.MOV.U32 R32, RZ, RZ, R29 ;  /* 0x000000ffff207224 */ /* 0x000fe400078e001d */
[----:B------:R-:W-:Y:S01]  /*f1b40*/  IMAD.MOV.U32 R33, RZ, RZ, R28 ;  /* 0x000000ffff217224 */ /* 0x000fe200078e001c */
[----:B-1----:R-:W2:Y:S04]  /*f1b50*/  LDL.LU.64 R130, [R1+0x6148] ;  /* 0x0061480001827983 */ /* 0x002ea80000300a00 */
[----:B------:R-:W3:Y:S01]  /*f1b60*/  LDL.LU.64 R128, [R1+0x6140] ;  /* 0x0061400001807983 */ /* 0x000ee20000300a00 */
[----:B-----5:R-:W-:-:S02]  /*f1b70*/  IMAD.MOV.U32 R36, RZ, RZ, R161 ;  /* 0x000000ffff247224 */ /* 0x020fc400078e00a1 */
[----:B------:R-:W-:Y:S01]  /*f1b80*/  IMAD.MOV.U32 R37, RZ, RZ, R160 ;  /* 0x000000ffff257224 */ /* 0x000fe200078e00a0 */
[----:B------:R-:W-:Y:S01]  /*f1b90*/  MOV R40, R165 ;  /* 0x000000a500287202 */ /* 0x000fe20000000f00 */
[----:B------:R-:W-:Y:S02]  /*f1ba0*/  IMAD.MOV.U32 R41, RZ, RZ, R164 ;  /* 0x000000ffff297224 */ /* 0x000fe400078e00a4 */
[----:B------:R-:W-:Y:S02]  /*f1bb0*/  IMAD.MOV.U32 R48, RZ, RZ, R45 ;  /* 0x000000ffff307224 */ /* 0x000fe400078e002d */
[----:B------:R-:W-:Y:S01]  /*f1bc0*/  IMAD.MOV.U32 R49, RZ, RZ, R44 ;  /* 0x000000ffff317224 */ /* 0x000fe200078e002c */
[----:B------:R-:W-:Y:S01]  /*f1bd0*/  MOV R53, R168 ;  /* 0x000000a800357202 */ /* 0x000fe20000000f00 */
[----:B------:R-:W-:Y:S01]  /*f1be0*/  IMAD.MOV.U32 R52, RZ, RZ, R169 ;  /* 0x000000ffff347224 */ /* 0x000fe200078e00a9 */
[----:B------:R-:W-:Y:S04]  /*f1bf0*/  LDS R5, [R249+UR10+0x47000] ;  /* 0x0470000af9057984 */ /* 0x000fe80008000800 */
[----:B------:R-:W1:Y:S01]  /*f1c00*/  LDS R7, [R249+UR10+0x47800] ;  /* 0x0478000af9077984 */ /* 0x000e620008000800 */
[----:B--2---:R-:W-:-:S15]  /*f1c10*/  HMMA.1688.F32.TF32 R124, R240, R130, R124 ;  /* 0x00000082f07c723c */ /* 0x004fde000008107c */
[----:B------:R-:W-:-:S08]  /*f1c20*/  NOP ;  /* 0x0000000000007918 */ /* 0x000fd00000000000 */
[----:B------:R-:W-:Y:S04]  /*f1c30*/  STL.64 [R1+0x2f90], R124 ;  /* 0x002f907c01007387 */ /* 0x000fe80000100a00 */
[----:B------:R2:W-:Y:S04]  /*f1c40*/  STL.64 [R1+0x2f98], R126 ;  /* 0x002f987e01007387 */ /* 0x0005e80000100a00 */
[----:B--2---:R-:W2:Y:S04]  /*f1c50*/  LDL.LU.64 R126, [R1+0x6138] ;  /* 0x00613800017e7983 */ /* 0x004ea80000300a00 */
[----:B------:R-:W4:Y:S01]  /*f1c60*/  LDL.LU.64 R124, [R1+0x6130] ;  /* 0x00613000017c7983 */ /* 0x000f220000300a00 */
[----:B---3--:R-:W-:-:S02]  /*f1c70*/  IMAD.MOV.U32 R98, RZ, RZ, R129 ;  /* 0x000000ffff627224 */ /* 0x008fc400078e0081 */
[----:B------:R-:W-:-:S07]  /*f1c80*/  IMAD.MOV.U32 R99, RZ, RZ, R128 ;  /* 0x000000ffff637224 */ /* 0x000fce00078e0080 */
[C---:B------:R-:W-:Y:S06]  /*f1c90*/  HMMA.1688.F32.TF32 R96, R240.reuse, R102, R96 ;  /* 0x00000066f060723c */ /* 0x040fec0000081060 */
[----:B--2---:R-:W-:-:S15]  /*f1ca0*/  HMMA.1688.F32.TF32 R212, R240, R126, R212 ;  /* 0x0000007ef0d4723c */ /* 0x004fde00000810d4 */
[----:B------:R-:W-:-:S08]  /*f1cb0*/  NOP ;  /* 0x0000000000007918 */ /* 0x000fd00000000000 */
        /* <DEDUP_REMOVED lines=19> */
[----:B------:R-:W5:Y:S04]  /*f1df0*/  LDL.LU R228, [R1+0x2df0] ;  /* 0x002df00001e47983 */ /* 0x000f680000300800 */
[----:B------:R-:W-:Y:S04]  /*f1e00*/  STL.64 [R1+0x3070], R216 ;  /* 0x003070d801007387 */ /* 0x000fe80000100a00 */
[----:B------:R-:W-:Y:S04]  /*f1e10*/  STL.64 [R1+0x3078], R218 ;  /* 0x003078da01007387 */ /* 0x000fe80000100a00 */
[----:B------:R-:W-:Y:S04]  /*f1e20*/  STL.64 [R1+0x3060], R212 ;  /* 0x003060d401007387 */ /* 0x000fe80000100a00 */
[----:B------:R-:W-:Y:S04]  /*f1e30*/  STL.64 [R1+0x3068], R214 ;  /* 0x003068d601007387 */ /* 0x000fe80000100a00 */
[----:B------:R-:W5:Y:S04]  /*f1e40*/  LDL.LU R229, [R1+0x2df4] ;  /* 0x002df40001e57983 */ /* 0x000f680000300800 */
[----:B------:R-:W5:Y:S04]  /*f1e50*/  LDL.LU R230, [R1+0x2df8] ;  /* 0x002df80001e67983 */ /* 0x000f680000300800 */
[----:B------:R-:W5:Y:S04]  /*f1e60*/  LDL.LU R231, [R1+0x2dfc] ;  /* 0x002dfc0001e77983 */ /* 0x000f680000300800 */
[----:B--2---:R-:W1:Y:S04]  /*f1e70*/  LDL.LU R220, [R1+0x2e00] ;  /* 0x002e000001dc7983 */ /* 0x004e680000300800 */
[----:B------:R-:W1:Y:S04]  /*f1e80*/  LDL.LU R221, [R1+0x2e04] ;  /* 0x002e040001dd7983 */ /* 0x000e680000300800 */
[----:B---3--:R-:W1:Y:S04]  /*f1e90*/  LDL.LU R222, [R1+0x2e08] ;  /* 0x002e080001de7983 */ /* 0x008e680000300800 */
[----:B------:R-:W1:Y:S04]  /*f1ea0*/  LDL.LU R223, [R1+0x2e0c] ;  /* 0x002e0c0001df7983 */ /* 0x000e680000300800 */
[----:B------:R-:W1:Y:S04]  /*f1eb0*/  LDL.64 R226, [R1+0x38] ;  /* 0x0000380001e27983 */ /* 0x000e680000100a00 */
[----:B------:R-:W5:Y:S04]  /*f1ec0*/  LDL.64 R234, [R1+0x28] ;  /* 0x0000280001ea7983 */ /* 0x000f680000100a00 */
[----:B------:R-:W2:Y:S04]  /*f1ed0*/  LDL.LU R236, [R1+0x2de0] ;  /* 0x002de00001ec7983 */ /* 0x000ea80000300800 */
[----:B------:R-:W2:Y:S04]  /*f1ee0*/  LDL.LU R237, [R1+0x2de4] ;  /* 0x002de40001ed7983 */ /* 0x000ea80000300800 */
[----:B------:R-:W2:Y:S04]  /*f1ef0*/  LDL.LU R238, [R1+0x2de8] ;  /* 0x002de80001ee7983 */ /* 0x000ea80000300800 */
[----:B------:R-:W2:Y:S04]  /*f1f00*/  LDL.LU R239, [R1+0x2dec] ;  /* 0x002dec0001ef7983 */ /* 0x000ea80000300800 */
[----:B------:R-:W3:Y:S04]  /*f1f10*/  LDL.64 R246, [R1+0x18] ;  /* 0x0000180001f67983 */ /* 0x000ee80000100a00 */
[----:B------:R-:W-:Y:S04]  /*f1f20*/  STL.64 [R1+0x3050], R96 ;  /* 0x0030506001007387 */ /* 0x000fe80000100a00 */
[----:B------:R4:W-:Y:S04]  /*f1f30*/  STL.64 [R1+0x3058], R98 ;  /* 0x0030586201007387 */ /* 0x0009e80000100a00 */
[----:B----4-:R-:W4:Y:S02]  /*f1f40*/  LDL.LU.64 R98, [R1+0x6128] ;  /* 0x0061280001627983 */ /* 0x010f240000300a00 */
[----:B----4-:R-:W-:-:S15]  /*f1f50*/  HMMA.1688.F32.TF32 R92, R240, R98, R92 ;  /* 0x00000062f05c723c */ /* 0x010fde000008105c */
[----:B------:R-:W-:-:S08]  /*f1f60*/  NOP ;  /* 0x0000000000007918 */ /* 0x000fd00000000000 */
[----:B------:R-:W-:Y:S04]  /*f1f70*/  STL.64 [R1+0x3040], R92 ;  /* 0x0030405c01007387 */ /* 0x000fe80000100a00 */
[----:B------:R4:W-:Y:S04]  /*f1f80*/  STL.64 [R1+0x3048], R94 ;  /* 0x0030485e01007387 */ /* 0x0009e80000100a00 */
[----:B----4-:R-:W4:Y:S01]  /*f1f90*/  LDL.LU.64 R94, [R1+0x6120] ;  /* 0x00612000015e7983 */ /* 0x010f220000300a00 */
[----:B------:R-:W-:Y:S02]  /*f1fa0*/  IMAD.MOV.U32 R88, RZ, RZ, R141 ;  /* 0x000000ffff587224 */ /* 0x000fe400078e008d */
[----:B------:R-:W-:-:S07]  /*f1fb0*/  IMAD.MOV.U32 R89, RZ, RZ, R140 ;  /* 0x000000ffff597224 */ /* 0x000fce00078e008c */
[----:B----4-:R-:W-:-:S15]  /*f1fc0*/  HMMA.1688.F32.TF32 R88, R240, R94, R88 ;  /* 0x0000005ef058723c */ /* 0x010fde0000081058 */
[----:B------:R-:W-:-:S08]  /*f1fd0*/  NOP ;  /* 0x0000000000007918 */ /* 0x000fd00000000000 */
[----:B------:R-:W-:Y:S04]  /*f1fe0*/  STL.64 [R1+0x3030], R88 ;  /* 0x0030305801007387 */ /* 0x000fe80000100a00 */
[----:B------:R4:W-:Y:S04]  /*f1ff0*/  STL.64 [R1+0x3038], R90 ;  /* 0x0030385a01007387 */ /* 0x0009e80000100a00 */
[----:B----4-:R-:W4:Y:S01]  /*f2000*/  LDL.LU.64 R90, [R1+0x6118] ;  /* 0x00611800015a7983 */ /* 0x010f220000300a00 */
[----:B------:R-:W-:Y:S01]  /*f2010*/  IMAD.MOV.U32 R84, RZ, RZ, R125 ;  /* 0x000000ffff547224 */ /* 0x000fe200078e007d */
[----:B------:R-:W-:-:S07]  /*f2020*/  MOV R85, R124 ;  /* 0x0000007c00557202 */ /* 0x000fce0000000f00 */
        /* <DEDUP_REMOVED lines=42> */
[----:B------:R-:W-:Y:S01]  /*f22d0*/  MOV R28, R109 ;  /* 0x0000006d001c7202 */ /* 0x000fe20000000f00 */
        /* <DEDUP_REMOVED lines=39> */
[----:B------:R-:W-:-:S02]  /*f2550*/  IMAD.MOV.U32 R215, RZ, RZ, R8 ;  /* 0x000000ffffd77224 */ /* 0x000fc400078e0008 */
[----:B------:R-:W-:Y:S02]  /*f2560*/  IMAD.MOV.U32 R8, RZ, RZ, R173 ;  /* 0x000000ffff087224 */ /* 0x000fe400078e00ad */
[----:B------:R-:W-:-:S07]  /*f2570*/  IMAD.MOV.U32 R9, RZ, RZ, R172 ;  /* 0x000000ffff097224 */ /* 0x000fce00078e00ac */
[----:B----4-:R-:W-:-:S15]  /*f2580*/  HMMA.1688.F32.TF32 R8, R240, R54, R8 ;  /* 0x00000036f008723c */ /* 0x010fde0000081008 */
[----:B------:R-:W-:-:S08]  /*f2590*/  NOP ;  /* 0x0000000000007918 */ /* 0x000fd00000000000 */
[----:B------:R-:W-:Y:S04]  /*f25a0*/  STL.64 [R1+0x3160], R8 ;  /* 0x0031600801007387 */ /* 0x000fe80000100a00 */
[----:B------:R4:W-:Y:S04]  /*f25b0*/  STL.64 [R1+0x3168], R10 ;  /* 0x0031680a01007387 */ /* 0x0009e80000100a00 */
[----:B----4-:R-:W4:Y:S01]  /*f25c0*/  LDL.LU.64 R10, [R1+0x6098] ;  /* 0x00609800010a7983 */ /* 0x010f220000300a00 */
[----:B------:R-:W-:Y:S02]  /*f25d0*/  IMAD.MOV.U32 R212, RZ, RZ, R177 ;  /* 0x000000ffffd47224 */ /* 0x000fe400078e00b1 */
[----:B------:R-:W-:-:S02]  /*f25e0*/  IMAD.MOV.U32 R213, RZ, RZ, R176 ;  /* 0x000000ffffd57224 */ /* 0x000fc400078e00b0 */
[----:B------:R-:W-:Y:S02]  /*f25f0*/  IMAD.MOV.U32 R176, RZ, RZ, R65 ;  /* 0x000000ffffb07224 */ /* 0x000fe400078e0041 */
[----:B------:R-:W-:Y:S02]  /*f2600*/  IMAD.MOV.U32 R177, RZ, RZ, R64 ;  /* 0x000000ffffb17224 */ /* 0x000fe400078e0040 */
[----:B------:R-:W-:Y:S02]  /*f2610*/  IMAD.MOV.U32 R178, RZ, RZ, R57 ;  /* 0x000000ffffb27224 */ /* 0x000fe400078e0039 */
[----:B------:R-:W-:Y:S01]  /*f2620*/  IMAD.MOV.U32 R179, RZ, RZ, R56 ;  /* 0x000000ffffb37224 */ /* 0x000fe200078e0038 */
[----:B------:R-:W-:Y:S06]  /*f2630*/  STL.64 [R1+0x6048], R58 ;  /* 0x0060483a01007387 */ /* 0x000fec0000100a00 */
[----:B------:R-:W-:Y:S01]  /*f2640*/  HMMA.1688.F32.TF32 R176, R240, R58, R176 ;  /* 0x0000003af0b0723c */ /* 0x000fe200000810b0 */
[----:B------:R-:W-:-:S02]  /*f2650*/  IMAD.MOV.U32 R216, RZ, RZ, R181 ;  /* 0x000000ffffd87224 */ /* 0x000fc400078e00b5 */
[----:B------:R-:W-:Y:S02]  /*f2660*/  IMAD.MOV.U32 R217, RZ, RZ, R180 ;  /* 0x000000ffffd97224 */ /* 0x000fe400078e00b4 */
[----:B------:R-:W-:Y:S02]  /*f2670*/  IMAD.MOV.U32 R218, RZ, RZ, R61 ;  /* 0x000000ffffda7224 */ /* 0x000fe400078e003d */
[----:B------:R-:W-:-:S15]  /*f2680*/  IMAD.MOV.U32 R219, RZ, RZ, R60 ;  /* 0x000000ffffdb7224 */ /* 0x000fde00078e003c */
[----:B------:R-:W-:-:S01]  /*f2690*/  NOP ;  /* 0x0000000000007918 */ /* 0x000fc20000000000 */
[----:B------:R-:W-:Y:S04]  /*f26a0*/  STL.64 [R1+0x3170], R176 ;  /* 0x003170b001007387 */ /* 0x000fe80000100a00 */
[----:B------:R1:W-:Y:S04]  /*f26b0*/  STL.64 [R1+0x3178], R178 ;  /* 0x003178b201007387 */ /* 0x0003e80000100a00 */
[----:B------:R-:W-:Y:S01]  /*f26c0*/  STL.64 [R1+0x6040], R62 ;  /* 0x0060403e01007387 */ /* 0x000fe20000100a00 */
[----:B-1----:R-:W-:Y:S01]  /*f26d0*/  HMMA.1688.F32.TF32 R176, R240, R62, R216 ;  /* 0x0000003ef0b0723c */ /* 0x002fe200000810d8 */
[----:B---3--:R-:W-:-:S02]  /*f26e0*/  IMAD.MOV.U32 R29, RZ, RZ, R246 ;  /* 0x000000ffff1d7224 */ /* 0x008fc400078e00f6 */
[----:B------:R-:W-:-:S03]  /*f26f0*/  IMAD.MOV.U32 R28, RZ, RZ, R247 ;  /* 0x000000ffff1c7224 */ /* 0x000fc600078e00f7 */
[----:B----4-:R-:W-:-:S15]  /*f2700*/  HMMA.1688.F32.TF32 R56, R240, R10, R212 ;  /* 0x0000000af038723c */ /* 0x010fde00000810d4 */
        /* <DEDUP_REMOVED lines=9> */
[----:B-----5:R-:W-:-:S15]  /*f27a0*/  HMMA.1688.F32.TF32 R56, R4, R234, R228 ;  /* 0x000000ea0438723c */ /* 0x020fde00000810e4 */
[----:B------:R-:W-:-:S08]  /*f27b0*/  NOP ;  /* 0x0000000000007918 */ /* 0x000fd00000000000 */
[----:B------:R-:W-:Y:S04]  /*f27c0*/  STL.64 [R1+0xf0], R56 ;  /* 0x0000f03801007387 */ /* 0x000fe80000100a00 */
[----:B------:R2:W-:Y:S02]  /*f27d0*/  STL.64 [R1+0xf8], R58 ;  /* 0x0000f83a01007387 */ /* 0x0005e40000100a00 */
[----:B--2---:R-:W-:-:S15]  /*f27e0*/  HMMA.1688.F32.TF32 R56, R4, R246, R236 ;  /* 0x000000f60438723c */ /* 0x004fde00000810ec */
        /* <DEDUP_REMOVED lines=15> */
[----:B------:R-:W5:Y:S04]  /*f28e0*/  LDL.64 R246, [R1+0x8] ;  /* 0x0000080001f67983 */ /* 0x000f680000100a00 */
        /* <DEDUP_REMOVED lines=9> */
[----:B------:R-:W4:Y:S01]  /*f2980*/  LDL.LU R61, [R1+0x2d04] ;  /* 0x002d0400013d7983 */ /* 0x000f220000300800 */
[----:B------:R-:W-:-:S03]  /*f2990*/  MOV R25, R234 ;  /* 0x000000ea00197202 */ /* 0x000fc60000000f00 */
        /* <DEDUP_REMOVED lines=13> */
[----:B------:R-:W-:-:S03]  /*f2a70*/  IMAD.MOV.U32 R21, RZ, RZ, R226 ;  /* 0x000000ffff157224 */ /* 0x000fc600078e00e2 */
[----:B--2---:R-:W2:Y:S01]  /*f2a80*/  LDL.LU R58, [R1+0x2ce8] ;  /* 0x002ce800013a7983 */ /* 0x004ea20000300800 */
        /* <DEDUP_REMOVED lines=10> */
[----:B-----5:R-:W-:Y:S06]  /*f2b30*/  HMMA.1688.F32.TF32 R212, R4, R246, R212 ;  /* 0x000000f604d4723c */ /* 0x020fec00000810d4 */
[----:B------:R-:W-:-:S02]  /*f2b40*/  IMAD.MOV.U32 R33, RZ, RZ, R246 ;  /* 0x000000ffff217224 */ /* 0x000fc400078e00f6 */
[----:B------:R-:W-:-:S15]  /*f2b50*/  IMAD.MOV.U32 R32, RZ, RZ, R247 ;  /* 0x000000ffff207224 */ /* 0x000fde00078e00f7 */
[----:B------:R-:W-:Y:S04]  /*f2b60*/  STL.64 [R1+0xd0], R212 ;  /* 0x0000d0d401007387 */ /* 0x000fe80000100a00 */
[----:B------:R1:W-:Y:S04]  /*f2b70*/  STL.64 [R1+0xd8], R214 ;  /* 0x0000d8d601007387 */ /* 0x0003e80000100a00 */
[----:B-1----:R-:W5:Y:S04]  /*f2b80*/  LDL.LU.64 R214, [R1+0x6090] ;  /* 0x0060900001d67983 */ /* 0x002f680000300a00 */
[----:B------:R-:W4:Y:S01]  /*f2b90*/  LDL.LU.64 R246, [R1+0x6088] ;  /* 0x0060880001f67983 */ /* 0x000f220000300a00 */
[----:B---3--:R-:W-:-:S15]  /*f2ba0*/  HMMA.1688.F32.TF32 R216, R4, R250, R216 ;  /* 0x000000fa04d8723c */ /* 0x008fde00000810d8 */
[----:B------:R-:W-:-:S08]  /*f2bb0*/  NOP ;  /* 0x0000000000007918 */ /* 0x000fd00000000000 */
[----:B------:R1:W-:Y:S04]  /*f2bc0*/  STL.64 [R1+0xc0], R216 ;  /* 0x0000c0d801007387 */ /* 0x0003e80000100a00 */
[----:B------:R3:W-:Y:S04]  /*f2bd0*/  STL.64 [R1+0xc8], R218 ;  /* 0x0000c8da01007387 */ /* 0x0007e80000100a00 */
[----:B-1----:R-:W5:Y:S04]  /*f2be0*/  LDL.LU R216, [R1+0x2d60] ;  /* 0x002d600001d87983 */ /* 0x002f680000300800 */
[----:B------:R-:W5:Y:S04]  /*f2bf0*/  LDL.LU R217, [R1+0x2d64] ;  /* 0x002d640001d97983 */ /* 0x000f680000300800 */
[----:B---3--:R-:W5:Y:S04]  /*f2c00*/  LDL.LU R218, [R1+0x2d68] ;  /* 0x002d680001da7983 */ /* 0x008f680000300800 */
[----:B------:R-:W5:Y:S01]  /*f2c10*/  LDL.LU R219, [R1+0x2d6c] ;  /* 0x002d6c0001db7983 */ /* 0x000f620000300800 */
[----:B----4-:R-:W-:-:S15]  /*f2c20*/  HMMA.1688.F32.TF32 R236, R4, R246, R236 ;  /* 0x000000f604ec723c */ /* 0x010fde00000810ec */
        /* <DEDUP_REMOVED lines=23> */
[----:B-1----:R-:W2:Y:S04]  /*f2da0*/  LDL.LU.64 R230, [R1+0x6070] ;  /* 0x0060700001e67983 */ /* 0x002ea80000300a00 */
        /* <DEDUP_REMOVED lines=29> */
[----:B-1----:R-:W2:Y:S04]  /*f2f80*/  LDL.LU.64 R218, [R1+0x6058] ;  /* 0x0060580001da7983 */ /* 0x002ea80000300a00 */
[----:B------:R2:W-:Y:S01]  /*f2f90*/  STL.64 [R1+0x5fc8], R222 ;  /* 0x005fc8de01007387 */ /* 0x0005e20000100a00 */
[C---:B------:R-:W-:Y:S06]  /*f2fa0*/  HMMA.1688.F32.TF32 R60, R4.reuse, R198, R60 ;  /* 0x000000c6043c723c */ /* 0x040fec000008103c */
[C---:B--2---:R-:W-:Y:S06]  /*f2fb0*/  HMMA.1688.F32.TF32 R220, R4.reuse, R218, R224 ;  /* 0x000000da04dc723c */ /* 0x044fec00000810e0 */
[----:B------:R4:W-:Y:S02]  /*f2fc0*/  STL.64 [R1+0x5ff8], R218 ;  /* 0x005ff8da01007387 */ /* 0x0009e40000100a00 */
[----:B----4-:R-:W-:-:S15]  /*f2fd0*/  HMMA.1688.F32.TF32 R216, R4, R214, R228 ;  /* 0x000000d604d8723c */ /* 0x010fde00000810e4 */
[----:B------:R-:W-:Y:S04]  /*f2fe0*/  STL.64 [R1+0x40], R220 ;  /* 0x000040dc01007387 */ /* 0x000fe80000100a00 */
[----:B------:R-:W-:Y:S04]  /*f2ff0*/  STL.64 [R1+0x48], R222 ;  /* 0x000048de01007387 */ /* 0x000fe80000100a00 */
[----:B------:R3:W-:Y:S02]  /*f3000*/  STL.64 [R1+0x6000], R214 ;  /* 0x006000d601007387 */ /* 0x0007e40000100a00 */
[C---:B---3--:R-:W-:Y:S02]  /*f3010*/  HMMA.1688.F32.TF32 R212, R4.reuse, R210, R232 ;  /* 0x000000d204d4723c */ /* 0x048fe400000810e8 */
[----:B------:R-:W-:Y:S04]  /*f3020*/  STL.64 [R1+0x280], R216 ;  /* 0x000280d801007387 */ /* 0x000fe80000100a00 */
[----:B------:R-:W-:Y:S04]  /*f3030*/  STL.64 [R1+0x288], R218 ;  /* 0x000288da01007387 */ /* 0x000fe80000100a00 */
[----:B------:R1:W-:Y:S02]  /*f3040*/  STL.64 [R1+0x6008], R210 ;  /* 0x006008d201007387 */ /* 0x0003e40000100a00 */
[C---:B-1----:R-:W-:Y:S11]  /*f3050*/  HMMA.1688.F32.TF32 R208, R4.reuse, R206, R236 ;  /* 0x000000ce04d0723c */ /* 0x042ff600000810ec */
[----:B------:R-:W-:Y:S04]  /*f3060*/  STL.64 [R1+0x270], R212 ;  /* 0x000270d401007387 */ /* 0x000fe80000100a00 */
[----:B------:R-:W-:Y:S04]  /*f3070*/  STL.64 [R1+0x278], R214 ;  /* 0x000278d601007387 */ /* 0x000fe80000100a00 */
[----:B------:R1:W-:Y:S02]  /*f3080*/  STL.64 [R1+0x6010], R206 ;  /* 0x006010ce01007387 */ /* 0x0003e40000100a00 */
[----:B-1----:R-:W-:Y:S02]  /*f3090*/  HMMA.1688.F32.TF32 R204, R4, R202, R244 ;  /* 0x000000ca04cc723c */ /* 0x002fe400000810f4 */
[----:B------:R-:W-:Y:S04]  /*f30a0*/  STL.64 [R1+0x260], R208 ;  /* 0x000260d001007387 */ /* 0x000fe80000100a00 */
[----:B------:R-:W-:Y:S04]  /*f30b0*/  STL.64 [R1+0x268], R210 ;  /* 0x000268d201007387 */ /* 0x000fe80000100a00 */
[----:B------:R-:W-:-:S13]  /*f30c0*/  STL.64 [R1+0x6018], R202 ;  /* 0x006018ca01007387 */ /* 0x000fda0000100a00 */
[----:B------:R-:W-:Y:S04]  /*f30d0*/  STL.64 [R1+0x250], R204 ;  /* 0x000250cc01007387 */ /* 0x000fe80000100a00 */
[----:B------:R-:W-:Y:S04]  /*f30e0*/  STL.64 [R1+0x258], R206 ;  /* 0x000258ce01007387 */ /* 0x000fe80000100a00 */
[----:B------:R1:W-:Y:S04]  /*f30f0*/  STL.64 [R1+0x6020], R198 ;  /* 0x006020c601007387 */ /* 0x0003e80000100a00 */
[----:B------:R-:W-:Y:S04]  /*f3100*/  STL.64 [R1+0x240], R60 ;  /* 0x0002403c01007387 */ /* 0x000fe80000100a00 */
[----:B------:R2:W-:Y:S01]  /*f3110*/  STL.64 [R1+0x248], R62 ;  /* 0x0002483e01007387 */ /* 0x0005e20000100a00 */
[C---:B-1----:R-:W-:Y:S06]  /*f3120*/  HMMA.1688.F32.TF32 R196, R4.reuse, R194, R240 ;  /* 0x000000c204c4723c */ /* 0x042fec00000810f0 */
[C---:B--2---:R-:W-:Y:S06]  /*f3130*/  HMMA.1688.F32.TF32 R60, R4.reuse, R190, R56 ;  /* 0x000000be043c723c */ /* 0x044fec0000081038 */
[C---:B------:R-:W-:Y:S01]  /*f3140*/  HMMA.1688.F32.TF32 R56, R4.reuse, R186, R176 ;  /* 0x000000ba0438723c */ /* 0x040fe200000810b0 */
[----:B------:R-:W-:Y:S10]  /*f3150*/  STL.64 [R1+0x6028], R194 ;  /* 0x006028c201007387 */ /* 0x000ff40000100a00 */
[----:B------:R-:W-:Y:S04]  /*f3160*/  STL.64 [R1+0x230], R196 ;  /* 0x000230c401007387 */ /* 0x000fe80000100a00 */
[----:B------:R-:W-:Y:S04]  /*f3170*/  STL.64 [R1+0x238], R198 ;  /* 0x000238c601007387 */ /* 0x000fe80000100a00 */
[----:B------:R-:W-:Y:S04]  /*f3180*/  STL.64 [R1+0x6030], R190 ;  /* 0x006030be01007387 */ /* 0x000fe80000100a00 */
[----:B------:R1:W-:Y:S04]  /*f3190*/  STL.64 [R1+0x220], R60 ;  /* 0x0002203c01007387 */ /* 0x0003e80000100a00 */
[----:B------:R2:W-:Y:S04]  /*f31a0*/  STL.64 [R1+0x228], R62 ;  /* 0x0002283e01007387 */ /* 0x0005e80000100a00 */
[----:B-1----:R-:W3:Y:S04]  /*f31b0*/  LDL.LU R60, [R1+0x2f00] ;  /* 0x002f0000013c7983 */ /* 0x002ee80000300800 */
        /* <DEDUP_REMOVED lines=71> */
[----:B----4-:R-:W5:Y:S04]  /*f3630*/  LDL.LU R58, [R1+0x2ef8] ;  /* 0x002ef800013a7983 */ /* 0x010f680000300800 */
[----:B------:R-:W5:Y:S04]  /*f3640*/  LDL.LU R59, [R1+0x2efc] ;  /* 0x002efc00013b7983 */ /* 0x000f680000300800 */
        /* <DEDUP_REMOVED lines=9> */
[----:B-1----:R-:W4:Y:S01]  /*f36e0*/  LDL.LU.64 R178, [R1+0x6050] ;  /* 0x0060500001b27983 */ /* 0x002f220000300a00 */
[C---:B---3--:R-:W-:Y:S06]  /*f36f0*/  HMMA.1688.F32.TF32 R188, R4.reuse, R174, R188 ;  /* 0x000000ae04bc723c */ /* 0x048fec00000810bc */
[C---:B------:R-:W-:Y:S06]  /*f3700*/  HMMA.1688.F32.TF32 R60, R4.reuse, R66, R60 ;  /* 0x00000042043c723c */ /* 0x040fec000008103c */
[C---:B-----5:R-:W-:Y:S06]  /*f3710*/  HMMA.1688.F32.TF32 R56, R4.reuse, R70, R56 ;  /* 0x000000460438723c */ /* 0x060fec0000081038 */
        /* <DEDUP_REMOVED lines=21> */
[----:B------:R-:W-:Y:S01]  /*f3870*/  STL.64 [R1+0x198], R194 ;  /* 0x000198c201007387 */ /* 0x000fe20000100a00 */
[C---:B-1----:R-:W-:Y:S06]  /*f3880*/  HMMA.1688.F32.TF32 R184, R4.reuse, R146, R216 ;  /* 0x0000009204b8723c */ /* 0x042fec00000810d8 */
[----:B------:R1:W-:Y:S02]  /*f3890*/  STL.64 [R1+0x5fc0], R146 ;  /* 0x005fc09201007387 */ /* 0x0003e40000100a00 */
[C---:B-1----:R-:W-:Y:S03]  /*f38a0*/  HMMA.1688.F32.TF32 R144, R4.reuse, R142, R240 ;  /* 0x0000008e0490723c */ /* 0x042fe600000810f0 */
[----:B------:R-:W-:Y:S04]  /*f38b0*/  STL.64 [R1+0x180], R188 ;  /* 0x000180bc01007387 */ /* 0x000fe80000100a00 */
[----:B------:R-:W-:Y:S04]  /*f38c0*/  STL.64 [R1+0x188], R190 ;  /* 0x000188be01007387 */ /* 0x000fe80000100a00 */
[----:B------:R-:W-:Y:S04]  /*f38d0*/  LDS R241, [R249+UR10+0x47080] ;  /* 0x0470800af9f17984 */ /* 0x000fe80008000800 */
[----:B------:R-:W-:Y:S04]  /*f38e0*/  STL.64 [R1+0x170], R184 ;  /* 0x000170b801007387 */ /* 0x000fe80000100a00 */
[----:B------:R-:W-:Y:S04]  /*f38f0*/  STL.64 [R1+0x178], R186 ;  /* 0x000178ba01007387 */ /* 0x000fe80000100a00 */
[----:B------:R1:W-:Y:S04]  /*f3900*/  STL.64 [R1+0x5fb8], R142 ;  /* 0x005fb88e01007387 */ /* 0x0003e80000100a00 */
[----:B------:R-:W-:Y:S04]  /*f3910*/  STL.64 [R1+0x160], R144 ;  /* 0x0001609001007387 */ /* 0x000fe80000100a00 */
[----:B------:R2:W-:Y:S01]  /*f3920*/  STL.64 [R1+0x168], R146 ;  /* 0x0001689201007387 */ /* 0x0005e20000100a00 */
[C---:B-1----:R-:W-:Y:S03]  /*f3930*/  HMMA.1688.F32.TF32 R140, R4.reuse, R134, R224 ;  /* 0x00000086048c723c */ /* 0x042fe600000810e0 */
[----:B------:R-:W-:Y:S04]  /*f3940*/  LDS R243, [R249+UR10+0x47880] ;  /* 0x0478800af9f37984 */ /* 0x000fe80008000800 */
[----:B------:R-:W-:Y:S01]  /*f3950*/  LDS R240, [R252+UR10+0x47080] ;  /* 0x0470800afcf07984 */ /* 0x000fe20008000800 */
[C---:B--2---:R-:W-:Y:S03]  /*f3960*/  HMMA.1688.F32.TF32 R144, R4.reuse, R138, R220 ;  /* 0x0000008a0490723c */ /* 0x044fe600000810dc */
[----:B------:R1:W-:Y:S04]  /*f3970*/  STL.64 [R1+0x5fb0], R134 ;  /* 0x005fb08601007387 */ /* 0x0003e80000100a00 */
[----:B------:R-:W2:Y:S01]  /*f3980*/  LDS R242, [R252+UR10+0x47880] ;  /* 0x0478800afcf27984 */ /* 0x000ea20008000800 */
[----:B-1----:R-:W-:-:S15]  /*f3990*/  HMMA.1688.F32.TF32 R132, R4, R130, R228 ;  /* 0x000000820484723c */ /* 0x002fde00000810e4 */
        /* <DEDUP_REMOVED lines=112> */
[----:B------:R2:W-:Y:S04]  /*f40a0*/  STL.64 [R1+0x5f80], R70 ;  /* 0x005f804601007387 */ /* 0x0005e80000100a00 */
[----:B------:R-:W-:Y:S01]  /*f40b0*/  STL.64 [R1+0x5f78], R114 ;  /* 0x005f787201007387 */ /* 0x000fe20000100a00 */
[C---:B---3--:R-:W-:Y:S06]  /*f40c0*/  HMMA.1688.F32.TF32 R64, R4.reuse, R114, R124 ;  /* 0x000000720440723c */ /* 0x048fec000008107c */
[----:B--2---:R-:W-:-:S15]  /*f40d0*/  HMMA.1688.F32.TF32 R68, R4, R110, R128 ;  /* 0x0000006e0444723c */ /* 0x004fde0000081080 */
[----:B------:R-:W-:-:S02]  /*f40e0*/  NOP ;  /* 0x0000000000007918 */ /* 0x000fc40000000000 */
[----:B------:R-:W-:Y:S04]  /*f40f0*/  STL.64 [R1+0x600], R64 ;  /* 0x0006004001007387 */ /* 0x000fe80000100a00 */
[----:B------:R4:W-:Y:S02]  /*f4100*/  STL.64 [R1+0x608], R66 ;  /* 0x0006084201007387 */ /* 0x0009e40000100a00 */
[C---:B----4-:R-:W-:Y:S02]  /*f4110*/  HMMA.1688.F32.TF32 R64, R4.reuse, R106, R132 ;  /* 0x0000006a0440723c */ /* 0x050fe40000081084 */
        /* <DEDUP_REMOVED lines=8> */
[----:B------:R1:W-:Y:S07]  /*f41a0*/  STL.64 [R1+0x5f60], R102 ;  /* 0x005f606601007387 */ /* 0x0003ee0000100a00 */
        /* <DEDUP_REMOVED lines=24> */
[----:B------:R1:W-:Y:S01]  /*f4330*/  STL.64 [R1+0x5f50], R10 ;  /* 0x005f500a01007387 */ /* 0x0003e20000100a00 */
[C---:B--2---:R-:W-:Y:S06]  /*f4340*/  HMMA.1688.F32.TF32 R64, R4.reuse, R14, R212 ;  /* 0x0000000e0440723c */ /* 0x044fec00000810d4 */
[C---:B-1----:R-:W-:Y:S10]  /*f4350*/  HMMA.1688.F32.TF32 R8, R4.reuse, R18, R216 ;  /* 0x000000120408723c */ /* 0x042ff400000810d8 */
[----:B------:R-:W-:Y:S04]  /*f4360*/  STL.64 [R1+0x550], R68 ;  /* 0x0005504401007387 */ /* 0x000fe80000100a00 */
[----:B------:R-:W-:Y:S04]  /*f4370*/  STL.64 [R1+0x558], R70 ;  /* 0x0005584601007387 */ /* 0x000fe80000100a00 */
[----:B------:R1:W-:Y:S04]  /*f4380*/  STL.64 [R1+0x5f48], R14 ;  /* 0x005f480e01007387 */ /* 0x0003e80000100a00 */
[----:B------:R-:W-:Y:S04]  /*f4390*/  STL.64 [R1+0x540], R64 ;  /* 0x0005404001007387 */ /* 0x000fe80000100a00 */
[----:B------:R-:W-:Y:S04]  /*f43a0*/  STL.64 [R1+0x548], R66 ;  /* 0x0005484201007387 */ /* 0x000fe80000100a00 */
[----:B------:R-:W-:Y:S01]  /*f43b0*/  STL.64 [R1+0x5f40], R18 ;  /* 0x005f401201007387 */ /* 0x000fe20000100a00 */
[C---:B-1----:R-:W-:Y:S03]  /*f43c0*/  HMMA.1688.F32.TF32 R12, R4.reuse, R22, R220 ;  /* 0x00000016040c723c */ /* 0x042fe600000810dc */
[----:B------:R-:W-:Y:S04]  /*f43d0*/  STL.64 [R1+0x530], R8 ;  /* 0x0005300801007387 */ /* 0x000fe80000100a00 */
[----:B------:R1:W-:Y:S02]  /*f43e0*/  STL.64 [R1+0x538], R10 ;  /* 0x0005380a01007387 */ /* 0x0003e40000100a00 */
[----:B-1----:R-:W-:-:S14]  /*f43f0*/  HMMA.1688.F32.TF32 R8, R4, R26, R224 ;  /* 0x0000001a0408723c */ /* 0x002fdc00000810e0 */
[----:B------:R-:W-:Y:S01]  /*f4400*/  STL.64 [R1+0x520], R12 ;  /* 0x0005200c01007387 */ /* 0x000fe20000100a00 */
[C---:B------:R-:W-:Y:S03]  /*f4410*/  HMMA.1688.F32.TF32 R16, R4.reuse, R30, R228 ;  /* 0x0000001e0410723c */ /* 0x040fe600000810e4 */
[----:B------:R1:W-:Y:S03]  /*f4420*/  STL.64 [R1+0x528], R14 ;  /* 0x0005280e01007387 */ /* 0x0003e60000100a00 */
[C---:B-1----:R-:W-:Y:S02]  /*f4430*/  HMMA.1688.F32.TF32 R12, R4.reuse, R34, R232 ;  /* 0x00000022040c723c */ /* 0x042fe400000810e8 */
[----:B------:R-:W-:Y:S04]  /*f4440*/  STL.64 [R1+0x510], R8 ;  /* 0x0005100801007387 */ /* 0x000fe80000100a00 */
[----:B------:R1:W-:Y:S02]  /*f4450*/  STL.64 [R1+0x518], R10 ;  /* 0x0005180a01007387 */ /* 0x0003e40000100a00 */
[C---:B-1----:R-:W-:Y:S09]  /*f4460*/  HMMA.1688.F32.TF32 R8, R4.reuse, R38, R236 ;  /* 0x000000260408723c */ /* 0x042ff200000810ec */
        /* <DEDUP_REMOVED lines=8> */
[C---:B-----5:R-:W-:Y:S11]  /*f44f0*/  HMMA.1688.F32.TF32 R8, R4.reuse, R50, R56 ;  /* 0x000000320408723c */ /* 0x060ff60000081038 */
        /* <DEDUP_REMOVED lines=135> */
[----:B-1----:R-:W2:Y:S01]  /*f4d70*/  LDL.LU.64 R62, [R1+0x6040] ;  /* 0x00604000013e7983 */ /* 0x002ea20000300a00 */
[----:B------:R-:W-:Y:S02]  /*f4d80*/  IMAD.MOV.U32 R194, RZ, RZ, R21 ;  /* 0x000000ffffc27224 */ /* 0x000fe400078e0015 */
[----:B------:R-:W-:-:S02]  /*f4d90*/  IMAD.MOV.U32 R195, RZ, RZ, R20 ;  /* 0x000000ffffc37224 */ /* 0x000fc400078e0014 */
[----:B------:R-:W-:Y:S02]  /*f4da0*/  IMAD.MOV.U32 R202, RZ, RZ, R25 ;  /* 0x000000ffffca7224 */ /* 0x000fe400078e0019 */
[----:B------:R-:W-:Y:S02]  /*f4db0*/  IMAD.MOV.U32 R203, RZ, RZ, R24 ;  /* 0x000000ffffcb7224 */ /* 0x000fe400078e0018 */
[----:B------:R-:W-:Y:S01]  /*f4dc0*/  IMAD.MOV.U32 R210, RZ, RZ, R29 ;  /* 0x000000ffffd27224 */ /* 0x000fe200078e001d */
[----:B---3--:R-:W-:Y:S01]  /*f4dd0*/  HMMA.1688.F32.TF32 R192, R240, R194, R188 ;  /* 0x000000c2f0c0723c */ /* 0x008fe200000810bc */
[----:B------:R-:W-:Y:S01]  /*f4de0*/  IMAD.MOV.U32 R211, RZ, RZ, R28 ;  /* 0x000000ffffd37224 */ /* 0x000fe200078e001c */
[----:B------:R-:W-:Y:S01]  /*f4df0*/  MOV R219, R32 ;  /* 0x0000002000db7202 */ /* 0x000fe20000000f00 */
[----:B------:R-:W-:-:S03]  /*f4e00*/  IMAD.MOV.U32 R218, RZ, RZ, R33 ;  /* 0x000000ffffda7224 */ /* 0x000fc600078e0021 */
[C---:B------:R-:W-:Y:S06]  /*f4e10*/  HMMA.1688.F32.TF32 R200, R240.reuse, R202, R196 ;  /* 0x000000caf0c8723c */ /* 0x040fec00000810c4 */
[C---:B----4-:R-:W-:Y:S06]  /*f4e20*/  HMMA.1688.F32.TF32 R208, R240.reuse, R210, R204 ;  /* 0x000000d2f0d0723c */ /* 0x050fec00000810cc */
[C---:B------:R-:W-:Y:S06]  /*f4e30*/  HMMA.1688.F32.TF32 R216, R240.reuse, R218, R212 ;  /* 0x000000daf0d8723c */ /* 0x040fec00000810d4 */
[----:B------:R-:W-:Y:S06]  /*f4e40*/  HMMA.1688.F32.TF32 R244, R240, R250, R244 ;  /* 0x000000faf0f4723c */ /* 0x000fec00000810f4 */
[----:B--2---:R-:W-:Y:S01]  /*f4e50*/  HMMA.1688.F32.TF32 R4, R4, R62, R184 ;  /* 0x0000003e0404723c */ /* 0x004fe200000810b8 */
[----:B------:R-:W2:-:S15]  /*f4e60*/  LDL.LU.64 R186, [R1+0x6038] ;  /* 0x0060380001ba7983 */ /* 0x000e9e0000300a00 */
[----:B------:R-:W-:-:S07]  /*f4e70*/  NOP ;  /* 0x0000000000007918 */ /* 0x000fce0000000000 */
[----:B------:R1:W-:Y:S04]  /*f4e80*/  STL.64 [R1+0x290], R4 ;  /* 0x0002900401007387 */ /* 0x0003e80000100a00 */
[----:B------:R3:W-:Y:S04]  /*f4e90*/  STL.64 [R1+0x298], R6 ;  /* 0x0002980601007387 */ /* 0x0007e80000100a00 */
[----:B-1----:R-:W4:Y:S04]  /*f4ea0*/  LDL.LU R4, [R1+0x2480] ;  /* 0x0024800001047983 */ /* 0x002f280000300800 */
[----:B------:R-:W4:Y:S04]  /*f4eb0*/  LDL.LU R5, [R1+0x2484] ;  /* 0x0024840001057983 */ /* 0x000f280000300800 */
[----:B---3--:R-:W4:Y:S04]  /*f4ec0*/  LDL.LU R6, [R1+0x2488] ;  /* 0x0024880001067983 */ /* 0x008f280000300800 */
[----:B------:R-:W4:Y:S04]  /*f4ed0*/  LDL.LU R7, [R1+0x248c] ;  /* 0x00248c0001077983 */ /* 0x000f280000300800 */
[----:B------:R-:W3:Y:S04]  /*f4ee0*/  LDL.LU.64 R190, [R1+0x6030] ;  /* 0x0060300001be7983 */ /* 0x000ee80000300a00 */
[----:B------:R-:W-:Y:S04]  /*f4ef0*/  STL.64 [R1+0x480], R192 ;  /* 0x000480c001007387 */ /* 0x000fe80000100a00 */
[----:B------:R1:W-:Y:S04]  /*f4f00*/  STL.64 [R1+0x488], R194 ;  /* 0x000488c201007387 */ /* 0x0003e80000100a00 */
[----:B-1----:R-:W5:Y:S04]  /*f4f10*/  LDL.LU.64 R194, [R1+0x6028] ;  /* 0x0060280001c27983 */ /* 0x002f680000300a00 */
[----:B------:R-:W2:Y:S04]  /*f4f20*/  LDL.LU.64 R198, [R1+0x6020] ;  /* 0x0060200001c67983 */ /* 0x000ea80000300a00 */
[----:B------:R-:W-:Y:S04]  /*f4f30*/  STL.64 [R1+0x470], R200 ;  /* 0x000470c801007387 */ /* 0x000fe80000100a00 */
[----:B------:R1:W-:Y:S04]  /*f4f40*/  STL.64 [R1+0x478], R202 ;  /* 0x000478ca01007387 */ /* 0x0003e80000100a00 */
[----:B-1----:R-:W3:Y:S04]  /*f4f50*/  LDL.LU.64 R202, [R1+0x6018] ;  /* 0x0060180001ca7983 */ /* 0x002ee80000300a00 */
[----:B------:R-:W5:Y:S04]  /*f4f60*/  LDL.LU.64 R206, [R1+0x6010] ;  /* 0x0060100001ce7983 */ /* 0x000f680000300a00 */
[----:B------:R-:W-:Y:S04]  /*f4f70*/  STL.64 [R1+0x460], R208 ;  /* 0x000460d001007387 */ /* 0x000fe80000100a00 */
[----:B------:R1:W-:Y:S04]  /*f4f80*/  STL.64 [R1+0x468], R210 ;  /* 0x000468d201007387 */ /* 0x0003e80000100a00 */
[----:B-1----:R-:W4:Y:S04]  /*f4f90*/  LDL.LU.64 R210, [R1+0x6008] ;  /* 0x0060080001d27983 */ /* 0x002f280000300a00 */
[----:B------:R-:W2:Y:S04]  /*f4fa0*/  LDL.LU.64 R214, [R1+0x6000] ;  /* 0x0060000001d67983 */ /* 0x000ea80000300a00 */
[----:B------:R-:W-:Y:S04]  /*f4fb0*/  STL.64 [R1+0x450], R216 ;  /* 0x000450d801007387 */ /* 0x000fe80000100a00 */
[----:B------:R1:W-:Y:S04]  /*f4fc0*/  STL.64 [R1+0x458], R218 ;  /* 0x000458da01007387 */ /* 0x0003e80000100a00 */
[----:B-1----:R-:W3:Y:S04]  /*f4fd0*/  LDL.LU.64 R218, [R1+0x5ff8] ;  /* 0x005ff80001da7983 */ /* 0x002ee80000300a00 */
[----:B------:R-:W-:Y:S04]  /*f4fe0*/  STL.64 [R1+0x440], R244 ;  /* 0x000440f401007387 */ /* 0x000fe80000100a00 */
[----:B------:R1:W-:Y:S04]  /*f4ff0*/  STL.64 [R1+0x448], R246 ;  /* 0x000448f601007387 */ /* 0x0003e80000100a00 */
[----:B-1----:R-:W5:Y:S02]  /*f5000*/  LDL.LU.64 R246, [R1+0x5ff0] ;  /* 0x005ff00001f67983 */ /* 0x002f640000300a00 */
[----:B-----5:R-:W-:-:S15]  /*f5010*/  HMMA.1688.F32.TF32 R236, R240, R246, R236 ;  /* 0x000000f6f0ec723c */ /* 0x020fde00000810ec */
        /* <DEDUP_REMOVED lines=24> */
[C---:B---3--:R-:W-:Y:S06]  /*f51a0*/  HMMA.1688.F32.TF32 R16, R240.reuse, R218, R16 ;  /* 0x000000daf010723c */ /* 0x048fec0000081010 */
[C---:B----4-:R-:W-:Y:S06]  /*f51b0*/  HMMA.1688.F32.TF32 R8, R240.reuse, R210, R8 ;  /* 0x000000d2f008723c */ /* 0x050fec0000081008 */
[----:B-----5:R-:W-:-:S15]  /*f51c0*/  HMMA.1688.F32.TF32 R4, R240, R222, R4 ;  /* 0x000000def004723c */ /* 0x020fde0000081004 */
[----:B------:R-:W-:-:S08]  /*f51d0*/  NOP ;  /* 0x0000000000007918 */ /* 0x000fd00000000000 */
[----:B------:R-:W-:Y:S04]  /*f51e0*/  STL.64 [R1+0x3e0], R4 ;  /* 0x0003e00401007387 */ /* 0x000fe80000100a00 */
[----:B------:R2:W-:Y:S02]  /*f51f0*/  STL.64 [R1+0x3e8], R6 ;  /* 0x0003e80601007387 */ /* 0x0005e40000100a00 */
[C---:B--2---:R-:W-:Y:S02]  /*f5200*/  HMMA.1688.F32.TF32 R4, R240.reuse, R214, R12 ;  /* 0x000000d6f004723c */ /* 0x044fe4000008100c */
        /* <DEDUP_REMOVED lines=131> */
[C---:B----4-:R-:W-:Y:S06]  /*f5a40*/  HMMA.1688.F32.TF32 R132, R240.reuse, R138, R132 ;  /* 0x0000008af084723c */ /* 0x050fec0000081084 */
[----:B--2---:R-:W-:-:S15]  /*f5a50*/  HMMA.1688.F32.TF32 R4, R240, R142, R4 ;  /* 0x0000008ef004723c */ /* 0x004fde0000081004 */
[----:B------:R-:W-:-:S08]  /*f5a60*/  NOP ;  /* 0x0000000000007918 */ /* 0x000fd00000000000 */
[----:B------:R-:W-:Y:S04]  /*f5a70*/  STL.64 [R1+0x2a0], R4 ;  /* 0x0002a00401007387 */ /* 0x000fe80000100a00 */
[----:B------:R-:W-:Y:S04]  /*f5a80*/  STL.64 [R1+0x2a8], R6 ;  /* 0x0002a80601007387 */ /* 0x000fe80000100a00 */
[----:B------:R-:W-:Y:S04]  /*f5a90*/  STL.64 [R1+0x7d0], R132 ;  /* 0x0007d08401007387 */ /* 0x000fe80000100a00 */
[----:B------:R1:W-:Y:S04]  /*f5aa0*/  STL.64 [R1+0x7d8], R134 ;  /* 0x0007d88601007387 */ /* 0x0003e80000100a00 */
[----:B------:R-:W-:Y:S04]  /*f5ab0*/  LDS R5, [R249+UR10+0x47100] ;  /* 0x0471000af9057984 */ /* 0x000fe80008000800 */
[----:B------:R-:W-:Y:S04]  /*f5ac0*/  LDS R7, [R249+UR10+0x47900] ;  /* 0x0479000af9077984 */ /* 0x000fe80008000800 */
[----:B-1----:R-:W2:Y:S04]  /*f5ad0*/  LDL.LU.64 R134, [R1+0x5fb0] ;  /* 0x005fb00001867983 */ /* 0x002ea80000300a00 */
[----:B------:R-:W-:Y:S04]  /*f5ae0*/  LDS R4, [R252+UR10+0x47100] ;  /* 0x0471000afc047984 */ /* 0x000fe80008000800 */
[----:B------:R-:W1:Y:S01]  /*f5af0*/  LDS R6, [R252+UR10+0x47900] ;  /* 0x0479000afc067984 */ /* 0x000e620008000800 */
[----:B--2---:R-:W-:-:S15]  /*f5b00*/  HMMA.1688.F32.TF32 R128, R240, R134, R128 ;  /* 0x00000086f080723c */ /* 0x004fde0000081080 */
[----:B------:R-:W-:-:S08]  /*f5b10*/  NOP ;  /* 0x0000000000007918 */ /* 0x000fd00000000000 */
[----:B------:R-:W-:Y:S04]  /*f5b20*/  STL.64 [R1+0x7c0], R128 ;  /* 0x0007c08001007387 */ /* 0x000fe80000100a00 */
[----:B------:R2:W-:Y:S04]  /*f5b30*/  STL.64 [R1+0x7c8], R130 ;  /* 0x0007c88201007387 */ /* 0x0005e80000100a00 */
[----:B--2---:R-:W2:Y:S02]  /*f5b40*/  LDL.LU.64 R130, [R1+0x5fa8] ;  /* 0x005fa80001827983 */ /* 0x004ea40000300a00 */
        /* <DEDUP_REMOVED lines=39> */
[----:B--2---:R-:W2:Y:S04]  /*f5dc0*/  LDL.LU.64 R106, [R1+0x5f68] ;  /* 0x005f6800016a7983 */ /* 0x004ea80000300a00 */
[----:B------:R3:W-:Y:S04]  /*f5dd0*/  STL.64 [R1+0x5f38], R110 ;  /* 0x005f386e01007387 */ /* 0x0007e80000100a00 */
[----:B------:R-:W4:Y:S04]  /*f5de0*/  LDL.LU R108, [R1+0x1f10] ;  /* 0x001f1000016c7983 */ /* 0x000f280000300800 */
[----:B------:R-:W4:Y:S04]  /*f5df0*/  LDL.LU R109, [R1+0x1f14] ;  /* 0x001f1400016d7983 */ /* 0x000f280000300800 */
[----:B---3--:R-:W4:Y:S04]  /*f5e00*/  LDL.LU R110, [R1+0x1f18] ;  /* 0x001f1800016e7983 */ /* 0x008f280000300800 */
[----:B------:R-:W4:Y:S01]  /*f5e10*/  LDL.LU R111, [R1+0x1f1c] ;  /* 0x001f1c00016f7983 */ /* 0x000f220000300800 */
[----:B--2---:R-:W-:-:S15]  /*f5e20*/  HMMA.1688.F32.TF32 R100, R240, R106, R100 ;  /* 0x0000006af064723c */ /* 0x004fde0000081064 */
[----:B------:R-:W-:-:S08]  /*f5e30*/  NOP ;  /* 0x0000000000007918 */ /* 0x000fd00000000000 */
[----:B------:R-:W-:Y:S04]  /*f5e40*/  STL.64 [R1+0x730], R100 ;  /* 0x0007306401007387 */ /* 0x000fe80000100a00 */
[----:B------:R2:W-:Y:S04]  /*f5e50*/  STL.64 [R1+0x738], R102 ;  /* 0x0007386601007387 */ /* 0x0005e80000100a00 */
[----:B--2---:R-:W2:Y:S04]  /*f5e60*/  LDL.LU.64 R102, [R1+0x5f60] ;  /* 0x005f600001667983 */ /* 0x004ea80000300a00 */
[----:B------:R3:W-:Y:S04]  /*f5e70*/  STL.64 [R1+0x5f30], R106 ;  /* 0x005f306a01007387 */ /* 0x0007e80000100a00 */
[----:B------:R-:W2:Y:S04]  /*f5e80*/  LDL.LU R104, [R1+0x1f20] ;  /* 0x001f200001687983 */ /* 0x000ea80000300800 */
[----:B------:R-:W2:Y:S04]  /*f5e90*/  LDL.LU R105, [R1+0x1f24] ;  /* 0x001f240001697983 */ /* 0x000ea80000300800 */
[----:B---3--:R-:W2:Y:S04]  /*f5ea0*/  LDL.LU R106, [R1+0x1f28] ;  /* 0x001f2800016a7983 */ /* 0x008ea80000300800 */
[----:B------:R-:W2:Y:S02]  /*f5eb0*/  LDL.LU R107, [R1+0x1f2c] ;  /* 0x001f2c00016b7983 */ /* 0x000ea40000300800 */
[C---:B--2---:R-:W-:Y:S06]  /*f5ec0*/  HMMA.1688.F32.TF32 R104, R240.reuse, R102, R104 ;  /* 0x00000066f068723c */ /* 0x044fec0000081068 */
[----:B------:R4:W-:Y:S02]  /*f5ed0*/  STL.64 [R1+0x5f28], R102 ;  /* 0x005f286601007387 */ /* 0x0009e40000100a00 */
[----:B----4-:R-:W-:-:S15]  /*f5ee0*/  HMMA.1688.F32.TF32 R100, R240, R98, R108 ;  /* 0x00000062f064723c */ /* 0x010fde000008106c */
[----:B------:R-:W-:Y:S04]  /*f5ef0*/  STL.64 [R1+0x720], R104 ;  /* 0x0007206801007387 */ /* 0x000fe80000100a00 */
[----:B------:R-:W-:Y:S04]  /*f5f00*/  STL.64 [R1+0x728], R106 ;  /* 0x0007286a01007387 */ /* 0x000fe80000100a00 */
[----:B------:R2:W-:Y:S02]  /*f5f10*/  STL.64 [R1+0x5f20], R98 ;  /* 0x005f206201007387 */ /* 0x0005e40000100a00 */
[C---:B--2---:R-:W-:Y:S06]  /*f5f20*/  HMMA.1688.F32.TF32 R96, R240.reuse, R94, R16 ;  /* 0x0000005ef060723c */ /* 0x044fec0000081010 */
[C---:B------:R-:W-:Y:S06]  /*f5f30*/  HMMA.1688.F32.TF32 R16, R240.reuse, R90, R12 ;  /* 0x0000005af010723c */ /* 0x040fec000008100c */
[C---:B------:R-:W-:Y:S06]  /*f5f40*/  HMMA.1688.F32.TF32 R12, R240.reuse, R86, R8 ;  /* 0x00000056f00c723c */ /* 0x040fec0000081008 */
[C---:B------:R-:W-:Y:S01]  /*f5f50*/  HMMA.1688.F32.TF32 R8, R240.reuse, R82, R72 ;  /* 0x00000052f008723c */ /* 0x040fe20000081048 */
[----:B------:R-:W-:Y:S04]  /*f5f60*/  STL.64 [R1+0x710], R100 ;  /* 0x0007106401007387 */ /* 0x000fe80000100a00 */
[----:B------:R-:W-:Y:S04]  /*f5f70*/  STL.64 [R1+0x718], R102 ;  /* 0x0007186601007387 */ /* 0x000fe80000100a00 */
[----:B------:R-:W-:Y:S04]  /*f5f80*/  STL.64 [R1+0x5f18], R94 ;  /* 0x005f185e01007387 */ /* 0x000fe80000100a00 */
        /* <DEDUP_REMOVED lines=8> */
[----:B------:R-:W5:Y:S04]  /*f6010*/  LDL.LU R104, [R1+0x1db0] ;  /* 0x001db00001687983 */ /* 0x000f680000300800 */
[----:B------:R1:W-:Y:S04]  /*f6020*/  STL.64 [R1+0x6d0], R8 ;  /* 0x0006d00801007387 */ /* 0x0003e80000100a00 */
[----:B------:R1:W-:Y:S04]  /*f6030*/  STL.64 [R1+0x6d8], R10 ;  /* 0x0006d80a01007387 */ /* 0x0003e80000100a00 */
[----:B------:R-:W5:Y:S04]  /*f6040*/  LDL.LU R105, [R1+0x1db4] ;  /* 0x001db40001697983 */ /* 0x000f680000300800 */
[----:B------:R-:W5:Y:S04]  /*f6050*/  LDL.LU R106, [R1+0x1db8] ;  /* 0x001db800016a7983 */ /* 0x000f680000300800 */
[----:B------:R-:W5:Y:S04]  /*f6060*/  LDL.LU R107, [R1+0x1dbc] ;  /* 0x001dbc00016b7983 */ /* 0x000f680000300800 */
[----:B--2---:R-:W2:Y:S04]  /*f6070*/  LDL.LU R96, [R1+0x1de0] ;  /* 0x001de00001607983 */ /* 0x004ea80000300800 */
[----:B------:R-:W2:Y:S04]  /*f6080*/  LDL.LU R97, [R1+0x1de4] ;  /* 0x001de40001617983 */ /* 0x000ea80000300800 */
[----:B---3--:R-:W2:Y:S04]  /*f6090*/  LDL.LU R98, [R1+0x1de8] ;  /* 0x001de80001627983 */ /* 0x008ea80000300800 */
[----:B------:R-:W2:Y:S04]  /*f60a0*/  LDL.LU R99, [R1+0x1dec] ;  /* 0x001dec0001637983 */ /* 0x000ea80000300800 */
[----:B------:R-:W3:Y:S04]  /*f60b0*/  LDL.LU R88, [R1+0x1e20] ;  /* 0x001e200001587983 */ /* 0x000ee80000300800 */
        /* <DEDUP_REMOVED lines=9> */
[----:B-----5:R-:W2:Y:S04]  /*f6150*/  LDL.LU R86, [R1+0x1e38] ;  /* 0x001e380001567983 */ /* 0x020ea80000300800 */
[----:B------:R-:W2:Y:S04]  /*f6160*/  LDL.LU R87, [R1+0x1e3c] ;  /* 0x001e3c0001577983 */ /* 0x000ea80000300800 */
[----:B-1----:R-:W5:Y:S04]  /*f6170*/  LDL.LU R8, [R1+0x1eb0] ;  /* 0x001eb00001087983 */ /* 0x002f680000300800 */
        /* <DEDUP_REMOVED lines=64> */
[----:B------:R-:W2:Y:S04]  /*f6580*/  LDL.LU R12, [R1+0x1e80] ;  /* 0x001e8000010c7983 */ /* 0x000ea80000300800 */
[----:B------:R-:W2:Y:S04]  /*f6590*/  LDL.LU R13, [R1+0x1e84] ;  /* 0x001e8400010d7983 */ /* 0x000ea80000300800 */
[----:B-1----:R-:W2:Y:S04]  /*f65a0*/  LDL.LU R14, [R1+0x1e88] ;  /* 0x001e8800010e7983 */ /* 0x002ea80000300800 */
[----:B------:R-:W2:Y:S01]  /*f65b0*/  LDL.LU R15, [R1+0x1e8c] ;  /* 0x001e8c00010f7983 */ /* 0x000ea20000300800 */
[C---:B---3--:R-:W-:Y:S06]  /*f65c0*/  HMMA.1688.F32.TF32 R8, R240.reuse, R22, R8 ;  /* 0x00000016f008723c */ /* 0x048fec0000081008 */
[----:B--2---:R-:W-:Y:S06]  /*f65d0*/  HMMA.1688.F32.TF32 R12, R240, R18, R12 ;  /* 0x00000012f00c723c */ /* 0x004fec000008100c */
[----:B------:R-:W-:-:S15]  /*f65e0*/  STL.64 [R1+0x5ed8], R18 ;  /* 0x005ed81201007387 */ /* 0x000fde0000100a00 */
[----:B------:R-:W-:-:S02]  /*f65f0*/  NOP ;  /* 0x0000000000007918 */ /* 0x000fc40000000000 */
[----:B------:R-:W-:Y:S04]  /*f6600*/  STL.64 [R1+0x680], R12 ;  /* 0x0006800c01007387 */ /* 0x000fe80000100a00 */
[----:B------:R5:W-:Y:S04]  /*f6610*/  STL.64 [R1+0x688], R14 ;  /* 0x0006880e01007387 */ /* 0x000be80000100a00 */
[----:B------:R-:W-:Y:S04]  /*f6620*/  STL.64 [R1+0x5ed0], R22 ;  /* 0x005ed01601007387 */ /* 0x000fe80000100a00 */
[----:B------:R-:W-:Y:S01]  /*f6630*/  STL.64 [R1+0x670], R8 ;  /* 0x0006700801007387 */ /* 0x000fe20000100a00 */
[C---:B-----5:R-:W-:Y:S03]  /*f6640*/  HMMA.1688.F32.TF32 R12, R240.reuse, R26, R72 ;  /* 0x0000001af00c723c */ /* 0x060fe60000081048 */
[----:B------:R4:W-:Y:S03]  /*f6650*/  STL.64 [R1+0x678], R10 ;  /* 0x0006780a01007387 */ /* 0x0009e60000100a00 */
[----:B----4-:R-:W-:Y:S01]  /*f6660*/  HMMA.1688.F32.TF32 R8, R240, R30, R76 ;  /* 0x0000001ef008723c */ /* 0x010fe2000008104c */
        /* <DEDUP_REMOVED lines=78> */
[----:B----4-:R-:W4:Y:S04]  /*f6b50*/  LDL.LU R8, [R1+0x1b70] ;  /* 0x001b700001087983 */ /* 0x010f280000300800 */
[----:B------:R-:W4:Y:S04]  /*f6b60*/  LDL.LU R9, [R1+0x1b74] ;  /* 0x001b740001097983 */ /* 0x000f280000300800 */
[----:B-----5:R-:W4:Y:S04]  /*f6b70*/  LDL.LU R10, [R1+0x1b78] ;  /* 0x001b7800010a7983 */ /* 0x020f280000300800 */
        /* <DEDUP_REMOVED lines=8> */
[----:B------:R-:W2:Y:S04]  /*f6c00*/  LDL.LU R32, [R1+0x1b40] ;  /* 0x001b400001207983 */ /* 0x000ea80000300800 */
[----:B------:R-:W2:Y:S04]  /*f6c10*/  LDL.LU R33, [R1+0x1b44] ;  /* 0x001b440001217983 */ /* 0x000ea80000300800 */
[----:B------:R-:W2:Y:S04]  /*f6c20*/  LDL.LU R34, [R1+0x1b48] ;  /* 0x001b480001227983 */ /* 0x000ea80000300800 */
[----:B------:R-:W2:Y:S04]  /*f6c30*/  LDL.LU R35, [R1+0x1b4c] ;  /* 0x001b4c0001237983 */ /* 0x000ea80000300800 */
[----:B------:R-:W2:Y:S04]  /*f6c40*/  LDL.LU.64 R30, [R1+0x8] ;  /* 0x00000800011e7983 */ /* 0x000ea80000300a00 */
        /* <DEDUP_REMOVED lines=21> */
[C---:B---3--:R-:W-:Y:S06]  /*f6da0*/  HMMA.1688.F32.TF32 R16, R4.reuse, R238, R16 ;  /* 0x000000ee0410723c */ /* 0x048fec0000081010 */
[C---:B------:R-:W-:Y:S06]  /*f6db0*/  HMMA.1688.F32.TF32 R24, R4.reuse, R250, R24 ;  /* 0x000000fa0418723c */ /* 0x040fec0000081018 */
[C---:B----4-:R-:W-:Y:S06]  /*f6dc0*/  HMMA.1688.F32.TF32 R52, R4.reuse, R50, R8 ;  /* 0x000000320434723c */ /* 0x050fec0000081008 */
[----:B-----5:R-:W-:Y:S06]  /*f6dd0*/  HMMA.1688.F32.TF32 R44, R4, R42, R44 ;  /* 0x0000002a042c723c */ /* 0x020fec000008102c */
[----:B------:R-:W-:-:S02]  /*f6de0*/  IMAD.MOV.U32 R11, RZ, RZ, R42 ;  /* 0x000000ffff0b7224 */ /* 0x000fc400078e002a */
[----:B------:R-:W-:Y:S02]  /*f6df0*/  IMAD.MOV.U32 R10, RZ, RZ, R43 ;  /* 0x000000ffff0a7224 */ /* 0x000fe400078e002b */
[C---:B--2---:R-:W-:Y:S07]  /*f6e00*/  HMMA.1688.F32.TF32 R40, R4.reuse, R38, R12 ;  /* 0x000000260428723c */ /* 0x044fee000008100c */
        /* <DEDUP_REMOVED lines=20> */
[C---:B-1----:R-:W-:Y:S06]  /*f6f50*/  HMMA.1688.F32.TF32 R16, R4.reuse, R230, R76 ;  /* 0x000000e60410723c */ /* 0x042fec000008104c */
[C---:B------:R-:W-:Y:S11]  /*f6f60*/  HMMA.1688.F32.TF32 R24, R4.reuse, R226, R80 ;  /* 0x000000e20418723c */ /* 0x040ff60000081050 */
[----:B------:R-:W-:Y:S04]  /*f6f70*/  STL.64 [R1+0x8c0], R20 ;  /* 0x0008c01401007387 */ /* 0x000fe80000100a00 */
[----:B------:R1:W-:Y:S04]  /*f6f80*/  STL.64 [R1+0x8c8], R22 ;  /* 0x0008c81601007387 */ /* 0x0003e80000100a00 */
[----:B------:R-:W-:Y:S01]  /*f6f90*/  STL.64 [R1+0x8d0], R16 ;  /* 0x0008d01001007387 */ /* 0x000fe20000100a00 */
[C---:B-1----:R-:W-:Y:S03]  /*f6fa0*/  HMMA.1688.F32.TF32 R20, R4.reuse, R222, R84 ;  /* 0x000000de0414723c */ /* 0x042fe60000081054 */
[----:B------:R1:W-:Y:S03]  /*f6fb0*/  STL.64 [R1+0x8d8], R18 ;  /* 0x0008d81201007387 */ /* 0x0003e60000100a00 */
[----:B-1----:R-:W-:Y:S01]  /*f6fc0*/  HMMA.1688.F32.TF32 R16, R4, R218, R88 ;  /* 0x000000da0410723c */ /* 0x002fe20000081058 */
[----:B------:R-:W-:Y:S04]  /*f6fd0*/  STL.64 [R1+0x8e0], R24 ;  /* 0x0008e01801007387 */ /* 0x000fe80000100a00 */
[----:B------:R1:W-:-:S12]  /*f6fe0*/  STL.64 [R1+0x8e8], R26 ;  /* 0x0008e81a01007387 */ /* 0x0003d80000100a00 */
        /* <DEDUP_REMOVED lines=20> */
[----:B------:R-:W2:Y:S04]  /*f7130*/  LDL.LU R104, [R1+0x1d10] ;  /* 0x001d100001687983 */ /* 0x000ea80000300800 */
        /* <DEDUP_REMOVED lines=30> */
[----:B------:R-:W3:Y:S01]  /*f7320*/  LDL.LU R21, [R1+0x1534] ;  /* 0x0015340001157983 */ /* 0x000ee20000300800 */
[----:B------:R-:W-:-:S03]  /*f7330*/  IMAD.MOV.U32 R15, RZ, RZ, R30 ;  /* 0x000000ffff0f7224 */ /* 0x000fc600078e001e */
[----:B------:R-:W3:Y:S01]  /*f7340*/  LDL.LU R22, [R1+0x1538] ;  /* 0x0015380001167983 */ /* 0x000ee20000300800 */
[----:B------:R-:W-:-:S03]  /*f7350*/  MOV R14, R31 ;  /* 0x0000001f000e7202 */ /* 0x000fc60000000f00 */
[----:B------:R-:W3:Y:S04]  /*f7360*/  LDL.LU R23, [R1+0x153c] ;  /* 0x00153c0001177983 */ /* 0x000ee80000300800 */
[----:B------:R-:W4:Y:S04]  /*f7370*/  LDL.LU R28, [R1+0x1550] ;  /* 0x00155000011c7983 */ /* 0x000f280000300800 */
[----:B------:R-:W4:Y:S04]  /*f7380*/  LDL.LU R29, [R1+0x1554] ;  /* 0x00155400011d7983 */ /* 0x000f280000300800 */
[----:B------:R-:W4:Y:S04]  /*f7390*/  LDL.LU R30, [R1+0x1558] ;  /* 0x00155800011e7983 */ /* 0x000f280000300800 */
[----:B------:R-:W4:Y:S04]  /*f73a0*/  LDL.LU R31, [R1+0x155c] ;  /* 0x00155c00011f7983 */ /* 0x000f280000300800 */
[----:B------:R-:W5:Y:S04]  /*f73b0*/  LDL.LU R32, [R1+0x1560] ;  /* 0x0015600001207983 */ /* 0x000f680000300800 */
[----:B------:R-:W5:Y:S01]  /*f73c0*/  LDL.LU R33, [R1+0x1564] ;  /* 0x0015640001217983 */ /* 0x000f620000300800 */
[----:B------:R-:W-:-:S03]  /*f73d0*/  IMAD.MOV.U32 R13, RZ, RZ, R38 ;  /* 0x000000ffff0d7224 */ /* 0x000fc600078e0026 */
[----:B------:R-:W5:Y:S01]  /*f73e0*/  LDL.LU R34, [R1+0x1568] ;  /* 0x0015680001227983 */ /* 0x000f620000300800 */
[----:B------:R-:W-:-:S03]  /*f73f0*/  IMAD.MOV.U32 R12, RZ, RZ, R39 ;  /* 0x000000ffff0c7224 */ /* 0x000fc600078e0027 */
        /* <DEDUP_REMOVED lines=20> */
[----:B------:R-:W2:Y:S01]  /*f7540*/  LDL.LU R59, [R1+0x1a5c] ;  /* 0x001a5c00013b7983 */ /* 0x000ea20000300800 */
[----:B------:R-:W-:Y:S01]  /*f7550*/  MOV R9, R50 ;  /* 0x0000003200097202 */ /* 0x000fe20000000f00 */
[----:B------:R-:W-:-:S02]  /*f7560*/  IMAD.MOV.U32 R8, RZ, RZ, R51 ;  /* 0x000000ffff087224 */ /* 0x000fc400078e0033 */
        /* <DEDUP_REMOVED lines=29> */
[----:B------:R-:W-:Y:S01]  /*f7740*/  STL.64 [R1+0x5e48], R194 ;  /* 0x005e48c201007387 */ /* 0x000fe20000100a00 */
[C---:B-----5:R-:W-:Y:S06]  /*f7750*/  HMMA.1688.F32.TF32 R196, R4.reuse, R194, R240 ;  /* 0x000000c204c4723c */ /* 0x060fec00000810f0 */
[C---:B--2---:R-:W-:Y:S01]  /*f7760*/  HMMA.1688.F32.TF32 R60, R4.reuse, R190, R56 ;  /* 0x000000be043c723c */ /* 0x044fe20000081038 */
[----:B------:R-:W-:Y:S01]  /*f7770*/  IMAD.MOV.U32 R251, RZ, RZ, R8 ;  /* 0x000000fffffb7224 */ /* 0x000fe200078e0008 */
[----:B------:R-:W-:Y:S01]  /*f7780*/  MOV R250, R9 ;  /* 0x0000000900fa7202 */ /* 0x000fe20000000f00 */
[----:B------:R-:W-:Y:S03]  /*f7790*/  LDS R241, [R249+UR10+0x47180] ;  /* 0x0471800af9f17984 */ /* 0x000fe60008000800 */
[C---:B----4-:R-:W-:Y:S01]  /*f77a0*/  HMMA.1688.F32.TF32 R56, R4.reuse, R186, R52 ;  /* 0x000000ba0438723c */ /* 0x050fe20000081034 */
[----:B------:R-:W-:Y:S04]  /*f77b0*/  LDS R243, [R249+UR10+0x47980] ;  /* 0x0479800af9f37984 */ /* 0x000fe80008000800 */
[----:B------:R-:W-:Y:S04]  /*f77c0*/  LDS R240, [R252+UR10+0x47180] ;  /* 0x0471800afcf07984 */ /* 0x000fe80008000800 */
[----:B------:R-:W1:Y:S01]  /*f77d0*/  LDS R242, [R252+UR10+0x47980] ;  /* 0x0479800afcf27984 */ /* 0x000e620008000800 */
[C---:B---3--:R-:W-:Y:S06]  /*f77e0*/  HMMA.1688.F32.TF32 R52, R4.reuse, R182, R48 ;  /* 0x000000b60434723c */ /* 0x048fec0000081030 */
[C---:B------:R-:W-:Y:S06]  /*f77f0*/  HMMA.1688.F32.TF32 R48, R4.reuse, R178, R44 ;  /* 0x000000b20430723c */ /* 0x040fec000008102c */
[C---:B------:R-:W-:Y:S06]  /*f7800*/  HMMA.1688.F32.TF32 R44, R4.reuse, R174, R40 ;  /* 0x000000ae042c723c */ /* 0x040fec0000081028 */
[C---:B------:R-:W-:Y:S06]  /*f7810*/  HMMA.1688.F32.TF32 R40, R4.reuse, R170, R36 ;  /* 0x000000aa0428723c */ /* 0x040fec0000081024 */
[C---:B------:R-:W-:Y:S01]  /*f7820*/  HMMA.1688.F32.TF32 R36, R4.reuse, R166, R32 ;  /* 0x000000a60424723c */ /* 0x040fe20000081020 */
[----:B------:R-:W-:Y:S05]  /*f7830*/  STL.64 [R1+0x960], R196 ;  /* 0x000960c401007387 */ /* 0x000fea0000100a00 */
[C---:B------:R-:W-:Y:S01]  /*f7840*/  HMMA.1688.F32.TF32 R32, R4.reuse, R162, R28 ;  /* 0x000000a20420723c */ /* 0x040fe2000008101c */
[----:B------:R-:W-:Y:S05]  /*f7850*/  STL.64 [R1+0x968], R198 ;  /* 0x000968c601007387 */ /* 0x000fea0000100a00 */
        /* <DEDUP_REMOVED lines=38> */
[C---:B------:R-:W-:Y:S01]  /*f7ac0*/  HMMA.1688.F32.TF32 R24, R4.reuse, R130, R88 ;  /* 0x000000820418723c */ /* 0x040fe20000081058 */
[----:B------:R2:W-:Y:S05]  /*f7ad0*/  STL.64 [R1+0xa48], R22 ;  /* 0x000a481601007387 */ /* 0x0005ea0000100a00 */
[C---:B--2---:R-:W-:Y:S11]  /*f7ae0*/  HMMA.1688.F32.TF32 R20, R4.reuse, R126, R92 ;  /* 0x0000007e0414723c */ /* 0x044ff6000008105c */
        /* <DEDUP_REMOVED lines=11> */
[----:B--2---:R-:W-:Y:S08]  /*f7ba0*/  HMMA.1688.F32.TF32 R16, R4, R70, R108 ;  /* 0x000000460410723c */ /* 0x004ff0000008106c */
        /* <DEDUP_REMOVED lines=53> */
[----:B------:R-:W3:Y:S01]  /*f7f00*/  LDL.LU R23, [R1+0x1c2c] ;  /* 0x001c2c0001177983 */ /* 0x000ee20000300800 */
[----:B------:R-:W-:-:S03]  /*f7f10*/  IMAD.MOV.U32 R191, RZ, RZ, R12 ;  /* 0x000000ffffbf7224 */ /* 0x000fc600078e000c */
[----:B-----5:R-:W4:Y:S01]  /*f7f20*/  LDL.LU R16, [R1+0x1c30] ;  /* 0x001c300001107983 */ /* 0x020f220000300800 */
[----:B------:R-:W-:-:S03]  /*f7f30*/  IMAD.MOV.U32 R190, RZ, RZ, R13 ;  /* 0x000000ffffbe7224 */ /* 0x000fc600078e000d */
[----:B------:R-:W4:Y:S01]  /*f7f40*/  LDL.LU R17, [R1+0x1c34] ;  /* 0x001c340001117983 */ /* 0x000f220000300800 */
[----:B------:R-:W-:-:S03]  /*f7f50*/  IMAD.MOV.U32 R199, RZ, RZ, R14 ;  /* 0x000000ffffc77224 */ /* 0x000fc600078e000e */
[----:B-1----:R-:W4:Y:S01]  /*f7f60*/  LDL.LU R18, [R1+0x1c38] ;  /* 0x001c380001127983 */ /* 0x002f220000300800 */
        /* <DEDUP_REMOVED lines=76> */
[----:B-1----:R-:W4:Y:S01]  /*f8430*/  LDL.LU.64 R110, [R1+0x5f38] ;  /* 0x005f3800016e7983 */ /* 0x002f220000300a00 */
[----:B------:R-:W-:Y:S02]  /*f8440*/  UIMAD UR11, UR5, -0x40, UR6 ;  /* 0xffffffc0050b78a4 */ /* 0x000fe4000f8e0206 */
[----:B------:R-:W-:-:S02]  /*f8450*/  UIADD3 UR10, UR8, -0x2, URZ ;  /* 0xfffffffe080a7890 */ /* 0x000fc4000fffe03f */
[----:B------:R-:W-:Y:S01]  /*f8460*/  UIADD3 UR7, UR7, 0x1, URZ ;  /* 0x0000000107077890 */ /* 0x000fe2000fffe03f */
[----:B------:R-:W-:Y:S01]  /*f8470*/  BAR.SYNC.DEFER_BLOCKING 0x0 ;  /* 0x0000000000007b1d */ /* 0x000fe20000010000 */
        /* <DEDUP_REMOVED lines=128> */
[----:B-1----:R-:W5:Y:S01]  /*f8c80*/  LDL.LU.64 R250, [R1+0x5e68] ;  /* 0x005e680001fa7983 */ /* 0x002f620000300a00 */
[C---:B----4-:R-:W-:Y:S06]  /*f8c90*/  HMMA.1688.F32.TF32 R180, R240.reuse, R182, R4 ;  /* 0x000000b6f0b4723c */ /* 0x050fec0000081004 */
[C---:B------:R-:W-:Y:S06]  /*f8ca0*/  HMMA.1688.F32.TF32 R4, R240.reuse, R190, R184 ;  /* 0x000000bef004723c */ /* 0x040fec00000810b8 */
[C---:B------:R-:W-:Y:S11]  /*f8cb0*/  HMMA.1688.F32.TF32 R184, R240.reuse, R198, R192 ;  /* 0x000000c6f0b8723c */ /* 0x040ff600000810c0 */
[----:B------:R-:W-:Y:S04]  /*f8cc0*/  STL.64 [R1+0x1790], R180 ;  /* 0x001790b401007387 */ /* 0x000fe80000100a00 */
[----:B------:R5:W-:Y:S04]  /*f8cd0*/  STL.64 [R1+0x1798], R182 ;  /* 0x001798b601007387 */ /* 0x000be80000100a00 */
[----:B------:R-:W-:Y:S04]  /*f8ce0*/  STL.64 [R1+0x1620], R4 ;  /* 0x0016200401007387 */ /* 0x000fe80000100a00 */
[----:B------:R3:W-:Y:S01]  /*f8cf0*/  STL.64 [R1+0x1628], R6 ;  /* 0x0016280601007387 */ /* 0x0007e20000100a00 */
[C---:B-----5:R-:W-:Y:S06]  /*f8d00*/  HMMA.1688.F32.TF32 R180, R240.reuse, R250, R200 ;  /* 0x000000faf0b4723c */ /* 0x060fec00000810c8 */
[C---:B---3--:R-:W-:Y:S01]  /*f8d10*/  HMMA.1688.F32.TF32 R4, R240.reuse, R246, R204 ;  /* 0x000000f6f004723c */ /* 0x048fe200000810cc */
[----:B------:R1:W-:Y:S04]  /*f8d20*/  STL.64 [R1+0x1610], R184 ;  /* 0x001610b801007387 */ /* 0x0003e80000100a00 */
[----:B------:R3:W-:Y:S04]  /*f8d30*/  STL.64 [R1+0x1618], R186 ;  /* 0x001618ba01007387 */ /* 0x0007e80000100a00 */
[----:B-1----:R-:W2:Y:S08]  /*f8d40*/  LDL.LU R184, [R1+0x1440] ;  /* 0x0014400001b87983 */ /* 0x002eb00000300800 */
        /* <DEDUP_REMOVED lines=39> */
[----:B------:R-:W4:Y:S01]  /*f8fc0*/  LDL.LU R236, [R1+0x1240] ;  /* 0x0012400001ec7983 */ /* 0x000f220000300800 */
[----:B--2---:R-:W-:-:S15]  /*f8fd0*/  HMMA.1688.F32.TF32 R180, R240, R238, R184 ;  /* 0x000000eef0b4723c */ /* 0x004fde00000810b8 */
[----:B------:R-:W-:-:S08]  /*f8fe0*/  NOP ;  /* 0x0000000000007918 */ /* 0x000fd00000000000 */
[----:B------:R-:W-:Y:S04]  /*f8ff0*/  STL.64 [R1+0x1470], R180 ;  /* 0x001470b401007387 */ /* 0x000fe80000100a00 */
[----:B------:R3:W-:Y:S04]  /*f9000*/  STL.64 [R1+0x1478], R182 ;  /* 0x001478b601007387 */ /* 0x0007e80000100a00 */
[----:B------:R-:W4:Y:S04]  /*f9010*/  LDL.LU R237, [R1+0x1244] ;  /* 0x0012440001ed7983 */ /* 0x000f280000300800 */
[----:B------:R-:W4:Y:S01]  /*f9020*/  LDL.LU R238, [R1+0x1248] ;  /* 0x0012480001ee7983 */ /* 0x000f220000300800 */
[----:B---3--:R-:W-:Y:S03]  /*f9030*/  HMMA.1688.F32.TF32 R180, R240, R234, R196 ;  /* 0x000000eaf0b4723c */ /* 0x008fe600000810c4 */
[----:B------:R-:W4:Y:S04]  /*f9040*/  LDL.LU R239, [R1+0x124c] ;  /* 0x00124c0001ef7983 */ /* 0x000f280000300800 */
[----:B------:R-:W2:-:S15]  /*f9050*/  LDL.LU R196, [R1+0x1390] ;  /* 0x0013900001c47983 */ /* 0x000e9e0000300800 */
[----:B------:R-:W-:-:S01]  /*f9060*/  NOP ;  /* 0x0000000000007918 */ /* 0x000fc20000000000 */
[----:B------:R-:W-:Y:S04]  /*f9070*/  STL.64 [R1+0x1420], R180 ;  /* 0x001420b401007387 */ /* 0x000fe80000100a00 */
[----:B------:R5:W-:Y:S04]  /*f9080*/  STL.64 [R1+0x1428], R182 ;  /* 0x001428b601007387 */ /* 0x000be80000100a00 */
[----:B------:R-:W2:Y:S04]  /*f9090*/  LDL.LU R197, [R1+0x1394] ;  /* 0x0013940001c57983 */ /* 0x000ea80000300800 */
[----:B------:R-:W2:Y:S01]  /*f90a0*/  LDL.LU R198, [R1+0x1398] ;  /* 0x0013980001c67983 */ /* 0x000ea20000300800 */
[C---:B-----5:R-:W-:Y:S03]  /*f90b0*/  HMMA.1688.F32.TF32 R180, R240.reuse, R230, R188 ;  /* 0x000000e6f0b4723c */ /* 0x060fe600000810bc */
[----:B------:R-:W2:Y:S04]  /*f90c0*/  LDL.LU R199, [R1+0x139c] ;  /* 0x00139c0001c77983 */ /* 0x000ea80000300800 */
[----:B------:R-:W3:Y:S04]  /*f90d0*/  LDL.LU R232, [R1+0x1250] ;  /* 0x0012500001e87983 */ /* 0x000ee80000300800 */
[----:B------:R-:W3:Y:S04]  /*f90e0*/  LDL.LU R233, [R1+0x1254] ;  /* 0x0012540001e97983 */ /* 0x000ee80000300800 */
[----:B------:R-:W3:Y:S04]  /*f90f0*/  LDL.LU R234, [R1+0x1258] ;  /* 0x0012580001ea7983 */ /* 0x000ee80000300800 */
[----:B------:R-:W3:Y:S04]  /*f9100*/  LDL.LU R235, [R1+0x125c] ;  /* 0x00125c0001eb7983 */ /* 0x000ee80000300800 */
[----:B------:R-:W5:Y:S04]  /*f9110*/  LDL.LU R228, [R1+0x1260] ;  /* 0x0012600001e47983 */ /* 0x000f680000300800 */
[----:B------:R-:W-:Y:S04]  /*f9120*/  STL.64 [R1+0x1400], R180 ;  /* 0x001400b401007387 */ /* 0x000fe80000100a00 */
[----:B------:R1:W-:Y:S04]  /*f9130*/  STL.64 [R1+0x1408], R182 ;  /* 0x001408b601007387 */ /* 0x0003e80000100a00 */
[----:B------:R-:W5:Y:S04]  /*f9140*/  LDL.LU R229, [R1+0x1264] ;  /* 0x0012640001e57983 */ /* 0x000f680000300800 */
[----:B------:R-:W5:Y:S01]  /*f9150*/  LDL.LU R230, [R1+0x1268] ;  /* 0x0012680001e67983 */ /* 0x000f620000300800 */
[----:B-1----:R-:W-:Y:S03]  /*f9160*/  HMMA.1688.F32.TF32 R180, R240, R226, R192 ;  /* 0x000000e2f0b4723c */ /* 0x002fe600000810c0 */
[----:B------:R-:W5:Y:S04]  /*f9170*/  LDL.LU R231, [R1+0x126c] ;  /* 0x00126c0001e77983 */ /* 0x000f680000300800 */
[----:B------:R-:W4:-:S15]  /*f9180*/  LDL.LU R224, [R1+0x1270] ;  /* 0x0012700001e07983 */ /* 0x000f1e0000300800 */
[----:B------:R-:W-:-:S01]  /*f9190*/  NOP ;  /* 0x0000000000007918 */ /* 0x000fc20000000000 */
[----:B------:R-:W-:Y:S04]  /*f91a0*/  STL.64 [R1+0x13e0], R180 ;  /* 0x0013e0b401007387 */ /* 0x000fe80000100a00 */
[----:B------:R1:W-:Y:S04]  /*f91b0*/  STL.64 [R1+0x13e8], R182 ;  /* 0x0013e8b601007387 */ /* 0x0003e80000100a00 */
[----:B------:R-:W4:Y:S04]  /*f91c0*/  LDL.LU R225, [R1+0x1274] ;  /* 0x0012740001e17983 */ /* 0x000f280000300800 */
[----:B------:R-:W4:Y:S01]  /*f91d0*/  LDL.LU R226, [R1+0x1278] ;  /* 0x0012780001e27983 */ /* 0x000f220000300800 */
[----:B-1----:R-:W-:Y:S03]  /*f91e0*/  HMMA.1688.F32.TF32 R180, R240, R222, R200 ;  /* 0x000000def0b4723c */ /* 0x002fe600000810c8 */
[----:B------:R-:W4:Y:S04]  /*f91f0*/  LDL.LU R227, [R1+0x127c] ;  /* 0x00127c0001e37983 */ /* 0x000f280000300800 */
[----:B------:R-:W3:-:S15]  /*f9200*/  LDL.LU R220, [R1+0x1280] ;  /* 0x0012800001dc7983 */ /* 0x000ede0000300800 */
[----:B------:R-:W-:-:S01]  /*f9210*/  NOP ;  /* 0x0000000000007918 */ /* 0x000fc20000000000 */
[----:B------:R-:W-:Y:S04]  /*f9220*/  STL.64 [R1+0x13c0], R180 ;  /* 0x0013c0b401007387 */ /* 0x000fe80000100a00 */
[----:B------:R1:W-:Y:S04]  /*f9230*/  STL.64 [R1+0x13c8], R182 ;  /* 0x0013c8b601007387 */ /* 0x0003e80000100a00 */
[----:B------:R-:W3:Y:S04]  /*f9240*/  LDL.LU R221, [R1+0x1284] ;  /* 0x0012840001dd7983 */ /* 0x000ee80000300800 */
[----:B------:R-:W3:Y:S01]  /*f9250*/  LDL.LU R222, [R1+0x1288] ;  /* 0x0012880001de7983 */ /* 0x000ee20000300800 */
[----:B-1----:R-:W-:Y:S03]  /*f9260*/  HMMA.1688.F32.TF32 R180, R240, R218, R204 ;  /* 0x000000daf0b4723c */ /* 0x002fe600000810cc */
[----:B------:R-:W3:Y:S04]  /*f9270*/  LDL.LU R223, [R1+0x128c] ;  /* 0x00128c0001df7983 */ /* 0x000ee80000300800 */
[----:B------:R-:W5:-:S15]  /*f9280*/  LDL.LU R204, [R1+0x1380] ;  /* 0x0013800001cc7983 */ /* 0x000f5e0000300800 */
[----:B------:R-:W-:-:S01]  /*f9290*/  NOP ;  /* 0x0000000000007918 */ /* 0x000fc20000000000 */
        /* <DEDUP_REMOVED lines=12> */
[----:B------:R-:W3:Y:S01]  /*f9360*/  LDL.LU R203, [R1+0x137c] ;  /* 0x00137c0001cb7983 */ /* 0x000ee20000300800 */
[----:B--2---:R-:W-:Y:S03]  /*f9370*/  HMMA.1688.F32.TF32 R180, R240, R214, R196 ;  /* 0x000000d6f0b4723c */ /* 0x004fe600000810c4 */
[----:B------:R-:W2:-:S15]  /*f9380*/  LDL.LU R196, [R1+0x1360] ;  /* 0x0013600001c47983 */ /* 0x000e9e0000300800 */
        /* <DEDUP_REMOVED lines=24> */
[----:B------:R-:W4:Y:S04]  /*f9510*/  LDL.LU R182, [R1+0x1328] ;  /* 0x0013280001b67983 */ /* 0x000f280000300800 */
[----:B------:R-:W4:Y:S01]  /*f9520*/  LDL.LU R183, [R1+0x132c] ;  /* 0x00132c0001b77983 */ /* 0x000f220000300800 */
[----:B-----5:R-:W-:Y:S03]  /*f9530*/  HMMA.1688.F32.TF32 R208, R240, R210, R204 ;  /* 0x000000d2f0d0723c */ /* 0x020fe600000810cc */
[----:B------:R-:W3:-:S15]  /*f9540*/  LDL.LU.64 R206, [R1+0x5e60] ;  /* 0x005e600001ce7983 */ /* 0x000ede0000300a00 */
[----:B------:R-:W-:-:S05]  /*f9550*/  NOP ;  /* 0x0000000000007918 */ /* 0x000fca0000000000 */
[----:B------:R1:W-:Y:S04]  /*f9560*/  STL.64 [R1+0x1380], R208 ;  /* 0x001380d001007387 */ /* 0x0003e80000100a00 */
[----:B------:R5:W-:Y:S04]  /*f9570*/  STL.64 [R1+0x1388], R210 ;  /* 0x001388d201007387 */ /* 0x000be80000100a00 */
[----:B-1----:R-:W4:Y:S04]  /*f9580*/  LDL.LU R208, [R1+0x12b0] ;  /* 0x0012b00001d07983 */ /* 0x002f280000300800 */
[----:B------:R-:W4:Y:S04]  /*f9590*/  LDL.LU R209, [R1+0x12b4] ;  /* 0x0012b40001d17983 */ /* 0x000f280000300800 */
[----:B-----5:R-:W5:Y:S04]  /*f95a0*/  LDL.LU R210, [R1+0x12b8] ;  /* 0x0012b80001d27983 */ /* 0x020f680000300800 */
[----:B------:R-:W5:Y:S01]  /*f95b0*/  LDL.LU R211, [R1+0x12bc] ;  /* 0x0012bc0001d37983 */ /* 0x000f620000300800 */
[----:B---3--:R-:W-:Y:S03]  /*f95c0*/  HMMA.1688.F32.TF32 R204, R240, R206, R200 ;  /* 0x000000cef0cc723c */ /* 0x008fe600000810c8 */
[----:B------:R-:W2:-:S15]  /*f95d0*/  LDL.LU.64 R202, [R1+0x5e58] ;  /* 0x005e580001ca7983 */ /* 0x000e9e0000300a00 */
[----:B------:R-:W-:-:S05]  /*f95e0*/  NOP ;  /* 0x0000000000007918 */ /* 0x000fca0000000000 */
[----:B------:R1:W-:Y:S04]  /*f95f0*/  STL.64 [R1+0x1370], R204 ;  /* 0x001370cc01007387 */ /* 0x0003e80000100a00 */
[----:B------:R3:W-:Y:S04]  /*f9600*/  STL.64 [R1+0x1378], R206 ;  /* 0x001378ce01007387 */ /* 0x0007e80000100a00 */
[----:B-1----:R-:W5:Y:S04]  /*f9610*/  LDL.LU R204, [R1+0x12c0] ;  /* 0x0012c00001cc7983 */ /* 0x002f680000300800 */
[----:B------:R-:W5:Y:S04]  /*f9620*/  LDL.LU R205, [R1+0x12c4] ;  /* 0x0012c40001cd7983 */ /* 0x000f680000300800 */
[----:B---3--:R-:W5:Y:S04]  /*f9630*/  LDL.LU R206, [R1+0x12c8] ;  /* 0x0012c80001ce7983 */ /* 0x008f680000300800 */
[----:B------:R-:W5:Y:S01]  /*f9640*/  LDL.LU R207, [R1+0x12cc] ;  /* 0x0012cc0001cf7983 */ /* 0x000f620000300800 */
[----:B--2---:R-:W-:Y:S03]  /*f9650*/  HMMA.1688.F32.TF32 R200, R240, R202, R196 ;  /* 0x000000caf0c8723c */ /* 0x004fe600000810c4 */
[----:B------:R-:W4:-:S15]  /*f9660*/  LDL.LU.64 R198, [R1+0x5e50] ;  /* 0x005e500001c67983 */ /* 0x000f1e0000300a00 */
[----:B------:R-:W-:-:S05]  /*f9670*/  NOP ;  /* 0x0000000000007918 */ /* 0x000fca0000000000 */
[----:B------:R1:W-:Y:S04]  /*f9680*/  STL.64 [R1+0x1360], R200 ;  /* 0x001360c801007387 */ /* 0x0003e80000100a00 */
[----:B------:R2:W-:Y:S04]  /*f9690*/  STL.64 [R1+0x1368], R202 ;  /* 0x001368ca01007387 */ /* 0x0005e80000100a00 */
[----:B-1----:R-:W3:Y:S04]  /*f96a0*/  LDL.LU R200, [R1+0x12d0] ;  /* 0x0012d00001c87983 */ /* 0x002ee80000300800 */
[----:B------:R-:W3:Y:S04]  /*f96b0*/  LDL.LU R201, [R1+0x12d4] ;  /* 0x0012d40001c97983 */ /* 0x000ee80000300800 */
[----:B--2---:R-:W3:Y:S04]  /*f96c0*/  LDL.LU R202, [R1+0x12d8] ;  /* 0x0012d80001ca7983 */ /* 0x004ee80000300800 */
[----:B------:R-:W3:Y:S01]  /*f96d0*/  LDL.LU R203, [R1+0x12dc] ;  /* 0x0012dc0001cb7983 */ /* 0x000ee20000300800 */
[----:B----4-:R-:W-:Y:S03]  /*f96e0*/  HMMA.1688.F32.TF32 R196, R240, R198, R192 ;  /* 0x000000c6f0c4723c */ /* 0x010fe600000810c0 */
[----:B------:R-:W2:-:S15]  /*f96f0*/  LDL.LU.64 R194, [R1+0x5e48] ;  /* 0x005e480001c27983 */ /* 0x000e9e0000300a00 */
[----:B------:R-:W-:-:S05]  /*f9700*/  NOP ;  /* 0x0000000000007918 */ /* 0x000fca0000000000 */
[----:B------:R1:W-:Y:S04]  /*f9710*/  STL.64 [R1+0x1350], R196 ;  /* 0x001350c401007387 */ /* 0x0003e80000100a00 */
[----:B------:R4:W-:Y:S04]  /*f9720*/  STL.64 [R1+0x1358], R198 ;  /* 0x001358c601007387 */ /* 0x0009e80000100a00 */
[----:B-1----:R-:W5:Y:S04]  /*f9730*/  LDL.LU R196, [R1+0x12e0] ;  /* 0x0012e00001c47983 */ /* 0x002f680000300800 */
[----:B------:R-:W5:Y:S04]  /*f9740*/  LDL.LU R197, [R1+0x12e4] ;  /* 0x0012e40001c57983 */ /* 0x000f680000300800 */
[----:B----4-:R-:W5:Y:S04]  /*f9750*/  LDL.LU R198, [R1+0x12e8] ;  /* 0x0012e80001c67983 */ /* 0x010f680000300800 */
[----:B------:R-:W5:Y:S01]  /*f9760*/  LDL.LU R199, [R1+0x12ec] ;  /* 0x0012ec0001c77983 */ /* 0x000f620000300800 */
[----:B--2---:R-:W-:Y:S03]  /*f9770*/  HMMA.1688.F32.TF32 R192, R240, R194, R188 ;  /* 0x000000c2f0c0723c */ /* 0x004fe600000810bc */
[----:B------:R-:W2:-:S15]  /*f9780*/  LDL.LU.64 R190, [R1+0x5e40] ;  /* 0x005e400001be7983 */ /* 0x000e9e0000300a00 */
[----:B------:R-:W-:-:S05]  /*f9790*/  NOP ;  /* 0x0000000000007918 */ /* 0x000fca0000000000 */
[----:B------:R1:W-:Y:S04]  /*f97a0*/  STL.64 [R1+0x1340], R192 ;  /* 0x001340c001007387 */ /* 0x0003e80000100a00 */
[----:B------:R4:W-:Y:S04]  /*f97b0*/  STL.64 [R1+0x1348], R194 ;  /* 0x001348c201007387 */ /* 0x0009e80000100a00 */
[----:B-1----:R-:W3:Y:S04]  /*f97c0*/  LDL.LU R192, [R1+0x12f0] ;  /* 0x0012f00001c07983 */ /* 0x002ee80000300800 */
[----:B------:R-:W3:Y:S04]  /*f97d0*/  LDL.LU R193, [R1+0x12f4] ;  /* 0x0012f40001c17983 */ /* 0x000ee80000300800 */
[----:B----4-:R-:W3:Y:S04]  /*f97e0*/  LDL.LU R194, [R1+0x12f8] ;  /* 0x0012f80001c27983 */ /* 0x010ee80000300800 */
[----:B------:R-:W3:Y:S01]  /*f97f0*/  LDL.LU R195, [R1+0x12fc] ;  /* 0x0012fc0001c37983 */ /* 0x000ee20000300800 */
[----:B--2---:R-:W-:Y:S03]  /*f9800*/  HMMA.1688.F32.TF32 R188, R240, R190, R184 ;  /* 0x000000bef0bc723c */ /* 0x004fe600000810b8 */
        /* <DEDUP_REMOVED lines=13> */
[----:B-1----:R-:W2:Y:S04]  /*f98e0*/  LDL.LU R184, [R1+0x1310] ;  /* 0x0013100001b87983 */ /* 0x002ea80000300800 */
[----:B------:R-:W2:Y:S04]  /*f98f0*/  LDL.LU R185, [R1+0x1314] ;  /* 0x0013140001b97983 */ /* 0x000ea80000300800 */
[----:B----4-:R-:W2:Y:S04]  /*f9900*/  LDL.LU R186, [R1+0x1318] ;  /* 0x0013180001ba7983 */ /* 0x010ea80000300800 */
[----:B------:R-:W2:Y:S01]  /*f9910*/  LDL.LU R187, [R1+0x131c] ;  /* 0x00131c0001bb7983 */ /* 0x000ea20000300800 */
[C---:B-----5:R-:W-:Y:S06]  /*f9920*/  HMMA.1688.F32.TF32 R176, R240.reuse, R178, R188 ;  /* 0x000000b2f0b0723c */ /* 0x060fec00000810bc */
[C---:B---3--:R-:W-:Y:S06]  /*f9930*/  HMMA.1688.F32.TF32 R172, R240.reuse, R174, R192 ;  /* 0x000000aef0ac723c */ /* 0x048fec00000810c0 */
        /* <DEDUP_REMOVED lines=143> */
[----:B------:R-:W4:Y:S04]  /*fa230*/  LDL R217, [R1+0x10a4] ;  /* 0x0010a40001d97983 */ /* 0x000f280000100800 */
        /* <DEDUP_REMOVED lines=16> */
[C---:B---3--:R-:W-:Y:S06]  /*fa340*/  HMMA.1688.F32.TF32 R100, R240.reuse, R102, R164 ;  /* 0x00000066f064723c */ /* 0x048fec00000810a4 */
[C---:B----4-:R-:W-:Y:S06]  /*fa350*/  HMMA.1688.F32.TF32 R116, R240.reuse, R66, R144 ;  /* 0x00000042f074723c */ /* 0x050fec0000081090 */
[C---:B------:R-:W-:Y:S06]  /*fa360*/  HMMA.1688.F32.TF32 R64, R240.reuse, R70, R148 ;  /* 0x00000046f040723c */ /* 0x040fec0000081094 */
[C---:B------:R-:W-:Y:S06]  /*fa370*/  HMMA.1688.F32.TF32 R68, R240.reuse, R110, R156 ;  /* 0x0000006ef044723c */ /* 0x040fec000008109c */
[C---:B------:R-:W-:Y:S05]  /*fa380*/  HMMA.1688.F32.TF32 R112, R240.reuse, R114, R152 ;  /* 0x00000072f070723c */ /* 0x040fea0000081098 */
[----:B------:R-:W-:Y:S04]  /*fa390*/  STL.64 [R1+0x13b0], R116 ;  /* 0x0013b07401007387 */ /* 0x000fe80000100a00 */
[----:B------:R-:W-:Y:S04]  /*fa3a0*/  STL.64 [R1+0x13b8], R118 ;  /* 0x0013b87601007387 */ /* 0x000fe80000100a00 */
[----:B------:R-:W-:Y:S04]  /*fa3b0*/  STL.64 [R1+0x1290], R64 ;  /* 0x0012904001007387 */ /* 0x000fe80000100a00 */
[----:B------:R1:W-:Y:S02]  /*fa3c0*/  STL.64 [R1+0x1298], R66 ;  /* 0x0012984201007387 */ /* 0x0003e40000100a00 */
[C---:B-1----:R-:W-:Y:S04]  /*fa3d0*/  HMMA.1688.F32.TF32 R64, R240.reuse, R106, R160 ;  /* 0x0000006af040723c */ /* 0x042fe800000810a0 */
[----:B------:R-:W-:Y:S04]  /*fa3e0*/  STL.64 [R1+0x1280], R112 ;  /* 0x0012807001007387 */ /* 0x000fe80000100a00 */
[----:B------:R-:W-:Y:S04]  /*fa3f0*/  STL.64 [R1+0x1288], R114 ;  /* 0x0012887201007387 */ /* 0x000fe80000100a00 */
[----:B------:R-:W-:Y:S04]  /*fa400*/  STL.64 [R1+0x1270], R68 ;  /* 0x0012704401007387 */ /* 0x000fe80000100a00 */
[----:B------:R1:W-:Y:S07]  /*fa410*/  STL.64 [R1+0x1278], R70 ;  /* 0x0012784601007387 */ /* 0x0003ee0000100a00 */
[----:B------:R-:W-:Y:S01]  /*fa420*/  STL.64 [R1+0x1260], R64 ;  /* 0x0012604001007387 */ /* 0x000fe20000100a00 */
[C---:B-1----:R-:W-:Y:S03]  /*fa430*/  HMMA.1688.F32.TF32 R68, R240.reuse, R98, R168 ;  /* 0x00000062f044723c */ /* 0x042fe600000810a8 */
[----:B------:R1:W-:Y:S03]  /*fa440*/  STL.64 [R1+0x1268], R66 ;  /* 0x0012684201007387 */ /* 0x0003e60000100a00 */
[----:B-1----:R-:W-:Y:S01]  /*fa450*/  HMMA.1688.F32.TF32 R64, R240, R94, R172 ;  /* 0x0000005ef040723c */ /* 0x002fe200000810ac */
[----:B------:R-:W-:Y:S04]  /*fa460*/  STL.64 [R1+0x1250], R100 ;  /* 0x0012506401007387 */ /* 0x000fe80000100a00 */
[----:B------:R-:W-:-:S12]  /*fa470*/  STL.64 [R1+0x1258], R102 ;  /* 0x0012586601007387 */ /* 0x000fd80000100a00 */
[----:B------:R-:W-:Y:S04]  /*fa480*/  STL.64 [R1+0x1240], R68 ;  /* 0x0012404401007387 */ /* 0x000fe80000100a00 */
[----:B------:R1:W-:Y:S04]  /*fa490*/  STL.64 [R1+0x1248], R70 ;  /* 0x0012484601007387 */ /* 0x0003e80000100a00 */
        /* <DEDUP_REMOVED lines=11> */
[C---:B-1----:R-:W-:Y:S06]  /*fa550*/  HMMA.1688.F32.TF32 R64, R240.reuse, R10, R196 ;  /* 0x0000000af040723c */ /* 0x042fec00000810c4 */
[C---:B------:R-:W-:Y:S01]  /*fa560*/  HMMA.1688.F32.TF32 R8, R240.reuse, R14, R200 ;  /* 0x0000000ef008723c */ /* 0x040fe200000810c8 */
[----:B------:R-:W-:Y:S04]  /*fa570*/  STL.64 [R1+0x11f0], R76 ;  /* 0x0011f04c01007387 */ /* 0x000fe80000100a00 */
[----:B------:R-:W-:Y:S01]  /*fa580*/  STL.64 [R1+0x11f8], R78 ;  /* 0x0011f84e01007387 */ /* 0x000fe20000100a00 */
[C---:B------:R-:W-:Y:S05]  /*fa590*/  HMMA.1688.F32.TF32 R12, R240.reuse, R18, R204 ;  /* 0x00000012f00c723c */ /* 0x040fea00000810cc */
[----:B------:R-:W-:Y:S04]  /*fa5a0*/  STL.64 [R1+0x11e0], R68 ;  /* 0x0011e04401007387 */ /* 0x000fe80000100a00 */
[----:B------:R-:W-:Y:S01]  /*fa5b0*/  STL.64 [R1+0x11e8], R70 ;  /* 0x0011e84601007387 */ /* 0x000fe20000100a00 */
        /* <DEDUP_REMOVED lines=18> */
[----:B------:R-:W-:Y:S01]  /*fa6e0*/  STL.64 [R1+0x1168], R18 ;  /* 0x0011681201007387 */ /* 0x000fe20000100a00 */
[C---:B-1----:R-:W-:Y:S03]  /*fa6f0*/  HMMA.1688.F32.TF32 R12, R240.reuse, R42, R4 ;  /* 0x0000002af00c723c */ /* 0x042fe60000081004 */
[----:B------:R-:W2:Y:S04]  /*fa700*/  LDL.LU R6, [R1+0x4398] ;  /* 0x0043980001067983 */ /* 0x000ea80000300800 */
[----:B------:R-:W-:Y:S04]  /*fa710*/  STL.64 [R1+0x1150], R8 ;  /* 0x0011500801007387 */ /* 0x000fe80000100a00 */
[----:B------:R1:W-:Y:S02]  /*fa720*/  STL.64 [R1+0x1158], R10 ;  /* 0x0011580a01007387 */ /* 0x0003e40000100a00 */
[C---:B-1----:R-:W-:Y:S10]  /*fa730*/  HMMA.1688.F32.TF32 R8, R240.reuse, R46, R228 ;  /* 0x0000002ef008723c */ /* 0x042ff400000810e4 */
[----:B------:R-:W-:Y:S04]  /*fa740*/  STL.64 [R1+0x1140], R12 ;  /* 0x0011400c01007387 */ /* 0x000fe80000100a00 */
[----:B------:R1:W-:Y:S04]  /*fa750*/  STL.64 [R1+0x1148], R14 ;  /* 0x0011480e01007387 */ /* 0x0003e80000100a00 */
[----:B------:R-:W3:Y:S01]  /*fa760*/  LDL.LU R7, [R1+0x4394] ;  /* 0x0043940001077983 */ /* 0x000ee20000300800 */
        /* <DEDUP_REMOVED lines=8> */
[----:B-1----:R-:W4:Y:S04]  /*fa7f0*/  LDL.LU R14, [R1+0x43a0] ;  /* 0x0043a000010e7983 */ /* 0x002f280000300800 */
[----:B------:R1:W-:Y:S04]  /*fa800*/  STL.64 [R1+0x1110], R8 ;  /* 0x0011100801007387 */ /* 0x0003e80000100a00 */
[----:B------:R-:W-:Y:S04]  /*fa810*/  STL.64 [R1+0x1118], R10 ;  /* 0x0011180a01007387 */ /* 0x000fe80000100a00 */
[----:B-1----:R-:W5:Y:S04]  /*fa820*/  LDL.LU R9, [R1+0x43a8] ;  /* 0x0043a80001097983 */ /* 0x002f680000300800 */
[----:B------:R-:W-:Y:S04]  /*fa830*/  STL.64 [R1+0x1100], R16 ;  /* 0x0011001001007387 */ /* 0x000fe80000100a00 */
[----:B------:R1:W-:Y:S04]  /*fa840*/  STL.64 [R1+0x1108], R18 ;  /* 0x0011081201007387 */ /* 0x0003e80000100a00 */
[----:B-1----:R-:W5:Y:S04]  /*fa850*/  LDL.LU R18, [R1+0x439c] ;  /* 0x00439c0001127983 */ /* 0x002f680000300800 */
[----:B------:R-:W5:Y:S01]  /*fa860*/  LDL.LU R15, [R1+0x43a4] ;  /* 0x0043a400010f7983 */ /* 0x000f620000300800 */
[----:B------:R-:W-:Y:S01]  /*fa870*/  HMMA.1688.F32.TF32 R20, R240, R62, R248 ;  /* 0x0000003ef014723c */ /* 0x000fe200000810f8 */
[----:B------:R-:W1:Y:S01]  /*fa880*/  LDC R248, c[0x0][0x238] ;  /* 0x00008e00fff87b82 */ /* 0x000e620000000800 */
[----:B------:R-:W1:Y:S01]  /*fa890*/  S2R R249, SR_TID.X ;  /* 0x0000000000f97919 */ /* 0x000e620000002100 */
[----:B------:R-:W-:-:S02]  /*fa8a0*/  UISETP.GT.AND UP1, UPT, UR11, URZ, UPT ;  /* 0x0000003f0b00728c */ /* 0x000fc4000bf24270 */
[----:B------:R-:W-:Y:S02]  /*fa8b0*/  UISETP.GE.AND UP0, UPT, UR5, UR10, UPT ;  /* 0x0000000a0500728c */ /* 0x000fe4000bf06270 */
[----:B------:R-:W-:-:S15]  /*fa8c0*/  USEL UR10, URZ, 0x4, !UP1 ;  /* 0x000000043f0a7887 */ /* 0x000fde000c800000 */
[----:B------:R-:W-:-:S01]  /*fa8d0*/  NOP ;  /* 0x0000000000007918 */ /* 0x000fc20000000000 */
[----:B------:R-:W-:Y:S04]  /*fa8e0*/  STL.64 [R1+0x10f0], R20 ;  /* 0x0010f01401007387 */ /* 0x000fe80000100a00 */
[----:B------:R-:W-:Y:S04]  /*fa8f0*/  STL.64 [R1+0x10f8], R22 ;  /* 0x0010f81601007387 */ /* 0x000fe80000100a00 */
[----:B------:R-:W5:Y:S04]  /*fa900*/  LDL.LU R10, [R1+0x43b0] ;  /* 0x0043b000010a7983 */ /* 0x000f680000300800 */
[----:B------:R-:W5:Y:S01]  /*fa910*/  LDL.LU R12, [R1+0x43ac] ;  /* 0x0043ac00010c7983 */ /* 0x000f620000300800 */
[----:B-1----:R-:W-:Y:S01]  /*fa920*/  IMAD.SHL.U32 R13, R248, 0x40, RZ ;  /* 0x00000040f80d7824 */ /* 0x002fe200078e00ff */
[----:B------:R-:W-:-:S02]  /*fa930*/  UISETP.GT.AND UP1, UPT, UR7, 0x1, UPT ;  /* 0x000000010700788c */ /* 0x000fc4000bf24270 */
[----:B------:R-:W5:Y:S01]  /*fa940*/  LDL.LU R19, [R1+0x4414] ;  /* 0x0044140001137983 */ /* 0x000f620000300800 */
[----:B------:R-:W-:Y:S01]  /*fa950*/  USEL UR10, UR10, URZ, !UP0 ;  /* 0x0000003f0a0a7287 */ /* 0x000fe2000c000000 */
[----:B------:R-:W-:Y:S02]  /*fa960*/  IMAD.SHL.U32 R13, R13, 0x4, RZ ;  /* 0x000000040d0d7824 */ /* 0x000fe400078e00ff */
[----:B------:R-:W5:Y:S01]  /*fa970*/  LDL.LU R16, [R1+0x4418] ;  /* 0x0044180001107983 */ /* 0x000f620000300800 */
[----:B------:R-:W-:Y:S01]  /*fa980*/  USEL UR7, UR7, URZ, !UP1 ;  /* 0x0000003f07077287 */ /* 0x000fe2000c800000 */
[----:B------:R-:W-:Y:S02]  /*fa990*/  LOP3.LUT R5, R249, 0x1f, RZ, 0xc0, !PT ;  /* 0x0000001ff9057812 */ /* 0x000fe400078ec0ff */
[----:B------:R-:W5:Y:S01]  /*fa9a0*/  LDL.LU R17, [R1+0x441c] ;  /* 0x00441c0001117983 */ /* 0x000f620000300800 */
[----:B------:R-:W-:Y:S01]  /*fa9b0*/  ISETP.NE.U32.AND P0, PT, RZ, UR10, PT ;  /* 0x0000000aff007c0c */ /* 0x000fe2000bf05070 */
[----:B------:R-:W-:Y:S01]  /*fa9c0*/  ULEA UR12, UR7, UR4, 0xf ;  /* 0x00000004070c7291 */ /* 0x000fe2000f8e783f */
[----:B------:R-:W1:Y:S01]  /*fa9d0*/  LDC R249, c[0x0][0x23c] ;  /* 0x00008f00fff97b82 */ /* 0x000e620000000800 */
[----:B------:R-:W5:Y:S01]  /*fa9e0*/  LDL.LU R8, [R1+0x4420] ;  /* 0x0044200001087983 */ /* 0x000f620000300800 */
[----:B------:R-:W-:-:S04]  /*fa9f0*/  IMAD.SHL.U32 R11, R5, 0x4, RZ ;  /* 0x00000004050b7824 */ /* 0x000fc800078e00ff */
[----:B------:R-:W-:Y:S01]  /*faa00*/  VIADD R4, R11, UR12 ;  /* 0x0000000c0b047c36 */ /* 0x000fe20008000000 */
[----:B--2---:R-:W-:-:S05]  /*faa10*/  IADD3 R6, P1, R6, R13, RZ ;  /* 0x0000000d06067210 */ /* 0x004fca0007f3e0ff */
[----:B------:R2:W-:Y:S01]  /*faa20*/  STL [R1+0x4398], R6 ;  /* 0x0043980601007387 */ /* 0x0005e20000100800 */
[----:B---3--:R-:W-:-:S05]  /*faa30*/  IMAD.X R7, R7, 0x1, R0, P1 ;  /* 0x0000000107077824 */ /* 0x008fca00008e0600 */
[----:B------:R3:W-:Y:S04]  /*faa40*/  STL [R1+0x4394], R7 ;  /* 0x0043940701007387 */ /* 0x0007e80000100800 */
[----:B------:R-:W-:Y:S01]  /*faa50*/  @!PT LDS RZ, [RZ] ;  /* 0x00000000fffff984 */ /* 0x000fe20000000800 */
[----:B------:R-:W-:Y:S01]  /*faa60*/  @!PT LDS RZ, [RZ] ;  /* 0x00000000fffff984 */ /* 0x000fe20000000800 */
[----:B------:R-:W-:Y:S01]  /*faa70*/  @!PT LDS RZ, [RZ] ;  /* 0x00000000fffff984 */ /* 0x000fe20000000800 */
[----:B------:R2:W-:Y:S01]  /*faa80*/  LDGSTS.E [R4+0x40000], desc[UR36][R6.64], P0 ;  /* 0x4000000006047fae */ /* 0x0005e20008121864 */
[----:B----4-:R-:W-:-:S05]  /*faa90*/  IADD3 R14, P1, R14, R13, RZ ;  /* 0x0000000d0e0e7210 */ /* 0x010fca0007f3e0ff */
[----:B------:R4:W-:Y:S01]  /*faaa0*/  STL [R1+0x43a0], R14 ;  /* 0x0043a00e01007387 */ /* 0x0009e20000100800 */
[----:B--2---:R-:W-:Y:S01]  /*faab0*/  IMAD.MOV.U32 R6, RZ, RZ, R14 ;  /* 0x000000ffff067224 */ /* 0x004fe200078e000e */
[----:B-----5:R-:W-:Y:S02]  /*faac0*/  IADD3 R9, P2, R9, R13, RZ ;  /* 0x0000000d09097210 */ /* 0x020fe40007f5e0ff */
[----:B------:R-:W-:-:S03]  /*faad0*/  IADD3.X R18, R18, R0, RZ, P1, !PT ;  /* 0x0000000012127210 */ /* 0x000fc60000ffe4ff */
[----:B------:R-:W-:Y:S02]  /*faae0*/  IMAD.X R15, R15, 0x1, R0, P2 ;  /* 0x000000010f0f7824 */ /* 0x000fe400010e0600 */
[----:B------:R-:W-:Y:S01]  /*faaf0*/  STL [R1+0x439c], R18 ;  /* 0x00439c1201007387 */ /* 0x000fe20000100800 */
[----:B---3--:R-:W-:-:S03]  /*fab00*/  IMAD.MOV.U32 R7, RZ, RZ, R18 ;  /* 0x000000ffff077224 */ /* 0x008fc600078e0012 */
[----:B------:R-:W-:Y:S04]  /*fab10*/  STL [R1+0x43a8], R9 ;  /* 0x0043a80901007387 */ /* 0x000fe80000100800 */
[----:B----4-:R-:W2:Y:S04]  /*fab20*/  LDL.LU R14, [R1+0x4428] ;  /* 0x00442800010e7983 */ /* 0x010ea80000300800 */
[----:B------:R3:W-:Y:S04]  /*fab30*/  LDGSTS.E [R4+0x40080], desc[UR36][R6.64], P0 ;  /* 0x4008000006047fae */ /* 0x0007e80008121864 */
[----:B------:R4:W-:Y:S01]  /*fab40*/  STL [R1+0x43a4], R15 ;  /* 0x0043a40f01007387 */ /* 0x0009e20000100800 */
[----:B---3--:R-:W-:-:S03]  /*fab50*/  IMAD.MOV.U32 R7, RZ, RZ, R15 ;  /* 0x000000ffff077224 */ /* 0x008fc600078e000f */
[----:B----4-:R-:W3:Y:S01]  /*fab60*/  LDL.LU R15, [R1+0x4424] ;  /* 0x00442400010f7983 */ /* 0x010ee20000300800 */
[----:B------:R-:W-:-:S03]  /*fab70*/  IADD3 R10, P1, R10, R13, RZ ;  /* 0x0000000d0a0a7210 */ /* 0x000fc60007f3e0ff */
[----:B------:R-:W4:Y:S01]  /*fab80*/  LDL.LU R18, [R1+0x4430] ;  /* 0x0044300001127983 */ /* 0x000f220000300800 */
[----:B------:R-:W-:Y:S02]  /*fab90*/  IMAD.MOV.U32 R6, RZ, RZ, R9 ;  /* 0x000000ffff067224 */ /* 0x000fe400078e0009 */
[----:B------:R-:W-:Y:S01]  /*faba0*/  IMAD.X R12, R12, 0x1, R0, P1 ;  /* 0x000000010c0c7824 */ /* 0x000fe200008e0600 */
[----:B------:R-:W5:Y:S04]  /*fabb0*/  LDL.LU R9, [R1+0x4498] ;  /* 0x0044980001097983 */ /* 0x000f680000300800 */
[----:B------:R-:W-:Y:S04]  /*fabc0*/  STL [R1+0x43b0], R10 ;  /* 0x0043b00a01007387 */ /* 0x000fe80000100800 */
[----:B------:R1:W-:Y:S01]  /*fabd0*/  STL [R1+0x43ac], R12 ;  /* 0x0043ac0c01007387 */ /* 0x0003e20000100800 */
[----:B------:R-:W-:-:S03]  /*fabe0*/  UISETP.GT.AND UP1, UPT, UR11, 0x4, UPT ;  /* 0x000000040b00788c */ /* 0x000fc6000bf24270 */
[----:B------:R-:W5:Y:S01]  /*fabf0*/  LDL.LU R20, [R1+0x442c] ;  /* 0x00442c0001147983 */ /* 0x000f620000300800 */
[-C--:B------:R-:W-:Y:S01]  /*fac00*/  IADD3 R16, P1, R16, R13.reuse, RZ ;  /* 0x0000000d10107210 */ /* 0x080fe20007f3e0ff */
[----:B------:R-:W-:Y:S02]  /*fac10*/  USEL UR10, URZ, 0x4, !UP1 ;  /* 0x000000043f0a7887 */ /* 0x000fe4000c800000 */
[----:B------:R1:W-:Y:S01]  /*fac20*/  LDGSTS.E [R4+0x40100], desc[UR36][R6.64], P0 ;  /* 0x4010000006047fae */ /* 0x0003e20008121864 */
[----:B------:R-:W-:Y:S01]  /*fac30*/  IADD3 R8, P2, R8, R13, RZ ;  /* 0x0000000d08087210 */ /* 0x000fe20007f5e0ff */
[----:B------:R-:W-:Y:S01]  /*fac40*/  IMAD.X R19, R19, 0x1, R0, P1 ;  /* 0x0000000113137824 */ /* 0x000fe200008e0600 */
[----:B------:R-:W-:Y:S01]  /*fac50*/  USEL UR10, UR10, URZ, !UP0 ;  /* 0x0000003f0a0a7287 */ /* 0x000fe2000c000000 */
[----:B------:R-:W5:Y:S01]  /*fac60*/  LDL.LU R21, [R1+0x4494] ;  /* 0x0044940001157983 */ /* 0x000f620000300800 */
[----:B-1----:R-:W-:Y:S01]  /*fac70*/  MOV R6, R10 ;  /* 0x0000000a00067202 */ /* 0x002fe20000000f00 */
[----:B------:R-:W-:-:S02]  /*fac80*/  IMAD.MOV.U32 R7, RZ, RZ, R12 ;  /* 0x000000ffff077224 */ /* 0x000fc400078e000c */
[----:B------:R-:W5:Y:S04]  /*fac90*/  LDL.LU R12, [R1+0x44a0] ;  /* 0x0044a000010c7983 */ /* 0x000f680000300800 */
[----:B------:R-:W5:Y:S04]  /*faca0*/  LDL.LU R10, [R1+0x44a8] ;  /* 0x0044a800010a7983 */ /* 0x000f680000300800 */
[----:B------:R-:W-:Y:S04]  /*facb0*/  STL [R1+0x4418], R16 ;  /* 0x0044181001007387 */ /* 0x000fe80000100800 */
[----:B------:R1:W-:Y:S01]  /*facc0*/  LDGSTS.E [R4+0x40180], desc[UR36][R6.64], P0 ;  /* 0x4018000006047fae */ /* 0x0003e20008121864 */
[----:B------:R-:W-:-:S03]  /*facd0*/  ISETP.NE.U32.AND P0, PT, RZ, UR10, PT ;  /* 0x0000000aff007c0c */ /* 0x000fc6000bf05070 */
[----:B------:R1:W-:Y:S04]  /*face0*/  STL [R1+0x4414], R19 ;  /* 0x0044141301007387 */ /* 0x0003e80000100800 */
[----:B------:R1:W-:Y:S02]  /*facf0*/  STL [R1+0x4420], R8 ;  /* 0x0044200801007387 */ /* 0x0003e40000100800 */
[----:B-1----:R-:W-:Y:S02]  /*fad00*/  IMAD.MOV.U32 R7, RZ, RZ, R19 ;  /* 0x000000ffff077224 */ /* 0x002fe400078e0013 */
[----:B------:R-:W5:Y:S01]  /*fad10*/  LDL.LU R19, [R1+0x449c] ;  /* 0x00449c0001137983 */ /* 0x000f620000300800 */
[----:B------:R-:W-:Y:S02]  /*fad20*/  IMAD.MOV.U32 R6, RZ, RZ, R16 ;  /* 0x000000ffff067224 */ /* 0x000fe400078e0010 */
[----:B------:R-:W-:-:S03]  /*fad30*/  IMAD.X R17, R17, 0x1, R0, P2 ;  /* 0x0000000111117824 */ /* 0x000fc600010e0600 */
[----:B------:R1:W-:Y:S04]  /*fad40*/  LDGSTS.E [R4+0x40800], desc[UR36][R6.64], P0 ;  /* 0x4080000006047fae */ /* 0x0003e80008121864 */
[----:B------:R-:W-:Y:S04]  /*fad50*/  STL [R1+0x441c], R17 ;  /* 0x00441c1101007387 */ /* 0x000fe80000100800 */
[----:B------:R-:W5:Y:S01]  /*fad60*/  LDL.LU R16, [R1+0x44a4] ;  /* 0x0044a40001107983 */ /* 0x000f620000300800 */
[----:B-1----:R-:W-:Y:S01]  /*fad70*/  IMAD.MOV.U32 R6, RZ, RZ, R8 ;  /* 0x000000ffff067224 */ /* 0x002fe200078e0008 */
[----:B------:R-:W-:-:S02]  /*fad80*/  MOV R7, R17 ;  /* 0x0000001100077202 */ /* 0x000fc40000000f00 */
[----:B------:R-:W5:Y:S04]  /*fad90*/  LDL.LU R8, [R1+0x44b0] ;  /* 0x0044b00001087983 */ /* 0x000f680000300800 */
[----:B------:R1:W-:Y:S01]  /*fada0*/  LDGSTS.E [R4+0x40880], desc[UR36][R6.64], P0 ;  /* 0x4088000006047fae */ /* 0x0003e20008121864 */
[----:B--2---:R-:W-:-:S05]  /*fadb0*/  IADD3 R14, P1, R14, R13, RZ ;  /* 0x0000000d0e0e7210 */ /* 0x004fca0007f3e0ff */
[----:B------:R-:W-:Y:S01]  /*fadc0*/  STL [R1+0x4428], R14 ;  /* 0x0044280e01007387 */ /* 0x000fe20000100800 */
[----:B---3--:R-:W-:-:S04]  /*fadd0*/  IMAD.X R15, R15, 0x1, R0, P1 ;  /* 0x000000010f0f7824 */ /* 0x008fc800008e0600 */
[----:B-1----:R-:W-:Y:S01]  /*fade0*/  IMAD.MOV.U32 R7, RZ, RZ, R15 ;  /* 0x000000ffff077224 */ /* 0x002fe200078e000f */
[----:B------:R1:W-:Y:S04]  /*fadf0*/  STL [R1+0x4424], R15 ;  /* 0x0044240f01007387 */ /* 0x0003e80000100800 */
[----:B-1----:R-:W2:Y:S01]  /*fae00*/  LDL.LU R15, [R1+0x44ac] ;  /* 0x0044ac00010f7983 */ /* 0x002ea20000300800 */
[----:B------:R-:W-:Y:S01]  /*fae10*/  UISETP.GT.AND UP1, UPT, UR11, 0x8, UPT ;  /* 0x000000080b00788c */ /* 0x000fe2000bf24270 */
[-C--:B----4-:R-:W-:Y:S01]  /*fae20*/  IADD3 R18, P2, R18, R13.reuse, RZ ;  /* 0x0000000d12127210 */ /* 0x090fe20007f5e0ff */
[----:B------:R-:W-:Y:S01]  /*fae30*/  IMAD.MOV.U32 R6, RZ, RZ, R14 ;  /* 0x000000ffff067224 */ /* 0x000fe200078e000e */
[----:B-----5:R-:W-:Y:S01]  /*fae40*/  IADD3 R9, P3, R9, R13, RZ ;  /* 0x0000000d09097210 */ /* 0x020fe20007f7e0ff */
[----:B------:R-:W-:Y:S01]  /*fae50*/  USEL UR10, URZ, 0x4, !UP1 ;  /* 0x000000043f0a7887 */ /* 0x000fe2000c800000 */
[----:B------:R-:W3:Y:S01]  /*fae60*/  LDL.LU R17, [R1+0x4518] ;  /* 0x0045180001117983 */ /* 0x000ee20000300800 */
[----:B------:R-:W-:-:S02]  /*fae70*/  IMAD.X R20, R20, 0x1, R0, P2 ;  /* 0x0000000114147824 */ /* 0x000fc400010e0600 */
[----:B------:R-:W-:Y:S01]  /*fae80*/  USEL UR10, UR10, URZ, !UP0 ;  /* 0x0000003f0a0a7287 */ /* 0x000fe2000c000000 */
[----:B------:R1:W-:Y:S04]  /*fae90*/  LDGSTS.E [R4+0x40900], desc[UR36][R6.64], P0 ;  /* 0x4090000006047fae */ /* 0x0003e80008121864 */
[----:B------:R-:W4:Y:S01]  /*faea0*/  LDL.LU R14, [R1+0x4520] ;  /* 0x00452000010e7983 */ /* 0x000f220000300800 */
[----:B------:R-:W-:Y:S01]  /*faeb0*/  ISETP.NE.U32.AND P1, PT, RZ, UR10, PT ;  /* 0x0000000aff007c0c */ /* 0x000fe2000bf25070 */
[----:B------:R-:W-:Y:S02]  /*faec0*/  IMAD.X R21, R21, 0x1, R0, P3 ;  /* 0x0000000115157824 */ /* 0x000fe400018e0600 */
[----:B------:R5:W-:Y:S01]  /*faed0*/  STL [R1+0x4430], R18 ;  /* 0x0044301201007387 */ /* 0x000be20000100800 */
[----:B-1----:R-:W-:Y:S01]  /*faee0*/  IMAD.MOV.U32 R6, RZ, RZ, R18 ;  /* 0x000000ffff067224 */ /* 0x002fe200078e0012 */
[----:B------:R-:W-:-:S02]  /*faef0*/  MOV R7, R20 ;  /* 0x0000001400077202 */ /* 0x000fc40000000f00 */
[----:B------:R1:W-:Y:S04]  /*faf00*/  STL [R1+0x442c], R20 ;  /* 0x00442c1401007387 */ /* 0x0003e80000100800 */
[----:B------:R1:W-:Y:S01]  /*faf10*/  LDGSTS.E [R4+0x40980], desc[UR36][R6.64], P0 ;  /* 0x4098000006047fae */ /* 0x0003e20008121864 */
[----:B------:R-:W-:-:S03]  /*faf20*/  IADD3 R12, P0, R12, R13, RZ ;  /* 0x0000000d0c0c7210 */ /* 0x000fc60007f1e0ff */
[----:B------:R1:W-:Y:S04]  /*faf30*/  STL [R1+0x4498], R9 ;  /* 0x0044980901007387 */ /* 0x0003e80000100800 */
[----:B-----5:R-:W5:Y:S01]  /*faf40*/  LDL.LU R18, [R1+0x4514] ;  /* 0x0045140001127983 */ /* 0x020f620000300800 */
[----:B------:R-:W-:-:S03]  /*faf50*/  IADD3 R10, P2, R10, R13, RZ ;  /* 0x0000000d0a0a7210 */ /* 0x000fc60007f5e0ff */
[----:B------:R-:W-:Y:S01]  /*faf60*/  STL [R1+0x4494], R21 ;  /* 0x0044941501007387 */ /* 0x000fe20000100800 */
[----:B-1----:R-:W-:Y:S02]  /*faf70*/  IMAD.MOV.U32 R6, RZ, RZ, R9 ;  /* 0x000000ffff067224 */ /* 0x002fe400078e0009 */
[----:B------:R-:W-:Y:S01]  /*faf80*/  IMAD.MOV.U32 R7, RZ, RZ, R21 ;  /* 0x000000ffff077224 */ /* 0x000fe200078e0015 */
[----:B------:R-:W5:Y:S04]  /*faf90*/  LDL.LU R20, [R1+0x451c] ;  /* 0x00451c0001147983 */ /* 0x000f680000300800 */
[----:B------:R-:W5:Y:S01]  /*fafa0*/  LDL.LU R9, [R1+0x4528] ;  /* 0x0045280001097983 */ /* 0x000f620000300800 */
[----:B------:R-:W-:-:S03]  /*fafb0*/  IMAD.X R19, R19, 0x1, R0, P0 ;  /* 0x0000000113137824 */ /* 0x000fc600000e0600 */
[----:B------:R1:W-:Y:S04]  /*fafc0*/  STL [R1+0x44a0], R12 ;  /* 0x0044a00c01007387 */ /* 0x0003e80000100800 */
[----:B------:R1:W-:Y:S04]  /*fafd0*/  LDGSTS.E [R4+0x41000], desc[UR36][R6.64], P1 ;  /* 0x4100000006047fae */ /* 0x0003e80008921864 */
[----:B------:R-:W-:Y:S04]  /*fafe0*/  STL [R1+0x449c], R19 ;  /* 0x00449c1301007387 */ /* 0x000fe80000100800 */
[----:B------:R-:W-:Y:S01]  /*faff0*/  STL [R1+0x44a8], R10 ;  /* 0x0044a80a01007387 */ /* 0x000fe20000100800 */
[----:B-1----:R-:W-:-:S03]  /*fb000*/  IMAD.MOV.U32 R6, RZ, RZ, R12 ;  /* 0x000000ffff067224 */ /* 0x002fc600078e000c */
[----:B------:R-:W5:Y:S01]  /*fb010*/  LDL.LU R12, [R1+0x4524] ;  /* 0x00452400010c7983 */ /* 0x000f620000300800 */
[----:B------:R-:W-:Y:S01]  /*fb020*/  IMAD.MOV.U32 R7, RZ, RZ, R19 ;  /* 0x000000ffff077224 */ /* 0x000fe200078e0013 */
[----:B------:R-:W-:Y:S01]  /*fb030*/  IADD3 R8, P0, R8, R13, RZ ;  /* 0x0000000d08087210 */ /* 0x000fe20007f1e0ff */
[----:B------:R-:W-:-:S03]  /*fb040*/  IMAD.X R16, R16, 0x1, R0, P2 ;  /* 0x0000000110107824 */ /* 0x000fc600010e0600 */
[----:B------:R1:W-:Y:S04]  /*fb050*/  LDGSTS.E [R4+0x41080], desc[UR36][R6.64], P1 ;  /* 0x4108000006047fae */ /* 0x0003e80008921864 */
[----:B------:R1:W-:Y:S02]  /*fb060*/  STL [R1+0x44a4], R16 ;  /* 0x0044a41001007387 */ /* 0x0003e40000100800 */
[----:B-1----:R-:W-:Y:S01]  /*fb070*/  IMAD.MOV.U32 R7, RZ, RZ, R16 ;  /* 0x000000ffff077224 */ /* 0x002fe200078e0010 */
[----:B------:R-:W-:Y:S01]  /*fb080*/  MOV R6, R10 ;  /* 0x0000000a00067202 */ /* 0x000fe20000000f00 */
[----:B------:R-:W5:Y:S04]  /*fb090*/  LDL.LU R16, [R1+0x4530] ;  /* 0x0045300001107983 */ /* 0x000f680000300800 */
[----:B------:R-:W5:Y:S04]  /*fb0a0*/  LDL.LU R10, [R1+0x4598] ;  /* 0x00459800010a7983 */ /* 0x000f680000300800 */
[----:B------:R-:W-:Y:S01]  /*fb0b0*/  STL [R1+0x44b0], R8 ;  /* 0x0044b00801007387 */ /* 0x000fe20000100800 */
[----:B------:R-:W-:-:S03]  /*fb0c0*/  UISETP.GT.AND UP1, UPT, UR11, 0xc, UPT ;  /* 0x0000000c0b00788c */ /* 0x000fc6000bf24270 */
[----:B------:R1:W-:Y:S01]  /*fb0d0*/  LDGSTS.E [R4+0x41100], desc[UR36][R6.64], P1 ;  /* 0x4110000006047fae */ /* 0x0003e20008921864 */
[----:B--2---:R-:W-:-:S05]  /*fb0e0*/  IMAD.X R15, R15, 0x1, R0, P0 ;  /* 0x000000010f0f7824 */ /* 0x004fca00000e0600 */
[----:B------:R2:W-:Y:S04]  /*fb0f0*/  STL [R1+0x44ac], R15 ;  /* 0x0044ac0f01007387 */ /* 0x0005e80000100800 */
[----:B------:R-:W5:Y:S01]  /*fb100*/  LDL.LU R21, [R1+0x452c] ;  /* 0x00452c0001157983 */ /* 0x000f620000300800 */
[----:B------:R-:W-:Y:S01]  /*fb110*/  USEL UR10, URZ, 0x4, !UP1 ;  /* 0x000000043f0a7887 */ /* 0x000fe2000c800000 */
[----:B-1----:R-:W-:Y:S02]  /*fb120*/  IMAD.MOV.U32 R6, RZ, RZ, R8 ;  /* 0x000000ffff067224 */ /* 0x002fe400078e0008 */
[----:B------:R-:W-:Y:S01]  /*fb130*/  IMAD.MOV.U32 R7, RZ, RZ, R15 ;  /* 0x000000ffff077224 */ /* 0x000fe200078e000f */
[----:B------:R-:W-:Y:S01]  /*fb140*/  USEL UR10, UR10, URZ, !UP0 ;  /* 0x0000003f0a0a7287 */ /* 0x000fe2000c000000 */
[----:B------:R-:W5:Y:S04]  /*fb150*/  LDL.LU R19, [R1+0x4594] ;  /* 0x0045940001137983 */ /* 0x000f680000300800 */
[----:B------:R1:W-:Y:S01]  /*fb160*/  LDGSTS.E [R4+0x41180], desc[UR36][R6.64], P1 ;  /* 0x4118000006047fae */ /* 0x0003e20008921864 */
[----:B---3--:R-:W-:-:S02]  /*fb170*/  IADD3 R17, P1, R17, R13, RZ ;  /* 0x0000000d11117210 */ /* 0x008fc40007f3e0ff */
[----:B------:R-:W-:Y:S01]  /*fb180*/  ISETP.NE.U32.AND P0, PT, RZ, UR10, PT ;  /* 0x0000000aff007c0c */ /* 0x000fe2000bf05070 */
[----:B--2---:R-:W2:Y:S01]  /*fb190*/  LDL.LU R15, [R1+0x45a0] ;  /* 0x0045a000010f7983 */ /* 0x004ea20000300800 */
[----:B----4-:R-:W-:-:S03]  /*fb1a0*/  IADD3 R14, P2, R14, R13, RZ ;  /* 0x0000000d0e0e7210 */ /* 0x010fc60007f5e0ff */
[----:B------:R-:W3:Y:S04]  /*fb1b0*/  LDL.LU R8, [R1+0x45a8] ;  /* 0x0045a80001087983 */ /* 0x000ee80000300800 */
[----:B------:R-:W-:Y:S01]  /*fb1c0*/  STL [R1+0x4518], R17 ;  /* 0x0045181101007387 */ /* 0x000fe20000100800 */
[----:B-----5:R-:W-:Y:S01]  /*fb1d0*/  IMAD.X R18, R18, 0x1, R0, P1 ;  /* 0x0000000112127824 */ /* 0x020fe200008e0600 */
[----:B-1----:R-:W-:-:S03]  /*fb1e0*/  MOV R6, R17 ;  /* 0x0000001100067202 */ /* 0x002fc60000000f00 */
[----:B------:R-:W-:Y:S01]  /*fb1f0*/  IMAD.MOV.U32 R7, RZ, RZ, R18 ;  /* 0x000000ffff077224 */ /* 0x000fe200078e0012 */
[----:B------:R1:W-:Y:S01]  /*fb200*/  STL [R1+0x4514], R18 ;  /* 0x0045141201007387 */ /* 0x0003e20000100800 */
[----:B------:R-:W-:-:S03]  /*fb210*/  IMAD.X R20, R20, 0x1, R0, P2 ;  /* 0x0000000114147824 */ /* 0x000fc600010e0600 */
[----:B------:R4:W-:Y:S01]  /*fb220*/  STL [R1+0x4520], R14 ;  /* 0x0045200e01007387 */ /* 0x0009e20000100800 */
[----:B------:R-:W-:-:S03]  /*fb230*/  IADD3 R9, P1, R9, R13, RZ ;  /* 0x0000000d09097210 */ /* 0x000fc60007f3e0ff */
[----:B------:R5:W-:Y:S04]  /*fb240*/  LDGSTS.E [R4+0x41800], desc[UR36][R6.64], P0 ;  /* 0x4180000006047fae */ /* 0x000be80008121864 */
[----:B-1----:R-:W3:Y:S04]  /*fb250*/  LDL.LU R18, [R1+0x459c] ;  /* 0x00459c0001127983 */ /* 0x002ee80000300800 */
[----:B------:R-:W-:Y:S01]  /*fb260*/  STL [R1+0x451c], R20 ;  /* 0x00451c1401007387 */ /* 0x000fe20000100800 */
[----:B-----5:R-:W-:-:S03]  /*fb270*/  IMAD.MOV.U32 R6, RZ, RZ, R14 ;  /* 0x000000ffff067224 */ /* 0x020fc600078e000e */
[----:B------:R-:W5:Y:S01]  /*fb280*/  LDL.LU R17, [R1+0x45a4] ;  /* 0x0045a40001117983 */ /* 0x000f620000300800 */
[----:B------:R-:W-:-:S03]  /*fb290*/  IMAD.MOV.U32 R7, RZ, RZ, R20 ;  /* 0x000000ffff077224 */ /* 0x000fc600078e0014 */
[----:B------:R1:W-:Y:S04]  /*fb2a0*/  STL [R1+0x4528], R9 ;  /* 0x0045280901007387 */ /* 0x0003e80000100800 */
[----:B------:R1:W-:Y:S01]  /*fb2b0*/  LDGSTS.E [R4+0x41880], desc[UR36][R6.64], P0 ;  /* 0x4188000006047fae */ /* 0x0003e20008121864 */
[----:B------:R-:W-:-:S05]  /*fb2c0*/  IMAD.X R12, R12, 0x1, R0, P1 ;  /* 0x000000010c0c7824 */ /* 0x000fca00008e0600 */
[----:B------:R1:W-:Y:S04]  /*fb2d0*/  STL [R1+0x4524], R12 ;  /* 0x0045240c01007387 */ /* 0x0003e80000100800 */
[----:B----4-:R-:W4:Y:S01]  /*fb2e0*/  LDL.LU R14, [R1+0x45ac] ;  /* 0x0045ac00010e7983 */ /* 0x010f220000300800 */
[----:B-1----:R-:W-:-:S03]  /*fb2f0*/  IMAD.MOV.U32 R6, RZ, RZ, R9 ;  /* 0x000000ffff067224 */ /* 0x002fc600078e0009 */
[----:B------:R-:W4:Y:S01]  /*fb300*/  LDL.LU R9, [R1+0x45b0] ;  /* 0x0045b00001097983 */ /* 0x000f220000300800 */
[----:B------:R-:W-:-:S03]  /*fb310*/  IMAD.MOV.U32 R7, RZ, RZ, R12 ;  /* 0x000000ffff077224 */ /* 0x000fc600078e000c */
[----:B------:R-:W4:Y:S01]  /*fb320*/  LDL.LU R12, [R1+0x4618] ;  /* 0x00461800010c7983 */ /* 0x000f220000300800 */
[----:B------:R-:W-:-:S03]  /*fb330*/  IADD3 R16, P2, R16, R13, RZ ;  /* 0x0000000d10107210 */ /* 0x000fc60007f5e0ff */
[----:B------:R-:W4:Y:S01]  /*fb340*/  LDL.LU R20, [R1+0x4620] ;  /* 0x0046200001147983 */ /* 0x000f220000300800 */
[----:B------:R-:W-:-:S03]  /*fb350*/  IADD3 R10, P3, R10, R13, RZ ;  /* 0x0000000d0a0a7210 */ /* 0x000fc60007f7e0ff */
[----:B------:R1:W-:Y:S04]  /*fb360*/  STL [R1+0x4530], R16 ;  /* 0x0045301001007387 */ /* 0x0003e80000100800 */
[----:B------:R1:W-:Y:S02]  /*fb370*/  LDGSTS.E [R4+0x41900], desc[UR36][R6.64], P0 ;  /* 0x4190000006047fae */ /* 0x0003e40008121864 */
[----:B-1----:R-:W-:Y:S01]  /*fb380*/  IMAD.MOV.U32 R6, RZ, RZ, R16 ;  /* 0x000000ffff067224 */ /* 0x002fe200078e0010 */
[----:B------:R-:W-:-:S05]  /*fb390*/  IADD3.X R21, R21, R0, RZ, P2, !PT ;  /* 0x0000000015157210 */ /* 0x000fca00017fe4ff */
[----:B------:R1:W-:Y:S04]  /*fb3a0*/  STL [R1+0x452c], R21 ;  /* 0x00452c1501007387 */ /* 0x0003e80000100800 */
[----:B------:R3:W-:Y:S04]  /*fb3b0*/  STL [R1+0x4598], R10 ;  /* 0x0045980a01007387 */ /* 0x0007e80000100800 */
[----:B------:R-:W4:Y:S01]  /*fb3c0*/  LDL.LU R16, [R1+0x4614] ;  /* 0x0046140001107983 */ /* 0x000f220000300800 */
[----:B------:R-:W-:-:S04]  /*fb3d0*/  UISETP.GT.AND UP1, UPT, UR11, 0x10, UPT ;  /* 0x000000100b00788c */ /* 0x000fc8000bf24270 */
[----:B------:R-:W-:Y:S01]  /*fb3e0*/  USEL UR10, URZ, 0x4, !UP1 ;  /* 0x000000043f0a7887 */ /* 0x000fe2000c800000 */
[----:B------:R-:W-:-:S03]  /*fb3f0*/  IMAD.X R19, R19, 0x1, R0, P3 ;  /* 0x0000000113137824 */ /* 0x000fc600018e0600 */
[----:B------:R-:W-:Y:S01]  /*fb400*/  USEL UR10, UR10, URZ, !UP0 ;  /* 0x0000003f0a0a7287 */ /* 0x000fe2000c000000 */
[----:B------:R-:W-:Y:S01]  /*fb410*/  IMAD.MOV.U32 R7, RZ, RZ, R21 ;  /* 0x000000ffff077224 */ /* 0x000fe200078e0015 */
[----:B------:R-:W-:Y:S04]  /*fb420*/  STL [R1+0x4594], R19 ;  /* 0x0045941301007387 */ /* 0x000fe80000100800 */
[----:B------:R-:W-:Y:S01]  /*fb430*/  ISETP.NE.U32.AND P1, PT, RZ, UR10, PT ;  /* 0x0000000aff007c0c */ /* 0x000fe2000bf25070 */
[----:B------:R3:W-:Y:S01]  /*fb440*/  LDGSTS.E [R4+0x41980], desc[UR36][R6.64], P0 ;  /* 0x4198000006047fae */ /* 0x0007e20008121864 */
[----:B--2---:R-:W-:-:S03]  /*fb450*/  IADD3 R15, P0, R15, R13, RZ ;  /* 0x0000000d0f0f7210 */ /* 0x004fc60007f1e0ff */
[----:B-1----:R-:W2:Y:S01]  /*fb460*/  LDL.LU R21, [R1+0x461c] ;  /* 0x00461c0001157983 */ /* 0x002ea20000300800 */
[----:B---3--:R-:W-:Y:S01]  /*fb470*/  IADD3 R8, P2, R8, R13, RZ ;  /* 0x0000000d08087210 */ /* 0x008fe20007f5e0ff */
[----:B------:R-:W-:Y:S02]  /*fb480*/  IMAD.MOV.U32 R6, RZ, RZ, R10 ;  /* 0x000000ffff067224 */ /* 0x000fe400078e000a */
[----:B------:R-:W-:Y:S01]  /*fb490*/  IMAD.MOV.U32 R7, RZ, RZ, R19 ;  /* 0x000000ffff077224 */ /* 0x000fe200078e0013 */
[----:B------:R-:W3:Y:S01]  /*fb4a0*/  LDL.LU R10, [R1+0x4628] ;  /* 0x00462800010a7983 */ /* 0x000ee20000300800 */
[----:B------:R-:W-:-:S03]  /*fb4b0*/  IMAD.X R18, R18, 0x1, R0, P0 ;  /* 0x0000000112127824 */ /* 0x000fc600000e0600 */
[----:B------:R1:W-:Y:S04]  /*fb4c0*/  STL [R1+0x45a0], R15 ;  /* 0x0045a00f01007387 */ /* 0x0003e80000100800 */
[----:B------:R5:W-:Y:S04]  /*fb4d0*/  LDGSTS.E [R4+0x42000], desc[UR36][R6.64], P1 ;  /* 0x4200000006047fae */ /* 0x000be80008921864 */
[----:B------:R4:W-:Y:S04]  /*fb4e0*/  STL [R1+0x459c], R18 ;  /* 0x00459c1201007387 */ /* 0x0009e80000100800 */
[----:B------:R-:W-:Y:S01]  /*fb4f0*/  STL [R1+0x45a8], R8 ;  /* 0x0045a80801007387 */ /* 0x000fe20000100800 */
[----:B-----5:R-:W-:-:S03]  /*fb500*/  IMAD.MOV.U32 R6, RZ, RZ, R15 ;  /* 0x000000ffff067224 */ /* 0x020fc600078e000f */
[----:B-1----:R-:W5:Y:S01]  /*fb510*/  LDL.LU R15, [R1+0x4624] ;  /* 0x00462400010f7983 */ /* 0x002f620000300800 */
[----:B------:R-:W-:Y:S01]  /*fb520*/  IMAD.MOV.U32 R7, RZ, RZ, R18 ;  /* 0x000000ffff077224 */ /* 0x000fe200078e0012 */
[----:B------:R-:W-:-:S04]  /*fb530*/  IADD3.X R17, R17, R0, RZ, P2, !PT ;  /* 0x0000000011117210 */ /* 0x000fc800017fe4ff */
[----:B------:R1:W-:Y:S01]  /*fb540*/  LDGSTS.E [R4+0x42080], desc[UR36][R6.64], P1 ;  /* 0x4208000006047fae */ /* 0x0003e20008921864 */
[----:B----4-:R-:W-:-:S03]  /*fb550*/  IADD3 R9, P0, R9, R13, RZ ;  /* 0x0000000d09097210 */ /* 0x010fc60007f1e0ff */
[----:B------:R4:W-:Y:S04]  /*fb560*/  STL [R1+0x45a4], R17 ;  /* 0x0045a41101007387 */ /* 0x0009e80000100800 */
[----:B------:R-:W5:Y:S01]  /*fb570*/  LDL.LU R19, [R1+0x462c] ;  /* 0x00462c0001137983 */ /* 0x000f620000300800 */
[----:B------:R-:W-:Y:S02]  /*fb580*/  IMAD.X R14, R14, 0x1, R0, P0 ;  /* 0x000000010e0e7824 */ /* 0x000fe400000e0600 */
[----:B-1----:R-:W-:Y:S01]  /*fb590*/  IMAD.MOV.U32 R6, RZ, RZ, R8 ;  /* 0x000000ffff067224 */ /* 0x002fe200078e0008 */
[----:B------:R-:W5:Y:S01]  /*fb5a0*/  LDL.LU R18, [R1+0x4630] ;  /* 0x0046300001127983 */ /* 0x000f620000300800 */
[----:B------:R-:W-:-:S03]  /*fb5b0*/  IMAD.MOV.U32 R7, RZ, RZ, R17 ;  /* 0x000000ffff077224 */ /* 0x000fc600078e0011 */
[----:B----4-:R-:W4:Y:S04]  /*fb5c0*/  LDL.LU R17, [R1+0x4694] ;  /* 0x0046940001117983 */ /* 0x010f280000300800 */
[----:B------:R1:W-:Y:S04]  /*fb5d0*/  LDGSTS.E [R4+0x42100], desc[UR36][R6.64], P1 ;  /* 0x4210000006047fae */ /* 0x0003e80008921864 */
[----:B------:R-:W4:Y:S01]  /*fb5e0*/  LDL.LU R8, [R1+0x4698] ;  /* 0x0046980001087983 */ /* 0x000f220000300800 */
[----:B-1----:R-:W-:Y:S01]  /*fb5f0*/  IMAD.MOV.U32 R6, RZ, RZ, R9 ;  /* 0x000000ffff067224 */ /* 0x002fe200078e0009 */
[----:B------:R-:W-:-:S05]  /*fb600*/  MOV R7, R14 ;  /* 0x0000000e00077202 */ /* 0x000fca0000000f00 */
[----:B------:R1:W-:Y:S01]  /*fb610*/  LDGSTS.E [R4+0x42180], desc[UR36][R6.64], P1 ;  /* 0x4218000006047fae */ /* 0x0003e20008921864 */
[-C--:B------:R-:W-:Y:S02]  /*fb620*/  IADD3 R12, P1, R12, R13.reuse, RZ ;  /* 0x0000000d0c0c7210 */ /* 0x080fe40007f3e0ff */
[----:B------:R-:W-:Y:S01]  /*fb630*/  IADD3 R20, P2, R20, R13, RZ ;  /* 0x0000000d14147210 */ /* 0x000fe20007f5e0ff */
[----:B------:R-:W-:Y:S04]  /*fb640*/  STL [R1+0x45b0], R9 ;  /* 0x0045b00901007387 */ /* 0x000fe80000100800 */
[----:B------:R1:W-:Y:S04]  /*fb650*/  STL [R1+0x45ac], R14 ;  /* 0x0045ac0e01007387 */ /* 0x0003e80000100800 */
[----:B-1----:R-:W4:Y:S04]  /*fb660*/  LDL.LU R14, [R1+0x46a0] ;  /* 0x0046a000010e7983 */ /* 0x002f280000300800 */
[----:B------:R-:W4:Y:S04]  /*fb670*/  LDL.LU R9, [R1+0x46a8] ;  /* 0x0046a80001097983 */ /* 0x000f280000300800 */
[----:B------:R-:W-:Y:S01]  /*fb680*/  STL [R1+0x4618], R12 ;  /* 0x0046180c01007387 */ /* 0x000fe20000100800 */
[----:B------:R-:W-:-:S04]  /*fb690*/  IMAD.X R16, R16, 0x1, R0, P1 ;  /* 0x0000000110107824 */ /* 0x000fc800008e0600 */
[----:B------:R-:W-:Y:S01]  /*fb6a0*/  IMAD.MOV.U32 R7, RZ, RZ, R16 ;  /* 0x000000ffff077224 */ /* 0x000fe200078e0010 */
[----:B------:R1:W-:Y:S04]  /*fb6b0*/  STL [R1+0x4614], R16 ;  /* 0x0046141001007387 */ /* 0x0003e80000100800 */
[----:B------:R-:W-:Y:S04]  /*fb6c0*/  STL [R1+0x4620], R20 ;  /* 0x0046201401007387 */ /* 0x000fe80000100800 */
[----:B-1----:R-:W4:Y:S01]  /*fb6d0*/  LDL.LU R16, [R1+0x469c] ;  /* 0x00469c0001107983 */ /* 0x002f220000300800 */
[----:B------:R-:W-:-:S04]  /*fb6e0*/  UISETP.GT.AND UP1, UPT, UR11, 0x14, UPT ;  /* 0x000000140b00788c */ /* 0x000fc8000bf24270 */
[----:B------:R-:W-:-:S04]  /*fb6f0*/  USEL UR10, URZ, 0x4, !UP1 ;  /* 0x000000043f0a7887 */ /* 0x000fc8000c800000 */
[----:B------:R-:W-:Y:S01]  /*fb700*/  USEL UR10, UR10, URZ, !UP0 ;  /* 0x0000003f0a0a7287 */ /* 0x000fe2000c000000 */
[----:B--2---:R-:W-:-:S05]  /*fb710*/  IMAD.X R21, R21, 0x1, R0, P2 ;  /* 0x0000000115157824 */ /* 0x004fca00010e0600 */
[----:B------:R-:W-:Y:S01]  /*fb720*/  ISETP.NE.U32.AND P0, PT, RZ, UR10, PT ;  /* 0x0000000aff007c0c */ /* 0x000fe2000bf05070 */
[----:B------:R-:W-:Y:S01]  /*fb730*/  IMAD.MOV.U32 R6, RZ, RZ, R12 ;  /* 0x000000ffff067224 */ /* 0x000fe200078e000c */
[----:B------:R-:W-:Y:S01]  /*fb740*/  STL [R1+0x461c], R21 ;  /* 0x00461c1501007387 */ /* 0x000fe20000100800 */
[----:B---3--:R-:W-:-:S03]  /*fb750*/  IADD3 R10, P1, R10, R13, RZ ;  /* 0x0000000d0a0a7210 */ /* 0x008fc60007f3e0ff */
[----:B------:R-:W2:Y:S07]  /*fb760*/  LDL.LU R12, [R1+0x46a4] ;  /* 0x0046a400010c7983 */ /* 0x000eae0000300800 */
[----:B------:R1:W-:Y:S04]  /*fb770*/  LDGSTS.E [R4+0x42800], desc[UR36][R6.64], P0 ;  /* 0x4280000006047fae */ /* 0x0003e80008121864 */
[----:B------:R-:W-:Y:S01]  /*fb780*/  STL [R1+0x4628], R10 ;  /* 0x0046280a01007387 */ /* 0x000fe20000100800 */
[----:B-----5:R-:W-:Y:S01]  /*fb790*/  IADD3.X R15, R15, R0, RZ, P1, !PT ;  /* 0x000000000f0f7210 */ /* 0x020fe20000ffe4ff */
[----:B-1----:R-:W-:-:S02]  /*fb7a0*/  IMAD.MOV.U32 R6, RZ, RZ, R20 ;  /* 0x000000ffff067224 */ /* 0x002fc400078e0014 */
[----:B------:R-:W-:Y:S02]  /*fb7b0*/  IMAD.MOV.U32 R7, RZ, RZ, R21 ;  /* 0x000000ffff077224 */ /* 0x000fe400078e0015 */
[----:B------:R1:W-:Y:S04]  /*fb7c0*/  STL [R1+0x4624], R15 ;  /* 0x0046240f01007387 */ /* 0x0003e80000100800 */
[----:B------:R3:W-:Y:S01]  /*fb7d0*/  LDGSTS.E [R4+0x42880], desc[UR36][R6.64], P0 ;  /* 0x4288000006047fae */ /* 0x0007e20008121864 */
[----:B------:R-:W-:Y:S01]  /*fb7e0*/  UISETP.GT.AND UP1, UPT, UR11, 0x18, UPT ;  /* 0x000000180b00788c */ /* 0x000fe2000bf24270 */
[----:B---3--:R-:W-:Y:S02]  /*fb7f0*/  IMAD.MOV.U32 R7, RZ, RZ, R15 ;  /* 0x000000ffff077224 */ /* 0x008fe400078e000f */
[----:B------:R-:W-:Y:S01]  /*fb800*/  IMAD.MOV.U32 R6, RZ, RZ, R10 ;  /* 0x000000ffff067224 */ /* 0x000fe200078e000a */
[----:B-1----:R-:W3:Y:S01]  /*fb810*/  LDL.LU R15, [R1+0x46ac] ;  /* 0x0046ac00010f7983 */ /* 0x002ee20000300800 */
[----:B------:R-:W-:-:S03]  /*fb820*/  IADD3 R18, P2, R18, R13, RZ ;  /* 0x0000000d12127210 */ /* 0x000fc60007f5e0ff */
[----:B------:R-:W5:Y:S01]  /*fb830*/  LDL.LU R10, [R1+0x46b0] ;  /* 0x0046b000010a7983 */ /* 0x000f620000300800 */
[----:B------:R-:W-:Y:S01]  /*fb840*/  USEL UR10, URZ, 0x4, !UP1 ;  /* 0x000000043f0a7887 */ /* 0x000fe2000c800000 */
[----:B------:R-:W-:Y:S01]  /*fb850*/  IMAD.X R19, R19, 0x1, R0, P2 ;  /* 0x0000000113137824 */ /* 0x000fe200010e0600 */
[----:B----4-:R-:W-:Y:S01]  /*fb860*/  IADD3 R8, P3, R8, R13, RZ ;  /* 0x0000000d08087210 */ /* 0x010fe20007f7e0ff */
[----:B------:R-:W-:Y:S01]  /*fb870*/  STL [R1+0x4630], R18 ;  /* 0x0046301201007387 */ /* 0x000fe20000100800 */
[----:B------:R-:W-:-:S03]  /*fb880*/  USEL UR10, UR10, URZ, !UP0 ;  /* 0x0000003f0a0a7287 */ /* 0x000fc6000c000000 */
[----:B------:R1:W-:Y:S01]  /*fb890*/  LDGSTS.E [R4+0x42900], desc[UR36][R6.64], P0 ;  /* 0x4290000006047fae */ /* 0x0003e20008121864 */
[----:B------:R-:W-:-:S03]  /*fb8a0*/  IMAD.X R17, R17, 0x1, R0, P3 ;  /* 0x0000000111117824 */ /* 0x000fc600018e0600 */
[----:B------:R-:W-:Y:S01]  /*fb8b0*/  STL [R1+0x462c], R19 ;  /* 0x00462c1301007387 */ /* 0x000fe20000100800 */
[----:B------:R-:W-:-:S03]  /*fb8c0*/  ISETP.NE.U32.AND P1, PT, RZ, UR10, PT ;  /* 0x0000000aff007c0c */ /* 0x000fc6000bf25070 */
[----:B------:R4:W-:Y:S01]  /*fb8d0*/  STL [R1+0x4698], R8 ;  /* 0x0046980801007387 */ /* 0x0009e20000100800 */
[----:B-1----:R-:W-:-:S03]  /*fb8e0*/  IMAD.MOV.U32 R6, RZ, RZ, R18 ;  /* 0x000000ffff067224 */ /* 0x002fc600078e0012 */
[----:B------:R-:W3:Y:S01]  /*fb8f0*/  LDL.LU R22, [R1+0x4718] ;  /* 0x0047180001167983 */ /* 0x000ee20000300800 */
[----:B------:R-:W-:-:S03]  /*fb900*/  IMAD.MOV.U32 R7, RZ, RZ, R19 ;  /* 0x000000ffff077224 */ /* 0x000fc600078e0013 */
[----:B------:R-:W-:Y:S04]  /*fb910*/  STL [R1+0x4694], R17 ;  /* 0x0046941101007387 */ /* 0x000fe80000100800 */
[----:B------:R-:W3:Y:S04]  /*fb920*/  LDL.LU R20, [R1+0x4720] ;  /* 0x0047200001147983 */ /* 0x000ee80000300800 */
[----:B------:R1:W-:Y:S01]  /*fb930*/  LDGSTS.E [R4+0x42980], desc[UR36][R6.64], P0 ;  /* 0x4298000006047fae */ /* 0x0003e20008121864 */
[----:B------:R-:W-:-:S03]  /*fb940*/  IADD3 R14, P0, R14, R13, RZ ;  /* 0x0000000d0e0e7210 */ /* 0x000fc60007f1e0ff */
[----:B------:R-:W3:Y:S01]  /*fb950*/  LDL.LU R23, [R1+0x4714] ;  /* 0x0047140001177983 */ /* 0x000ee20000300800 */
[----:B------:R-:W-:-:S03]  /*fb960*/  IADD3 R9, P2, R9, R13, RZ ;  /* 0x0000000d09097210 */ /* 0x000fc60007f5e0ff */
[----:B------:R-:W3:Y:S01]  /*fb970*/  LDL.LU R21, [R1+0x471c] ;  /* 0x00471c0001157983 */ /* 0x000ee20000300800 */
[----:B-1----:R-:W-:Y:S01]  /*fb980*/  MOV R6, R8 ;  /* 0x0000000800067202 */ /* 0x002fe20000000f00 */
[----:B------:R-:W-:Y:S02]  /*fb990*/  IMAD.MOV.U32 R7, RZ, RZ, R17 ;  /* 0x000000ffff077224 */ /* 0x000fe400078e0011 */
[----:B----4-:R-:W4:Y:S04]  /*fb9a0*/  LDL.LU R8, [R1+0x4728] ;  /* 0x0047280001087983 */ /* 0x010f280000300800 */
[----:B------:R1:W-:Y:S04]  /*fb9b0*/  STL [R1+0x46a0], R14 ;  /* 0x0046a00e01007387 */ /* 0x0003e80000100800 */
[----:B------:R1:W-:Y:S02]  /*fb9c0*/  LDGSTS.E [R4+0x43000], desc[UR36][R6.64], P1 ;  /* 0x4300000006047fae */ /* 0x0003e40008921864 */
[----:B-1----:R-:W-:-:S02]  /*fb9d0*/  IMAD.MOV.U32 R6, RZ, RZ, R14 ;  /* 0x000000ffff067224 */ /* 0x002fc400078e000e */
[----:B------:R-:W-:-:S05]  /*fb9e0*/  IMAD.X R16, R16, 0x1, R0, P0 ;  /* 0x0000000110107824 */ /* 0x000fca00000e0600 */
[----:B------:R-:W-:Y:S04]  /*fb9f0*/  STL [R1+0x469c], R16 ;  /* 0x00469c1001007387 */ /* 0x000fe80000100800 */
[----:B------:R1:W-:Y:S04]  /*fba00*/  STL [R1+0x46a8], R9 ;  /* 0x0046a80901007387 */ /* 0x0003e80000100800 */
[----:B------:R-:W4:Y:S01]  /*fba10*/  LDL.LU R14, [R1+0x4724] ;  /* 0x00472400010e7983 */ /* 0x000f220000300800 */
[----:B------:R-:W-:-:S05]  /*fba20*/  IMAD.MOV.U32 R7, RZ, RZ, R16 ;  /* 0x000000ffff077224 */ /* 0x000fca00078e0010 */
[----:B------:R1:W-:Y:S01]  /*fba30*/  LDGSTS.E [R4+0x43080], desc[UR36][R6.64], P1 ;  /* 0x4308000006047fae */ /* 0x0003e20008921864 */
[----:B--2---:R-:W-:-:S05]  /*fba40*/  IMAD.X R12, R12, 0x1, R0, P2 ;  /* 0x000000010c0c7824 */ /* 0x004fca00010e0600 */
[----:B------:R2:W-:Y:S04]  /*fba50*/  STL [R1+0x46a4], R12 ;  /* 0x0046a40c01007387 */ /* 0x0005e80000100800 */
[----:B------:R-:W4:Y:S01]  /*fba60*/  LDL.LU R19, [R1+0x472c] ;  /* 0x00472c0001137983 */ /* 0x000f220000300800 */
[----:B-1----:R-:W-:-:S03]  /*fba70*/  IMAD.MOV.U32 R6, RZ, RZ, R9 ;  /* 0x000000ffff067224 */ /* 0x002fc600078e0009 */
[----:B------:R-:W4:Y:S01]  /*fba80*/  LDL.LU R9, [R1+0x4730] ;  /* 0x0047300001097983 */ /* 0x000f220000300800 */
[----:B------:R-:W-:-:S03]  /*fba90*/  MOV R7, R12 ;  /* 0x0000000c00077202 */ /* 0x000fc60000000f00 */
[----:B------:R-:W4:Y:S04]  /*fbaa0*/  LDL.LU R18, [R1+0x4794] ;  /* 0x0047940001127983 */ /* 0x000f280000300800 */
[----:B--2---:R-:W2:Y:S01]  /*fbab0*/  LDL.LU R12, [R1+0x4798] ;  /* 0x00479800010c7983 */ /* 0x004ea20000300800 */
[----:B------:R-:W-:-:S03]  /*fbac0*/  UISETP.GT.AND UP1, UPT, UR11, 0x1c, UPT ;  /* 0x0000001c0b00788c */ /* 0x000fc6000bf24270 */
[----:B------:R1:W-:Y:S01]  /*fbad0*/  LDGSTS.E [R4+0x43100], desc[UR36][R6.64], P1 ;  /* 0x4310000006047fae */ /* 0x0003e20008921864 */
[----:B------:R-:W-:-:S04]  /*fbae0*/  USEL UR10, URZ, 0x4, !UP1 ;  /* 0x000000043f0a7887 */ /* 0x000fc8000c800000 */
[----:B------:R-:W-:Y:S01]  /*fbaf0*/  USEL UR10, UR10, URZ, !UP0 ;  /* 0x0000003f0a0a7287 */ /* 0x000fe2000c000000 */
[----:B-----5:R-:W-:-:S05]  /*fbb00*/  IADD3 R10, P0, R10, R13, RZ ;  /* 0x0000000d0a0a7210 */ /* 0x020fca0007f1e0ff */
[----:B---3--:R-:W-:Y:S02]  /*fbb10*/  IMAD.X R15, R15, 0x1, R0, P0 ;  /* 0x000000010f0f7824 */ /* 0x008fe400000e0600 */
[----:B-1----:R-:W-:Y:S02]  /*fbb20*/  IMAD.MOV.U32 R6, RZ, RZ, R10 ;  /* 0x000000ffff067224 */ /* 0x002fe400078e000a */
[----:B------:R-:W-:Y:S01]  /*fbb30*/  IMAD.MOV.U32 R7, RZ, RZ, R15 ;  /* 0x000000ffff077224 */ /* 0x000fe200078e000f */
[----:B------:R-:W-:Y:S01]  /*fbb40*/  STL [R1+0x46b0], R10 ;  /* 0x0046b00a01007387 */ /* 0x000fe20000100800 */
[----:B------:R-:W-:-:S03]  /*fbb50*/  ISETP.NE.U32.AND P0, PT, RZ, UR10, PT ;  /* 0x0000000aff007c0c */ /* 0x000fc6000bf05070 */
[----:B------:R1:W-:Y:S04]  /*fbb60*/  LDGSTS.E [R4+0x43180], desc[UR36][R6.64], P1 ;  /* 0x4318000006047fae */ /* 0x0003e80008921864 */
[----:B------:R3:W-:Y:S01]  /*fbb70*/  STL [R1+0x46ac], R15 ;  /* 0x0046ac0f01007387 */ /* 0x0007e20000100800 */
[----:B------:R-:W-:-:S03]  /*fbb80*/  IADD3 R22, P1, R22, R13, RZ ;  /* 0x0000000d16167210 */ /* 0x000fc60007f3e0ff */
[----:B------:R-:W5:Y:S04]  /*fbb90*/  LDL.LU R17, [R1+0x479c] ;  /* 0x00479c0001117983 */ /* 0x000f680000300800 */
[----:B------:R-:W5:Y:S01]  /*fbba0*/  LDL.LU R16, [R1+0x47a0] ;  /* 0x0047a00001107983 */ /* 0x000f620000300800 */
[----:B------:R-:W-:-:S03]  /*fbbb0*/  IADD3 R20, P2, R20, R13, RZ ;  /* 0x0000000d14147210 */ /* 0x000fc60007f5e0ff */
[----:B---3--:R-:W3:Y:S01]  /*fbbc0*/  LDL.LU R15, [R1+0x47a4] ;  /* 0x0047a400010f7983 */ /* 0x008ee20000300800 */
[----:B-1----:R-:W-:-:S03]  /*fbbd0*/  IMAD.MOV.U32 R6, RZ, RZ, R22 ;  /* 0x000000ffff067224 */ /* 0x002fc600078e0016 */
[----:B------:R-:W3:Y:S01]  /*fbbe0*/  LDL.LU R10, [R1+0x47a8] ;  /* 0x0047a800010a7983 */ /* 0x000ee20000300800 */
[----:B------:R-:W-:-:S05]  /*fbbf0*/  IMAD.X R23, R23, 0x1, R0, P1 ;  /* 0x0000000117177824 */ /* 0x000fca00008e0600 */
[----:B------:R-:W-:Y:S01]  /*fbc00*/  MOV R7, R23 ;  /* 0x0000001700077202 */ /* 0x000fe20000000f00 */
[----:B------:R-:W-:Y:S01]  /*fbc10*/  IMAD.X R21, R21, 0x1, R0, P2 ;  /* 0x0000000115157824 */ /* 0x000fe200010e0600 */
[----:B----4-:R-:W-:-:S03]  /*fbc20*/  IADD3 R8, P1, R8, R13, RZ ;  /* 0x0000000d08087210 */ /* 0x010fc60007f3e0ff */
[----:B------:R1:W-:Y:S04]  /*fbc30*/  LDGSTS.E [R4+0x43800], desc[UR36][R6.64], P0 ;  /* 0x4380000006047fae */ /* 0x0003e80008121864 */
[----:B------:R-:W-:Y:S04]  /*fbc40*/  STL [R1+0x4718], R22 ;  /* 0x0047181601007387 */ /* 0x000fe80000100800 */
[----:B------:R-:W-:Y:S01]  /*fbc50*/  STL [R1+0x4714], R23 ;  /* 0x0047141701007387 */ /* 0x000fe20000100800 */
[----:B-1----:R-:W-:Y:S02]  /*fbc60*/  IMAD.MOV.U32 R6, RZ, RZ, R20 ;  /* 0x000000ffff067224 */ /* 0x002fe400078e0014 */
[----:B------:R-:W-:Y:S01]  /*fbc70*/  IMAD.MOV.U32 R7, RZ, RZ, R21 ;  /* 0x000000ffff077224 */ /* 0x000fe200078e0015 */
[----:B------:R-:W-:Y:S04]  /*fbc80*/  STL [R1+0x4720], R20 ;  /* 0x0047201401007387 */ /* 0x000fe80000100800 */
[----:B------:R-:W-:Y:S04]  /*fbc90*/  STL [R1+0x471c], R21 ;  /* 0x00471c1501007387 */ /* 0x000fe80000100800 */
[----:B------:R1:W-:Y:S04]  /*fbca0*/  LDGSTS.E [R4+0x43880], desc[UR36][R6.64], P0 ;  /* 0x4388000006047fae */ /* 0x0003e80008121864 */
[----:B------:R-:W-:Y:S01]  /*fbcb0*/  STL [R1+0x4728], R8 ;  /* 0x0047280801007387 */ /* 0x000fe20000100800 */
[----:B-1----:R-:W-:-:S02]  /*fbcc0*/  IMAD.MOV.U32 R6, RZ, RZ, R8 ;  /* 0x000000ffff067224 */ /* 0x002fc400078e0008 */
[----:B------:R-:W-:-:S04]  /*fbcd0*/  IMAD.X R14, R14, 0x1, R0, P1 ;  /* 0x000000010e0e7824 */ /* 0x000fc800008e0600 */
[----:B------:R-:W-:Y:S01]  /*fbce0*/  IMAD.MOV.U32 R7, RZ, RZ, R14 ;  /* 0x000000ffff077224 */ /* 0x000fe200078e000e */
[----:B------:R1:W-:Y:S01]  /*fbcf0*/  STL [R1+0x4724], R14 ;  /* 0x0047240e01007387 */ /* 0x0003e20000100800 */
[----:B------:R-:W-:-:S03]  /*fbd00*/  UISETP.GT.AND UP1, UPT, UR11, 0x20, UPT ;  /* 0x000000200b00788c */ /* 0x000fc6000bf24270 */
[----:B------:R4:W-:Y:S04]  /*fbd10*/  LDGSTS.E [R4+0x43900], desc[UR36][R6.64], P0 ;  /* 0x4390000006047fae */ /* 0x0009e80008121864 */
[----:B-1----:R-:W3:Y:S04]  /*fbd20*/  LDL.LU R14, [R1+0x47ac] ;  /* 0x0047ac00010e7983 */ /* 0x002ee80000300800 */
[----:B------:R-:W3:Y:S01]  /*fbd30*/  LDL.LU R8, [R1+0x47b0] ;  /* 0x0047b00001087983 */ /* 0x000ee20000300800 */
[----:B------:R-:W-:-:S05]  /*fbd40*/  IADD3 R9, P2, R9, R13, RZ ;  /* 0x0000000d09097210 */ /* 0x000fca0007f5e0ff */
[----:B------:R-:W-:Y:S01]  /*fbd50*/  IMAD.X R19, R19, 0x1, R0, P2 ;  /* 0x0000000113137824 */ /* 0x000fe200010e0600 */
[----:B--2---:R-:W-:Y:S01]  /*fbd60*/  IADD3 R12, P3, R12, R13, RZ ;  /* 0x0000000d0c0c7210 */ /* 0x004fe20007f7e0ff */
[----:B------:R1:W-:Y:S01]  /*fbd70*/  STL [R1+0x4730], R9 ;  /* 0x0047300901007387 */ /* 0x0003e20000100800 */
[----:B------:R-:W-:Y:S02]  /*fbd80*/  USEL UR10, URZ, 0x4, !UP1 ;  /* 0x000000043f0a7887 */ /* 0x000fe4000c800000 */
[----:B------:R-:W-:Y:S01]  /*fbd90*/  IADD3.X R18, R18, R0, RZ, P3, !PT ;  /* 0x0000000012127210 */ /* 0x000fe20001ffe4ff */
[----:B------:R-:W-:Y:S01]  /*fbda0*/  STL [R1+0x472c], R19 ;  /* 0x00472c1301007387 */ /* 0x000fe20000100800 */
[----:B----4-:R-:W-:-:S03]  /*fbdb0*/  IMAD.MOV.U32 R6, RZ, RZ, R9 ;  /* 0x000000ffff067224 */ /* 0x010fc600078e0009 */
[----:B------:R2:W-:Y:S01]  /*fbdc0*/  STL [R1+0x4798], R12 ;  /* 0x0047980c01007387 */ /* 0x0005e20000100800 */
[----:B------:R-:W-:-:S03]  /*fbdd0*/  USEL UR10, UR10, URZ, !UP0 ;  /* 0x0000003f0a0a7287 */ /* 0x000fc6000c000000 */
[----:B------:R-:W4:Y:S01]  /*fbde0*/  LDL.LU R22, [R1+0x4818] ;  /* 0x0048180001167983 */ /* 0x000f220000300800 */
[----:B------:R-:W-:-:S03]  /*fbdf0*/  IMAD.MOV.U32 R7, RZ, RZ, R19 ;  /* 0x000000ffff077224 */ /* 0x000fc600078e0013 */
[----:B------:R3:W-:Y:S04]  /*fbe00*/  STL [R1+0x4794], R18 ;  /* 0x0047941201007387 */ /* 0x0007e80000100800 */
[----:B-1----:R-:W4:Y:S04]  /*fbe10*/  LDL.LU R9, [R1+0x4820] ;  /* 0x0048200001097983 */ /* 0x002f280000300800 */
[----:B------:R-:W4:Y:S01]  /*fbe20*/  LDL.LU R23, [R1+0x4814] ;  /* 0x0048140001177983 */ /* 0x000f220000300800 */
[----:B------:R-:W-:-:S03]  /*fbe30*/  ISETP.NE.U32.AND P1, PT, RZ, UR10, PT ;  /* 0x0000000aff007c0c */ /* 0x000fc6000bf25070 */
[----:B------:R1:W-:Y:S02]  /*fbe40*/  LDGSTS.E [R4+0x43980], desc[UR36][R6.64], P0 ;  /* 0x4398000006047fae */ /* 0x0003e40008121864 */
[----:B-1----:R-:W-:Y:S02]  /*fbe50*/  IMAD.MOV.U32 R6, RZ, RZ, R12 ;  /* 0x000000ffff067224 */ /* 0x002fe400078e000c */
[----:B--2---:R-:W2:Y:S01]  /*fbe60*/  LDL.LU R12, [R1+0x481c] ;  /* 0x00481c00010c7983 */ /* 0x004ea20000300800 */
[----:B------:R-:W-:-:S05]  /*fbe70*/  IMAD.MOV.U32 R7, RZ, RZ, R18 ;  /* 0x000000ffff077224 */ /* 0x000fca00078e0012 */
[----:B------:R1:W-:Y:S01]  /*fbe80*/  LDGSTS.E [R4+0x44000], desc[UR36][R6.64], P1 ;  /* 0x4400000006047fae */ /* 0x0003e20008921864 */
[----:B-----5:R-:W-:-:S05]  /*fbe90*/  IADD3 R16, P0, R16, R13, RZ ;  /* 0x0000000d10107210 */ /* 0x020fca0007f1e0ff */
[--C-:B------:R-:W-:Y:S01]  /*fbea0*/  IMAD.X R17, R17, 0x1, R0.reuse, P0 ;  /* 0x0000000111117824 */ /* 0x100fe200000e0600 */
[----:B---3--:R-:W-:Y:S01]  /*fbeb0*/  IADD3 R10, P2, R10, R13, RZ ;  /* 0x0000000d0a0a7210 */ /* 0x008fe20007f5e0ff */
[----:B------:R-:W-:Y:S01]  /*fbec0*/  STL [R1+0x47a0], R16 ;  /* 0x0047a01001007387 */ /* 0x000fe20000100800 */
[----:B-1----:R-:W-:Y:S01]  /*fbed0*/  MOV R6, R16 ;  /* 0x0000001000067202 */ /* 0x002fe20000000f00 */
[----:B------:R-:W-:Y:S02]  /*fbee0*/  IMAD.MOV.U32 R7, RZ, RZ, R17 ;  /* 0x000000ffff077224 */ /* 0x000fe400078e0011 */
[----:B------:R-:W-:Y:S01]  /*fbef0*/  STL [R1+0x479c], R17 ;  /* 0x00479c1101007387 */ /* 0x000fe20000100800 */
[----:B------:R-:W-:-:S03]  /*fbf00*/  IMAD.X R15, R15, 0x1, R0, P2 ;  /* 0x000000010f0f7824 */ /* 0x000fc600010e0600 */
[----:B------:R1:W-:Y:S04]  /*fbf10*/  STL [R1+0x47a8], R10 ;  /* 0x0047a80a01007387 */ /* 0x0003e80000100800 */
[----:B------:R-:W3:Y:S04]  /*fbf20*/  LDL.LU R20, [R1+0x4828] ;  /* 0x0048280001147983 */ /* 0x000ee80000300800 */
[----:B------:R-:W-:Y:S04]  /*fbf30*/  STL [R1+0x47a4], R15 ;  /* 0x0047a40f01007387 */ /* 0x000fe80000100800 */
[----:B------:R5:W-:Y:S04]  /*fbf40*/  LDGSTS.E [R4+0x44080], desc[UR36][R6.64], P1 ;  /* 0x4408000006047fae */ /* 0x000be80008921864 */
[----:B------:R-:W3:Y:S04]  /*fbf50*/  LDL.LU R21, [R1+0x4824] ;  /* 0x0048240001157983 */ /* 0x000ee80000300800 */
[----:B------:R-:W3:Y:S01]  /*fbf60*/  LDL.LU R18, [R1+0x482c] ;  /* 0x00482c0001127983 */ /* 0x000ee20000300800 */
[----:B-----5:R-:W-:-:S03]  /*fbf70*/  IMAD.MOV.U32 R6, RZ, RZ, R10 ;  /* 0x000000ffff067224 */ /* 0x020fc600078e000a */
[----:B-1----:R-:W5:Y:S01]  /*fbf80*/  LDL.LU R10, [R1+0x4830] ;  /* 0x00483000010a7983 */ /* 0x002f620000300800 */
[----:B------:R-:W-:-:S03]  /*fbf90*/  IMAD.MOV.U32 R7, RZ, RZ, R15 ;  /* 0x000000ffff077224 */ /* 0x000fc600078e000f */
[----:B------:R-:W5:Y:S04]  /*fbfa0*/  LDL.LU R19, [R1+0x4894] ;  /* 0x0048940001137983 */ /* 0x000f680000300800 */
[----:B------:R-:W5:Y:S04]  /*fbfb0*/  LDL.LU R17, [R1+0x4898] ;  /* 0x0048980001117983 */ /* 0x000f680000300800 */
[----:B------:R1:W-:Y:S01]  /*fbfc0*/  LDGSTS.E [R4+0x44100], desc[UR36][R6.64], P1 ;  /* 0x4410000006047fae */ /* 0x0003e20008921864 */
[----:B------:R-:W-:-:S05]  /*fbfd0*/  IADD3 R8, P0, R8, R13, RZ ;  /* 0x0000000d08087210 */ /* 0x000fca0007f1e0ff */
[----:B------:R-:W-:Y:S01]  /*fbfe0*/  IMAD.X R14, R14, 0x1, R0, P0 ;  /* 0x000000010e0e7824 */ /* 0x000fe200000e0600 */
[----:B------:R1:W-:Y:S02]  /*fbff0*/  STL [R1+0x47b0], R8 ;  /* 0x0047b00801007387 */ /* 0x0003e40000100800 */
[----:B-1----:R-:W-:Y:S02]  /*fc000*/  IMAD.MOV.U32 R6, RZ, RZ, R8 ;  /* 0x000000ffff067224 */ /* 0x002fe400078e0008 */
[----:B------:R1:W-:Y:S04]  /*fc010*/  STL [R1+0x47ac], R14 ;  /* 0x0047ac0e01007387 */ /* 0x0003e80000100800 */
[----:B------:R-:W5:Y:S04]  /*fc020*/  LDL.LU R16, [R1+0x489c] ;  /* 0x00489c0001107983 */ /* 0x000f680000300800 */
[----:B------:R-:W5:Y:S01]  /*fc030*/  LDL.LU R8, [R1+0x48a0] ;  /* 0x0048a00001087983 */ /* 0x000f620000300800 */
[----:B------:R-:W-:-:S03]  /*fc040*/  IMAD.MOV.U32 R7, RZ, RZ, R14 ;  /* 0x000000ffff077224 */ /* 0x000fc600078e000e */
[----:B------:R-:W5:Y:S04]  /*fc050*/  LDL.LU R15, [R1+0x48a4] ;  /* 0x0048a400010f7983 */ /* 0x000f680000300800 */
[----:B-1----:R-:W5:Y:S01]  /*fc060*/  LDL.LU R14, [R1+0x48a8] ;  /* 0x0048a800010e7983 */ /* 0x002f620000300800 */
[----:B------:R-:W-:-:S03]  /*fc070*/  UISETP.GT.AND UP1, UPT, UR11, 0x24, UPT ;  /* 0x000000240b00788c */ /* 0x000fc6000bf24270 */
[----:B------:R1:W-:Y:S01]  /*fc080*/  LDGSTS.E [R4+0x44180], desc[UR36][R6.64], P1 ;  /* 0x4418000006047fae */ /* 0x0003e20008921864 */
[----:B------:R-:W-:-:S04]  /*fc090*/  USEL UR10, URZ, 0x4, !UP1 ;  /* 0x000000043f0a7887 */ /* 0x000fc8000c800000 */
[----:B------:R-:W-:Y:S01]  /*fc0a0*/  USEL UR10, UR10, URZ, !UP0 ;  /* 0x0000003f0a0a7287 */ /* 0x000fe2000c000000 */
[----:B----4-:R-:W-:-:S05]  /*fc0b0*/  IADD3 R22, P1, R22, R13, RZ ;  /* 0x0000000d16167210 */ /* 0x010fca0007f3e0ff */
[----:B------:R-:W-:Y:S02]  /*fc0c0*/  ISETP.NE.U32.AND P0, PT, RZ, UR10, PT ;  /* 0x0000000aff007c0c */ /* 0x000fe4000bf05070 */
[----:B------:R-:W-:Y:S02]  /*fc0d0*/  IADD3.X R23, R23, R0, RZ, P1, !PT ;  /* 0x0000000017177210 */ /* 0x000fe40000ffe4ff */
[----:B------:R-:W-:Y:S01]  /*fc0e0*/  IADD3 R9, P2, R9, R13, RZ ;  /* 0x0000000d09097210 */ /* 0x000fe20007f5e0ff */
[----:B-1----:R-:W-:Y:S02]  /*fc0f0*/  IMAD.MOV.U32 R6, RZ, RZ, R22 ;  /* 0x000000ffff067224 */ /* 0x002fe400078e0016 */
[----:B------:R-:W-:Y:S01]  /*fc100*/  IMAD.MOV.U32 R7, RZ, RZ, R23 ;  /* 0x000000ffff077224 */ /* 0x000fe200078e0017 */
[----:B------:R-:W-:Y:S01]  /*fc110*/  STL [R1+0x4818], R22 ;  /* 0x0048181601007387 */ /* 0x000fe20000100800 */
[----:B--2---:R-:W-:-:S03]  /*fc120*/  IMAD.X R12, R12, 0x1, R0, P2 ;  /* 0x000000010c0c7824 */ /* 0x004fc600010e0600 */
[----:B------:R-:W-:Y:S04]  /*fc130*/  STL [R1+0x4814], R23 ;  /* 0x0048141701007387 */ /* 0x000fe80000100800 */
[----:B------:R-:W-:Y:S04]  /*fc140*/  STL [R1+0x4820], R9 ;  /* 0x0048200901007387 */ /* 0x000fe80000100800 */
[----:B------:R1:W-:Y:S04]  /*fc150*/  LDGSTS.E [R4+0x44800], desc[UR36][R6.64], P0 ;  /* 0x4480000006047fae */ /* 0x0003e80008121864 */
[----:B------:R2:W-:Y:S01]  /*fc160*/  STL [R1+0x481c], R12 ;  /* 0x00481c0c01007387 */ /* 0x0005e20000100800 */
[----:B-1----:R-:W-:-:S02]  /*fc170*/  IMAD.MOV.U32 R7, RZ, RZ, R12 ;  /* 0x000000ffff077224 */ /* 0x002fc400078e000c */
[----:B------:R-:W-:Y:S01]  /*fc180*/  IMAD.MOV.U32 R6, RZ, RZ, R9 ;  /* 0x000000ffff067224 */ /* 0x000fe200078e0009 */
[----:B--2---:R-:W2:Y:S04]  /*fc190*/  LDL.LU R12, [R1+0x48ac] ;  /* 0x0048ac00010c7983 */ /* 0x004ea80000300800 */
[----:B------:R-:W4:Y:S01]  /*fc1a0*/  LDL.LU R9, [R1+0x48b0] ;  /* 0x0048b00001097983 */ /* 0x000f220000300800 */
[----:B---3--:R-:W-:Y:S01]  /*fc1b0*/  IADD3 R20, P1, R20, R13, RZ ;  /* 0x0000000d14147210 */ /* 0x008fe20007f3e0ff */
[----:B------:R-:W-:Y:S02]  /*fc1c0*/  UISETP.GT.AND UP1, UPT, UR11, 0x28, UPT ;  /* 0x000000280b00788c */ /* 0x000fe4000bf24270 */
[----:B------:R1:W-:Y:S02]  /*fc1d0*/  LDGSTS.E [R4+0x44880], desc[UR36][R6.64], P0 ;  /* 0x4488000006047fae */ /* 0x0003e40008121864 */
[----:B------:R-:W-:Y:S01]  /*fc1e0*/  USEL UR10, URZ, 0x4, !UP1 ;  /* 0x000000043f0a7887 */ /* 0x000fe2000c800000 */
[----:B------:R-:W-:-:S03]  /*fc1f0*/  IMAD.X R21, R21, 0x1, R0, P1 ;  /* 0x0000000115157824 */ /* 0x000fc600008e0600 */
[----:B------:R-:W-:Y:S01]  /*fc200*/  USEL UR10, UR10, URZ, !UP0 ;  /* 0x0000003f0a0a7287 */ /* 0x000fe2000c000000 */
[----:B-1----:R-:W-:Y:S01]  /*fc210*/  MOV R6, R20 ;  /* 0x0000001400067202 */ /* 0x002fe20000000f00 */
[----:B------:R-:W-:Y:S01]  /*fc220*/  IMAD.MOV.U32 R7, RZ, RZ, R21 ;  /* 0x000000ffff077224 */ /* 0x000fe200078e0015 */
[----:B-----5:R-:W-:-:S04]  /*fc230*/  IADD3 R10, P2, R10, R13, RZ ;  /* 0x0000000d0a0a7210 */ /* 0x020fc80007f5e0ff */
[----:B------:R1:W-:Y:S01]  /*fc240*/  LDGSTS.E [R4+0x44900], desc[UR36][R6.64], P0 ;  /* 0x4490000006047fae */ /* 0x0003e20008121864 */
[----:B------:R-:W-:-:S03]  /*fc250*/  IMAD.X R18, R18, 0x1, R0, P2 ;  /* 0x0000000112127824 */ /* 0x000fc600010e0600 */
[----:B------:R-:W-:Y:S01]  /*fc260*/  STL [R1+0x4828], R20 ;  /* 0x0048281401007387 */ /* 0x000fe20000100800 */
[----:B------:R-:W-:-:S03]  /*fc270*/  IADD3 R17, P3, R17, R13, RZ ;  /* 0x0000000d11117210 */ /* 0x000fc60007f7e0ff */
[----:B------:R-:W-:Y:S01]  /*fc280*/  STL [R1+0x4824], R21 ;  /* 0x0048241501007387 */ /* 0x000fe20000100800 */
[----:B-1----:R-:W-:Y:S02]  /*fc290*/  IMAD.MOV.U32 R6, RZ, RZ, R10 ;  /* 0x000000ffff067224 */ /* 0x002fe400078e000a */
[----:B------:R-:W-:Y:S01]  /*fc2a0*/  IMAD.MOV.U32 R7, RZ, RZ, R18 ;  /* 0x000000ffff077224 */ /* 0x000fe200078e0012 */
[----:B------:R-:W-:Y:S01]  /*fc2b0*/  ISETP.NE.U32.AND P1, PT, RZ, UR10, PT ;  /* 0x0000000aff007c0c */ /* 0x000fe2000bf25070 */
[----:B------:R-:W-:Y:S01]  /*fc2c0*/  STL [R1+0x4830], R10 ;  /* 0x0048300a01007387 */ /* 0x000fe20000100800 */
[----:B------:R-:W-:-:S03]  /*fc2d0*/  IMAD.X R19, R19, 0x1, R0, P3 ;  /* 0x0000000113137824 */ /* 0x000fc600018e0600 */
[----:B------:R1:W-:Y:S04]  /*fc2e0*/  STL [R1+0x482c], R18 ;  /* 0x00482c1201007387 */ /* 0x0003e80000100800 */
[----:B------:R3:W-:Y:S04]  /*fc2f0*/  LDGSTS.E [R4+0x44980], desc[UR36][R6.64], P0 ;  /* 0x4498000006047fae */ /* 0x0007e80008121864 */
[----:B------:R-:W-:Y:S04]  /*fc300*/  STL [R1+0x4898], R17 ;  /* 0x0048981101007387 */ /* 0x000fe80000100800 */
[----:B-1----:R-:W5:Y:S04]  /*fc310*/  LDL.LU R18, [R1+0x4918] ;  /* 0x0049180001127983 */ /* 0x002f680000300800 */
[----:B------:R1:W-:Y:S01]  /*fc320*/  STL [R1+0x4894], R19 ;  /* 0x0048941301007387 */ /* 0x0003e20000100800 */
[----:B---3--:R-:W-:Y:S01]  /*fc330*/  IMAD.MOV.U32 R6, RZ, RZ, R17 ;  /* 0x000000ffff067224 */ /* 0x008fe200078e0011 */
[----:B------:R-:W-:-:S02]  /*fc340*/  MOV R7, R19 ;  /* 0x0000001300077202 */ /* 0x000fc40000000f00 */
[----:B------:R-:W3:Y:S04]  /*fc350*/  LDL.LU R10, [R1+0x4920] ;  /* 0x00492000010a7983 */ /* 0x000ee80000300800 */
[----:B------:R1:W-:Y:S04]  /*fc360*/  LDGSTS.E [R4+0x45000], desc[UR36][R6.64], P1 ;  /* 0x4500000006047fae */ /* 0x0003e80008921864 */
[----:B-1----:R-:W3:Y:S04]  /*fc370*/  LDL.LU R19, [R1+0x4914] ;  /* 0x0049140001137983 */ /* 0x002ee80000300800 */
[----:B------:R-:W3:Y:S01]  /*fc380*/  LDL.LU R17, [R1+0x491c] ;  /* 0x00491c0001117983 */ /* 0x000ee20000300800 */
[----:B------:R-:W-:-:S05]  /*fc390*/  IADD3 R8, P0, R8, R13, RZ ;  /* 0x0000000d08087210 */ /* 0x000fca0007f1e0ff */
[----:B------:R-:W-:Y:S01]  /*fc3a0*/  IMAD.X R16, R16, 0x1, R0, P0 ;  /* 0x0000000110107824 */ /* 0x000fe200000e0600 */
[----:B------:R-:W-:Y:S01]  /*fc3b0*/  IADD3 R14, P2, R14, R13, RZ ;  /* 0x0000000d0e0e7210 */ /* 0x000fe20007f5e0ff */
[----:B------:R1:W-:Y:S01]  /*fc3c0*/  STL [R1+0x48a0], R8 ;  /* 0x0048a00801007387 */ /* 0x0003e20000100800 */
[----:B------:R-:W-:-:S03]  /*fc3d0*/  IMAD.MOV.U32 R6, RZ, RZ, R8 ;  /* 0x000000ffff067224 */ /* 0x000fc600078e0008 */
[----:B------:R1:W-:Y:S01]  /*fc3e0*/  STL [R1+0x489c], R16 ;  /* 0x00489c1001007387 */ /* 0x0003e20000100800 */
[----:B------:R-:W-:-:S03]  /*fc3f0*/  IMAD.X R15, R15, 0x1, R0, P2 ;  /* 0x000000010f0f7824 */ /* 0x000fc600010e0600 */
[----:B------:R-:W-:Y:S04]  /*fc400*/  STL [R1+0x48a8], R14 ;  /* 0x0048a80e01007387 */ /* 0x000fe80000100800 */
[----:B-1----:R-:W3:Y:S01]  /*fc410*/  LDL.LU R8, [R1+0x4928] ;  /* 0x0049280001087983 */ /* 0x002ee20000300800 */
[----:B------:R-:W-:-:S03]  /*fc420*/  IMAD.MOV.U32 R7, RZ, RZ, R16 ;  /* 0x000000ffff077224 */ /* 0x000fc600078e0010 */
[----:B------:R1:W-:Y:S04]  /*fc430*/  STL [R1+0x48a4], R15 ;  /* 0x0048a40f01007387 */ /* 0x0003e80000100800 */
[----:B------:R-:W3:Y:S01]  /*fc440*/  LDL.LU R16, [R1+0x4924] ;  /* 0x0049240001107983 */ /* 0x000ee20000300800 */
[----:B------:R-:W-:-:S03]  /*fc450*/  UISETP.GT.AND UP1, UPT, UR11, 0x2c, UPT ;  /* 0x0000002c0b00788c */ /* 0x000fc6000bf24270 */
[----:B------:R1:W-:Y:S01]  /*fc460*/  LDGSTS.E [R4+0x45080], desc[UR36][R6.64], P1 ;  /* 0x4508000006047fae */ /* 0x0003e20008921864 */
[----:B------:R-:W-:-:S04]  /*fc470*/  USEL UR10, URZ, 0x4, !UP1 ;  /* 0x000000043f0a7887 */ /* 0x000fc8000c800000 */
[----:B------:R-:W-:Y:S01]  /*fc480*/  USEL UR10, UR10, URZ, !UP0 ;  /* 0x0000003f0a0a7287 */ /* 0x000fe2000c000000 */
[----:B-1----:R-:W-:Y:S01]  /*fc490*/  IMAD.MOV.U32 R6, RZ, RZ, R14 ;  /* 0x000000ffff067224 */ /* 0x002fe200078e000e */
[----:B----4-:R-:W-:-:S04]  /*fc4a0*/  IADD3 R9, P0, R9, R13, RZ ;  /* 0x0000000d09097210 */ /* 0x010fc80007f1e0ff */
[----:B--2---:R-:W-:Y:S01]  /*fc4b0*/  IADD3.X R12, R12, R0, RZ, P0, !PT ;  /* 0x000000000c0c7210 */ /* 0x004fe200007fe4ff */
[----:B------:R-:W-:Y:S04]  /*fc4c0*/  STL [R1+0x48b0], R9 ;  /* 0x0048b00901007387 */ /* 0x000fe80000100800 */
[----:B------:R1:W-:Y:S04]  /*fc4d0*/  STL [R1+0x48ac], R12 ;  /* 0x0048ac0c01007387 */ /* 0x0003e80000100800 */
[----:B------:R-:W2:Y:S04]  /*fc4e0*/  LDL.LU R23, [R1+0x492c] ;  /* 0x00492c0001177983 */ /* 0x000ea80000300800 */
[----:B------:R-:W4:Y:S01]  /*fc4f0*/  LDL.LU R22, [R1+0x4930] ;  /* 0x0049300001167983 */ /* 0x000f220000300800 */
[----:B------:R-:W-:-:S03]  /*fc500*/  IMAD.MOV.U32 R7, RZ, RZ, R15 ;  /* 0x000000ffff077224 */ /* 0x000fc600078e000f */
[----:B------:R-:W2:Y:S04]  /*fc510*/  LDL.LU R21, [R1+0x4994] ;  /* 0x0049940001157983 */ /* 0x000ea80000300800 */
[----:B------:R1:W-:Y:S04]  /*fc520*/  LDGSTS.E [R4+0x45100], desc[UR36][R6.64], P1 ;  /* 0x4510000006047fae */ /* 0x0003e80008921864 */
[----:B------:R-:W2:Y:S04]  /*fc530*/  LDL.LU R20, [R1+0x4998] ;  /* 0x0049980001147983 */ /* 0x000ea80000300800 */
[----:B------:R-:W2:Y:S01]  /*fc540*/  LDL.LU R15, [R1+0x499c] ;  /* 0x00499c00010f7983 */ /* 0x000ea20000300800 */
[----:B-1----:R-:W-:-:S03]  /*fc550*/  IMAD.MOV.U32 R6, RZ, RZ, R9 ;  /* 0x000000ffff067224 */ /* 0x002fc600078e0009 */
[----:B------:R-:W2:Y:S01]  /*fc560*/  LDL.LU R14, [R1+0x49a0] ;  /* 0x0049a000010e7983 */ /* 0x000ea20000300800 */
[----:B------:R-:W-:Y:S01]  /*fc570*/  IMAD.MOV.U32 R7, RZ, RZ, R12 ;  /* 0x000000ffff077224 */ /* 0x000fe200078e000c */
[----:B------:R-:W-:Y:S02]  /*fc580*/  ISETP.NE.U32.AND P0, PT, RZ, UR10, PT ;  /* 0x0000000aff007c0c */ /* 0x000fe4000bf05070 */
[----:B------:R-:W2:Y:S04]  /*fc590*/  LDL.LU R12, [R1+0x49a4] ;  /* 0x0049a400010c7983 */ /* 0x000ea80000300800 */
[----:B------:R1:W-:Y:S04]  /*fc5a0*/  LDGSTS.E [R4+0x45180], desc[UR36][R6.64], P1 ;  /* 0x4518000006047fae */ /* 0x0003e80008921864 */
[----:B------:R-:W2:Y:S01]  /*fc5b0*/  LDL.LU R9, [R1+0x49a8] ;  /* 0x0049a80001097983 */ /* 0x000ea20000300800 */
[----:B-----5:R-:W-:-:S05]  /*fc5c0*/  IADD3 R18, P1, R18, R13, RZ ;  /* 0x0000000d12127210 */ /* 0x020fca0007f3e0ff */
[----:B-1----:R-:W-:Y:S01]  /*fc5d0*/  IMAD.MOV.U32 R6, RZ, RZ, R18 ;  /* 0x000000ffff067224 */ /* 0x002fe200078e0012 */
[----:B---3--:R-:W-:Y:S01]  /*fc5e0*/  IADD3 R10, P2, R10, R13, RZ ;  /* 0x0000000d0a0a7210 */ /* 0x008fe20007f5e0ff */
[----:B------:R-:W-:-:S04]  /*fc5f0*/  IMAD.X R19, R19, 0x1, R0, P1 ;  /* 0x0000000113137824 */ /* 0x000fc800008e0600 */
[----:B------:R-:W-:Y:S02]  /*fc600*/  IMAD.MOV.U32 R7, RZ, RZ, R19 ;  /* 0x000000ffff077224 */ /* 0x000fe400078e0013 */
[----:B------:R-:W-:Y:S01]  /*fc610*/  IMAD.X R17, R17, 0x1, R0, P2 ;  /* 0x0000000111117824 */ /* 0x000fe200010e0600 */
[----:B------:R-:W-:Y:S04]  /*fc620*/  STL [R1+0x4918], R18 ;  /* 0x0049181201007387 */ /* 0x000fe80000100800 */
[----:B------:R-:W-:Y:S04]  /*fc630*/  STL [R1+0x4914], R19 ;  /* 0x0049141301007387 */ /* 0x000fe80000100800 */
[----:B------:R1:W-:Y:S04]  /*fc640*/  LDGSTS.E [R4+0x45800], desc[UR36][R6.64], P0 ;  /* 0x4580000006047fae */ /* 0x0003e80008121864 */
[----:B------:R3:W-:Y:S04]  /*fc650*/  STL [R1+0x4920], R10 ;  /* 0x0049200a01007387 */ /* 0x0007e80000100800 */
[----:B------:R-:W-:Y:S01]  /*fc660*/  STL [R1+0x491c], R17 ;  /* 0x00491c1101007387 */ /* 0x000fe20000100800 */
[----:B-1----:R-:W-:Y:S01]  /*fc670*/  MOV R6, R10 ;  /* 0x0000000a00067202 */ /* 0x002fe20000000f00 */
[----:B------:R-:W-:-:S02]  /*fc680*/  IMAD.MOV.U32 R7, RZ, RZ, R17 ;  /* 0x000000ffff077224 */ /* 0x000fc400078e0011 */
[----:B---3--:R-:W3:Y:S04]  /*fc690*/  LDL.LU R10, [R1+0x49b0] ;  /* 0x0049b000010a7983 */ /* 0x008ee80000300800 */
[----:B------:R1:W-:Y:S01]  /*fc6a0*/  LDGSTS.E [R4+0x45880], desc[UR36][R6.64], P0 ;  /* 0x4588000006047fae */ /* 0x0003e20008121864 */
[----:B------:R-:W-:-:S05]  /*fc6b0*/  IADD3 R8, P1, R8, R13, RZ ;  /* 0x0000000d08087210 */ /* 0x000fca0007f3e0ff */
[----:B------:R-:W-:Y:S01]  /*fc6c0*/  IMAD.X R16, R16, 0x1, R0, P1 ;  /* 0x0000000110107824 */ /* 0x000fe200008e0600 */
[----:B------:R-:W-:Y:S03]  /*fc6d0*/  STL [R1+0x4928], R8 ;  /* 0x0049280801007387 */ /* 0x000fe60000100800 */
[----:B-1----:R-:W-:Y:S01]  /*fc6e0*/  IMAD.MOV.U32 R7, RZ, RZ, R16 ;  /* 0x000000ffff077224 */ /* 0x002fe200078e0010 */
[----:B------:R1:W-:Y:S04]  /*fc6f0*/  STL [R1+0x4924], R16 ;  /* 0x0049241001007387 */ /* 0x0003e80000100800 */
[----:B-1----:R-:W5:Y:S01]  /*fc700*/  LDL.LU R16, [R1+0x49ac] ;  /* 0x0049ac0001107983 */ /* 0x002f620000300800 */
[----:B------:R-:W-:Y:S01]  /*fc710*/  UISETP.GT.AND UP1, UPT, UR11, 0x30, UPT ;  /* 0x000000300b00788c */ /* 0x000fe2000bf24270 */
[----:B------:R-:W-:-:S02]  /*fc720*/  IMAD.MOV.U32 R6, RZ, RZ, R8 ;  /* 0x000000ffff067224 */ /* 0x000fc400078e0008 */
[----:B------:R-:W5:Y:S01]  /*fc730*/  LDL.LU R19, [R1+0x4a14] ;  /* 0x004a140001137983 */ /* 0x000f620000300800 */
[----:B------:R-:W-:-:S03]  /*fc740*/  USEL UR10, URZ, 0x4, !UP1 ;  /* 0x000000043f0a7887 */ /* 0x000fc6000c800000 */
[----:B------:R1:W-:Y:S01]  /*fc750*/  LDGSTS.E [R4+0x45900], desc[UR36][R6.64], P0 ;  /* 0x4590000006047fae */ /* 0x0003e20008121864 */
[----:B------:R-:W-:-:S03]  /*fc760*/  USEL UR10, UR10, URZ, !UP0 ;  /* 0x0000003f0a0a7287 */ /* 0x000fc6000c000000 */
[----:B------:R-:W5:Y:S03]  /*fc770*/  LDL.LU R18, [R1+0x4a18] ;  /* 0x004a180001127983 */ /* 0x000f660000300800 */
[----:B------:R-:W-:Y:S01]  /*fc780*/  ISETP.NE.U32.AND P1, PT, RZ, UR10, PT ;  /* 0x0000000aff007c0c */ /* 0x000fe2000bf25070 */
[----:B------:R-:W5:Y:S04]  /*fc790*/  LDL.LU R17, [R1+0x4a1c] ;  /* 0x004a1c0001117983 */ /* 0x000f680000300800 */
[----:B------:R-:W5:Y:S01]  /*fc7a0*/  LDL.LU R8, [R1+0x4a20] ;  /* 0x004a200001087983 */ /* 0x000f620000300800 */
[----:B----4-:R-:W-:-:S05]  /*fc7b0*/  IADD3 R22, P2, R22, R13, RZ ;  /* 0x0000000d16167210 */ /* 0x010fca0007f5e0ff */
[----:B--2---:R-:W-:Y:S01]  /*fc7c0*/  IMAD.X R23, R23, 0x1, R0, P2 ;  /* 0x0000000117177824 */ /* 0x004fe200010e0600 */
[----:B-1----:R-:W-:-:S03]  /*fc7d0*/  MOV R6, R22 ;  /* 0x0000001600067202 */ /* 0x002fc60000000f00 */
[----:B------:R-:W-:Y:S01]  /*fc7e0*/  IMAD.MOV.U32 R7, RZ, RZ, R23 ;  /* 0x000000ffff077224 */ /* 0x000fe200078e0017 */
[----:B------:R-:W-:-:S04]  /*fc7f0*/  IADD3 R20, P3, R20, R13, RZ ;  /* 0x0000000d14147210 */ /* 0x000fc80007f7e0ff */
[----:B------:R1:W-:Y:S01]  /*fc800*/  LDGSTS.E [R4+0x45980], desc[UR36][R6.64], P0 ;  /* 0x4598000006047fae */ /* 0x0003e20008121864 */
[----:B------:R-:W-:Y:S01]  /*fc810*/  IMAD.X R21, R21, 0x1, R0, P3 ;  /* 0x0000000115157824 */ /* 0x000fe200018e0600 */
[----:B------:R-:W-:Y:S02]  /*fc820*/  IADD3 R14, P0, R14, R13, RZ ;  /* 0x0000000d0e0e7210 */ /* 0x000fe40007f1e0ff */
[----:B------:R-:W-:Y:S01]  /*fc830*/  STL [R1+0x4930], R22 ;  /* 0x0049301601007387 */ /* 0x000fe20000100800 */
[----:B-1----:R-:W-:-:S03]  /*fc840*/  IMAD.MOV.U32 R6, RZ, RZ, R20 ;  /* 0x000000ffff067224 */ /* 0x002fc600078e0014 */
[----:B------:R-:W-:Y:S01]  /*fc850*/  STL [R1+0x492c], R23 ;  /* 0x00492c1701007387 */ /* 0x000fe20000100800 */
[----:B------:R-:W-:Y:S02]  /*fc860*/  IMAD.MOV.U32 R7, RZ, RZ, R21 ;  /* 0x000000ffff077224 */ /* 0x000fe400078e0015 */
[----:B------:R-:W-:Y:S01]  /*fc870*/  IMAD.X R15, R15, 0x1, R0, P0 ;  /* 0x000000010f0f7824 */ /* 0x000fe200000e0600 */
[----:B------:R-:W-:Y:S01]  /*fc880*/  STL [R1+0x4998], R20 ;  /* 0x0049981401007387 */ /* 0x000fe20000100800 */
[----:B------:R-:W-:-:S03]  /*fc890*/  IADD3 R9, P2, R9, R13, RZ ;  /* 0x0000000d09097210 */ /* 0x000fc60007f5e0ff */
[----:B------:R-:W-:Y:S04]  /*fc8a0*/  STL [R1+0x4994], R21 ;  /* 0x0049941501007387 */ /* 0x000fe80000100800 */
[----:B------:R1:W-:Y:S01]  /*fc8b0*/  STL [R1+0x49a0], R14 ;  /* 0x0049a00e01007387 */ /* 0x0003e20000100800 */
[----:B------:R-:W-:-:S03]  /*fc8c0*/  IMAD.X R12, R12, 0x1, R0, P2 ;  /* 0x000000010c0c7824 */ /* 0x000fc600010e0600 */
[----:B------:R2:W-:Y:S04]  /*fc8d0*/  LDGSTS.E [R4+0x46000], desc[UR36][R6.64], P1 ;  /* 0x4600000006047fae */ /* 0x0005e80008921864 */
[----:B------:R4:W-:Y:S04]  /*fc8e0*/  STL [R1+0x499c], R15 ;  /* 0x00499c0f01007387 */ /* 0x0009e80000100800 */
[----:B------:R-:W-:Y:S01]  /*fc8f0*/  STL [R1+0x49a8], R9 ;  /* 0x0049a80901007387 */ /* 0x000fe20000100800 */
[----:B--2---:R-:W-:-:S03]  /*fc900*/  IMAD.MOV.U32 R6, RZ, RZ, R14 ;  /* 0x000000ffff067224 */ /* 0x004fc600078e000e */
[----:B-1----:R-:W2:Y:S01]  /*fc910*/  LDL.LU R14, [R1+0x4a28] ;  /* 0x004a2800010e7983 */ /* 0x002ea20000300800 */
[----:B------:R-:W-:-:S03]  /*fc920*/  MOV R7, R15 ;  /* 0x0000000f00077202 */ /* 0x000fc60000000f00 */
[----:B------:R1:W-:Y:S04]  /*fc930*/  STL [R1+0x49a4], R12 ;  /* 0x0049a40c01007387 */ /* 0x0003e80000100800 */
[----:B----4-:R-:W4:Y:S04]  /*fc940*/  LDL.LU R15, [R1+0x4a24] ;  /* 0x004a2400010f7983 */ /* 0x010f280000300800 */
[----:B------:R1:W-:Y:S01]  /*fc950*/  LDGSTS.E [R4+0x46080], desc[UR36][R6.64], P1 ;  /* 0x4608000006047fae */ /* 0x0003e20008921864 */
[----:B---3--:R-:W-:Y:S01]  /*fc960*/  IADD3 R10, P0, R10, R13, RZ ;  /* 0x0000000d0a0a7210 */ /* 0x008fe20007f1e0ff */
[----:B-1----:R-:W-:-:S02]  /*fc970*/  IMAD.MOV.U32 R6, RZ, RZ, R9 ;  /* 0x000000ffff067224 */ /* 0x002fc400078e0009 */
[----:B------:R-:W-:Y:S02]  /*fc980*/  IMAD.MOV.U32 R7, RZ, RZ, R12 ;  /* 0x000000ffff077224 */ /* 0x000fe400078e000c */
[----:B------:R-:W3:Y:S04]  /*fc990*/  LDL.LU R12, [R1+0x4a30] ;  /* 0x004a3000010c7983 */ /* 0x000ee80000300800 */
[----:B------:R-:W3:Y:S04]  /*fc9a0*/  LDL.LU R9, [R1+0x4a98] ;  /* 0x004a980001097983 */ /* 0x000ee80000300800 */
[----:B------:R1:W-:Y:S04]  /*fc9b0*/  LDGSTS.E [R4+0x46100], desc[UR36][R6.64], P1 ;  /* 0x4610000006047fae */ /* 0x0003e80008921864 */
[----:B------:R-:W-:Y:S01]  /*fc9c0*/  STL [R1+0x49b0], R10 ;  /* 0x0049b00a01007387 */ /* 0x000fe20000100800 */
[----:B-1----:R-:W-:-:S02]  /*fc9d0*/  IMAD.MOV.U32 R6, RZ, RZ, R10 ;  /* 0x000000ffff067224 */ /* 0x002fc400078e000a */
[----:B-----5:R-:W-:-:S04]  /*fc9e0*/  IMAD.X R16, R16, 0x1, R0, P0 ;  /* 0x0000000110107824 */ /* 0x020fc800000e0600 */
[----:B------:R-:W-:Y:S01]  /*fc9f0*/  IMAD.MOV.U32 R7, RZ, RZ, R16 ;  /* 0x000000ffff077224 */ /* 0x000fe200078e0010 */
[----:B------:R1:W-:Y:S01]  /*fca00*/  STL [R1+0x49ac], R16 ;  /* 0x0049ac1001007387 */ /* 0x0003e20000100800 */
[----:B------:R-:W-:-:S03]  /*fca10*/  UISETP.GT.AND UP1, UPT, UR11, 0x34, UPT ;  /* 0x000000340b00788c */ /* 0x000fc6000bf24270 */
[----:B------:R5:W-:Y:S04]  /*fca20*/  LDGSTS.E [R4+0x46180], desc[UR36][R6.64], P1 ;  /* 0x4618000006047fae */ /* 0x000be80008921864 */
[----:B-1----:R-:W3:Y:S04]  /*fca30*/  LDL.LU R16, [R1+0x4a2c] ;  /* 0x004a2c0001107983 */ /* 0x002ee80000300800 */
[----:B------:R-:W3:Y:S01]  /*fca40*/  LDL.LU R10, [R1+0x4a94] ;  /* 0x004a9400010a7983 */ /* 0x000ee20000300800 */
[----:B------:R-:W-:Y:S01]  /*fca50*/  USEL UR10, URZ, 0x4, !UP1 ;  /* 0x000000043f0a7887 */ /* 0x000fe2000c800000 */
[----:B------:R-:W-:-:S03]  /*fca60*/  IADD3 R18, P1, R18, R13, RZ ;  /* 0x0000000d12127210 */ /* 0x000fc60007f3e0ff */
[----:B------:R-:W-:Y:S01]  /*fca70*/  USEL UR10, UR10, URZ, !UP0 ;  /* 0x0000003f0a0a7287 */ /* 0x000fe2000c000000 */
[----:B------:R-:W-:Y:S01]  /*fca80*/  IADD3 R8, P2, R8, R13, RZ ;  /* 0x0000000d08087210 */ /* 0x000fe20007f5e0ff */
[----:B------:R-:W-:Y:S01]  /*fca90*/  IMAD.X R19, R19, 0x1, R0, P1 ;  /* 0x0000000113137824 */ /* 0x000fe200008e0600 */
[----:B------:R-:W-:Y:S02]  /*fcaa0*/  STL [R1+0x4a18], R18 ;  /* 0x004a181201007387 */ /* 0x000fe40000100800 */
[----:B------:R-:W-:Y:S02]  /*fcab0*/  IADD3.X R17, R17, R0, RZ, P2, !PT ;  /* 0x0000000011117210 */ /* 0x000fe400017fe4ff */
[----:B------:R-:W-:Y:S01]  /*fcac0*/  ISETP.NE.U32.AND P0, PT, RZ, UR10, PT ;  /* 0x0000000aff007c0c */ /* 0x000fe2000bf05070 */
[----:B------:R-:W-:Y:S04]  /*fcad0*/  STL [R1+0x4a14], R19 ;  /* 0x004a141301007387 */ /* 0x000fe80000100800 */
[----:B------:R1:W-:Y:S04]  /*fcae0*/  STL [R1+0x4a20], R8 ;  /* 0x004a200801007387 */ /* 0x0003e80000100800 */
[----:B------:R-:W3:Y:S01]  /*fcaf0*/  LDL.LU R22, [R1+0x4aa0] ;  /* 0x004aa00001167983 */ /* 0x000ee20000300800 */
[----:B-----5:R-:W-:-:S03]  /*fcb00*/  IMAD.MOV.U32 R6, RZ, RZ, R18 ;  /* 0x000000ffff067224 */ /* 0x020fc600078e0012 */
[----:B------:R-:W-:Y:S01]  /*fcb10*/  STL [R1+0x4a1c], R17 ;  /* 0x004a1c1101007387 */ /* 0x000fe20000100800 */
[----:B------:R-:W-:-:S03]  /*fcb20*/  IMAD.MOV.U32 R7, RZ, RZ, R19 ;  /* 0x000000ffff077224 */ /* 0x000fc600078e0013 */
[----:B------:R-:W5:Y:S04]  /*fcb30*/  LDL.LU R20, [R1+0x4aa8] ;  /* 0x004aa80001147983 */ /* 0x000f680000300800 */
[----:B------:R-:W5:Y:S04]  /*fcb40*/  LDL.LU R23, [R1+0x4a9c] ;  /* 0x004a9c0001177983 */ /* 0x000f680000300800 */
[----:B------:R1:W-:Y:S04]  /*fcb50*/  LDGSTS.E [R4+0x46800], desc[UR36][R6.64], P0 ;  /* 0x4680000006047fae */ /* 0x0003e80008121864 */
[----:B------:R-:W5:Y:S01]  /*fcb60*/  LDL.LU R21, [R1+0x4aa4] ;  /* 0x004aa40001157983 */ /* 0x000f620000300800 */
[----:B-1----:R-:W-:-:S02]  /*fcb70*/  IMAD.MOV.U32 R6, RZ, RZ, R8 ;  /* 0x000000ffff067224 */ /* 0x002fc400078e0008 */
[----:B------:R-:W-:Y:S01]  /*fcb80*/  IMAD.MOV.U32 R7, RZ, RZ, R17 ;  /* 0x000000ffff077224 */ /* 0x000fe200078e0011 */
[----:B------:R-:W5:Y:S04]  /*fcb90*/  LDL.LU R8, [R1+0x4ab0] ;  /* 0x004ab00001087983 */ /* 0x000f680000300800 */
[----:B------:R1:W-:Y:S01]  /*fcba0*/  LDGSTS.E [R4+0x46880], desc[UR36][R6.64], P0 ;  /* 0x4688000006047fae */ /* 0x0003e20008121864 */
[----:B--2---:R-:W-:-:S05]  /*fcbb0*/  IADD3 R14, P1, R14, R13, RZ ;  /* 0x0000000d0e0e7210 */ /* 0x004fca0007f3e0ff */
[----:B----4-:R-:W-:Y:S01]  /*fcbc0*/  IMAD.X R15, R15, 0x1, R0, P1 ;  /* 0x000000010f0f7824 */ /* 0x010fe200008e0600 */
[----:B------:R2:W-:Y:S01]  /*fcbd0*/  STL [R1+0x4a28], R14 ;  /* 0x004a280e01007387 */ /* 0x0005e20000100800 */
[----:B-1----:R-:W-:-:S03]  /*fcbe0*/  IMAD.MOV.U32 R6, RZ, RZ, R14 ;  /* 0x000000ffff067224 */ /* 0x002fc600078e000e */
[----:B------:R1:W-:Y:S04]  /*fcbf0*/  STL [R1+0x4a24], R15 ;  /* 0x004a240f01007387 */ /* 0x0003e80000100800 */
[----:B--2---:R-:W2:Y:S01]  /*fcc00*/  LDL.LU R14, [R1+0x4aac] ;  /* 0x004aac00010e7983 */ /* 0x004ea20000300800 */
[----:B------:R-:W-:-:S03]  /*fcc10*/  MOV R7, R15 ;  /* 0x0000000f00077202 */ /* 0x000fc60000000f00 */
[----:B-1----:R-:W4:Y:S04]  /*fcc20*/  LDL.LU R15, [R1+0x4b18] ;  /* 0x004b1800010f7983 */ /* 0x002f280000300800 */
[----:B------:R-:W4:Y:S01]  /*fcc30*/  LDL.LU R17, [R1+0x4b20] ;  /* 0x004b200001117983 */ /* 0x000f220000300800 */
[-C--:B---3--:R-:W-:Y:S02]  /*fcc40*/  IADD3 R12, P2, R12, R13.reuse, RZ ;  /* 0x0000000d0c0c7210 */ /* 0x088fe40007f5e0ff */
[----:B------:R-:W-:-:S03]  /*fcc50*/  IADD3 R9, P3, R9, R13, RZ ;  /* 0x0000000d09097210 */ /* 0x000fc60007f7e0ff */
[----:B------:R-:W-:Y:S01]  /*fcc60*/  STL [R1+0x4a30], R12 ;  /* 0x004a300c01007387 */ /* 0x000fe20000100800 */
[----:B------:R-:W-:-:S03]  /*fcc70*/  UISETP.GT.AND UP1, UPT, UR11, 0x38, UPT ;  /* 0x000000380b00788c */ /* 0x000fc6000bf24270 */
[----:B------:R1:W-:Y:S01]  /*fcc80*/  LDGSTS.E [R4+0x46900], desc[UR36][R6.64], P0 ;  /* 0x4690000006047fae */ /* 0x0003e20008121864 */
[----:B------:R-:W-:-:S05]  /*fcc90*/  IMAD.X R16, R16, 0x1, R0, P2 ;  /* 0x0000000110107824 */ /* 0x000fca00010e0600 */
[----:B------:R3:W-:Y:S01]  /*fcca0*/  STL [R1+0x4a2c], R16 ;  /* 0x004a2c1001007387 */ /* 0x0007e20000100800 */
[----:B------:R-:W-:-:S03]  /*fccb0*/  IMAD.X R10, R10, 0x1, R0, P3 ;  /* 0x000000010a0a7824 */ /* 0x000fc600018e0600 */
[----:B------:R-:W-:Y:S04]  /*fccc0*/  STL [R1+0x4a98], R9 ;  /* 0x004a980901007387 */ /* 0x000fe80000100800 */
[----:B------:R-:W4:Y:S04]  /*fccd0*/  LDL.LU R18, [R1+0x4b14] ;  /* 0x004b140001127983 */ /* 0x000f280000300800 */
[----:B------:R5:W-:Y:S04]  /*fcce0*/  STL [R1+0x4a94], R10 ;  /* 0x004a940a01007387 */ /* 0x000be80000100800 */
[----:B------:R-:W4:Y:S01]  /*fccf0*/  LDL.LU R19, [R1+0x4b1c] ;  /* 0x004b1c0001137983 */ /* 0x000f220000300800 */
[----:B------:R-:W-:Y:S01]  /*fcd00*/  USEL UR10, URZ, 0x4, !UP1 ;  /* 0x000000043f0a7887 */ /* 0x000fe2000c800000 */
[----:B-1----:R-:W-:-:S03]  /*fcd10*/  IMAD.MOV.U32 R6, RZ, RZ, R12 ;  /* 0x000000ffff067224 */ /* 0x002fc600078e000c */
[----:B------:R-:W-:Y:S01]  /*fcd20*/  USEL UR10, UR10, URZ, !UP0 ;  /* 0x0000003f0a0a7287 */ /* 0x000fe2000c000000 */
[----:B------:R-:W-:Y:S02]  /*fcd30*/  IMAD.MOV.U32 R7, RZ, RZ, R16 ;  /* 0x000000ffff077224 */ /* 0x000fe400078e0010 */
[----:B---3--:R-:W3:Y:S03]  /*fcd40*/  LDL.LU R16, [R1+0x4b24] ;  /* 0x004b240001107983 */ /* 0x008ee60000300800 */
[----:B------:R-:W-:Y:S01]  /*fcd50*/  ISETP.NE.U32.AND P1, PT, RZ, UR10, PT ;  /* 0x0000000aff007c0c */ /* 0x000fe2000bf25070 */
[----:B------:R1:W-:Y:S01]  /*fcd60*/  LDGSTS.E [R4+0x46980], desc[UR36][R6.64], P0 ;  /* 0x4698000006047fae */ /* 0x0003e20008121864 */
[-C--:B------:R-:W-:Y:S02]  /*fcd70*/  IADD3 R22, P0, R22, R13.reuse, RZ ;  /* 0x0000000d16167210 */ /* 0x080fe40007f1e0ff */
[----:B-----5:R-:W-:-:S02]  /*fcd80*/  IADD3 R20, P2, R20, R13, RZ ;  /* 0x0000000d14147210 */ /* 0x020fc40007f5e0ff */
[----:B------:R-:W-:Y:S01]  /*fcd90*/  IADD3.X R23, R23, R0, RZ, P0, !PT ;  /* 0x0000000017177210 */ /* 0x000fe200007fe4ff */
[----:B-1----:R-:W-:Y:S02]  /*fcda0*/  IMAD.MOV.U32 R7, RZ, RZ, R10 ;  /* 0x000000ffff077224 */ /* 0x002fe400078e000a */
[----:B------:R-:W5:Y:S01]  /*fcdb0*/  LDL.LU R10, [R1+0x4b28] ;  /* 0x004b2800010a7983 */ /* 0x000f620000300800 */
[----:B------:R-:W-:-:S03]  /*fcdc0*/  IMAD.MOV.U32 R6, RZ, RZ, R9 ;  /* 0x000000ffff067224 */ /* 0x000fc600078e0009 */
[----:B------:R-:W3:Y:S04]  /*fcdd0*/  LDL.LU R12, [R1+0x4b2c] ;  /* 0x004b2c00010c7983 */ /* 0x000ee80000300800 */
[----:B------:R-:W3:Y:S01]  /*fcde0*/  LDL.LU R9, [R1+0x4b30] ;  /* 0x004b300001097983 */ /* 0x000ee20000300800 */
[----:B------:R-:W-:-:S03]  /*fcdf0*/  IMAD.X R21, R21, 0x1, R0, P2 ;  /* 0x0000000115157824 */ /* 0x000fc600010e0600 */
[----:B------:R1:W-:Y:S01]  /*fce00*/  LDGSTS.E [R4+0x47000], desc[UR36][R6.64], P1 ;  /* 0x4700000006047fae */ /* 0x0003e20008921864 */
[----:B------:R-:W-:Y:S01]  /*fce10*/  IADD3 R8, P0, R8, R13, RZ ;  /* 0x0000000d08087210 */ /* 0x000fe20007f1e0ff */
[----:B-1----:R-:W-:Y:S02]  /*fce20*/  IMAD.MOV.U32 R6, RZ, RZ, R22 ;  /* 0x000000ffff067224 */ /* 0x002fe400078e0016 */
[----:B------:R-:W-:-:S05]  /*fce30*/  IMAD.MOV.U32 R7, RZ, RZ, R23 ;  /* 0x000000ffff077224 */ /* 0x000fca00078e0017 */
[----:B------:R1:W-:Y:S04]  /*fce40*/  LDGSTS.E [R4+0x47080], desc[UR36][R6.64], P1 ;  /* 0x4708000006047fae */ /* 0x0003e80008921864 */
[----:B------:R-:W-:Y:S01]  /*fce50*/  STL [R1+0x4aa0], R22 ;  /* 0x004aa01601007387 */ /* 0x000fe20000100800 */
[----:B-1----:R-:W-:Y:S02]  /*fce60*/  IMAD.MOV.U32 R6, RZ, RZ, R20 ;  /* 0x000000ffff067224 */ /* 0x002fe400078e0014 */
[----:B------:R-:W-:Y:S02]  /*fce70*/  IMAD.MOV.U32 R7, RZ, RZ, R21 ;  /* 0x000000ffff077224 */ /* 0x000fe400078e0015 */
[----:B--2---:R-:W-:-:S03]  /*fce80*/  IMAD.X R14, R14, 0x1, R0, P0 ;  /* 0x000000010e0e7824 */ /* 0x004fc600000e0600 */
[----:B------:R1:W-:Y:S04]  /*fce90*/  LDGSTS.E [R4+0x47100], desc[UR36][R6.64], P1 ;  /* 0x4710000006047fae */ /* 0x0003e80008921864 */
[----:B------:R-:W-:Y:S04]  /*fcea0*/  STL [R1+0x4a9c], R23 ;  /* 0x004a9c1701007387 */ /* 0x000fe80000100800 */
[----:B------:R-:W-:Y:S01]  /*fceb0*/  STL [R1+0x4aa8], R20 ;  /* 0x004aa81401007387 */ /* 0x000fe20000100800 */
[----:B-1----:R-:W-:Y:S01]  /*fcec0*/  MOV R6, R8 ;  /* 0x0000000800067202 */ /* 0x002fe20000000f00 */
[----:B------:R-:W-:-:S02]  /*fced0*/  IMAD.MOV.U32 R7, RZ, RZ, R14 ;  /* 0x000000ffff077224 */ /* 0x000fc400078e000e */
[----:B------:R1:W-:Y:S04]  /*fcee0*/  STL [R1+0x4aa4], R21 ;  /* 0x004aa41501007387 */ /* 0x0003e80000100800 */
[----:B------:R-:W-:Y:S04]  /*fcef0*/  STL [R1+0x4ab0], R8 ;  /* 0x004ab00801007387 */ /* 0x000fe80000100800 */
[----:B------:R2:W-:Y:S01]  /*fcf00*/  LDGSTS.E [R4+0x47180], desc[UR36][R6.64], P1 ;  /* 0x4718000006047fae */ /* 0x0005e20008921864 */
[----:B----4-:R-:W-:-:S03]  /*fcf10*/  IADD3 R15, P1, R15, R13, RZ ;  /* 0x0000000d0f0f7210 */ /* 0x010fc60007f3e0ff */
[----:B------:R4:W-:Y:S04]  /*fcf20*/  STL [R1+0x4aac], R14 ;  /* 0x004aac0e01007387 */ /* 0x0009e80000100800 */
[----:B-1----:R-:W3:Y:S04]  /*fcf30*/  LDL.LU R21, [R1+0x43b4] ;  /* 0x0043b40001157983 */ /* 0x002ee80000300800 */
[----:B------:R-:W3:Y:S01]  /*fcf40*/  LDL.LU R20, [R1+0x43b8] ;  /* 0x0043b80001147983 */ /* 0x000ee20000300800 */
[----:B------:R-:W-:-:S03]  /*fcf50*/  IADD3 R17, P2, R17, R13, RZ ;  /* 0x0000000d11117210 */ /* 0x000fc60007f5e0ff */
[----:B----4-:R-:W4:Y:S04]  /*fcf60*/  LDL.LU R14, [R1+0x43c0] ;  /* 0x0043c000010e7983 */ /* 0x010f280000300800 */
[----:B------:R-:W4:Y:S04]  /*fcf70*/  LDL.LU R8, [R1+0x43c8] ;  /* 0x0043c80001087983 */ /* 0x000f280000300800 */
[----:B------:R-:W-:Y:S01]  /*fcf80*/  STL [R1+0x4b18], R15 ;  /* 0x004b180f01007387 */ /* 0x000fe20000100800 */
[----:B--2---:R-:W-:Y:S02]  /*fcf90*/  IMAD.MOV.U32 R6, RZ, RZ, R15 ;  /* 0x000000ffff067224 */ /* 0x004fe400078e000f */
[----:B------:R-:W-:-:S04]  /*fcfa0*/  IMAD.X R18, R18, 0x1, R0, P1 ;  /* 0x0000000112127824 */ /* 0x000fc800008e0600 */
[----:B------:R-:W-:Y:S01]  /*fcfb0*/  IMAD.MOV.U32 R7, RZ, RZ, R18 ;  /* 0x000000ffff077224 */ /* 0x000fe200078e0012 */
[----:B------:R1:W-:Y:S01]  /*fcfc0*/  STL [R1+0x4b14], R18 ;  /* 0x004b141201007387 */ /* 0x0003e20000100800 */
[----:B------:R-:W-:-:S03]  /*fcfd0*/  IMAD.X R19, R19, 0x1, R0, P2 ;  /* 0x0000000113137824 */ /* 0x000fc600010e0600 */
[----:B------:R-:W-:Y:S04]  /*fcfe0*/  STL [R1+0x4b20], R17 ;  /* 0x004b201101007387 */ /* 0x000fe80000100800 */
[----:B-1----:R-:W2:Y:S04]  /*fcff0*/  LDL.LU R18, [R1+0x43bc] ;  /* 0x0043bc0001127983 */ /* 0x002ea80000300800 */
[----:B------:R-:W-:Y:S04]  /*fd000*/  STL [R1+0x4b1c], R19 ;  /* 0x004b1c1301007387 */ /* 0x000fe80000100800 */
[----:B------:R-:W2:Y:S01]  /*fd010*/  LDL.LU R15, [R1+0x43c4] ;  /* 0x0043c400010f7983 */ /* 0x000ea20000300800 */
[----:B------:R-:W-:-:S04]  /*fd020*/  UISETP.GT.AND UP1, UPT, UR11, 0x3c, UPT ;  /* 0x0000003c0b00788c */ /* 0x000fc8000bf24270 */
[----:B------:R-:W-:-:S04]  /*fd030*/  USEL UR10, URZ, 0x4, !UP1 ;  /* 0x000000043f0a7887 */ /* 0x000fc8000c800000 */
[----:B------:R-:W-:-:S06]  /*fd040*/  USEL UR10, UR10, URZ, !UP0 ;  /* 0x0000003f0a0a7287 */ /* 0x000fcc000c000000 */
[----:B------:R-:W-:Y:S02]  /*fd050*/  ISETP.NE.U32.AND P0, PT, RZ, UR10, PT ;  /* 0x0000000aff007c0c */ /* 0x000fe4000bf05070 */
[-C--:B-----5:R-:W-:Y:S02]  /*fd060*/  IADD3 R10, P1, R10, R13.reuse, RZ ;  /* 0x0000000d0a0a7210 */ /* 0x0a0fe40007f3e0ff */
[----:B---3--:R-:W-:-:S03]  /*fd070*/  IADD3 R9, P2, R9, R13, RZ ;  /* 0x0000000d09097210 */ /* 0x008fc60007f5e0ff */
[----:B------:R-:W-:-:S06]  /*fd080*/  IMAD.X R16, R16, 0x1, R0, P1 ;  /* 0x0000000110107824 */ /* 0x000fcc00008e0600 */
[----:B------:R1:W-:Y:S01]  /*fd090*/  LDGSTS.E [R4+0x47800], desc[UR36][R6.64], P0 ;  /* 0x4780000006047fae */ /* 0x0003e20008121864 */
[----:B------:R-:W-:-:S03]  /*fd0a0*/  IMAD.X R12, R12, 0x1, R0, P2 ;  /* 0x000000010c0c7824 */ /* 0x000fc600010e0600 */
[----:B------:R3:W-:Y:S01]  /*fd0b0*/  STL [R1+0x4b28], R10 ;  /* 0x004b280a01007387 */ /* 0x0007e20000100800 */
[----:B-1----:R-:W-:Y:S01]  /*fd0c0*/  IMAD.MOV.U32 R6, RZ, RZ, R17 ;  /* 0x000000ffff067224 */ /* 0x002fe200078e0011 */
[----:B------:R-:W-:Y:S02]  /*fd0d0*/  MOV R7, R19 ;  /* 0x0000001300077202 */ /* 0x000fe40000000f00 */
[----:B------:R-:W-:Y:S04]  /*fd0e0*/  STL [R1+0x4b24], R16 ;  /* 0x004b241001007387 */ /* 0x000fe80000100800 */
[----:B------:R1:W-:Y:S04]  /*fd0f0*/  LDGSTS.E [R4+0x47880], desc[UR36][R6.64], P0 ;  /* 0x4788000006047fae */ /* 0x0003e80008121864 */
[----:B------:R-:W-:Y:S01]  /*fd100*/  STL [R1+0x4b30], R9 ;  /* 0x004b300901007387 */ /* 0x000fe20000100800 */
[----:B------:R-:W-:Y:S01]  /*fd110*/  UISETP.GT.AND UP1, UPT, UR11, 0x1, UPT ;  /* 0x000000010b00788c */ /* 0x000fe2000bf24270 */
[----:B-1----:R-:W-:-:S02]  /*fd120*/  IMAD.MOV.U32 R6, RZ, RZ, R10 ;  /* 0x000000ffff067224 */ /* 0x002fc400078e000a */
[----:B------:R-:W-:Y:S01]  /*fd130*/  IMAD.MOV.U32 R7, RZ, RZ, R16 ;  /* 0x000000ffff077224 */ /* 0x000fe200078e0010 */
[----:B---3--:R-:W3:Y:S04]  /*fd140*/  LDL.LU R10, [R1+0x43d0] ;  /* 0x0043d000010a7983 */ /* 0x008ee80000300800 */
[----:B------:R1:W-:Y:S04]  /*fd150*/  LDGSTS.E [R4+0x47900], desc[UR36][R6.64], P0 ;  /* 0x4790000006047fae */ /* 0x0003e80008121864 */
[----:B------:R5:W-:Y:S01]  /*fd160*/  STL [R1+0x4b2c], R12 ;  /* 0x004b2c0c01007387 */ /* 0x000be20000100800 */
[----:B------:R-:W-:Y:S01]  /*fd170*/  USEL UR10, URZ, 0x4, !UP1 ;  /* 0x000000043f0a7887 */ /* 0x000fe2000c800000 */
[----:B-1----:R-:W-:-:S02]  /*fd180*/  IMAD.MOV.U32 R7, RZ, RZ, R12 ;  /* 0x000000ffff077224 */ /* 0x002fc400078e000c */
[----:B-----5:R-:W5:Y:S01]  /*fd190*/  LDL.LU R12, [R1+0x43cc] ;  /* 0x0043cc00010c7983 */ /* 0x020f620000300800 */
[----:B------:R-:W-:Y:S01]  /*fd1a0*/  IMAD.MOV.U32 R6, RZ, RZ, R9 ;  /* 0x000000ffff067224 */ /* 0x000fe200078e0009 */
[----:B------:R-:W-:Y:S02]  /*fd1b0*/  USEL UR10, UR10, URZ, !UP0 ;  /* 0x0000003f0a0a7287 */ /* 0x000fe4000c000000 */
[----:B------:R-:W5:Y:S04]  /*fd1c0*/  LDL.LU R19, [R1+0x4434] ;  /* 0x0044340001137983 */ /* 0x000f680000300800 */
[----:B------:R-:W5:Y:S04]  /*fd1d0*/  LDL.LU R16, [R1+0x4438] ;  /* 0x0044380001107983 */ /* 0x000f680000300800 */
[----:B------:R-:W5:Y:S04]  /*fd1e0*/  LDL.LU R17, [R1+0x443c] ;  /* 0x00443c0001117983 */ /* 0x000f680000300800 */
[----:B------:R1:W-:Y:S01]  /*fd1f0*/  LDGSTS.E [R4+0x47980], desc[UR36][R6.64], P0 ;  /* 0x4798000006047fae */ /* 0x0003e20008121864 */
[----:B------:R-:W-:-:S02]  /*fd200*/  IADD3 R20, P1, R20, R13, RZ ;  /* 0x0000000d14147210 */ /* 0x000fc40007f3e0ff */
[----:B------:R-:W-:Y:S01]  /*fd210*/  ISETP.NE.U32.AND P0, PT, RZ, UR10, PT ;  /* 0x0000000aff007c0c */ /* 0x000fe2000bf05070 */
[----:B------:R-:W5:Y:S01]  /*fd220*/  LDL.LU R9, [R1+0x4440] ;  /* 0x0044400001097983 */ /* 0x000f620000300800 */
[----:B------:R-:W-:Y:S02]  /*fd230*/  LOP3.LUT R147, R11, 0x20, RZ, 0x3c, !PT ;  /* 0x000000200b937812 */ /* 0x000fe400078e3cff */
[----:B------:R-:W-:Y:S02]  /*fd240*/  IADD3.X R21, R21, R0, RZ, P1, !PT ;  /* 0x0000000015157210 */ /* 0x000fe40000ffe4ff */
[-C--:B----4-:R-:W-:Y:S01]  /*fd250*/  IADD3 R14, P1, R14, R13.reuse, RZ ;  /* 0x0000000d0e0e7210 */ /* 0x090fe20007f3e0ff */
[----:B-1----:R-:W-:Y:S02]  /*fd260*/  VIADD R4, R147, UR12 ;  /* 0x0000000c93047c36 */ /* 0x002fe40008000000 */
[----:B------:R-:W-:Y:S02]  /*fd270*/  IMAD.MOV.U32 R6, RZ, RZ, R20 ;  /* 0x000000ffff067224 */ /* 0x000fe400078e0014 */
[----:B------:R-:W-:Y:S01]  /*fd280*/  IMAD.MOV.U32 R7, RZ, RZ, R21 ;  /* 0x000000ffff077224 */ /* 0x000fe200078e0015 */
[----:B------:R-:W-:Y:S01]  /*fd290*/  IADD3 R8, P2, R8, R13, RZ ;  /* 0x0000000d08087210 */ /* 0x000fe20007f5e0ff */
[----:B------:R-:W-:Y:S04]  /*fd2a0*/  STL [R1+0x43b8], R20 ;  /* 0x0043b81401007387 */ /* 0x000fe80000100800 */
[----:B------:R-:W-:Y:S04]  /*fd2b0*/  STL [R1+0x43b4], R21 ;  /* 0x0043b41501007387 */ /* 0x000fe80000100800 */
[----:B------:R1:W-:Y:S04]  /*fd2c0*/  LDGSTS.E [R4+0x40200], desc[UR36][R6.64], P0 ;  /* 0x4020000006047fae */ /* 0x0003e80008121864 */
[----:B------:R4:W-:Y:S01]  /*fd2d0*/  STL [R1+0x43c0], R14 ;  /* 0x0043c00e01007387 */ /* 0x0009e20000100800 */
[----:B-1----:R-:W-:-:S02]  /*fd2e0*/  IMAD.MOV.U32 R6, RZ, RZ, R14 ;  /* 0x000000ffff067224 */ /* 0x002fc400078e000e */
[----:B--2---:R-:W-:-:S05]  /*fd2f0*/  IMAD.X R18, R18, 0x1, R0, P1 ;  /* 0x0000000112127824 */ /* 0x004fca00008e0600 */
[----:B------:R-:W-:Y:S01]  /*fd300*/  STL [R1+0x43bc], R18 ;  /* 0x0043bc1201007387 */ /* 0x000fe20000100800 */
[----:B------:R-:W-:Y:S01]  /*fd310*/  MOV R7, R18 ;  /* 0x0000001200077202 */ /* 0x000fe20000000f00 */
[----:B------:R-:W-:Y:S02]  /*fd320*/  IMAD.X R15, R15, 0x1, R0, P2 ;  /* 0x000000010f0f7824 */ /* 0x000fe400010e0600 */
[----:B------:R-:W-:Y:S04]  /*fd330*/  STL [R1+0x43c8], R8 ;  /* 0x0043c80801007387 */ /* 0x000fe80000100800 */
[----:B----4-:R-:W2:Y:S04]  /*fd340*/  LDL.LU R14, [R1+0x4448] ;  /* 0x00444800010e7983 */ /* 0x010ea80000300800 */
[----:B------:R1:W-:Y:S04]  /*fd350*/  LDGSTS.E [R4+0x40280], desc[UR36][R6.64], P0 ;  /* 0x4028000006047fae */ /* 0x0003e80008121864 */
[----:B------:R4:W-:Y:S01]  /*fd360*/  STL [R1+0x43c4], R15 ;  /* 0x0043c40f01007387 */ /* 0x0009e20000100800 */
[----:B-1----:R-:W-:-:S03]  /*fd370*/  IMAD.MOV.U32 R7, RZ, RZ, R15 ;  /* 0x000000ffff077224 */ /* 0x002fc600078e000f */
[----:B----4-:R-:W4:Y:S01]  /*fd380*/  LDL.LU R15, [R1+0x4444] ;  /* 0x00444400010f7983 */ /* 0x010f220000300800 */
[----:B------:R-:W-:-:S03]  /*fd390*/  IMAD.MOV.U32 R6, RZ, RZ, R8 ;  /* 0x000000ffff067224 */ /* 0x000fc600078e0008 */
[----:B------:R-:W4:Y:S01]  /*fd3a0*/  LDL.LU R18, [R1+0x4450] ;  /* 0x0044500001127983 */ /* 0x000f220000300800 */
[----:B------:R-:W-:-:S03]  /*fd3b0*/  UISETP.GT.AND UP1, UPT, UR11, 0x5, UPT ;  /* 0x000000050b00788c */ /* 0x000fc6000bf24270 */
[----:B------:R-:W4:Y:S01]  /*fd3c0*/  LDL.LU R8, [R1+0x44b8] ;  /* 0x0044b80001087983 */ /* 0x000f220000300800 */
[----:B------:R-:W-:-:S03]  /*fd3d0*/  USEL UR10, URZ, 0x4, !UP1 ;  /* 0x000000043f0a7887 */ /* 0x000fc6000c800000 */
[----:B------:R1:W-:Y:S01]  /*fd3e0*/  LDGSTS.E [R4+0x40300], desc[UR36][R6.64], P0 ;  /* 0x4030000006047fae */ /* 0x0003e20008121864 */
[----:B------:R-:W-:Y:S01]  /*fd3f0*/  USEL UR10, UR10, URZ, !UP0 ;  /* 0x0000003f0a0a7287 */ /* 0x000fe2000c000000 */
[----:B---3--:R-:W-:-:S05]  /*fd400*/  IADD3 R10, P1, R10, R13, RZ ;  /* 0x0000000d0a0a7210 */ /* 0x008fca0007f3e0ff */
[----:B------:R-:W-:Y:S01]  /*fd410*/  STL [R1+0x43d0], R10 ;  /* 0x0043d00a01007387 */ /* 0x000fe20000100800 */
[----:B-----5:R-:W-:-:S05]  /*fd420*/  IMAD.X R12, R12, 0x1, R0, P1 ;  /* 0x000000010c0c7824 */ /* 0x020fca00008e0600 */
[----:B------:R3:W-:Y:S04]  /*fd430*/  STL [R1+0x43cc], R12 ;  /* 0x0043cc0c01007387 */ /* 0x0007e80000100800 */
[----:B------:R-:W5:Y:S01]  /*fd440*/  LDL.LU R20, [R1+0x444c] ;  /* 0x00444c0001147983 */ /* 0x000f620000300800 */
[----:B------:R-:W-:Y:S01]  /*fd450*/  IADD3 R16, P1, R16, R13, RZ ;  /* 0x0000000d10107210 */ /* 0x000fe20007f3e0ff */
[----:B-1----:R-:W-:Y:S02]  /*fd460*/  IMAD.MOV.U32 R6, RZ, RZ, R10 ;  /* 0x000000ffff067224 */ /* 0x002fe400078e000a */
[----:B------:R-:W-:Y:S01]  /*fd470*/  IMAD.MOV.U32 R7, RZ, RZ, R12 ;  /* 0x000000ffff077224 */ /* 0x000fe200078e000c */
[----:B------:R-:W5:Y:S01]  /*fd480*/  LDL.LU R21, [R1+0x44b4] ;  /* 0x0044b40001157983 */ /* 0x000f620000300800 */
[----:B------:R-:W-:-:S03]  /*fd490*/  IMAD.X R19, R19, 0x1, R0, P1 ;  /* 0x0000000113137824 */ /* 0x000fc600008e0600 */
[----:B---3--:R-:W3:Y:S01]  /*fd4a0*/  LDL.LU R12, [R1+0x44c0] ;  /* 0x0044c000010c7983 */ /* 0x008ee20000300800 */
[----:B------:R-:W-:-:S03]  /*fd4b0*/  IADD3 R9, P2, R9, R13, RZ ;  /* 0x0000000d09097210 */ /* 0x000fc60007f5e0ff */
[----:B------:R-:W3:Y:S04]  /*fd4c0*/  LDL.LU R10, [R1+0x44c8] ;  /* 0x0044c800010a7983 */ /* 0x000ee80000300800 */
[----:B------:R-:W-:Y:S04]  /*fd4d0*/  STL [R1+0x4438], R16 ;  /* 0x0044381001007387 */ /* 0x000fe80000100800 */
[----:B------:R1:W-:Y:S01]  /*fd4e0*/  LDGSTS.E [R4+0x40380], desc[UR36][R6.64], P0 ;  /* 0x4038000006047fae */ /* 0x0003e20008121864 */
[----:B------:R-:W-:-:S03]  /*fd4f0*/  ISETP.NE.U32.AND P0, PT, RZ, UR10, PT ;  /* 0x0000000aff007c0c */ /* 0x000fc6000bf05070 */
[----:B------:R1:W-:Y:S04]  /*fd500*/  STL [R1+0x4434], R19 ;  /* 0x0044341301007387 */ /* 0x0003e80000100800 */
[----:B------:R1:W-:Y:S02]  /*fd510*/  STL [R1+0x4440], R9 ;  /* 0x0044400901007387 */ /* 0x0003e40000100800 */
[----:B-1----:R-:W-:Y:S02]  /*fd520*/  IMAD.MOV.U32 R7, RZ, RZ, R19 ;  /* 0x000000ffff077224 */ /* 0x002fe400078e0013 */
[----:B------:R-:W3:Y:S01]  /*fd530*/  LDL.LU R19, [R1+0x44bc] ;  /* 0x0044bc0001137983 */ /* 0x000ee20000300800 */
[----:B------:R-:W-:Y:S01]  /*fd540*/  IMAD.MOV.U32 R6, RZ, RZ, R16 ;  /* 0x000000ffff067224 */ /* 0x000fe200078e0010 */
[----:B------:R-:W-:-:S04]  /*fd550*/  IADD3.X R17, R17, R0, RZ, P2, !PT ;  /* 0x0000000011117210 */ /* 0x000fc800017fe4ff */
[----:B------:R1:W-:Y:S04]  /*fd560*/  LDGSTS.E [R4+0x40a00], desc[UR36][R6.64], P0 ;  /* 0x40a0000006047fae */ /* 0x0003e80008121864 */
[----:B------:R-:W-:Y:S04]  /*fd570*/  STL [R1+0x443c], R17 ;  /* 0x00443c1101007387 */ /* 0x000fe80000100800 */
[----:B------:R-:W3:Y:S01]  /*fd580*/  LDL.LU R16, [R1+0x44c4] ;  /* 0x0044c40001107983 */ /* 0x000ee20000300800 */
[----:B-1----:R-:W-:Y:S02]  /*fd590*/  IMAD.MOV.U32 R6, RZ, RZ, R9 ;  /* 0x000000ffff067224 */ /* 0x002fe400078e0009 */
[----:B------:R-:W-:Y:S01]  /*fd5a0*/  IMAD.MOV.U32 R7, RZ, RZ, R17 ;  /* 0x000000ffff077224 */ /* 0x000fe200078e0011 */
[----:B------:R-:W3:Y:S04]  /*fd5b0*/  LDL.LU R9, [R1+0x44d0] ;  /* 0x0044d00001097983 */ /* 0x000ee80000300800 */
[----:B------:R1:W-:Y:S01]  /*fd5c0*/  LDGSTS.E [R4+0x40a80], desc[UR36][R6.64], P0 ;  /* 0x40a8000006047fae */ /* 0x0003e20008121864 */
[----:B--2---:R-:W-:-:S05]  /*fd5d0*/  IADD3 R14, P1, R14, R13, RZ ;  /* 0x0000000d0e0e7210 */ /* 0x004fca0007f3e0ff */
[----:B------:R-:W-:Y:S01]  /*fd5e0*/  STL [R1+0x4448], R14 ;  /* 0x0044480e01007387 */ /* 0x000fe20000100800 */
[----:B----4-:R-:W-:-:S05]  /*fd5f0*/  IMAD.X R15, R15, 0x1, R0, P1 ;  /* 0x000000010f0f7824 */ /* 0x010fca00008e0600 */
[----:B------:R2:W-:Y:S01]  /*fd600*/  STL [R1+0x4444], R15 ;  /* 0x0044440f01007387 */ /* 0x0005e20000100800 */
[----:B-1----:R-:W-:-:S03]  /*fd610*/  MOV R7, R15 ;  /* 0x0000000f00077202 */ /* 0x002fc60000000f00 */
[----:B--2---:R-:W2:Y:S01]  /*fd620*/  LDL.LU R15, [R1+0x44cc] ;  /* 0x0044cc00010f7983 */ /* 0x004ea20000300800 */
[----:B------:R-:W-:Y:S01]  /*fd630*/  UISETP.GT.AND UP1, UPT, UR11, 0x9, UPT ;  /* 0x000000090b00788c */ /* 0x000fe2000bf24270 */
[-C--:B------:R-:W-:Y:S01]  /*fd640*/  IADD3 R18, P2, R18, R13.reuse, RZ ;  /* 0x0000000d12127210 */ /* 0x080fe20007f5e0ff */
[----:B------:R-:W-:Y:S01]  /*fd650*/  IMAD.MOV.U32 R6, RZ, RZ, R14 ;  /* 0x000000ffff067224 */ /* 0x000fe200078e000e */
[----:B------:R-:W-:Y:S01]  /*fd660*/  IADD3 R8, P3, R8, R13, RZ ;  /* 0x0000000d08087210 */ /* 0x000fe20007f7e0ff */
[----:B------:R-:W-:Y:S01]  /*fd670*/  USEL UR10, URZ, 0x4, !UP1 ;  /* 0x000000043f0a7887 */ /* 0x000fe2000c800000 */
[----:B------:R-:W4:Y:S03]  /*fd680*/  LDL.LU R17, [R1+0x4538] ;  /* 0x0045380001117983 */ /* 0x000f260000300800 */
[----:B------:R-:W-:Y:S01]  /*fd690*/  USEL UR10, UR10, URZ, !UP0 ;  /* 0x0000003f0a0a7287 */ /* 0x000fe2000c000000 */
[----:B------:R1:W-:Y:S04]  /*fd6a0*/  LDGSTS.E [R4+0x40b00], desc[UR36][R6.64], P0 ;  /* 0x40b0000006047fae */ /* 0x0003e80008121864 */
[----:B------:R-:W4:Y:S01]  /*fd6b0*/  LDL.LU R14, [R1+0x4540] ;  /* 0x00454000010e7983 */ /* 0x000f220000300800 */
[----:B------:R-:W-:-:S03]  /*fd6c0*/  ISETP.NE.U32.AND P1, PT, RZ, UR10, PT ;  /* 0x0000000aff007c0c */ /* 0x000fc6000bf25070 */
[----:B------:R5:W-:Y:S01]  /*fd6d0*/  STL [R1+0x4450], R18 ;  /* 0x0044501201007387 */ /* 0x000be20000100800 */
[----:B-1----:R-:W-:Y:S02]  /*fd6e0*/  IMAD.MOV.U32 R6, RZ, RZ, R18 ;  /* 0x000000ffff067224 */ /* 0x002fe400078e0012 */
[----:B-----5:R-:W-:-:S04]  /*fd6f0*/  IMAD.X R20, R20, 0x1, R0, P2 ;  /* 0x0000000114147824 */ /* 0x020fc800010e0600 */
[----:B------:R-:W-:Y:S01]  /*fd700*/  IMAD.MOV.U32 R7, RZ, RZ, R20 ;  /* 0x000000ffff077224 */ /* 0x000fe200078e0014 */
[----:B------:R1:W-:Y:S01]  /*fd710*/  STL [R1+0x444c], R20 ;  /* 0x00444c1401007387 */ /* 0x0003e20000100800 */
[----:B------:R-:W-:-:S03]  /*fd720*/  IMAD.X R21, R21, 0x1, R0, P3 ;  /* 0x0000000115157824 */ /* 0x000fc600018e0600 */
[----:B------:R5:W-:Y:S04]  /*fd730*/  STL [R1+0x44b8], R8 ;  /* 0x0044b80801007387 */ /* 0x000be80000100800 */
[----:B------:R-:W4:Y:S04]  /*fd740*/  LDL.LU R18, [R1+0x4534] ;  /* 0x0045340001127983 */ /* 0x000f280000300800 */
[----:B------:R5:W-:Y:S01]  /*fd750*/  LDGSTS.E [R4+0x40b80], desc[UR36][R6.64], P0 ;  /* 0x40b8000006047fae */ /* 0x000be20008121864 */
[-C--:B---3--:R-:W-:Y:S02]  /*fd760*/  IADD3 R12, P0, R12, R13.reuse, RZ ;  /* 0x0000000d0c0c7210 */ /* 0x088fe40007f1e0ff */
[----:B------:R-:W-:Y:S01]  /*fd770*/  IADD3 R10, P2, R10, R13, RZ ;  /* 0x0000000d0a0a7210 */ /* 0x000fe20007f5e0ff */
[----:B------:R-:W-:Y:S04]  /*fd780*/  STL [R1+0x44b4], R21 ;  /* 0x0044b41501007387 */ /* 0x000fe80000100800 */
[----:B-1----:R-:W3:Y:S01]  /*fd790*/  LDL.LU R20, [R1+0x453c] ;  /* 0x00453c0001147983 */ /* 0x002ee20000300800 */
[----:B-----5:R-:W-:-:S02]  /*fd7a0*/  IMAD.MOV.U32 R6, RZ, RZ, R8 ;  /* 0x000000ffff067224 */ /* 0x020fc400078e0008 */
[----:B------:R-:W-:Y:S01]  /*fd7b0*/  IMAD.MOV.U32 R7, RZ, RZ, R21 ;  /* 0x000000ffff077224 */ /* 0x000fe200078e0015 */
[----:B------:R-:W5:Y:S01]  /*fd7c0*/  LDL.LU R8, [R1+0x4548] ;  /* 0x0045480001087983 */ /* 0x000f620000300800 */
[----:B------:R-:W-:-:S03]  /*fd7d0*/  IADD3.X R19, R19, R0, RZ, P0, !PT ;  /* 0x0000000013137210 */ /* 0x000fc600007fe4ff */
        /* <DEDUP_REMOVED lines=11> */
[----:B-1----:R-:W-:Y:S02]  /*fd890*/  IMAD.MOV.U32 R7, RZ, RZ, R16 ;  /* 0x000000ffff077224 */ /* 0x002fe400078e0010 */
[----:B------:R-:W5:Y:S01]  /*fd8a0*/  LDL.LU R16, [R1+0x4550] ;  /* 0x0045500001107983 */ /* 0x000f620000300800 */
[----:B------:R-:W-:-:S03]  /*fd8b0*/  IMAD.MOV.U32 R6, RZ, RZ, R10 ;  /* 0x000000ffff067224 */ /* 0x000fc600078e000a */
        /* <DEDUP_REMOVED lines=8> */
[----:B-1----:R-:W-:Y:S01]  /*fd940*/  MOV R6, R9 ;  /* 0x0000000900067202 */ /* 0x002fe20000000f00 */
[----:B------:R-:W-:Y:S01]  /*fd950*/  IMAD.MOV.U32 R7, RZ, RZ, R15 ;  /* 0x000000ffff077224 */ /* 0x000fe200078e000f */
[----:B------:R-:W5:Y:S01]  /*fd960*/  LDL.LU R19, [R1+0x45b4] ;  /* 0x0045b40001137983 */ /* 0x000f620000300800 */
[----:B------:R-:W-:-:S03]  /*fd970*/  USEL UR10, UR10, URZ, !UP0 ;  /* 0x0000003f0a0a7287 */ /* 0x000fc6000c000000 */
[----:B------:R1:W-:Y:S01]  /*fd980*/  LDGSTS.E [R4+0x41380], desc[UR36][R6.64], P1 ;  /* 0x4138000006047fae */ /* 0x0003e20008921864 */
[-C--:B----4-:R-:W-:Y:S02]  /*fd990*/  IADD3 R17, P1, R17, R13.reuse, RZ ;  /* 0x0000000d11117210 */ /* 0x090fe40007f3e0ff */
[----:B------:R-:W-:Y:S01]  /*fd9a0*/  ISETP.NE.U32.AND P0, PT, RZ, UR10, PT ;  /* 0x0000000aff007c0c */ /* 0x000fe2000bf05070 */
[----:B--2---:R-:W2:Y:S01]  /*fd9b0*/  LDL.LU R15, [R1+0x45c0] ;  /* 0x0045c000010f7983 */ /* 0x004ea20000300800 */
[----:B------:R-:W-:-:S03]  /*fd9c0*/  IADD3 R14, P2, R14, R13, RZ ;  /* 0x0000000d0e0e7210 */ /* 0x000fc60007f5e0ff */
[----:B------:R-:W4:Y:S04]  /*fd9d0*/  LDL.LU R9, [R1+0x45c8] ;  /* 0x0045c80001097983 */ /* 0x000f280000300800 */
[----:B------:R-:W-:Y:S01]  /*fd9e0*/  STL [R1+0x4538], R17 ;  /* 0x0045381101007387 */ /* 0x000fe20000100800 */
[----:B-1----:R-:W-:Y:S02]  /*fd9f0*/  IMAD.MOV.U32 R6, RZ, RZ, R17 ;  /* 0x000000ffff067224 */ /* 0x002fe400078e0011 */
[----:B------:R-:W-:-:S04]  /*fda00*/  IMAD.X R18, R18, 0x1, R0, P1 ;  /* 0x0000000112127824 */ /* 0x000fc800008e0600 */
[----:B------:R-:W-:Y:S01]  /*fda10*/  IMAD.MOV.U32 R7, RZ, RZ, R18 ;  /* 0x000000ffff077224 */ /* 0x000fe200078e0012 */
[----:B------:R1:W-:Y:S04]  /*fda20*/  STL [R1+0x4534], R18 ;  /* 0x0045341201007387 */ /* 0x0003e80000100800 */
[----:B------:R5:W-:Y:S01]  /*fda30*/  STL [R1+0x4540], R14 ;  /* 0x0045400e01007387 */ /* 0x000be20000100800 */
[----:B---3--:R-:W-:-:S03]  /*fda40*/  IMAD.X R20, R20, 0x1, R0, P2 ;  /* 0x0000000114147824 */ /* 0x008fc600010e0600 */
[----:B------:R3:W-:Y:S04]  /*fda50*/  LDGSTS.E [R4+0x41a00], desc[UR36][R6.64], P0 ;  /* 0x41a0000006047fae */ /* 0x0007e80008121864 */
[----:B-1----:R-:W4:Y:S01]  /*fda60*/  LDL.LU R18, [R1+0x45bc] ;  /* 0x0045bc0001127983 */ /* 0x002f220000300800 */
[----:B-----5:R-:W-:-:S03]  /*fda70*/  IADD3 R8, P1, R8, R13, RZ ;  /* 0x0000000d08087210 */ /* 0x020fc60007f3e0ff */
[----:B------:R-:W-:Y:S01]  /*fda80*/  STL [R1+0x453c], R20 ;  /* 0x00453c1401007387 */ /* 0x000fe20000100800 */
[----:B---3--:R-:W-:Y:S01]  /*fda90*/  IMAD.MOV.U32 R6, RZ, RZ, R14 ;  /* 0x000000ffff067224 */ /* 0x008fe200078e000e */
[----:B------:R-:W-:Y:S02]  /*fdaa0*/  MOV R7, R20 ;  /* 0x0000001400077202 */ /* 0x000fe40000000f00 */
[----:B------:R-:W3:Y:S04]  /*fdab0*/  LDL.LU R17, [R1+0x45c4] ;  /* 0x0045c40001117983 */ /* 0x000ee80000300800 */
[----:B------:R1:W-:Y:S04]  /*fdac0*/  STL [R1+0x4548], R8 ;  /* 0x0045480801007387 */ /* 0x0003e80000100800 */
[----:B------:R5:W-:Y:S01]  /*fdad0*/  LDGSTS.E [R4+0x41a80], desc[UR36][R6.64], P0 ;  /* 0x41a8000006047fae */ /* 0x000be20008121864 */
[----:B------:R-:W-:-:S05]  /*fdae0*/  IMAD.X R12, R12, 0x1, R0, P1 ;  /* 0x000000010c0c7824 */ /* 0x000fca00008e0600 */
[----:B------:R1:W-:Y:S01]  /*fdaf0*/  STL [R1+0x4544], R12 ;  /* 0x0045440c01007387 */ /* 0x0003e20000100800 */
[----:B-----5:R-:W-:-:S03]  /*fdb00*/  IMAD.MOV.U32 R6, RZ, RZ, R8 ;  /* 0x000000ffff067224 */ /* 0x020fc600078e0008 */
[----:B------:R-:W5:Y:S04]  /*fdb10*/  LDL.LU R14, [R1+0x45cc] ;  /* 0x0045cc00010e7983 */ /* 0x000f680000300800 */
[----:B-1----:R-:W5:Y:S01]  /*fdb20*/  LDL.LU R8, [R1+0x45d0] ;  /* 0x0045d00001087983 */ /* 0x002f620000300800 */
[----:B------:R-:W-:-:S03]  /*fdb30*/  IMAD.MOV.U32 R7, RZ, RZ, R12 ;  /* 0x000000ffff077224 */ /* 0x000fc600078e000c */
[----:B------:R-:W5:Y:S01]  /*fdb40*/  LDL.LU R12, [R1+0x4638] ;  /* 0x00463800010c7983 */ /* 0x000f620000300800 */
[----:B------:R-:W-:-:S03]  /*fdb50*/  IADD3 R16, P2, R16, R13, RZ ;  /* 0x0000000d10107210 */ /* 0x000fc60007f5e0ff */
[----:B------:R-:W5:Y:S01]  /*fdb60*/  LDL.LU R20, [R1+0x4640] ;  /* 0x0046400001147983 */ /* 0x000f620000300800 */
[----:B------:R-:W-:-:S03]  /*fdb70*/  IADD3 R10, P3, R10, R13, RZ ;  /* 0x0000000d0a0a7210 */ /* 0x000fc60007f7e0ff */
[----:B------:R1:W-:Y:S04]  /*fdb80*/  STL [R1+0x4550], R16 ;  /* 0x0045501001007387 */ /* 0x0003e80000100800 */
[----:B------:R1:W-:Y:S02]  /*fdb90*/  LDGSTS.E [R4+0x41b00], desc[UR36][R6.64], P0 ;  /* 0x41b0000006047fae */ /* 0x0003e40008121864 */
[----:B-1----:R-:W-:Y:S02]  /*fdba0*/  IMAD.MOV.U32 R6, RZ, RZ, R16 ;  /* 0x000000ffff067224 */ /* 0x002fe400078e0010 */
[----:B------:R-:W-:-:S05]  /*fdbb0*/  IMAD.X R21, R21, 0x1, R0, P2 ;  /* 0x0000000115157824 */ /* 0x000fca00010e0600 */
[----:B------:R1:W-:Y:S04]  /*fdbc0*/  STL [R1+0x454c], R21 ;  /* 0x00454c1501007387 */ /* 0x0003e80000100800 */
[----:B------:R4:W-:Y:S04]  /*fdbd0*/  STL [R1+0x45b8], R10 ;  /* 0x0045b80a01007387 */ /* 0x0009e80000100800 */
[----:B------:R-:W5:Y:S01]  /*fdbe0*/  LDL.LU R16, [R1+0x4634] ;  /* 0x0046340001107983 */ /* 0x000f620000300800 */
[----:B------:R-:W-:-:S04]  /*fdbf0*/  UISETP.GT.AND UP1, UPT, UR11, 0x11, UPT ;  /* 0x000000110b00788c */ /* 0x000fc8000bf24270 */
[----:B------:R-:W-:Y:S01]  /*fdc00*/  USEL UR10, URZ, 0x4, !UP1 ;  /* 0x000000043f0a7887 */ /* 0x000fe2000c800000 */
[----:B------:R-:W-:-:S03]  /*fdc10*/  IMAD.X R19, R19, 0x1, R0, P3 ;  /* 0x0000000113137824 */ /* 0x000fc600018e0600 */
[----:B------:R-:W-:Y:S01]  /*fdc20*/  USEL UR10, UR10, URZ, !UP0 ;  /* 0x0000003f0a0a7287 */ /* 0x000fe2000c000000 */
[----:B------:R-:W-:Y:S01]  /*fdc30*/  MOV R7, R21 ;  /* 0x0000001500077202 */ /* 0x000fe20000000f00 */
[----:B------:R-:W-:Y:S04]  /*fdc40*/  STL [R1+0x45b4], R19 ;  /* 0x0045b41301007387 */ /* 0x000fe80000100800 */
[----:B------:R-:W-:Y:S01]  /*fdc50*/  ISETP.NE.U32.AND P1, PT, RZ, UR10, PT ;  /* 0x0000000aff007c0c */ /* 0x000fe2000bf25070 */
[----:B-1----:R-:W5:Y:S04]  /*fdc60*/  LDL.LU R21, [R1+0x463c] ;  /* 0x00463c0001157983 */ /* 0x002f680000300800 */
[----:B------:R1:W-:Y:S01]  /*fdc70*/  LDGSTS.E [R4+0x41b80], desc[UR36][R6.64], P0 ;  /* 0x41b8000006047fae */ /* 0x0003e20008121864 */
[----:B--2---:R-:W-:-:S02]  /*fdc80*/  IADD3 R15, P0, R15, R13, RZ ;  /* 0x0000000d0f0f7210 */ /* 0x004fc40007f1e0ff */
[----:B----4-:R-:W-:Y:S01]  /*fdc90*/  IADD3 R9, P2, R9, R13, RZ ;  /* 0x0000000d09097210 */ /* 0x010fe20007f5e0ff */
[----:B-1----:R-:W-:Y:S02]  /*fdca0*/  IMAD.MOV.U32 R6, RZ, RZ, R10 ;  /* 0x000000ffff067224 */ /* 0x002fe400078e000a */
[----:B------:R-:W-:Y:S01]  /*fdcb0*/  IMAD.MOV.U32 R7, RZ, RZ, R19 ;  /* 0x000000ffff077224 */ /* 0x000fe200078e0013 */
[----:B------:R-:W2:Y:S04]  /*fdcc0*/  LDL.LU R10, [R1+0x4648] ;  /* 0x00464800010a7983 */ /* 0x000ea80000300800 */
[----:B------:R1:W-:Y:S04]  /*fdcd0*/  STL [R1+0x45c0], R15 ;  /* 0x0045c00f01007387 */ /* 0x0003e80000100800 */
[----:B------:R4:W-:Y:S01]  /*fdce0*/  LDGSTS.E [R4+0x42200], desc[UR36][R6.64], P1 ;  /* 0x4220000006047fae */ /* 0x0009e20008921864 */
[----:B------:R-:W-:-:S02]  /*fdcf0*/  IMAD.X R18, R18, 0x1, R0, P0 ;  /* 0x0000000112127824 */ /* 0x000fc400000e0600 */
[----:B----4-:R-:W-:-:S03]  /*fdd00*/  IMAD.MOV.U32 R6, RZ, RZ, R15 ;  /* 0x000000ffff067224 */ /* 0x010fc600078e000f */
[----:B------:R4:W-:Y:S01]  /*fdd10*/  STL [R1+0x45bc], R18 ;  /* 0x0045bc1201007387 */ /* 0x0009e20000100800 */
[----:B------:R-:W-:-:S03]  /*fdd20*/  IMAD.MOV.U32 R7, RZ, RZ, R18 ;  /* 0x000000ffff077224 */ /* 0x000fc600078e0012 */
[----:B------:R-:W-:Y:S04]  /*fdd30*/  STL [R1+0x45c8], R9 ;  /* 0x0045c80901007387 */ /* 0x000fe80000100800 */
[----:B-1----:R-:W2:Y:S01]  /*fdd40*/  LDL.LU R15, [R1+0x4644] ;  /* 0x00464400010f7983 */ /* 0x002ea20000300800 */
[----:B---3--:R-:W-:-:S03]  /*fdd50*/  IMAD.X R17, R17, 0x1, R0, P2 ;  /* 0x0000000111117824 */ /* 0x008fc600010e0600 */
[----:B------:R1:W-:Y:S04]  /*fdd60*/  LDGSTS.E [R4+0x42280], desc[UR36][R6.64], P1 ;  /* 0x4228000006047fae */ /* 0x0003e80008921864 */
[----:B------:R3:W-:Y:S04]  /*fdd70*/  STL [R1+0x45c4], R17 ;  /* 0x0045c41101007387 */ /* 0x0007e80000100800 */
[----:B------:R-:W2:Y:S01]  /*fdd80*/  LDL.LU R19, [R1+0x464c] ;  /* 0x00464c0001137983 */ /* 0x000ea20000300800 */
[----:B-1----:R-:W-:Y:S01]  /*fdd90*/  MOV R6, R9 ;  /* 0x0000000900067202 */ /* 0x002fe20000000f00 */
[----:B------:R-:W-:-:S02]  /*fdda0*/  IMAD.MOV.U32 R7, RZ, RZ, R17 ;  /* 0x000000ffff077224 */ /* 0x000fc400078e0011 */
[----:B----4-:R-:W4:Y:S04]  /*fddb0*/  LDL.LU R18, [R1+0x4650] ;  /* 0x0046500001127983 */ /* 0x010f280000300800 */
[----:B------:R1:W-:Y:S01]  /*fddc0*/  LDGSTS.E [R4+0x42300], desc[UR36][R6.64], P1 ;  /* 0x4230000006047fae */ /* 0x0003e20008921864 */
[----:B-----5:R-:W-:-:S03]  /*fddd0*/  IADD3 R8, P0, R8, R13, RZ ;  /* 0x0000000d08087210 */ /* 0x020fc60007f1e0ff */
[----:B---3--:R-:W3:Y:S02]  /*fdde0*/  LDL.LU R17, [R1+0x46b4] ;  /* 0x0046b40001117983 */ /* 0x008ee40000300800 */
[----:B------:R-:W-:Y:S02]  /*fddf0*/  IMAD.X R14, R14, 0x1, R0, P0 ;  /* 0x000000010e0e7824 */ /* 0x000fe400000e0600 */
[----:B------:R-:W5:Y:S01]  /*fde00*/  LDL.LU R9, [R1+0x46b8] ;  /* 0x0046b80001097983 */ /* 0x000f620000300800 */
[----:B-1----:R-:W-:Y:S02]  /*fde10*/  IMAD.MOV.U32 R6, RZ, RZ, R8 ;  /* 0x000000ffff067224 */ /* 0x002fe400078e0008 */
[----:B------:R-:W-:-:S05]  /*fde20*/  IMAD.MOV.U32 R7, RZ, RZ, R14 ;  /* 0x000000ffff077224 */ /* 0x000fca00078e000e */
[----:B------:R1:W-:Y:S01]  /*fde30*/  LDGSTS.E [R4+0x42380], desc[UR36][R6.64], P1 ;  /* 0x4238000006047fae */ /* 0x0003e20008921864 */
[-C--:B------:R-:W-:Y:S02]  /*fde40*/  IADD3 R12, P1, R12, R13.reuse, RZ ;  /* 0x0000000d0c0c7210 */ /* 0x080fe40007f3e0ff */
[----:B------:R-:W-:Y:S01]  /*fde50*/  IADD3 R20, P2, R20, R13, RZ ;  /* 0x0000000d14147210 */ /* 0x000fe20007f5e0ff */
[----:B------:R-:W-:Y:S04]  /*fde60*/  STL [R1+0x45d0], R8 ;  /* 0x0045d00801007387 */ /* 0x000fe80000100800 */
[----:B------:R1:W-:Y:S04]  /*fde70*/  STL [R1+0x45cc], R14 ;  /* 0x0045cc0e01007387 */ /* 0x0003e80000100800 */
[----:B-1----:R-:W3:Y:S04]  /*fde80*/  LDL.LU R14, [R1+0x46c0] ;  /* 0x0046c000010e7983 */ /* 0x002ee80000300800 */
[----:B------:R-:W3:Y:S04]  /*fde90*/  LDL.LU R8, [R1+0x46c8] ;  /* 0x0046c80001087983 */ /* 0x000ee80000300800 */
[----:B------:R-:W-:Y:S01]  /*fdea0*/  STL [R1+0x4638], R12 ;  /* 0x0046380c01007387 */ /* 0x000fe20000100800 */
[----:B------:R-:W-:-:S04]  /*fdeb0*/  IMAD.X R16, R16, 0x1, R0, P1 ;  /* 0x0000000110107824 */ /* 0x000fc800008e0600 */
[----:B------:R-:W-:Y:S01]  /*fdec0*/  IMAD.MOV.U32 R7, RZ, RZ, R16 ;  /* 0x000000ffff077224 */ /* 0x000fe200078e0010 */
[----:B------:R1:W-:Y:S04]  /*fded0*/  STL [R1+0x4634], R16 ;  /* 0x0046341001007387 */ /* 0x0003e80000100800 */
[----:B------:R-:W-:Y:S04]  /*fdee0*/  STL [R1+0x4640], R20 ;  /* 0x0046401401007387 */ /* 0x000fe80000100800 */
[----:B-1----:R-:W3:Y:S01]  /*fdef0*/  LDL.LU R16, [R1+0x46bc] ;  /* 0x0046bc0001107983 */ /* 0x002ee20000300800 */
[----:B------:R-:W-:-:S04]  /*fdf00*/  UISETP.GT.AND UP1, UPT, UR11, 0x15, UPT ;  /* 0x000000150b00788c */ /* 0x000fc8000bf24270 */
[----:B------:R-:W-:-:S04]  /*fdf10*/  USEL UR10, URZ, 0x4, !UP1 ;  /* 0x000000043f0a7887 */ /* 0x000fc8000c800000 */
[----:B------:R-:W-:Y:S01]  /*fdf20*/  USEL UR10, UR10, URZ, !UP0 ;  /* 0x0000003f0a0a7287 */ /* 0x000fe2000c000000 */
[----:B------:R-:W-:-:S05]  /*fdf30*/  IMAD.X R21, R21, 0x1, R0, P2 ;  /* 0x0000000115157824 */ /* 0x000fca00010e0600 */
[----:B------:R-:W-:Y:S01]  /*fdf40*/  ISETP.NE.U32.AND P0, PT, RZ, UR10, PT ;  /* 0x0000000aff007c0c */ /* 0x000fe2000bf05070 */
[----:B------:R-:W-:Y:S01]  /*fdf50*/  STL [R1+0x463c], R21 ;  /* 0x00463c1501007387 */ /* 0x000fe20000100800 */
[----:B------:R-:W-:-:S03]  /*fdf60*/  MOV R6, R12 ;  /* 0x0000000c00067202 */ /* 0x000fc60000000f00 */
[----:B------:R-:W3:Y:S01]  /*fdf70*/  LDL.LU R12, [R1+0x46c4] ;  /* 0x0046c400010c7983 */ /* 0x000ee20000300800 */
[----:B--2---:R-:W-:-:S07]  /*fdf80*/  IADD3 R10, P1, R10, R13, RZ ;  /* 0x0000000d0a0a7210 */ /* 0x004fce0007f3e0ff */
[----:B------:R1:W-:Y:S04]  /*fdf90*/  LDGSTS.E [R4+0x42a00], desc[UR36][R6.64], P0 ;  /* 0x42a0000006047fae */ /* 0x0003e80008121864 */
[----:B------:R-:W-:Y:S01]  /*fdfa0*/  STL [R1+0x4648], R10 ;  /* 0x0046480a01007387 */ /* 0x000fe20000100800 */
[----:B-1----:R-:W-:Y:S02]  /*fdfb0*/  IMAD.MOV.U32 R6, RZ, RZ, R20 ;  /* 0x000000ffff067224 */ /* 0x002fe400078e0014 */
[----:B------:R-:W-:-:S05]  /*fdfc0*/  IMAD.MOV.U32 R7, RZ, RZ, R21 ;  /* 0x000000ffff077224 */ /* 0x000fca00078e0015 */
[----:B------:R1:W-:Y:S01]  /*fdfd0*/  LDGSTS.E [R4+0x42a80], desc[UR36][R6.64], P0 ;  /* 0x42a8000006047fae */ /* 0x0003e20008121864 */
[----:B------:R-:W-:Y:S02]  /*fdfe0*/  IMAD.X R15, R15, 0x1, R0, P1 ;  /* 0x000000010f0f7824 */ /* 0x000fe400008e0600 */
[----:B-1----:R-:W-:-:S03]  /*fdff0*/  IMAD.MOV.U32 R6, RZ, RZ, R10 ;  /* 0x000000ffff067224 */ /* 0x002fc600078e000a */
[----:B------:R1:W-:Y:S01]  /*fe000*/  STL [R1+0x4644], R15 ;  /* 0x0046440f01007387 */ /* 0x0003e20000100800 */
[----:B------:R-:W-:Y:S01]  /*fe010*/  IMAD.MOV.U32 R7, RZ, RZ, R15 ;  /* 0x000000ffff077224 */ /* 0x000fe200078e000f */
[----:B------:R-:W-:Y:S02]  /*fe020*/  UISETP.GT.AND UP1, UPT, UR11, 0x19, UPT ;  /* 0x000000190b00788c */ /* 0x000fe4000bf24270 */
[----:B-1----:R-:W2:Y:S04]  /*fe030*/  LDL.LU R15, [R1+0x46cc] ;  /* 0x0046cc00010f7983 */ /* 0x002ea80000300800 */
[----:B------:R-:W2:Y:S01]  /*fe040*/  LDL.LU R10, [R1+0x46d0] ;  /* 0x0046d000010a7983 */ /* 0x000ea20000300800 */
[----:B----4-:R-:W-:Y:S01]  /*fe050*/  IADD3 R18, P2, R18, R13, RZ ;  /* 0x0000000d12127210 */ /* 0x010fe20007f5e0ff */
[----:B------:R-:W-:-:S02]  /*fe060*/  USEL UR10, URZ, 0x4, !UP1 ;  /* 0x000000043f0a7887 */ /* 0x000fc4000c800000 */
[----:B------:R1:W-:Y:S01]  /*fe070*/  LDGSTS.E [R4+0x42b00], desc[UR36][R6.64], P0 ;  /* 0x42b0000006047fae */ /* 0x0003e20008121864 */
[----:B------:R-:W-:Y:S01]  /*fe080*/  IADD3.X R19, R19, R0, RZ, P2, !PT ;  /* 0x0000000013137210 */ /* 0x000fe200017fe4ff */
[----:B------:R-:W-:Y:S01]  /*fe090*/  USEL UR10, UR10, URZ, !UP0 ;  /* 0x0000003f0a0a7287 */ /* 0x000fe2000c000000 */
[----:B-----5:R-:W-:Y:S01]  /*fe0a0*/  IADD3 R9, P3, R9, R13, RZ ;  /* 0x0000000d09097210 */ /* 0x020fe20007f7e0ff */
[----:B------:R-:W-:Y:S04]  /*fe0b0*/  STL [R1+0x4650], R18 ;  /* 0x0046501201007387 */ /* 0x000fe80000100800 */
[----:B------:R-:W-:Y:S01]  /*fe0c0*/  ISETP.NE.U32.AND P1, PT, RZ, UR10, PT ;  /* 0x0000000aff007c0c */ /* 0x000fe2000bf25070 */
[----:B---3--:R-:W-:Y:S01]  /*fe0d0*/  IMAD.X R17, R17, 0x1, R0, P3 ;  /* 0x0000000111117824 */ /* 0x008fe200018e0600 */
[----:B------:R-:W-:Y:S01]  /*fe0e0*/  STL [R1+0x464c], R19 ;  /* 0x00464c1301007387 */ /* 0x000fe20000100800 */
[----:B-1----:R-:W-:-:S02]  /*fe0f0*/  IMAD.MOV.U32 R6, RZ, RZ, R18 ;  /* 0x000000ffff067224 */ /* 0x002fc400078e0012 */
[----:B------:R-:W-:Y:S01]  /*fe100*/  IMAD.MOV.U32 R7, RZ, RZ, R19 ;  /* 0x000000ffff077224 */ /* 0x000fe200078e0013 */
[----:B------:R1:W-:Y:S04]  /*fe110*/  STL [R1+0x46b8], R9 ;  /* 0x0046b80901007387 */ /* 0x0003e80000100800 */
[----:B------:R-:W3:Y:S04]  /*fe120*/  LDL.LU R22, [R1+0x4738] ;  /* 0x0047380001167983 */ /* 0x000ee80000300800 */
[----:B------:R-:W-:Y:S04]  /*fe130*/  STL [R1+0x46b4], R17 ;  /* 0x0046b41101007387 */ /* 0x000fe80000100800 */
[----:B------:R4:W-:Y:S04]  /*fe140*/  LDGSTS.E [R4+0x42b80], desc[UR36][R6.64], P0 ;  /* 0x42b8000006047fae */ /* 0x0009e80008121864 */
[----:B------:R-:W5:Y:S01]  /*fe150*/  LDL.LU R20, [R1+0x4740] ;  /* 0x0047400001147983 */ /* 0x000f620000300800 */
[----:B------:R-:W-:-:S03]  /*fe160*/  IADD3 R14, P0, R14, R13, RZ ;  /* 0x0000000d0e0e7210 */ /* 0x000fc60007f1e0ff */
[----:B------:R-:W5:Y:S01]  /*fe170*/  LDL.LU R23, [R1+0x4734] ;  /* 0x0047340001177983 */ /* 0x000f620000300800 */
[----:B------:R-:W-:Y:S01]  /*fe180*/  IADD3 R8, P2, R8, R13, RZ ;  /* 0x0000000d08087210 */ /* 0x000fe20007f5e0ff */
[----:B----4-:R-:W-:Y:S02]  /*fe190*/  IMAD.MOV.U32 R6, RZ, RZ, R9 ;  /* 0x000000ffff067224 */ /* 0x010fe400078e0009 */
[----:B------:R-:W4:Y:S01]  /*fe1a0*/  LDL.LU R21, [R1+0x473c] ;  /* 0x00473c0001157983 */ /* 0x000f220000300800 */
[----:B------:R-:W-:-:S03]  /*fe1b0*/  IMAD.MOV.U32 R7, RZ, RZ, R17 ;  /* 0x000000ffff077224 */ /* 0x000fc600078e0011 */
[----:B-1----:R-:W4:Y:S04]  /*fe1c0*/  LDL.LU R9, [R1+0x4748] ;  /* 0x0047480001097983 */ /* 0x002f280000300800 */
        /* <DEDUP_REMOVED lines=9> */
[----:B------:R-:W-:-:S05]  /*fe260*/  IADD3.X R12, R12, R0, RZ, P2, !PT ;  /* 0x000000000c0c7210 */ /* 0x000fca00017fe4ff */
[----:B------:R1:W-:Y:S04]  /*fe270*/  STL [R1+0x46c4], R12 ;  /* 0x0046c40c01007387 */ /* 0x0003e80000100800 */
[----:B------:R-:W4:Y:S01]  /*fe280*/  LDL.LU R19, [R1+0x474c] ;  /* 0x00474c0001137983 */ /* 0x000f220000300800 */
[----:B-1----:R-:W-:-:S03]  /*fe290*/  IMAD.MOV.U32 R6, RZ, RZ, R8 ;  /* 0x000000ffff067224 */ /* 0x002fc600078e0008 */
[----:B------:R-:W4:Y:S01]  /*fe2a0*/  LDL.LU R8, [R1+0x4750] ;  /* 0x0047500001087983 */ /* 0x000f220000300800 */
[----:B------:R-:W-:-:S03]  /*fe2b0*/  IMAD.MOV.U32 R7, RZ, RZ, R12 ;  /* 0x000000ffff077224 */ /* 0x000fc600078e000c */
[----:B------:R-:W4:Y:S04]  /*fe2c0*/  LDL.LU R18, [R1+0x47b4] ;  /* 0x0047b40001127983 */ /* 0x000f280000300800 */
[----:B------:R-:W4:Y:S01]  /*fe2d0*/  LDL.LU R12, [R1+0x47b8] ;  /* 0x0047b800010c7983 */ /* 0x000f220000300800 */
[----:B------:R-:W-:-:S03]  /*fe2e0*/  UISETP.GT.AND UP1, UPT, UR11, 0x1d, UPT ;  /* 0x0000001d0b00788c */ /* 0x000fc6000bf24270 */
[----:B------:R1:W-:Y:S01]  /*fe2f0*/  LDGSTS.E [R4+0x43300], desc[UR36][R6.64], P1 ;  /* 0x4330000006047fae */ /* 0x0003e20008921864 */
[----:B------:R-:W-:-:S04]  /*fe300*/  USEL UR10, URZ, 0x4, !UP1 ;  /* 0x000000043f0a7887 */ /* 0x000fc8000c800000 */
[----:B------:R-:W-:Y:S01]  /*fe310*/  USEL UR10, UR10, URZ, !UP0 ;  /* 0x0000003f0a0a7287 */ /* 0x000fe2000c000000 */
[----:B--2---:R-:W-:-:S05]  /*fe320*/  IADD3 R10, P0, R10, R13, RZ ;  /* 0x0000000d0a0a7210 */ /* 0x004fca0007f1e0ff */
[----:B------:R-:W-:Y:S02]  /*fe330*/  IMAD.X R15, R15, 0x1, R0, P0 ;  /* 0x000000010f0f7824 */ /* 0x000fe400000e0600 */
[----:B-1----:R-:W-:-:S03]  /*fe340*/  IMAD.MOV.U32 R6, RZ, RZ, R10 ;  /* 0x000000ffff067224 */ /* 0x002fc600078e000a */
[----:B------:R-:W-:Y:S01]  /*fe350*/  MOV R7, R15 ;  /* 0x0000000f00077202 */ /* 0x000fe20000000f00 */
[----:B------:R-:W-:Y:S01]  /*fe360*/  STL [R1+0x46d0], R10 ;  /* 0x0046d00a01007387 */ /* 0x000fe20000100800 */
[----:B------:R-:W-:-:S03]  /*fe370*/  ISETP.NE.U32.AND P0, PT, RZ, UR10, PT ;  /* 0x0000000aff007c0c */ /* 0x000fc6000bf05070 */
[----:B------:R1:W-:Y:S04]  /*fe380*/  LDGSTS.E [R4+0x43380], desc[UR36][R6.64], P1 ;  /* 0x4338000006047fae */ /* 0x0003e80008921864 */
[----:B------:R2:W-:Y:S04]  /*fe390*/  STL [R1+0x46cc], R15 ;  /* 0x0046cc0f01007387 */ /* 0x0005e80000100800 */
[----:B------:R-:W4:Y:S01]  /*fe3a0*/  LDL.LU R17, [R1+0x47bc] ;  /* 0x0047bc0001117983 */ /* 0x000f220000300800 */
[----:B---3--:R-:W-:-:S03]  /*fe3b0*/  IADD3 R22, P1, R22, R13, RZ ;  /* 0x0000000d16167210 */ /* 0x008fc60007f3e0ff */
[----:B------:R-:W3:Y:S04]  /*fe3c0*/  LDL.LU R16, [R1+0x47c0] ;  /* 0x0047c00001107983 */ /* 0x000ee80000300800 */
[----:B--2---:R-:W2:Y:S01]  /*fe3d0*/  LDL.LU R15, [R1+0x47c4] ;  /* 0x0047c400010f7983 */ /* 0x004ea20000300800 */
[----:B-1----:R-:W-:-:S03]  /*fe3e0*/  IMAD.MOV.U32 R6, RZ, RZ, R22 ;  /* 0x000000ffff067224 */ /* 0x002fc600078e0016 */
[----:B------:R-:W2:Y:S01]  /*fe3f0*/  LDL.LU R10, [R1+0x47c8] ;  /* 0x0047c800010a7983 */ /* 0x000ea20000300800 */
[----:B-----5:R-:W-:Y:S01]  /*fe400*/  IADD3 R20, P2, R20, R13, RZ ;  /* 0x0000000d14147210 */ /* 0x020fe20007f5e0ff */
[----:B------:R-:W-:-:S04]  /*fe410*/  IMAD.X R23, R23, 0x1, R0, P1 ;  /* 0x0000000117177824 */ /* 0x000fc800008e0600 */
[----:B------:R-:W-:Y:S02]  /*fe420*/  IMAD.MOV.U32 R7, RZ, RZ, R23 ;  /* 0x000000ffff077224 */ /* 0x000fe400078e0017 */
[----:B----4-:R-:W-:Y:S01]  /*fe430*/  IMAD.X R21, R21, 0x1, R0, P2 ;  /* 0x0000000115157824 */ /* 0x010fe200010e0600 */
[----:B------:R-:W-:Y:S02]  /*fe440*/  IADD3 R9, P1, R9, R13, RZ ;  /* 0x0000000d09097210 */ /* 0x000fe40007f3e0ff */
[----:B------:R1:W-:Y:S04]  /*fe450*/  LDGSTS.E [R4+0x43a00], desc[UR36][R6.64], P0 ;  /* 0x43a0000006047fae */ /* 0x0003e80008121864 */
[----:B------:R-:W-:Y:S04]  /*fe460*/  STL [R1+0x4738], R22 ;  /* 0x0047381601007387 */ /* 0x000fe80000100800 */
[----:B------:R-:W-:Y:S01]  /*fe470*/  STL [R1+0x4734], R23 ;  /* 0x0047341701007387 */ /* 0x000fe20000100800 */
[----:B-1----:R-:W-:-:S02]  /*fe480*/  IMAD.MOV.U32 R6, RZ, RZ, R20 ;  /* 0x000000ffff067224 */ /* 0x002fc400078e0014 */
[----:B------:R-:W-:Y:S01]  /*fe490*/  IMAD.MOV.U32 R7, RZ, RZ, R21 ;  /* 0x000000ffff077224 */ /* 0x000fe200078e0015 */
[----:B------:R-:W-:Y:S04]  /*fe4a0*/  STL [R1+0x4740], R20 ;  /* 0x0047401401007387 */ /* 0x000fe80000100800 */
[----:B------:R-:W-:Y:S04]  /*fe4b0*/  STL [R1+0x473c], R21 ;  /* 0x00473c1501007387 */ /* 0x000fe80000100800 */
[----:B------:R1:W-:Y:S04]  /*fe4c0*/  LDGSTS.E [R4+0x43a80], desc[UR36][R6.64], P0 ;  /* 0x43a8000006047fae */ /* 0x0003e80008121864 */
[----:B------:R-:W-:Y:S01]  /*fe4d0*/  STL [R1+0x4748], R9 ;  /* 0x0047480901007387 */ /* 0x000fe20000100800 */
[----:B-1----:R-:W-:Y:S01]  /*fe4e0*/  IMAD.MOV.U32 R6, RZ, RZ, R9 ;  /* 0x000000ffff067224 */ /* 0x002fe200078e0009 */
[----:B------:R-:W-:-:S05]  /*fe4f0*/  IADD3.X R14, R14, R0, RZ, P1, !PT ;  /* 0x000000000e0e7210 */ /* 0x000fca0000ffe4ff */
[----:B------:R1:W-:Y:S01]  /*fe500*/  STL [R1+0x4744], R14 ;  /* 0x0047440e01007387 */ /* 0x0003e20000100800 */
[----:B------:R-:W-:Y:S01]  /*fe510*/  IMAD.MOV.U32 R7, RZ, RZ, R14 ;  /* 0x000000ffff077224 */ /* 0x000fe200078e000e */
[----:B------:R-:W-:Y:S02]  /*fe520*/  UISETP.GT.AND UP1, UPT, UR11, 0x21, UPT ;  /* 0x000000210b00788c */ /* 0x000fe4000bf24270 */
[----:B-1----:R-:W4:Y:S04]  /*fe530*/  LDL.LU R14, [R1+0x47cc] ;  /* 0x0047cc00010e7983 */ /* 0x002f280000300800 */
[----:B------:R-:W5:Y:S01]  /*fe540*/  LDL.LU R9, [R1+0x47d0] ;  /* 0x0047d00001097983 */ /* 0x000f620000300800 */
[----:B------:R-:W-:-:S03]  /*fe550*/  IADD3 R8, P2, R8, R13, RZ ;  /* 0x0000000d08087210 */ /* 0x000fc60007f5e0ff */
[----:B------:R1:W-:Y:S02]  /*fe560*/  LDGSTS.E [R4+0x43b00], desc[UR36][R6.64], P0 ;  /* 0x43b0000006047fae */ /* 0x0003e40008121864 */
[--C-:B------:R-:W-:Y:S01]  /*fe570*/  IMAD.X R19, R19, 0x1, R0.reuse, P2 ;  /* 0x0000000113137824 */ /* 0x100fe200010e0600 */
[----:B------:R-:W-:Y:S01]  /*fe580*/  IADD3 R12, P3, R12, R13, RZ ;  /* 0x0000000d0c0c7210 */ /* 0x000fe20007f7e0ff */
[----:B------:R1:W-:Y:S04]  /*fe590*/  STL [R1+0x4750], R8 ;  /* 0x0047500801007387 */ /* 0x0003e80000100800 */
[----:B------:R-:W-:Y:S01]  /*fe5a0*/  IMAD.X R18, R18, 0x1, R0, P3 ;  /* 0x0000000112127824 */ /* 0x000fe200018e0600 */
[----:B------:R-:W-:Y:S01]  /*fe5b0*/  STL [R1+0x474c], R19 ;  /* 0x00474c1301007387 */ /* 0x000fe20000100800 */
[----:B------:R-:W-:-:S03]  /*fe5c0*/  USEL UR10, URZ, 0x4, !UP1 ;  /* 0x000000043f0a7887 */ /* 0x000fc6000c800000 */
[----:B------:R1:W-:Y:S02]  /*fe5d0*/  STL [R1+0x47b8], R12 ;  /* 0x0047b80c01007387 */ /* 0x0003e40000100800 */
[----:B-1----:R-:W-:Y:S02]  /*fe5e0*/  IMAD.MOV.U32 R6, RZ, RZ, R8 ;  /* 0x000000ffff067224 */ /* 0x002fe400078e0008 */
[----:B------:R-:W4:Y:S01]  /*fe5f0*/  LDL.LU R22, [R1+0x4838] ;  /* 0x0048380001167983 */ /* 0x000f220000300800 */
[----:B------:R-:W-:-:S03]  /*fe600*/  IMAD.MOV.U32 R7, RZ, RZ, R19 ;  /* 0x000000ffff077224 */ /* 0x000fc600078e0013 */
[----:B------:R1:W-:Y:S01]  /*fe610*/  STL [R1+0x47b4], R18 ;  /* 0x0047b41201007387 */ /* 0x0003e20000100800 */
[----:B------:R-:W-:-:S03]  /*fe620*/  USEL UR10, UR10, URZ, !UP0 ;  /* 0x0000003f0a0a7287 */ /* 0x000fc6000c000000 */
[----:B------:R-:W4:Y:S04]  /*fe630*/  LDL.LU R8, [R1+0x4840] ;  /* 0x0048400001087983 */ /* 0x000f280000300800 */
[----:B------:R-:W4:Y:S01]  /*fe640*/  LDL.LU R23, [R1+0x4834] ;  /* 0x0048340001177983 */ /* 0x000f220000300800 */
[----:B------:R-:W-:-:S03]  /*fe650*/  ISETP.NE.U32.AND P1, PT, RZ, UR10, PT ;  /* 0x0000000aff007c0c */ /* 0x000fc6000bf25070 */
[----:B------:R1:W-:Y:S02]  /*fe660*/  LDGSTS.E [R4+0x43b80], desc[UR36][R6.64], P0 ;  /* 0x43b8000006047fae */ /* 0x0003e40008121864 */
[----:B-1----:R-:W-:Y:S02]  /*fe670*/  MOV R6, R12 ;  /* 0x0000000c00067202 */ /* 0x002fe40000000f00 */
[----:B------:R-:W4:Y:S01]  /*fe680*/  LDL.LU R12, [R1+0x483c] ;  /* 0x00483c00010c7983 */ /* 0x000f220000300800 */
[----:B------:R-:W-:-:S05]  /*fe690*/  IMAD.MOV.U32 R7, RZ, RZ, R18 ;  /* 0x000000ffff077224 */ /* 0x000fca00078e0012 */
[----:B------:R1:W-:Y:S01]  /*fe6a0*/  LDGSTS.E [R4+0x44200], desc[UR36][R6.64], P1 ;  /* 0x4420000006047fae */ /* 0x0003e20008921864 */
[----:B---3--:R-:W-:-:S05]  /*fe6b0*/  IADD3 R16, P0, R16, R13, RZ ;  /* 0x0000000d10107210 */ /* 0x008fca0007f1e0ff */
[----:B------:R-:W-:Y:S01]  /*fe6c0*/  IMAD.X R17, R17, 0x1, R0, P0 ;  /* 0x0000000111117824 */ /* 0x000fe200000e0600 */
[----:B--2---:R-:W-:Y:S01]  /*fe6d0*/  IADD3 R10, P2, R10, R13, RZ ;  /* 0x0000000d0a0a7210 */ /* 0x004fe20007f5e0ff */
[----:B------:R-:W-:Y:S01]  /*fe6e0*/  STL [R1+0x47c0], R16 ;  /* 0x0047c01001007387 */ /* 0x000fe20000100800 */
[----:B-1----:R-:W-:Y:S02]  /*fe6f0*/  IMAD.MOV.U32 R6, RZ, RZ, R16 ;  /* 0x000000ffff067224 */ /* 0x002fe400078e0010 */
[----:B------:R-:W-:Y:S01]  /*fe700*/  IMAD.MOV.U32 R7, RZ, RZ, R17 ;  /* 0x000000ffff077224 */ /* 0x000fe200078e0011 */
[----:B------:R-:W-:Y:S01]  /*fe710*/  STL [R1+0x47bc], R17 ;  /* 0x0047bc1101007387 */ /* 0x000fe20000100800 */
[----:B------:R-:W-:-:S03]  /*fe720*/  IMAD.X R15, R15, 0x1, R0, P2 ;  /* 0x000000010f0f7824 */ /* 0x000fc600010e0600 */
[----:B------:R1:W-:Y:S04]  /*fe730*/  STL [R1+0x47c8], R10 ;  /* 0x0047c80a01007387 */ /* 0x0003e80000100800 */
[----:B------:R-:W2:Y:S04]  /*fe740*/  LDL.LU R20, [R1+0x4848] ;  /* 0x0048480001147983 */ /* 0x000ea80000300800 */
[----:B------:R-:W-:Y:S04]  /*fe750*/  STL [R1+0x47c4], R15 ;  /* 0x0047c40f01007387 */ /* 0x000fe80000100800 */
[----:B------:R3:W-:Y:S04]  /*fe760*/  LDGSTS.E [R4+0x44280], desc[UR36][R6.64], P1 ;  /* 0x4428000006047fae */ /* 0x0007e80008921864 */
[----:B------:R-:W2:Y:S04]  /*fe770*/  LDL.LU R21, [R1+0x4844] ;  /* 0x0048440001157983 */ /* 0x000ea80000300800 */
[----:B------:R-:W2:Y:S01]  /*fe780*/  LDL.LU R18, [R1+0x484c] ;  /* 0x00484c0001127983 */ /* 0x000ea20000300800 */
[----:B---3--:R-:W-:-:S03]  /*fe790*/  IMAD.MOV.U32 R6, RZ, RZ, R10 ;  /* 0x000000ffff067224 */ /* 0x008fc600078e000a */
[----:B-1----:R-:W3:Y:S01]  /*fe7a0*/  LDL.LU R10, [R1+0x4850] ;  /* 0x00485000010a7983 */ /* 0x002ee20000300800 */
[----:B------:R-:W-:-:S03]  /*fe7b0*/  MOV R7, R15 ;  /* 0x0000000f00077202 */ /* 0x000fc60000000f00 */
[----:B------:R-:W3:Y:S04]  /*fe7c0*/  LDL.LU R19, [R1+0x48b4] ;  /* 0x0048b40001137983 */ /* 0x000ee80000300800 */
[----:B------:R-:W3:Y:S04]  /*fe7d0*/  LDL.LU R17, [R1+0x48b8] ;  /* 0x0048b80001117983 */ /* 0x000ee80000300800 */
[----:B------:R1:W-:Y:S01]  /*fe7e0*/  LDGSTS.E [R4+0x44300], desc[UR36][R6.64], P1 ;  /* 0x4430000006047fae */ /* 0x0003e20008921864 */
[----:B-----5:R-:W-:-:S05]  /*fe7f0*/  IADD3 R9, P0, R9, R13, RZ ;  /* 0x0000000d09097210 */ /* 0x020fca0007f1e0ff */
[----:B----4-:R-:W-:Y:S01]  /*fe800*/  IMAD.X R14, R14, 0x1, R0, P0 ;  /* 0x000000010e0e7824 */ /* 0x010fe200000e0600 */
[----:B------:R4:W-:Y:S01]  /*fe810*/  STL [R1+0x47d0], R9 ;  /* 0x0047d00901007387 */ /* 0x0009e20000100800 */
[----:B-1----:R-:W-:-:S03]  /*fe820*/  IMAD.MOV.U32 R6, RZ, RZ, R9 ;  /* 0x000000ffff067224 */ /* 0x002fc600078e0009 */
[----:B------:R1:W-:Y:S04]  /*fe830*/  STL [R1+0x47cc], R14 ;  /* 0x0047cc0e01007387 */ /* 0x0003e80000100800 */
[----:B------:R-:W5:Y:S04]  /*fe840*/  LDL.LU R16, [R1+0x48bc] ;  /* 0x0048bc0001107983 */ /* 0x000f680000300800 */
[----:B----4-:R-:W4:Y:S01]  /*fe850*/  LDL.LU R9, [R1+0x48c0] ;  /* 0x0048c00001097983 */ /* 0x010f220000300800 */
[----:B------:R-:W-:-:S03]  /*fe860*/  IMAD.MOV.U32 R7, RZ, RZ, R14 ;  /* 0x000000ffff077224 */ /* 0x000fc600078e000e */
[----:B------:R-:W5:Y:S04]  /*fe870*/  LDL.LU R15, [R1+0x48c4] ;  /* 0x0048c400010f7983 */ /* 0x000f680000300800 */
[----:B-1----:R-:W5:Y:S01]  /*fe880*/  LDL.LU R14, [R1+0x48c8] ;  /* 0x0048c800010e7983 */ /* 0x002f620000300800 */
[----:B------:R-:W-:-:S03]  /*fe890*/  UISETP.GT.AND UP1, UPT, UR11, 0x25, UPT ;  /* 0x000000250b00788c */ /* 0x000fc6000bf24270 */
[----:B------:R1:W-:Y:S01]  /*fe8a0*/  LDGSTS.E [R4+0x44380], desc[UR36][R6.64], P1 ;  /* 0x4438000006047fae */ /* 0x0003e20008921864 */
[----:B------:R-:W-:-:S04]  /*fe8b0*/  USEL UR10, URZ, 0x4, !UP1 ;  /* 0x000000043f0a7887 */ /* 0x000fc8000c800000 */
[----:B------:R-:W-:Y:S01]  /*fe8c0*/  USEL UR10, UR10, URZ, !UP0 ;  /* 0x0000003f0a0a7287 */ /* 0x000fe2000c000000 */
[----:B------:R-:W-:-:S05]  /*fe8d0*/  IADD3 R22, P1, R22, R13, RZ ;  /* 0x0000000d16167210 */ /* 0x000fca0007f3e0ff */
[----:B------:R-:W-:Y:S01]  /*fe8e0*/  ISETP.NE.U32.AND P0, PT, RZ, UR10, PT ;  /* 0x0000000aff007c0c */ /* 0x000fe2000bf05070 */
[----:B------:R-:W-:Y:S01]  /*fe8f0*/  IMAD.X R23, R23, 0x1, R0, P1 ;  /* 0x0000000117177824 */ /* 0x000fe200008e0600 */
[----:B------:R-:W-:Y:S01]  /*fe900*/  IADD3 R8, P2, R8, R13, RZ ;  /* 0x0000000d08087210 */ /* 0x000fe20007f5e0ff */
[----:B-1----:R-:W-:-:S03]  /*fe910*/  IMAD.MOV.U32 R6, RZ, RZ, R22 ;  /* 0x000000ffff067224 */ /* 0x002fc600078e0016 */
[----:B------:R-:W-:Y:S01]  /*fe920*/  MOV R7, R23 ;  /* 0x0000001700077202 */ /* 0x000fe20000000f00 */
[----:B------:R-:W-:Y:S01]  /*fe930*/  STL [R1+0x4838], R22 ;  /* 0x0048381601007387 */ /* 0x000fe20000100800 */
[----:B------:R-:W-:-:S03]  /*fe940*/  IMAD.X R12, R12, 0x1, R0, P2 ;  /* 0x000000010c0c7824 */ /* 0x000fc600010e0600 */
[----:B------:R-:W-:Y:S04]  /*fe950*/  STL [R1+0x4834], R23 ;  /* 0x0048341701007387 */ /* 0x000fe80000100800 */
[----:B------:R-:W-:Y:S04]  /*fe960*/  STL [R1+0x4840], R8 ;  /* 0x0048400801007387 */ /* 0x000fe80000100800 */
[----:B------:R1:W-:Y:S04]  /*fe970*/  LDGSTS.E [R4+0x44a00], desc[UR36][R6.64], P0 ;  /* 0x44a0000006047fae */ /* 0x0003e80008121864 */
[----:B------:R1:W-:Y:S02]  /*fe980*/  STL [R1+0x483c], R12 ;  /* 0x00483c0c01007387 */ /* 0x0003e40000100800 */
[----:B-1----:R-:W-:-:S02]  /*fe990*/  IMAD.MOV.U32 R7, RZ, RZ, R12 ;  /* 0x000000ffff077224 */ /* 0x002fc400078e000c */
[----:B------:R-:W-:Y:S01]  /*fe9a0*/  IMAD.MOV.U32 R6, RZ, RZ, R8 ;  /* 0x000000ffff067224 */ /* 0x000fe200078e0008 */
[----:B------:R-:W5:Y:S04]  /*fe9b0*/  LDL.LU R12, [R1+0x48cc] ;  /* 0x0048cc00010c7983 */ /* 0x000f680000300800 */
[----:B------:R-:W5:Y:S01]  /*fe9c0*/  LDL.LU R8, [R1+0x48d0] ;  /* 0x0048d00001087983 */ /* 0x000f620000300800 */
[----:B------:R-:W-:-:S03]  /*fe9d0*/  UISETP.GT.AND UP1, UPT, UR11, 0x29, UPT ;  /* 0x000000290b00788c */ /* 0x000fc6000bf24270 */
[----:B------:R1:W-:Y:S01]  /*fe9e0*/  LDGSTS.E [R4+0x44a80], desc[UR36][R6.64], P0 ;  /* 0x44a8000006047fae */ /* 0x0003e20008121864 */
[----:B--2---:R-:W-:Y:S01]  /*fe9f0*/  IADD3 R20, P1, R20, R13, RZ ;  /* 0x0000000d14147210 */ /* 0x004fe20007f3e0ff */
[----:B------:R-:W-:-:S04]  /*fea00*/  USEL UR10, URZ, 0x4, !UP1 ;  /* 0x000000043f0a7887 */ /* 0x000fc8000c800000 */
[----:B-1----:R-:W-:Y:S02]  /*fea10*/  IMAD.MOV.U32 R6, RZ, RZ, R20 ;  /* 0x000000ffff067224 */ /* 0x002fe400078e0014 */
[----:B------:R-:W-:Y:S01]  /*fea20*/  IMAD.X R21, R21, 0x1, R0, P1 ;  /* 0x0000000115157824 */ /* 0x000fe200008e0600 */
[----:B------:R-:W-:-:S03]  /*fea30*/  USEL UR10, UR10, URZ, !UP0 ;  /* 0x0000003f0a0a7287 */ /* 0x000fc6000c000000 */
[----:B------:R-:W-:Y:S01]  /*fea40*/  IMAD.MOV.U32 R7, RZ, RZ, R21 ;  /* 0x000000ffff077224 */ /* 0x000fe200078e0015 */
[----:B---3--:R-:W-:-:S04]  /*fea50*/  IADD3 R10, P2, R10, R13, RZ ;  /* 0x0000000d0a0a7210 */ /* 0x008fc80007f5e0ff */
        /* <DEDUP_REMOVED lines=9> */
[----:B------:R-:W-:-:S03]  /*feaf0*/  IADD3.X R19, R19, R0, RZ, P3, !PT ;  /* 0x0000000013137210 */ /* 0x000fc60001ffe4ff */
[----:B------:R1:W-:Y:S04]  /*feb00*/  STL [R1+0x484c], R18 ;  /* 0x00484c1201007387 */ /* 0x0003e80000100800 */
[----:B------:R2:W-:Y:S04]  /*feb10*/  LDGSTS.E [R4+0x44b80], desc[UR36][R6.64], P0 ;  /* 0x44b8000006047fae */ /* 0x0005e80008121864 */
[----:B------:R-:W-:Y:S04]  /*feb20*/  STL [R1+0x48b8], R17 ;  /* 0x0048b81101007387 */ /* 0x000fe80000100800 */
[----:B-1----:R-:W3:Y:S04]  /*feb30*/  LDL.LU R18, [R1+0x4938] ;  /* 0x0049380001127983 */ /* 0x002ee80000300800 */
[----:B------:R1:W-:Y:S01]  /*feb40*/  STL [R1+0x48b4], R19 ;  /* 0x0048b41301007387 */ /* 0x0003e20000100800 */
[----:B--2---:R-:W-:-:S02]  /*feb50*/  IMAD.MOV.U32 R7, RZ, RZ, R19 ;  /* 0x000000ffff077224 */ /* 0x004fc400078e0013 */
[----:B------:R-:W-:Y:S01]  /*feb60*/  IMAD.MOV.U32 R6, RZ, RZ, R17 ;  /* 0x000000ffff067224 */ /* 0x000fe200078e0011 */
[----:B------:R-:W2:Y:S04]  /*feb70*/  LDL.LU R10, [R1+0x4940] ;  /* 0x00494000010a7983 */ /* 0x000ea80000300800 */
[----:B------:R5:W-:Y:S04]  /*feb80*/  LDGSTS.E [R4+0x45200], desc[UR36][R6.64], P1 ;  /* 0x4520000006047fae */ /* 0x000be80008921864 */
[----:B-1----:R-:W2:Y:S04]  /*feb90*/  LDL.LU R19, [R1+0x4934] ;  /* 0x0049340001137983 */ /* 0x002ea80000300800 */
[----:B------:R-:W2:Y:S01]  /*feba0*/  LDL.LU R17, [R1+0x493c] ;  /* 0x00493c0001117983 */ /* 0x000ea20000300800 */
[----:B----4-:R-:W-:-:S05]  /*febb0*/  IADD3 R9, P0, R9, R13, RZ ;  /* 0x0000000d09097210 */ /* 0x010fca0007f1e0ff */
[----:B-----5:R-:W-:Y:S01]  /*febc0*/  IMAD.X R16, R16, 0x1, R0, P0 ;  /* 0x0000000110107824 */ /* 0x020fe200000e0600 */
[----:B------:R-:W-:Y:S01]  /*febd0*/  IADD3 R14, P2, R14, R13, RZ ;  /* 0x0000000d0e0e7210 */ /* 0x000fe20007f5e0ff */
[----:B------:R1:W-:Y:S01]  /*febe0*/  STL [R1+0x48c0], R9 ;  /* 0x0048c00901007387 */ /* 0x0003e20000100800 */
[----:B------:R-:W-:-:S03]  /*febf0*/  MOV R6, R9 ;  /* 0x0000000900067202 */ /* 0x000fc60000000f00 */
[----:B------:R4:W-:Y:S01]  /*fec00*/  STL [R1+0x48bc], R16 ;  /* 0x0048bc1001007387 */ /* 0x0009e20000100800 */
[----:B------:R-:W-:-:S03]  /*fec10*/  IMAD.X R15, R15, 0x1, R0, P2 ;  /* 0x000000010f0f7824 */ /* 0x000fc600010e0600 */
[----:B------:R-:W-:Y:S04]  /*fec20*/  STL [R1+0x48c8], R14 ;  /* 0x0048c80e01007387 */ /* 0x000fe80000100800 */
[----:B-1----:R-:W5:Y:S01]  /*fec30*/  LDL.LU R9, [R1+0x4948] ;  /* 0x0049480001097983 */ /* 0x002f620000300800 */
[----:B------:R-:W-:-:S03]  /*fec40*/  IMAD.MOV.U32 R7, RZ, RZ, R16 ;  /* 0x000000ffff077224 */ /* 0x000fc600078e0010 */
[----:B------:R1:W-:Y:S04]  /*fec50*/  STL [R1+0x48c4], R15 ;  /* 0x0048c40f01007387 */ /* 0x0003e80000100800 */
[----:B----4-:R-:W4:Y:S01]  /*fec60*/  LDL.LU R16, [R1+0x4944] ;  /* 0x0049440001107983 */ /* 0x010f220000300800 */
[----:B------:R-:W-:-:S03]  /*fec70*/  UISETP.GT.AND UP1, UPT, UR11, 0x2d, UPT ;  /* 0x0000002d0b00788c */ /* 0x000fc6000bf24270 */
[----:B------:R1:W-:Y:S01]  /*fec80*/  LDGSTS.E [R4+0x45280], desc[UR36][R6.64], P1 ;  /* 0x4528000006047fae */ /* 0x0003e20008921864 */
[----:B------:R-:W-:Y:S01]  /*fec90*/  USEL UR10, URZ, 0x4, !UP1 ;  /* 0x000000043f0a7887 */ /* 0x000fe2000c800000 */
[----:B------:R-:W-:-:S05]  /*feca0*/  IADD3 R8, P0, R8, R13, RZ ;  /* 0x0000000d08087210 */ /* 0x000fca0007f1e0ff */
[----:B------:R-:W-:Y:S01]  /*fecb0*/  IMAD.X R12, R12, 0x1, R0, P0 ;  /* 0x000000010c0c7824 */ /* 0x000fe200000e0600 */
[----:B------:R-:W-:Y:S04]  /*fecc0*/  STL [R1+0x48d0], R8 ;  /* 0x0048d00801007387 */ /* 0x000fe80000100800 */
[----:B------:R1:W-:Y:S04]  /*fecd0*/  STL [R1+0x48cc], R12 ;  /* 0x0048cc0c01007387 */ /* 0x0003e80000100800 */
[----:B------:R-:W4:Y:S04]  /*fece0*/  LDL.LU R23, [R1+0x494c] ;  /* 0x00494c0001177983 */ /* 0x000f280000300800 */
[----:B------:R-:W4:Y:S01]  /*fecf0*/  LDL.LU R22, [R1+0x4950] ;  /* 0x0049500001167983 */ /* 0x000f220000300800 */
[----:B-1----:R-:W-:-:S02]  /*fed00*/  IMAD.MOV.U32 R6, RZ, RZ, R14 ;  /* 0x000000ffff067224 */ /* 0x002fc400078e000e */
[----:B------:R-:W-:Y:S01]  /*fed10*/  IMAD.MOV.U32 R7, RZ, RZ, R15 ;  /* 0x000000ffff077224 */ /* 0x000fe200078e000f */
[----:B------:R-:W4:Y:S04]  /*fed20*/  LDL.LU R21, [R1+0x49b4] ;  /* 0x0049b40001157983 */ /* 0x000f280000300800 */
[----:B------:R-:W4:Y:S01]  /*fed30*/  LDL.LU R20, [R1+0x49b8] ;  /* 0x0049b80001147983 */ /* 0x000f220000300800 */
[----:B------:R-:W-:-:S03]  /*fed40*/  USEL UR10, UR10, URZ, !UP0 ;  /* 0x0000003f0a0a7287 */ /* 0x000fc6000c000000 */
[----:B------:R1:W-:Y:S04]  /*fed50*/  LDGSTS.E [R4+0x45300], desc[UR36][R6.64], P1 ;  /* 0x4530000006047fae */ /* 0x0003e80008921864 */
[----:B------:R-:W4:Y:S04]  /*fed60*/  LDL.LU R15, [R1+0x49bc] ;  /* 0x0049bc00010f7983 */ /* 0x000f280000300800 */
[----:B------:R-:W4:Y:S01]  /*fed70*/  LDL.LU R14, [R1+0x49c0] ;  /* 0x0049c000010e7983 */ /* 0x000f220000300800 */
[----:B-1----:R-:W-:Y:S02]  /*fed80*/  IMAD.MOV.U32 R6, RZ, RZ, R8 ;  /* 0x000000ffff067224 */ /* 0x002fe400078e0008 */
[----:B------:R-:W-:Y:S01]  /*fed90*/  IMAD.MOV.U32 R7, RZ, RZ, R12 ;  /* 0x000000ffff077224 */ /* 0x000fe200078e000c */
[----:B------:R-:W-:Y:S01]  /*feda0*/  ISETP.NE.U32.AND P0, PT, RZ, UR10, PT ;  /* 0x0000000aff007c0c */ /* 0x000fe2000bf05070 */
[----:B------:R-:W4:Y:S04]  /*fedb0*/  LDL.LU R12, [R1+0x49c4] ;  /* 0x0049c400010c7983 */ /* 0x000f280000300800 */
[----:B------:R1:W-:Y:S04]  /*fedc0*/  LDGSTS.E [R4+0x45380], desc[UR36][R6.64], P1 ;  /* 0x4538000006047fae */ /* 0x0003e80008921864 */
[----:B------:R-:W4:Y:S01]  /*fedd0*/  LDL.LU R8, [R1+0x49c8] ;  /* 0x0049c80001087983 */ /* 0x000f220000300800 */
[----:B---3--:R-:W-:-:S05]  /*fede0*/  IADD3 R18, P1, R18, R13, RZ ;  /* 0x0000000d12127210 */ /* 0x008fca0007f3e0ff */
[----:B-1----:R-:W-:Y:S01]  /*fedf0*/  IMAD.MOV.U32 R6, RZ, RZ, R18 ;  /* 0x000000ffff067224 */ /* 0x002fe200078e0012 */
[----:B--2---:R-:W-:Y:S02]  /*fee00*/  IADD3 R10, P2, R10, R13, RZ ;  /* 0x0000000d0a0a7210 */ /* 0x004fe40007f5e0ff */
[----:B------:R-:W-:-:S05]  /*fee10*/  IADD3.X R19, R19, R0, RZ, P1, !PT ;  /* 0x0000000013137210 */ /* 0x000fca0000ffe4ff */
[----:B------:R-:W-:Y:S02]  /*fee20*/  IMAD.MOV.U32 R7, RZ, RZ, R19 ;  /* 0x000000ffff077224 */ /* 0x000fe400078e0013 */
[----:B------:R-:W-:Y:S01]  /*fee30*/  IMAD.X R17, R17, 0x1, R0, P2 ;  /* 0x0000000111117824 */ /* 0x000fe200010e0600 */
[----:B------:R-:W-:Y:S04]  /*fee40*/  STL [R1+0x4938], R18 ;  /* 0x0049381201007387 */ /* 0x000fe80000100800 */
[----:B------:R1:W-:Y:S04]  /*fee50*/  LDGSTS.E [R4+0x45a00], desc[UR36][R6.64], P0 ;  /* 0x45a0000006047fae */ /* 0x0003e80008121864 */
[----:B------:R-:W-:Y:S04]  /*fee60*/  STL [R1+0x4934], R19 ;  /* 0x0049341301007387 */ /* 0x000fe80000100800 */
[----:B------:R2:W-:Y:S01]  /*fee70*/  STL [R1+0x4940], R10 ;  /* 0x0049400a01007387 */ /* 0x0005e20000100800 */
[----:B-1----:R-:W-:-:S02]  /*fee80*/  IMAD.MOV.U32 R6, RZ, RZ, R10 ;  /* 0x000000ffff067224 */ /* 0x002fc400078e000a */
[----:B------:R-:W-:Y:S01]  /*fee90*/  IMAD.MOV.U32 R7, RZ, RZ, R17 ;  /* 0x000000ffff077224 */ /* 0x000fe200078e0011 */
[----:B------:R-:W-:Y:S04]  /*feea0*/  STL [R1+0x493c], R17 ;  /* 0x00493c1101007387 */ /* 0x000fe80000100800 */
[----:B--2---:R-:W2:Y:S04]  /*feeb0*/  LDL.LU R10, [R1+0x49d0] ;  /* 0x0049d000010a7983 */ /* 0x004ea80000300800 */
[----:B------:R1:W-:Y:S01]  /*feec0*/  LDGSTS.E [R4+0x45a80], desc[UR36][R6.64], P0 ;  /* 0x45a8000006047fae */ /* 0x0003e20008121864 */
[----:B-----5:R-:W-:-:S05]  /*feed0*/  IADD3 R9, P1, R9, R13, RZ ;  /* 0x0000000d09097210 */ /* 0x020fca0007f3e0ff */
[----:B----4-:R-:W-:Y:S01]  /*feee0*/  IMAD.X R16, R16, 0x1, R0, P1 ;  /* 0x0000000110107824 */ /* 0x010fe200008e0600 */
[----:B------:R-:W-:Y:S03]  /*feef0*/  STL [R1+0x4948], R9 ;  /* 0x0049480901007387 */ /* 0x000fe60000100800 */
[----:B-1----:R-:W-:Y:S01]  /*fef00*/  IMAD.MOV.U32 R7, RZ, RZ, R16 ;  /* 0x000000ffff077224 */ /* 0x002fe200078e0010 */
[----:B------:R1:W-:Y:S04]  /*fef10*/  STL [R1+0x4944], R16 ;  /* 0x0049441001007387 */ /* 0x0003e80000100800 */
[----:B-1----:R-:W3:Y:S01]  /*fef20*/  LDL.LU R16, [R1+0x49cc] ;  /* 0x0049cc0001107983 */ /* 0x002ee20000300800 */
[----:B------:R-:W-:Y:S01]  /*fef30*/  UISETP.GT.AND UP1, UPT, UR11, 0x31, UPT ;  /* 0x000000310b00788c */ /* 0x000fe2000bf24270 */
[----:B------:R-:W-:-:S02]  /*fef40*/  MOV R6, R9 ;  /* 0x0000000900067202 */ /* 0x000fc40000000f00 */
[----:B------:R-:W4:Y:S01]  /*fef50*/  LDL.LU R19, [R1+0x4a34] ;  /* 0x004a340001137983 */ /* 0x000f220000300800 */
[----:B------:R-:W-:-:S03]  /*fef60*/  USEL UR10, URZ, 0x4, !UP1 ;  /* 0x000000043f0a7887 */ /* 0x000fc6000c800000 */
[----:B------:R1:W-:Y:S01]  /*fef70*/  LDGSTS.E [R4+0x45b00], desc[UR36][R6.64], P0 ;  /* 0x45b0000006047fae */ /* 0x0003e20008121864 */
[----:B------:R-:W-:-:S03]  /*fef80*/  USEL UR10, UR10, URZ, !UP0 ;  /* 0x0000003f0a0a7287 */ /* 0x000fc6000c000000 */
[----:B------:R-:W5:Y:S03]  /*fef90*/  LDL.LU R18, [R1+0x4a38] ;  /* 0x004a380001127983 */ /* 0x000f660000300800 */
[----:B------:R-:W-:Y:S01]  /*fefa0*/  ISETP.NE.U32.AND P1, PT, RZ, UR10, PT ;  /* 0x0000000aff007c0c */ /* 0x000fe2000bf25070 */
[----:B------:R-:W4:Y:S04]  /*fefb0*/  LDL.LU R17, [R1+0x4a3c] ;  /* 0x004a3c0001117983 */ /* 0x000f280000300800 */
[----:B------:R-:W4:Y:S01]  /*fefc0*/  LDL.LU R9, [R1+0x4a40] ;  /* 0x004a400001097983 */ /* 0x000f220000300800 */
[----:B------:R-:W-:-:S05]  /*fefd0*/  IADD3 R22, P2, R22, R13, RZ ;  /* 0x0000000d16167210 */ /* 0x000fca0007f5e0ff */
[----:B------:R-:W-:Y:S02]  /*fefe0*/  IMAD.X R23, R23, 0x1, R0, P2 ;  /* 0x0000000117177824 */ /* 0x000fe400010e0600 */
[----:B-1----:R-:W-:Y:S01]  /*feff0*/  IMAD.MOV.U32 R6, RZ, RZ, R22 ;  /* 0x000000ffff067224 */ /* 0x002fe200078e0016 */
[----:B------:R-:W-:Y:S01]  /*ff000*/  IADD3 R20, P3, R20, R13, RZ ;  /* 0x0000000d14147210 */ /* 0x000fe20007f7e0ff */
[----:B------:R-:W-:-:S04]  /*ff010*/  IMAD.MOV.U32 R7, RZ, RZ, R23 ;  /* 0x000000ffff077224 */ /* 0x000fc800078e0017 */
[----:B------:R-:W-:Y:S01]  /*ff020*/  IMAD.X R21, R21, 0x1, R0, P3 ;  /* 0x0000000115157824 */ /* 0x000fe200018e0600 */
[----:B------:R1:W-:Y:S01]  /*ff030*/  LDGSTS.E [R4+0x45b80], desc[UR36][R6.64], P0 ;  /* 0x45b8000006047fae */ /* 0x0003e20008121864 */
[----:B------:R-:W-:-:S03]  /*ff040*/  IADD3 R14, P0, R14, R13, RZ ;  /* 0x0000000d0e0e7210 */ /* 0x000fc60007f1e0ff */
[----:B------:R-:W-:Y:S02]  /*ff050*/  STL [R1+0x4950], R22 ;  /* 0x0049501601007387 */ /* 0x000fe40000100800 */
[----:B------:R-:W-:Y:S01]  /*ff060*/  IMAD.X R15, R15, 0x1, R0, P0 ;  /* 0x000000010f0f7824 */ /* 0x000fe200000e0600 */
[----:B-1----:R-:W-:Y:S01]  /*ff070*/  MOV R7, R21 ;  /* 0x0000001500077202 */ /* 0x002fe20000000f00 */
[----:B------:R-:W-:Y:S01]  /*ff080*/  IMAD.MOV.U32 R6, RZ, RZ, R20 ;  /* 0x000000ffff067224 */ /* 0x000fe200078e0014 */
[----:B------:R-:W-:Y:S04]  /*ff090*/  STL [R1+0x494c], R23 ;  /* 0x00494c1701007387 */ /* 0x000fe80000100800 */
        /* <DEDUP_REMOVED lines=8> */
[----:B-1----:R-:W-:-:S03]  /*ff120*/  IMAD.MOV.U32 R6, RZ, RZ, R14 ;  /* 0x000000ffff067224 */ /* 0x002fc600078e000e */
[----:B------:R-:W4:Y:S01]  /*ff130*/  LDL.LU R14, [R1+0x4a48] ;  /* 0x004a4800010e7983 */ /* 0x000f220000300800 */
[----:B------:R-:W-:-:S03]  /*ff140*/  IMAD.MOV.U32 R7, RZ, RZ, R15 ;  /* 0x000000ffff077224 */ /* 0x000fc600078e000f */
[----:B------:R1:W-:Y:S04]  /*ff150*/  STL [R1+0x49c4], R12 ;  /* 0x0049c40c01007387 */ /* 0x0003e80000100800 */
[----:B------:R-:W4:Y:S04]  /*ff160*/  LDL.LU R15, [R1+0x4a44] ;  /* 0x004a4400010f7983 */ /* 0x000f280000300800 */
[----:B------:R1:W-:Y:S02]  /*ff170*/  LDGSTS.E [R4+0x46280], desc[UR36][R6.64], P1 ;  /* 0x4628000006047fae */ /* 0x0003e40008921864 */
[----:B-1----:R-:W-:-:S02]  /*ff180*/  IMAD.MOV.U32 R6, RZ, RZ, R8 ;  /* 0x000000ffff067224 */ /* 0x002fc400078e0008 */
[----:B------:R-:W-:Y:S02]  /*ff190*/  IMAD.MOV.U32 R7, RZ, RZ, R12 ;  /* 0x000000ffff077224 */ /* 0x000fe400078e000c */
[----:B------:R-:W4:Y:S04]  /*ff1a0*/  LDL.LU R12, [R1+0x4a50] ;  /* 0x004a5000010c7983 */ /* 0x000f280000300800 */
[----:B------:R-:W4:Y:S01]  /*ff1b0*/  LDL.LU R8, [R1+0x4ab8] ;  /* 0x004ab80001087983 */ /* 0x000f220000300800 */
[----:B--2---:R-:W-:-:S03]  /*ff1c0*/  IADD3 R10, P0, R10, R13, RZ ;  /* 0x0000000d0a0a7210 */ /* 0x004fc60007f1e0ff */
[----:B------:R1:W-:Y:S04]  /*ff1d0*/  LDGSTS.E [R4+0x46300], desc[UR36][R6.64], P1 ;  /* 0x4630000006047fae */ /* 0x0003e80008921864 */
[----:B------:R-:W-:Y:S01]  /*ff1e0*/  STL [R1+0x49d0], R10 ;  /* 0x0049d00a01007387 */ /* 0x000fe20000100800 */
[----:B-1----:R-:W-:Y:S01]  /*ff1f0*/  IMAD.MOV.U32 R6, RZ, RZ, R10 ;  /* 0x000000ffff067224 */ /* 0x002fe200078e000a */
[----:B---3--:R-:W-:-:S05]  /*ff200*/  IADD3.X R16, R16, R0, RZ, P0, !PT ;  /* 0x0000000010107210 */ /* 0x008fca00007fe4ff */
[----:B------:R1:W-:Y:S01]  /*ff210*/  STL [R1+0x49cc], R16 ;  /* 0x0049cc1001007387 */ /* 0x0003e20000100800 */
[----:B------:R-:W-:Y:S01]  /*ff220*/  IMAD.MOV.U32 R7, RZ, RZ, R16 ;  /* 0x000000ffff077224 */ /* 0x000fe200078e0010 */
[----:B------:R-:W-:Y:S02]  /*ff230*/  UISETP.GT.AND UP1, UPT, UR11, 0x35, UPT ;  /* 0x000000350b00788c */ /* 0x000fe4000bf24270 */
[----:B-1----:R-:W2:Y:S04]  /*ff240*/  LDL.LU R16, [R1+0x4a4c] ;  /* 0x004a4c0001107983 */ /* 0x002ea80000300800 */
[----:B------:R-:W3:Y:S01]  /*ff250*/  LDL.LU R10, [R1+0x4ab4] ;  /* 0x004ab400010a7983 */ /* 0x000ee20000300800 */
[----:B------:R-:W-:-:S03]  /*ff260*/  USEL UR10, URZ, 0x4, !UP1 ;  /* 0x000000043f0a7887 */ /* 0x000fc6000c800000 */
[----:B------:R1:W-:Y:S01]  /*ff270*/  LDGSTS.E [R4+0x46380], desc[UR36][R6.64], P1 ;  /* 0x4638000006047fae */ /* 0x0003e20008921864 */
[-C--:B-----5:R-:W-:Y:S01]  /*ff280*/  IADD3 R18, P1, R18, R13.reuse, RZ ;  /* 0x0000000d12127210 */ /* 0x0a0fe20007f3e0ff */
[----:B------:R-:W-:Y:S01]  /*ff290*/  USEL UR10, UR10, URZ, !UP0 ;  /* 0x0000003f0a0a7287 */ /* 0x000fe2000c000000 */
[----:B----4-:R-:W-:-:S03]  /*ff2a0*/  IADD3 R9, P2, R9, R13, RZ ;  /* 0x0000000d09097210 */ /* 0x010fc60007f5e0ff */
[--C-:B------:R-:W-:Y:S01]  /*ff2b0*/  IMAD.X R19, R19, 0x1, R0.reuse, P1 ;  /* 0x0000000113137824 */ /* 0x100fe200008e0600 */
[----:B------:R-:W-:Y:S01]  /*ff2c0*/  STL [R1+0x4a38], R18 ;  /* 0x004a381201007387 */ /* 0x000fe20000100800 */
[----:B------:R-:W-:Y:S01]  /*ff2d0*/  ISETP.NE.U32.AND P0, PT, RZ, UR10, PT ;  /* 0x0000000aff007c0c */ /* 0x000fe2000bf05070 */
[----:B------:R-:W-:Y:S02]  /*ff2e0*/  IMAD.X R17, R17, 0x1, R0, P2 ;  /* 0x0000000111117824 */ /* 0x000fe400010e0600 */
[----:B------:R-:W-:Y:S04]  /*ff2f0*/  STL [R1+0x4a34], R19 ;  /* 0x004a341301007387 */ /* 0x000fe80000100800 */
[----:B------:R4:W-:Y:S04]  /*ff300*/  STL [R1+0x4a40], R9 ;  /* 0x004a400901007387 */ /* 0x0009e80000100800 */
[----:B------:R-:W5:Y:S01]  /*ff310*/  LDL.LU R22, [R1+0x4ac0] ;  /* 0x004ac00001167983 */ /* 0x000f620000300800 */
[----:B-1----:R-:W-:-:S02]  /*ff320*/  IMAD.MOV.U32 R6, RZ, RZ, R18 ;  /* 0x000000ffff067224 */ /* 0x002fc400078e0012 */
[----:B------:R-:W-:Y:S01]  /*ff330*/  IMAD.MOV.U32 R7, RZ, RZ, R19 ;  /* 0x000000ffff077224 */ /* 0x000fe200078e0013 */
[----:B------:R-:W-:Y:S04]  /*ff340*/  STL [R1+0x4a3c], R17 ;  /* 0x004a3c1101007387 */ /* 0x000fe80000100800 */
[----:B------:R-:W5:Y:S04]  /*ff350*/  LDL.LU R20, [R1+0x4ac8] ;  /* 0x004ac80001147983 */ /* 0x000f680000300800 */
[----:B------:R-:W5:Y:S04]  /*ff360*/  LDL.LU R23, [R1+0x4abc] ;  /* 0x004abc0001177983 */ /* 0x000f680000300800 */
[----:B------:R1:W-:Y:S04]  /*ff370*/  LDGSTS.E [R4+0x46a00], desc[UR36][R6.64], P0 ;  /* 0x46a0000006047fae */ /* 0x0003e80008121864 */
[----:B------:R-:W5:Y:S01]  /*ff380*/  LDL.LU R21, [R1+0x4ac4] ;  /* 0x004ac40001157983 */ /* 0x000f620000300800 */
[----:B-1----:R-:W-:Y:S01]  /*ff390*/  MOV R6, R9 ;  /* 0x0000000900067202 */ /* 0x002fe20000000f00 */
[----:B------:R-:W-:-:S02]  /*ff3a0*/  IMAD.MOV.U32 R7, RZ, RZ, R17 ;  /* 0x000000ffff077224 */ /* 0x000fc400078e0011 */
[----:B----4-:R-:W4:Y:S04]  /*ff3b0*/  LDL.LU R9, [R1+0x4ad0] ;  /* 0x004ad00001097983 */ /* 0x010f280000300800 */
[----:B------:R1:W-:Y:S01]  /*ff3c0*/  LDGSTS.E [R4+0x46a80], desc[UR36][R6.64], P0 ;  /* 0x46a8000006047fae */ /* 0x0003e20008121864 */
[----:B------:R-:W-:-:S05]  /*ff3d0*/  IADD3 R14, P1, R14, R13, RZ ;  /* 0x0000000d0e0e7210 */ /* 0x000fca0007f3e0ff */
[----:B------:R-:W-:Y:S01]  /*ff3e0*/  IMAD.X R15, R15, 0x1, R0, P1 ;  /* 0x000000010f0f7824 */ /* 0x000fe200008e0600 */
[----:B------:R1:W-:Y:S02]  /*ff3f0*/  STL [R1+0x4a48], R14 ;  /* 0x004a480e01007387 */ /* 0x0003e40000100800 */
[----:B-1----:R-:W-:Y:S02]  /*ff400*/  IMAD.MOV.U32 R6, RZ, RZ, R14 ;  /* 0x000000ffff067224 */ /* 0x002fe400078e000e */
[----:B------:R1:W-:Y:S04]  /*ff410*/  STL [R1+0x4a44], R15 ;  /* 0x004a440f01007387 */ /* 0x0003e80000100800 */
[----:B------:R-:W4:Y:S01]  /*ff420*/  LDL.LU R14, [R1+0x4acc] ;  /* 0x004acc00010e7983 */ /* 0x000f220000300800 */
[----:B------:R-:W-:-:S03]  /*ff430*/  IMAD.MOV.U32 R7, RZ, RZ, R15 ;  /* 0x000000ffff077224 */ /* 0x000fc600078e000f */
[----:B-1----:R-:W4:Y:S04]  /*ff440*/  LDL.LU R15, [R1+0x4b38] ;  /* 0x004b3800010f7983 */ /* 0x002f280000300800 */
[----:B------:R-:W4:Y:S01]  /*ff450*/  LDL.LU R17, [R1+0x4b40] ;  /* 0x004b400001117983 */ /* 0x000f220000300800 */
[-C--:B------:R-:W-:Y:S02]  /*ff460*/  IADD3 R12, P2, R12, R13.reuse, RZ ;  /* 0x0000000d0c0c7210 */ /* 0x080fe40007f5e0ff */
[----:B------:R-:W-:-:S03]  /*ff470*/  IADD3 R8, P3, R8, R13, RZ ;  /* 0x0000000d08087210 */ /* 0x000fc60007f7e0ff */
[----:B------:R-:W-:Y:S01]  /*ff480*/  STL [R1+0x4a50], R12 ;  /* 0x004a500c01007387 */ /* 0x000fe20000100800 */
[----:B------:R-:W-:-:S03]  /*ff490*/  UISETP.GT.AND UP1, UPT, UR11, 0x39, UPT ;  /* 0x000000390b00788c */ /* 0x000fc6000bf24270 */
[----:B------:R1:W-:Y:S01]  /*ff4a0*/  LDGSTS.E [R4+0x46b00], desc[UR36][R6.64], P0 ;  /* 0x46b0000006047fae */ /* 0x0003e20008121864 */
[----:B--2---:R-:W-:-:S05]  /*ff4b0*/  IMAD.X R16, R16, 0x1, R0, P2 ;  /* 0x0000000110107824 */ /* 0x004fca00010e0600 */
[----:B------:R2:W-:Y:S01]  /*ff4c0*/  STL [R1+0x4a4c], R16 ;  /* 0x004a4c1001007387 */ /* 0x0005e20000100800 */
[----:B---3--:R-:W-:-:S03]  /*ff4d0*/  IMAD.X R10, R10, 0x1, R0, P3 ;  /* 0x000000010a0a7824 */ /* 0x008fc600018e0600 */
[----:B------:R-:W-:Y:S04]  /*ff4e0*/  STL [R1+0x4ab8], R8 ;  /* 0x004ab80801007387 */ /* 0x000fe80000100800 */
[----:B------:R-:W3:Y:S04]  /*ff4f0*/  LDL.LU R18, [R1+0x4b34] ;  /* 0x004b340001127983 */ /* 0x000ee80000300800 */
[----:B------:R5:W-:Y:S04]  /*ff500*/  STL [R1+0x4ab4], R10 ;  /* 0x004ab40a01007387 */ /* 0x000be80000100800 */
[----:B------:R-:W3:Y:S01]  /*ff510*/  LDL.LU R19, [R1+0x4b3c] ;  /* 0x004b3c0001137983 */ /* 0x000ee20000300800 */
[----:B------:R-:W-:Y:S01]  /*ff520*/  USEL UR10, URZ, 0x4, !UP1 ;  /* 0x000000043f0a7887 */ /* 0x000fe2000c800000 */
[----:B-1----:R-:W-:-:S03]  /*ff530*/  MOV R6, R12 ;  /* 0x0000000c00067202 */ /* 0x002fc60000000f00 */
[----:B------:R-:W-:Y:S01]  /*ff540*/  USEL UR10, UR10, URZ, !UP0 ;  /* 0x0000003f0a0a7287 */ /* 0x000fe2000c000000 */
[----:B------:R-:W-:Y:S02]  /*ff550*/  IMAD.MOV.U32 R7, RZ, RZ, R16 ;  /* 0x000000ffff077224 */ /* 0x000fe400078e0010 */
[----:B--2---:R-:W2:Y:S03]  /*ff560*/  LDL.LU R16, [R1+0x4b44] ;  /* 0x004b440001107983 */ /* 0x004ea60000300800 */
[----:B------:R-:W-:Y:S01]  /*ff570*/  ISETP.NE.U32.AND P1, PT, RZ, UR10, PT ;  /* 0x0000000aff007c0c */ /* 0x000fe2000bf25070 */
[----:B------:R1:W-:Y:S01]  /*ff580*/  LDGSTS.E [R4+0x46b80], desc[UR36][R6.64], P0 ;  /* 0x46b8000006047fae */ /* 0x0003e20008121864 */
[-C--:B-----5:R-:W-:Y:S02]  /*ff590*/  IADD3 R22, P0, R22, R13.reuse, RZ ;  /* 0x0000000d16167210 */ /* 0x0a0fe40007f1e0ff */
[----:B------:R-:W-:-:S03]  /*ff5a0*/  IADD3 R20, P2, R20, R13, RZ ;  /* 0x0000000d14147210 */ /* 0x000fc60007f5e0ff */
[----:B------:R-:W-:Y:S02]  /*ff5b0*/  IMAD.X R23, R23, 0x1, R0, P0 ;  /* 0x0000000117177824 */ /* 0x000fe400000e0600 */
[----:B-1----:R-:W-:Y:S02]  /*ff5c0*/  IMAD.MOV.U32 R7, RZ, RZ, R10 ;  /* 0x000000ffff077224 */ /* 0x002fe400078e000a */
[----:B------:R-:W5:Y:S01]  /*ff5d0*/  LDL.LU R10, [R1+0x4b48] ;  /* 0x004b4800010a7983 */ /* 0x000f620000300800 */
[----:B------:R-:W-:-:S03]  /*ff5e0*/  IMAD.MOV.U32 R6, RZ, RZ, R8 ;  /* 0x000000ffff067224 */ /* 0x000fc600078e0008 */
[----:B------:R-:W2:Y:S04]  /*ff5f0*/  LDL.LU R12, [R1+0x4b4c] ;  /* 0x004b4c00010c7983 */ /* 0x000ea80000300800 */
[----:B------:R-:W2:Y:S01]  /*ff600*/  LDL.LU R8, [R1+0x4b50] ;  /* 0x004b500001087983 */ /* 0x000ea20000300800 */
[----:B------:R-:W-:-:S03]  /*ff610*/  IMAD.X R21, R21, 0x1, R0, P2 ;  /* 0x0000000115157824 */ /* 0x000fc600010e0600 */
[----:B------:R1:W-:Y:S01]  /*ff620*/  LDGSTS.E [R4+0x47200], desc[UR36][R6.64], P1 ;  /* 0x4720000006047fae */ /* 0x0003e20008921864 */
[----:B----4-:R-:W-:-:S03]  /*ff630*/  IADD3 R9, P0, R9, R13, RZ ;  /* 0x0000000d09097210 */ /* 0x010fc60007f1e0ff */
[----:B------:R-:W-:Y:S01]  /*ff640*/  STL [R1+0x4ac0], R22 ;  /* 0x004ac01601007387 */ /* 0x000fe20000100800 */
[----:B-1----:R-:W-:Y:S01]  /*ff650*/  IMAD.MOV.U32 R6, RZ, RZ, R22 ;  /* 0x000000ffff067224 */ /* 0x002fe200078e0016 */
[----:B------:R-:W-:Y:S02]  /*ff660*/  MOV R7, R23 ;  /* 0x0000001700077202 */ /* 0x000fe40000000f00 */
[----:B------:R-:W-:Y:S04]  /*ff670*/  STL [R1+0x4abc], R23 ;  /* 0x004abc1701007387 */ /* 0x000fe80000100800 */
[----:B------:R1:W-:Y:S04]  /*ff680*/  LDGSTS.E [R4+0x47280], desc[UR36][R6.64], P1 ;  /* 0x4728000006047fae */ /* 0x0003e80008921864 */
[----:B------:R-:W-:Y:S04]  /*ff690*/  STL [R1+0x4ac8], R20 ;  /* 0x004ac81401007387 */ /* 0x000fe80000100800 */
[----:B------:R4:W-:Y:S01]  /*ff6a0*/  STL [R1+0x4ac4], R21 ;  /* 0x004ac41501007387 */ /* 0x0009e20000100800 */
[----:B-1----:R-:W-:-:S02]  /*ff6b0*/  IMAD.MOV.U32 R6, RZ, RZ, R20 ;  /* 0x000000ffff067224 */ /* 0x002fc400078e0014 */
[----:B------:R-:W-:Y:S01]  /*ff6c0*/  IMAD.MOV.U32 R7, RZ, RZ, R21 ;  /* 0x000000ffff077224 */ /* 0x000fe200078e0015 */
[----:B------:R-:W-:Y:S04]  /*ff6d0*/  STL [R1+0x4ad0], R9 ;  /* 0x004ad00901007387 */ /* 0x000fe80000100800 */
[----:B------:R1:W-:Y:S01]  /*ff6e0*/  LDGSTS.E [R4+0x47300], desc[UR36][R6.64], P1 ;  /* 0x4730000006047fae */ /* 0x0003e20008921864 */
[----:B------:R-:W-:-:S05]  /*ff6f0*/  IMAD.X R14, R14, 0x1, R0, P0 ;  /* 0x000000010e0e7824 */ /* 0x000fca00000e0600 */
[----:B------:R4:W-:Y:S01]  /*ff700*/  STL [R1+0x4acc], R14 ;  /* 0x004acc0e01007387 */ /* 0x0009e20000100800 */
[----:B-1----:R-:W-:-:S03]  /*ff710*/  IMAD.MOV.U32 R6, RZ, RZ, R9 ;  /* 0x000000ffff067224 */ /* 0x002fc600078e0009 */
[----:B----4-:R-:W4:Y:S01]  /*ff720*/  LDL.LU R21, [R1+0x43d4] ;  /* 0x0043d40001157983 */ /* 0x010f220000300800 */
[----:B------:R-:W-:-:S03]  /*ff730*/  IMAD.MOV.U32 R7, RZ, RZ, R14 ;  /* 0x000000ffff077224 */ /* 0x000fc600078e000e */
[----:B------:R-:W4:Y:S04]  /*ff740*/  LDL.LU R20, [R1+0x43d8] ;  /* 0x0043d80001147983 */ /* 0x000f280000300800 */
[----:B------:R1:W-:Y:S01]  /*ff750*/  LDGSTS.E [R4+0x47380], desc[UR36][R6.64], P1 ;  /* 0x4738000006047fae */ /* 0x0003e20008921864 */
[-C--:B------:R-:W-:Y:S02]  /*ff760*/  IADD3 R15, P1, R15, R13.reuse, RZ ;  /* 0x0000000d0f0f7210 */ /* 0x080fe40007f3e0ff */
[----:B------:R-:W-:Y:S01]  /*ff770*/  IADD3 R17, P2, R17, R13, RZ ;  /* 0x0000000d11117210 */ /* 0x000fe20007f5e0ff */
[----:B------:R-:W4:Y:S04]  /*ff780*/  LDL.LU R14, [R1+0x43e0] ;  /* 0x0043e000010e7983 */ /* 0x000f280000300800 */
[----:B------:R-:W4:Y:S04]  /*ff790*/  LDL.LU R9, [R1+0x43e8] ;  /* 0x0043e80001097983 */ /* 0x000f280000300800 */
[----:B------:R-:W-:Y:S01]  /*ff7a0*/  STL [R1+0x4b38], R15 ;  /* 0x004b380f01007387 */ /* 0x000fe20000100800 */
[----:B-1----:R-:W-:-:S02]  /*ff7b0*/  IMAD.MOV.U32 R6, RZ, RZ, R15 ;  /* 0x000000ffff067224 */ /* 0x002fc400078e000f */
[----:B---3--:R-:W-:-:S04]  /*ff7c0*/  IMAD.X R18, R18, 0x1, R0, P1 ;  /* 0x0000000112127824 */ /* 0x008fc800008e0600 */
[----:B------:R-:W-:Y:S01]  /*ff7d0*/  IMAD.MOV.U32 R7, RZ, RZ, R18 ;  /* 0x000000ffff077224 */ /* 0x000fe200078e0012 */
[----:B------:R1:W-:Y:S01]  /*ff7e0*/  STL [R1+0x4b34], R18 ;  /* 0x004b341201007387 */ /* 0x0003e20000100800 */
[----:B------:R-:W-:-:S03]  /*ff7f0*/  IADD3.X R19, R19, R0, RZ, P2, !PT ;  /* 0x0000000013137210 */ /* 0x000fc600017fe4ff */
[----:B------:R-:W-:Y:S04]  /*ff800*/  STL [R1+0x4b40], R17 ;  /* 0x004b401101007387 */ /* 0x000fe80000100800 */
[----:B-1----:R-:W3:Y:S04]  /*ff810*/  LDL.LU R18, [R1+0x43dc] ;  /* 0x0043dc0001127983 */ /* 0x002ee80000300800 */
[----:B------:R-:W-:Y:S04]  /*ff820*/  STL [R1+0x4b3c], R19 ;  /* 0x004b3c1301007387 */ /* 0x000fe80000100800 */
[----:B------:R-:W3:Y:S01]  /*ff830*/  LDL.LU R15, [R1+0x43e4] ;  /* 0x0043e400010f7983 */ /* 0x000ee20000300800 */
[----:B------:R-:W-:-:S04]  /*ff840*/  UISETP.GT.AND UP1, UPT, UR11, 0x3d, UPT ;  /* 0x0000003d0b00788c */ /* 0x000fc8000bf24270 */
[----:B------:R-:W-:-:S04]  /*ff850*/  USEL UR10, URZ, 0x4, !UP1 ;  /* 0x000000043f0a7887 */ /* 0x000fc8000c800000 */
[----:B------:R-:W-:-:S06]  /*ff860*/  USEL UR10, UR10, URZ, !UP0 ;  /* 0x0000003f0a0a7287 */ /* 0x000fcc000c000000 */
[----:B------:R-:W-:Y:S02]  /*ff870*/  ISETP.NE.U32.AND P0, PT, RZ, UR10, PT ;  /* 0x0000000aff007c0c */ /* 0x000fe4000bf05070 */
[-C--:B-----5:R-:W-:Y:S02]  /*ff880*/  IADD3 R10, P1, R10, R13.reuse, RZ ;  /* 0x0000000d0a0a7210 */ /* 0x0a0fe40007f3e0ff */
[----:B--2---:R-:W-:-:S03]  /*ff890*/  IADD3 R8, P2, R8, R13, RZ ;  /* 0x0000000d08087210 */ /* 0x004fc60007f5e0ff */
[----:B------:R-:W-:-:S06]  /*ff8a0*/  IMAD.X R16, R16, 0x1, R0, P1 ;  /* 0x0000000110107824 */ /* 0x000fcc00008e0600 */
[----:B------:R1:W-:Y:S01]  /*ff8b0*/  LDGSTS.E [R4+0x47a00], desc[UR36][R6.64], P0 ;  /* 0x47a0000006047fae */ /* 0x0003e20008121864 */
[----:B------:R-:W-:-:S03]  /*ff8c0*/  IMAD.X R12, R12, 0x1, R0, P2 ;  /* 0x000000010c0c7824 */ /* 0x000fc600010e0600 */
[----:B------:R2:W-:Y:S01]  /*ff8d0*/  STL [R1+0x4b48], R10 ;  /* 0x004b480a01007387 */ /* 0x0005e20000100800 */
[----:B-1----:R-:W-:Y:S02]  /*ff8e0*/  IMAD.MOV.U32 R6, RZ, RZ, R17 ;  /* 0x000000ffff067224 */ /* 0x002fe400078e0011 */
[----:B------:R-:W-:Y:S01]  /*ff8f0*/  IMAD.MOV.U32 R7, RZ, RZ, R19 ;  /* 0x000000ffff077224 */ /* 0x000fe200078e0013 */
[----:B------:R-:W-:Y:S04]  /*ff900*/  STL [R1+0x4b44], R16 ;  /* 0x004b441001007387 */ /* 0x000fe80000100800 */
[----:B------:R1:W-:Y:S04]  /*ff910*/  LDGSTS.E [R4+0x47a80], desc[UR36][R6.64], P0 ;  /* 0x47a8000006047fae */ /* 0x0003e80008121864 */
[----:B------:R-:W-:Y:S01]  /*ff920*/  STL [R1+0x4b50], R8 ;  /* 0x004b500801007387 */ /* 0x000fe20000100800 */
[----:B-1----:R-:W-:Y:S01]  /*ff930*/  MOV R6, R10 ;  /* 0x0000000a00067202 */ /* 0x002fe20000000f00 */
[----:B------:R-:W-:-:S02]  /*ff940*/  IMAD.MOV.U32 R7, RZ, RZ, R16 ;  /* 0x000000ffff077224 */ /* 0x000fc400078e0010 */
[----:B--2---:R-:W2:Y:S01]  /*ff950*/  LDL.LU R10, [R1+0x43f0] ;  /* 0x0043f000010a7983 */ /* 0x004ea20000300800 */
[----:B------:R-:W-:-:S03]  /*ff960*/  UISETP.GT.AND UP1, UPT, UR11, 0x2, UPT ;  /* 0x000000020b00788c */ /* 0x000fc6000bf24270 */
[----:B------:R1:W-:Y:S04]  /*ff970*/  LDGSTS.E [R4+0x47b00], desc[UR36][R6.64], P0 ;  /* 0x47b0000006047fae */ /* 0x0003e80008121864 */
[----:B------:R5:W-:Y:S01]  /*ff980*/  STL [R1+0x4b4c], R12 ;  /* 0x004b4c0c01007387 */ /* 0x000be20000100800 */
[----:B------:R-:W-:Y:S01]  /*ff990*/  USEL UR10, URZ, 0x4, !UP1 ;  /* 0x000000043f0a7887 */ /* 0x000fe2000c800000 */
[----:B-1----:R-:W-:Y:S02]  /*ff9a0*/  IMAD.MOV.U32 R7, RZ, RZ, R12 ;  /* 0x000000ffff077224 */ /* 0x002fe400078e000c */
[----:B-----5:R-:W5:Y:S01]  /*ff9b0*/  LDL.LU R12, [R1+0x43ec] ;  /* 0x0043ec00010c7983 */ /* 0x020f620000300800 */
[----:B----4-:R-:W-:Y:S01]  /*ff9c0*/  IADD3 R20, P1, R20, R13, RZ ;  /* 0x0000000d14147210 */ /* 0x010fe20007f3e0ff */
[----:B------:R-:W-:Y:S01]  /*ff9d0*/  IMAD.MOV.U32 R6, RZ, RZ, R8 ;  /* 0x000000ffff067224 */ /* 0x000fe200078e0008 */
[----:B------:R-:W-:Y:S01]  /*ff9e0*/  USEL UR10, UR10, URZ, !UP0 ;  /* 0x0000003f0a0a7287 */ /* 0x000fe2000c000000 */
[----:B------:R-:W4:Y:S04]  /*ff9f0*/  LDL.LU R16, [R1+0x4458] ;  /* 0x0044580001107983 */ /* 0x000f280000300800 */
[----:B------:R-:W4:Y:S04]  /*ffa00*/  LDL.LU R8, [R1+0x4460] ;  /* 0x0044600001087983 */ /* 0x000f280000300800 */
[----:B------:R-:W-:Y:S04]  /*ffa10*/  STL [R1+0x43d8], R20 ;  /* 0x0043d81401007387 */ /* 0x000fe80000100800 */
[----:B------:R1:W-:Y:S01]  /*ffa20*/  LDGSTS.E [R4+0x47b80], desc[UR36][R6.64], P0 ;  /* 0x47b8000006047fae */ /* 0x0003e20008121864 */
[----:B------:R-:W-:-:S03]  /*ffa30*/  ISETP.NE.U32.AND P0, PT, RZ, UR10, PT ;  /* 0x0000000aff007c0c */ /* 0x000fc6000bf05070 */
[----:B------:R-:W4:Y:S01]  /*ffa40*/  LDL.LU R19, [R1+0x4454] ;  /* 0x0044540001137983 */ /* 0x000f220000300800 */
[----:B------:R-:W-:Y:S01]  /*ffa50*/  LOP3.LUT R17, R11, 0x40, RZ, 0x3c, !PT ;  /* 0x000000400b117812 */ /* 0x000fe200078e3cff */
[----:B------:R-:W-:Y:S01]  /*ffa60*/  IMAD.X R21, R21, 0x1, R0, P1 ;  /* 0x0000000115157824 */ /* 0x000fe200008e0600 */
[-C--:B------:R-:W-:Y:S02]  /*ffa70*/  IADD3 R14, P1, R14, R13.reuse, RZ ;  /* 0x0000000d0e0e7210 */ /* 0x080fe40007f3e0ff */
[----:B------:R-:W-:Y:S01]  /*ffa80*/  IADD3 R9, P2, R9, R13, RZ ;  /* 0x0000000d09097210 */ /* 0x000fe20007f5e0ff */
[----:B-1----:R-:W-:Y:S01]  /*ffa90*/  VIADD R4, R17, UR12 ;  /* 0x0000000c11047c36 */ /* 0x002fe20008000000 */
[----:B------:R-:W-:Y:S01]  /*ffaa0*/  MOV R7, R21 ;  /* 0x0000001500077202 */ /* 0x000fe20000000f00 */
[----:B------:R-:W-:Y:S01]  /*ffab0*/  IMAD.MOV.U32 R6, RZ, RZ, R20 ;  /* 0x000000ffff067224 */ /* 0x000fe200078e0014 */
[----:B------:R-:W-:Y:S04]  /*ffac0*/  STL [R1+0x43d4], R21 ;  /* 0x0043d41501007387 */ /* 0x000fe80000100800 */
[----:B------:R-:W4:Y:S04]  /*ffad0*/  LDL.LU R17, [R1+0x445c] ;  /* 0x00445c0001117983 */ /* 0x000f280000300800 */
[----:B------:R1:W-:Y:S04]  /*ffae0*/  LDGSTS.E [R4+0x40400], desc[UR36][R6.64], P0 ;  /* 0x4040000006047fae */ /* 0x0003e80008121864 */
[----:B------:R3:W-:Y:S01]  /*ffaf0*/  STL [R1+0x43e0], R14 ;  /* 0x0043e00e01007387 */ /* 0x0007e20000100800 */
[----:B-1----:R-:W-:-:S02]  /*ffb00*/  IMAD.MOV.U32 R6, RZ, RZ, R14 ;  /* 0x000000ffff067224 */ /* 0x002fc400078e000e */
[----:B---3--:R-:W-:-:S04]  /*ffb10*/  IMAD.X R18, R18, 0x1, R0, P1 ;  /* 0x0000000112127824 */ /* 0x008fc800008e0600 */
[----:B------:R-:W-:Y:S01]  /*ffb20*/  IMAD.MOV.U32 R7, RZ, RZ, R18 ;  /* 0x000000ffff077224 */ /* 0x000fe200078e0012 */
[----:B------:R-:W-:Y:S01]  /*ffb30*/  STL [R1+0x43dc], R18 ;  /* 0x0043dc1201007387 */ /* 0x000fe20000100800 */
[----:B------:R-:W-:-:S03]  /*ffb40*/  IMAD.X R15, R15, 0x1, R0, P2 ;  /* 0x000000010f0f7824 */ /* 0x000fc600010e0600 */
[----:B------:R-:W-:Y:S04]  /*ffb50*/  STL [R1+0x43e8], R9 ;  /* 0x0043e80901007387 */ /* 0x000fe80000100800 */
[----:B------:R-:W3:Y:S04]  /*ffb60*/  LDL.LU R14, [R1+0x4468] ;  /* 0x00446800010e7983 */ /* 0x000ee80000300800 */
[----:B------:R1:W-:Y:S04]  /*ffb70*/  LDGSTS.E [R4+0x40480], desc[UR36][R6.64], P0 ;  /* 0x4048000006047fae */ /* 0x0003e80008121864 */
[----:B------:R1:W-:Y:S02]  /*ffb80*/  STL [R1+0x43e4], R15 ;  /* 0x0043e40f01007387 */ /* 0x0003e40000100800 */
[----:B-1----:R-:W-:-:S02]  /*ffb90*/  IMAD.MOV.U32 R7, RZ, RZ, R15 ;  /* 0x000000ffff077224 */ /* 0x002fc400078e000f */
[----:B------:R-:W3:Y:S01]  /*ffba0*/  LDL.LU R15, [R1+0x4464] ;  /* 0x00446400010f7983 */ /* 0x000ee20000300800 */
[----:B------:R-:W-:-:S03]  /*ffbb0*/  IMAD.MOV.U32 R6, RZ, RZ, R9 ;  /* 0x000000ffff067224 */ /* 0x000fc600078e0009 */
[----:B------:R-:W3:Y:S04]  /*ffbc0*/  LDL.LU R18, [R1+0x4470] ;  /* 0x0044700001127983 */ /* 0x000ee80000300800 */
[----:B------:R-:W3:Y:S01]  /*ffbd0*/  LDL.LU R9, [R1+0x44d8] ;  /* 0x0044d80001097983 */ /* 0x000ee20000300800 */
[----:B------:R-:W-:-:S03]  /*ffbe0*/  UISETP.GT.AND UP1, UPT, UR11, 0x6, UPT ;  /* 0x000000060b00788c */ /* 0x000fc6000bf24270 */
[----:B------:R1:W-:Y:S01]  /*ffbf0*/  LDGSTS.E [R4+0x40500], desc[UR36][R6.64], P0 ;  /* 0x4050000006047fae */ /* 0x0003e20008121864 */
[----:B------:R-:W-:-:S04]  /*ffc00*/  USEL UR10, URZ, 0x4, !UP1 ;  /* 0x000000043f0a7887 */ /* 0x000fc8000c800000 */
[----:B------:R-:W-:Y:S01]  /*ffc10*/  USEL UR10, UR10, URZ, !UP0 ;  /* 0x0000003f0a0a7287 */ /* 0x000fe2000c000000 */
[----:B--2---:R-:W-:-:S05]  /*ffc20*/  IADD3 R10, P1, R10, R13, RZ ;  /* 0x0000000d0a0a7210 */ /* 0x004fca0007f3e0ff */
[----:B------:R-:W-:Y:S01]  /*ffc30*/  STL [R1+0x43f0], R10 ;  /* 0x0043f00a01007387 */ /* 0x000fe20000100800 */
[----:B-----5:R-:W-:-:S05]  /*ffc40*/  IADD3.X R12, R12, R0, RZ, P1, !PT ;  /* 0x000000000c0c7210 */ /* 0x020fca0000ffe4ff */
[----:B------:R2:W-:Y:S01]  /*ffc50*/  STL [R1+0x43ec], R12 ;  /* 0x0043ec0c01007387 */ /* 0x0005e20000100800 */
[----:B----4-:R-:W-:-:S03]  /*ffc60*/  IADD3 R16, P1, R16, R13, RZ ;  /* 0x0000000d10107210 */ /* 0x010fc60007f3e0ff */
[----:B------:R-:W4:Y:S01]  /*ffc70*/  LDL.LU R20, [R1+0x446c] ;  /* 0x00446c0001147983 */ /* 0x000f220000300800 */
[----:B-1----:R-:W-:Y:S01]  /*ffc80*/  IMAD.MOV.U32 R6, RZ, RZ, R10 ;  /* 0x000000ffff067224 */ /* 0x002fe200078e000a */
[----:B------:R-:W-:Y:S01]  /*ffc90*/  IADD3 R8, P2, R8, R13, RZ ;  /* 0x0000000d08087210 */ /* 0x000fe20007f5e0ff */
[----:B------:R-:W-:Y:S01]  /*ffca0*/  IMAD.MOV.U32 R7, RZ, RZ, R12 ;  /* 0x000000ffff077224 */ /* 0x000fe200078e000c */
[----:B------:R-:W5:Y:S04]  /*ffcb0*/  LDL.LU R21, [R1+0x44d4] ;  /* 0x0044d40001157983 */ /* 0x000f680000300800 */
[----:B--2---:R-:W2:Y:S01]  /*ffcc0*/  LDL.LU R12, [R1+0x44e0] ;  /* 0x0044e000010c7983 */ /* 0x004ea20000300800 */
[----:B------:R-:W-:-:S03]  /*ffcd0*/  IMAD.X R19, R19, 0x1, R0, P1 ;  /* 0x0000000113137824 */ /* 0x000fc600008e0600 */
[----:B------:R-:W2:Y:S04]  /*ffce0*/  LDL.LU R10, [R1+0x44e8] ;  /* 0x0044e800010a7983 */ /* 0x000ea80000300800 */
[----:B------:R-:W-:Y:S04]  /*ffcf0*/  STL [R1+0x4458], R16 ;  /* 0x0044581001007387 */ /* 0x000fe80000100800 */
[----:B------:R1:W-:Y:S01]  /*ffd00*/  LDGSTS.E [R4+0x40580], desc[UR36][R6.64], P0 ;  /* 0x4058000006047fae */ /* 0x0003e20008121864 */
[----:B------:R-:W-:-:S03]  /*ffd10*/  ISETP.NE.U32.AND P0, PT, RZ, UR10, PT ;  /* 0x0000000aff007c0c */ /* 0x000fc6000bf05070 */
[----:B------:R1:W-:Y:S04]  /*ffd20*/  STL [R1+0x4454], R19 ;  /* 0x0044541301007387 */ /* 0x0003e80000100800 */
[----:B------:R1:W-:Y:S02]  /*ffd30*/  STL [R1+0x4460], R8 ;  /* 0x0044600801007387 */ /* 0x0003e40000100800 */
[----:B-1----:R-:W-:Y:S02]  /*ffd40*/  IMAD.MOV.U32 R7, RZ, RZ, R19 ;  /* 0x000000ffff077224 */ /* 0x002fe400078e0013 */
[----:B------:R-:W2:Y:S01]  /*ffd50*/  LDL.LU R19, [R1+0x44dc] ;  /* 0x0044dc0001137983 */ /* 0x000ea20000300800 */
[----:B------:R-:W-:Y:S02]  /*ffd60*/  IMAD.MOV.U32 R6, RZ, RZ, R16 ;  /* 0x000000ffff067224 */ /* 0x000fe400078e0010 */
[----:B------:R-:W-:-:S03]  /*ffd70*/  IMAD.X R17, R17, 0x1, R0, P2 ;  /* 0x0000000111117824 */ /* 0x000fc600010e0600 */
[----:B------:R1:W-:Y:S04]  /*ffd80*/  LDGSTS.E [R4+0x40c00], desc[UR36][R6.64], P0 ;  /* 0x40c0000006047fae */ /* 0x0003e80008121864 */
[----:B------:R-:W-:Y:S04]  /*ffd90*/  STL [R1+0x445c], R17 ;  /* 0x00445c1101007387 */ /* 0x000fe80000100800 */
[----:B------:R-:W2:Y:S01]  /*ffda0*/  LDL.LU R16, [R1+0x44e4] ;  /* 0x0044e40001107983 */ /* 0x000ea20000300800 */
[----:B-1----:R-:W-:Y:S01]  /*ffdb0*/  MOV R6, R8 ;  /* 0x0000000800067202 */ /* 0x002fe20000000f00 */
[----:B------:R-:W-:-:S02]  /*ffdc0*/  IMAD.MOV.U32 R7, RZ, RZ, R17 ;  /* 0x000000ffff077224 */ /* 0x000fc400078e0011 */
[----:B------:R-:W2:Y:S04]  /*ffdd0*/  LDL.LU R8, [R1+0x44f0] ;  /* 0x0044f00001087983 */ /* 0x000ea80000300800 */
[----:B------:R1:W-:Y:S01]  /*ffde0*/  LDGSTS.E [R4+0x40c80], desc[UR36][R6.64], P0 ;  /* 0x40c8000006047fae */ /* 0x0003e20008121864 */
[----:B---3--:R-:W-:-:S05]  /*ffdf0*/  IADD3 R14, P1, R14, R13, RZ ;  /* 0x0000000d0e0e7210 */ /* 0x008fca0007f3e0ff */
[----:B------:R-:W-:Y:S01]  /*ffe00*/  STL [R1+0x4468], R14 ;  /* 0x0044680e01007387 */ /* 0x000fe20000100800 */
[----:B------:R-:W-:-:S04]  /*ffe10*/  IMAD.X R15, R15, 0x1, R0, P1 ;  /* 0x000000010f0f7824 */ /* 0x000fc800008e0600 */
[----:B-1----:R-:W-:Y:S01]  /*ffe20*/  IMAD.MOV.U32 R7, RZ, RZ, R15 ;  /* 0x000000ffff077224 */ /* 0x002fe200078e000f */
[----:B------:R1:W-:Y:S04]  /*ffe30*/  STL [R1+0x4464], R15 ;  /* 0x0044640f01007387 */ /* 0x0003e80000100800 */
[----:B-1----:R-:W3:Y:S01]  /*ffe40*/  LDL.LU R15, [R1+0x44ec] ;  /* 0x0044ec00010f7983 */ /* 0x002ee20000300800 */
[----:B------:R-:W-:Y:S01]  /*ffe50*/  UISETP.GT.AND UP1, UPT, UR11, 0xa, UPT ;  /* 0x0000000a0b00788c */ /* 0x000fe2000bf24270 */
[-C--:B------:R-:W-:Y:S01]  /*ffe60*/  IADD3 R18, P2, R18, R13.reuse, RZ ;  /* 0x0000000d12127210 */ /* 0x080fe20007f5e0ff */
[----:B------:R-:W-:Y:S01]  /*ffe70*/  IMAD.MOV.U32 R6, RZ, RZ, R14 ;  /* 0x000000ffff067224 */ /* 0x000fe200078e000e */
[----:B------:R-:W-:Y:S01]  /*ffe80*/  IADD3 R9, P3, R9, R13, RZ ;  /* 0x0000000d09097210 */ /* 0x000fe20007f7e0ff */
[----:B------:R-:W-:Y:S01]  /*ffe90*/  USEL UR10, URZ, 0x4, !UP1 ;  /* 0x000000043f0a7887 */ /* 0x000fe2000c800000 */
[----:B------:R-:W3:Y:S03]  /*ffea0*/  LDL.LU R17, [R1+0x4558] ;  /* 0x0045580001117983 */ /* 0x000ee60000300800 */
[----:B------:R-:W-:Y:S01]  /*ffeb0*/  USEL UR10, UR10, URZ, !UP0 ;  /* 0x0000003f0a0a7287 */ /* 0x000fe2000c000000 */
[----:B------:R1:W-:Y:S04]  /*ffec0*/  LDGSTS.E [R4+0x40d00], desc[UR36][R6.64], P0 ;  /* 0x40d0000006047fae */ /* 0x0003e80008121864 */
[----:B------:R-:W3:Y:S01]  /*ffed0*/  LDL.LU R14, [R1+0x4560] ;  /* 0x00456000010e7983 */ /* 0x000ee20000300800 */
[----:B------:R-:W-:-:S03]  /*ffee0*/  ISETP.NE.U32.AND P1, PT, RZ, UR10, PT ;  /* 0x0000000aff007c0c */ /* 0x000fc6000bf25070 */
[----:B------:R2:W-:Y:S01]  /*ffef0*/  STL [R1+0x4470], R18 ;  /* 0x0044701201007387 */ /* 0x0005e20000100800 */
[----:B-1----:R-:W-:Y:S01]  /*fff00*/  MOV R6, R18 ;  /* 0x0000001200067202 */ /* 0x002fe20000000f00 */
[----:B----4-:R-:W-:-:S04]  /*fff10*/  IMAD.X R20, R20, 0x1, R0, P2 ;  /* 0x0000000114147824 */ /* 0x010fc800010e0600 */
[----:B------:R-:W-:Y:S01]  /*fff20*/  IMAD.MOV.U32 R7, RZ, RZ, R20 ;  /* 0x000000ffff077224 */ /* 0x000fe200078e0014 */
[----:B------:R1:W-:Y:S01]  /*fff30*/  STL [R1+0x446c], R20 ;  /* 0x00446c1401007387 */ /* 0x0003e20000100800 */
[----:B-----5:R-:W-:-:S03]  /*fff40*/  IMAD.X R21, R21, 0x1, R0, P3 ;  /* 0x0000000115157824 */ /* 0x020fc600018e0600 */
[----:B------:R4:W-:Y:S01]  /*fff50*/  LDGSTS.E [R4+0x40d80], desc[UR36][R6.64], P0 ;  /* 0x40d8000006047fae */ /* 0x0009e20008121864 */
[----:B--2---:R-:W-:-:S03]  /*fff60*/  IADD3 R12, P0, R12, R13, RZ ;  /* 0x0000000d0c0c7210 */ /* 0x004fc60007f1e0ff */
[----:B------:R2:W-:Y:S04]  /*fff70*/  STL [R1+0x44d8], R9 ;  /* 0x0044d80901007387 */ /* 0x0005e80000100800 */
[----:B------:R-:W5:Y:S01]  /*fff80*/  LDL.LU R18, [R1+0x4554] ;  /* 0x0045540001127983 */ /* 0x000f620000300800 */
[----:B------:R-:W-:-:S03]  /*fff90*/  IADD3 R10, P2, R10, R13, RZ ;  /* 0x0000000d0a0a7210 */ /* 0x000fc60007f5e0ff */
[----:B------:R-:W-:Y:S01]  /*fffa0*/  STL [R1+0x44d4], R21 ;  /* 0x0044d41501007387 */ /* 0x000fe20000100800 */
[----:B----4-:R-:W-:Y:S02]  /*fffb0*/  IMAD.MOV.U32 R6, RZ, RZ, R9 ;  /* 0x000000ffff067224 */ /* 0x010fe400078e0009 */
[----:B------:R-:W-:Y:S01]  /*fffc0*/  IMAD.MOV.U32 R7, RZ, RZ, R21 ;  /* 0x000000ffff077224 */ /* 0x000fe200078e0015 */
[----:B-1----:R-:W4:Y:S04]  /*fffd0*/  LDL.LU R20, [R1+0x455c] ;  /* 0x00455c0001147983 */ /* 0x002f280000300800 */
[----:B--2---:R-:W2:Y:S01]  /*fffe0*/  LDL.LU R9, [R1+0x4568] ;  /* 0x0045680001097983 */ /* 0x004ea20000300800 */
[----:B------:R-:W-:-:S03]  /*ffff0*/  IMAD.X R19, R19, 0x1, R0, P0 ;  /* 0x0000000113137824 */ /* 0x000fc600000e0600 */
[----:B------:R1:W-:Y:S04]  /*100000*/  STL [R1+0x44e0], R12 ;  /* 0x0044e00c01007387 */ /* 0x0003e80000100800 */
[----:B------:R1:W-:Y:S04]  /*100010*/  LDGSTS.E [R4+0x41400], desc[UR36][R6.64], P1 ;  /* 0x4140000006047fae */ /* 0x0003e80008921864 */
[----:B------:R-:W-:Y:S04]  /*100020*/  STL [R1+0x44dc], R19 ;  /* 0x0044dc1301007387 */ /* 0x000fe80000100800 */
[----:B------:R-:W-:Y:S01]  /*100030*/  STL [R1+0x44e8], R10 ;  /* 0x0044e80a01007387 */ /* 0x000fe20000100800 */
[----:B-1----:R-:W-:-:S03]  /*100040*/  IMAD.MOV.U32 R6, RZ, RZ, R12 ;  /* 0x000000ffff067224 */ /* 0x002fc600078e000c */
[----:B------:R-:W2:Y:S01]  /*100050*/  LDL.LU R12, [R1+0x4564] ;  /* 0x00456400010c7983 */ /* 0x000ea20000300800 */
[----:B------:R-:W-:Y:S01]  /*100060*/  MOV R7, R19 ;  /* 0x0000001300077202 */ /* 0x000fe20000000f00 */
[----:B------:R-:W-:Y:S01]  /*100070*/  IMAD.X R16, R16, 0x1, R0, P2 ;  /* 0x0000000110107824 */ /* 0x000fe200010e0600 */
[----:B------:R-:W-:-:S03]  /*100080*/  IADD3 R8, P0, R8, R13, RZ ;  /* 0x0000000d08087210 */ /* 0x000fc60007f1e0ff */
[----:B------:R1:W-:Y:S04]  /*100090*/  LDGSTS.E [R4+0x41480], desc[UR36][R6.64], P1 ;  /* 0x4148000006047fae */ /* 0x0003e80008921864 */
[----:B------:R1:W-:Y:S02]  /*1000a0*/  STL [R1+0x44e4], R16 ;  /* 0x0044e41001007387 */ /* 0x0003e40000100800 */
[----:B-1----:R-:W-:Y:S02]  /*1000b0*/  IMAD.MOV.U32 R7, RZ, RZ, R16 ;  /* 0x000000ffff077224 */ /* 0x002fe400078e0010 */
[----:B------:R-:W2:Y:S01]  /*1000c0*/  LDL.LU R16, [R1+0x4570] ;  /* 0x0045700001107983 */ /* 0x000ea20000300800 */
[----:B------:R-:W-:-:S03]  /*1000d0*/  IMAD.MOV.U32 R6, RZ, RZ, R10 ;  /* 0x000000ffff067224 */ /* 0x000fc600078e000a */
[----:B------:R-:W2:Y:S04]  /*1000e0*/  LDL.LU R10, [R1+0x45d8] ;  /* 0x0045d800010a7983 */ /* 0x000ea80000300800 */
[----:B------:R-:W-:Y:S01]  /*1000f0*/  STL [R1+0x44f0], R8 ;  /* 0x0044f00801007387 */ /* 0x000fe20000100800 */
[----:B------:R-:W-:-:S03]  /*100100*/  UISETP.GT.AND UP1, UPT, UR11, 0xe, UPT ;  /* 0x0000000e0b00788c */ /* 0x000fc6000bf24270 */
[----:B------:R1:W-:Y:S01]  /*100110*/  LDGSTS.E [R4+0x41500], desc[UR36][R6.64], P1 ;  /* 0x4150000006047fae */ /* 0x0003e20008921864 */
[----:B---3--:R-:W-:-:S05]  /*100120*/  IMAD.X R15, R15, 0x1, R0, P0 ;  /* 0x000000010f0f7824 */ /* 0x008fca00000e0600 */
[----:B------:R3:W-:Y:S04]  /*100130*/  STL [R1+0x44ec], R15 ;  /* 0x0044ec0f01007387 */ /* 0x0007e80000100800 */
[----:B------:R-:W2:Y:S01]  /*100140*/  LDL.LU R21, [R1+0x456c] ;  /* 0x00456c0001157983 */ /* 0x000ea20000300800 */
[----:B------:R-:W-:Y:S01]  /*100150*/  USEL UR10, URZ, 0x4, !UP1 ;  /* 0x000000043f0a7887 */ /* 0x000fe2000c800000 */
[----:B-1----:R-:W-:Y:S02]  /*100160*/  IMAD.MOV.U32 R6, RZ, RZ, R8 ;  /* 0x000000ffff067224 */ /* 0x002fe400078e0008 */
[----:B------:R-:W-:Y:S01]  /*100170*/  IMAD.MOV.U32 R7, RZ, RZ, R15 ;  /* 0x000000ffff077224 */ /* 0x000fe200078e000f */
[----:B------:R-:W-:Y:S01]  /*100180*/  USEL UR10, UR10, URZ, !UP0 ;  /* 0x0000003f0a0a7287 */ /* 0x000fe2000c000000 */
[----:B------:R-:W2:Y:S04]  /*100190*/  LDL.LU R19, [R1+0x45d4] ;  /* 0x0045d40001137983 */ /* 0x000ea80000300800 */
[----:B------:R1:W-:Y:S01]  /*1001a0*/  LDGSTS.E [R4+0x41580], desc[UR36][R6.64], P1 ;  /* 0x4158000006047fae */ /* 0x0003e20008921864 */
[----:B------:R-:W-:-:S02]  /*1001b0*/  IADD3 R17, P1, R17, R13, RZ ;  /* 0x0000000d11117210 */ /* 0x000fc40007f3e0ff */
[----:B------:R-:W-:Y:S01]  /*1001c0*/  ISETP.NE.U32.AND P0, PT, RZ, UR10, PT ;  /* 0x0000000aff007c0c */ /* 0x000fe2000bf05070 */
[----:B---3--:R-:W3:Y:S01]  /*1001d0*/  LDL.LU R15, [R1+0x45e0] ;  /* 0x0045e000010f7983 */ /* 0x008ee20000300800 */
[----:B------:R-:W-:-:S03]  /*1001e0*/  IADD3 R14, P2, R14, R13, RZ ;  /* 0x0000000d0e0e7210 */ /* 0x000fc60007f5e0ff */
[----:B------:R-:W3:Y:S04]  /*1001f0*/  LDL.LU R8, [R1+0x45e8] ;  /* 0x0045e80001087983 */ /* 0x000ee80000300800 */
[----:B------:R-:W-:Y:S01]  /*100200*/  STL [R1+0x4558], R17 ;  /* 0x0045581101007387 */ /* 0x000fe20000100800 */
[----:B-1----:R-:W-:Y:S02]  /*100210*/  IMAD.MOV.U32 R6, RZ, RZ, R17 ;  /* 0x000000ffff067224 */ /* 0x002fe400078e0011 */
[----:B-----5:R-:W-:-:S04]  /*100220*/  IMAD.X R18, R18, 0x1, R0, P1 ;  /* 0x0000000112127824 */ /* 0x020fc800008e0600 */
[----:B------:R-:W-:Y:S01]  /*100230*/  IMAD.MOV.U32 R7, RZ, RZ, R18 ;  /* 0x000000ffff077224 */ /* 0x000fe200078e0012 */
[----:B------:R1:W-:Y:S01]  /*100240*/  STL [R1+0x4554], R18 ;  /* 0x0045541201007387 */ /* 0x0003e20000100800 */
[----:B----4-:R-:W-:-:S03]  /*100250*/  IADD3.X R20, R20, R0, RZ, P2, !PT ;  /* 0x0000000014147210 */ /* 0x010fc600017fe4ff */
[----:B------:R4:W-:Y:S01]  /*100260*/  STL [R1+0x4560], R14 ;  /* 0x0045600e01007387 */ /* 0x0009e20000100800 */
[----:B--2---:R-:W-:-:S03]  /*100270*/  IADD3 R9, P1, R9, R13, RZ ;  /* 0x0000000d09097210 */ /* 0x004fc60007f3e0ff */
[----:B------:R2:W-:Y:S04]  /*100280*/  LDGSTS.E [R4+0x41c00], desc[UR36][R6.64], P0 ;  /* 0x41c0000006047fae */ /* 0x0005e80008121864 */
[----:B-1----:R-:W5:Y:S04]  /*100290*/  LDL.LU R18, [R1+0x45dc] ;  /* 0x0045dc0001127983 */ /* 0x002f680000300800 */
[----:B------:R-:W-:Y:S01]  /*1002a0*/  STL [R1+0x455c], R20 ;  /* 0x00455c1401007387 */ /* 0x000fe20000100800 */
[----:B--2---:R-:W-:-:S03]  /*1002b0*/  IMAD.MOV.U32 R6, RZ, RZ, R14 ;  /* 0x000000ffff067224 */ /* 0x004fc600078e000e */
[----:B------:R-:W2:Y:S01]  /*1002c0*/  LDL.LU R17, [R1+0x45e4] ;  /* 0x0045e40001117983 */ /* 0x000ea20000300800 */
        /* <DEDUP_REMOVED lines=8> */
[----:B------:R-:W-:-:S03]  /*100350*/  MOV R7, R12 ;  /* 0x0000000c00077202 */ /* 0x000fc60000000f00 */
[----:B------:R-:W4:Y:S01]  /*100360*/  LDL.LU R12, [R1+0x4658] ;  /* 0x00465800010c7983 */ /* 0x000f220000300800 */
[----:B------:R-:W-:-:S03]  /*100370*/  IADD3 R16, P2, R16, R13, RZ ;  /* 0x0000000d10107210 */ /* 0x000fc60007f5e0ff */
[----:B------:R-:W4:Y:S01]  /*100380*/  LDL.LU R20, [R1+0x4660] ;  /* 0x0046600001147983 */ /* 0x000f220000300800 */
[----:B------:R-:W-:-:S03]  /*100390*/  IADD3 R10, P3, R10, R13, RZ ;  /* 0x0000000d0a0a7210 */ /* 0x000fc60007f7e0ff */
[----:B------:R1:W-:Y:S04]  /*1003a0*/  STL [R1+0x4570], R16 ;  /* 0x0045701001007387 */ /* 0x0003e80000100800 */
[----:B------:R1:W-:Y:S02]  /*1003b0*/  LDGSTS.E [R4+0x41d00], desc[UR36][R6.64], P0 ;  /* 0x41d0000006047fae */ /* 0x0003e40008121864 */
[----:B-1----:R-:W-:Y:S02]  /*1003c0*/  IMAD.MOV.U32 R6, RZ, RZ, R16 ;  /* 0x000000ffff067224 */ /* 0x002fe400078e0010 */
[----:B------:R-:W-:-:S05]  /*1003d0*/  IMAD.X R21, R21, 0x1, R0, P2 ;  /* 0x0000000115157824 */ /* 0x000fca00010e0600 */
        /* <DEDUP_REMOVED lines=10> */
[----:B-1----:R-:W4:Y:S04]  /*100480*/  LDL.LU R21, [R1+0x465c] ;  /* 0x00465c0001157983 */ /* 0x002f280000300800 */
[----:B------:R1:W-:Y:S01]  /*100490*/  LDGSTS.E [R4+0x41d80], desc[UR36][R6.64], P0 ;  /* 0x41d8000006047fae */ /* 0x0003e20008121864 */
[----:B---3--:R-:W-:-:S02]  /*1004a0*/  IADD3 R15, P0, R15, R13, RZ ;  /* 0x0000000d0f0f7210 */ /* 0x008fc40007f1e0ff */
[----:B------:R-:W-:Y:S01]  /*1004b0*/  IADD3 R8, P2, R8, R13, RZ ;  /* 0x0000000d08087210 */ /* 0x000fe20007f5e0ff */
[----:B-1----:R-:W-:Y:S02]  /*1004c0*/  IMAD.MOV.U32 R6, RZ, RZ, R10 ;  /* 0x000000ffff067224 */ /* 0x002fe400078e000a */
[----:B------:R-:W-:Y:S01]  /*1004d0*/  IMAD.MOV.U32 R7, RZ, RZ, R19 ;  /* 0x000000ffff077224 */ /* 0x000fe200078e0013 */
[----:B------:R-:W3:Y:S04]  /*1004e0*/  LDL.LU R10, [R1+0x4668] ;  /* 0x00466800010a7983 */ /* 0x000ee80000300800 */
[----:B------:R1:W-:Y:S04]  /*1004f0*/  STL [R1+0x45e0], R15 ;  /* 0x0045e00f01007387 */ /* 0x0003e80000100800 */
[----:B------:R1:W-:Y:S02]  /*100500*/  LDGSTS.E [R4+0x42400], desc[UR36][R6.64], P1 ;  /* 0x4240000006047fae */ /* 0x0003e40008921864 */
[----:B-1----:R-:W-:Y:S01]  /*100510*/  IMAD.MOV.U32 R6, RZ, RZ, R15 ;  /* 0x000000ffff067224 */ /* 0x002fe200078e000f */
[----:B-----5:R-:W-:-:S05]  /*100520*/  IADD3.X R18, R18, R0, RZ, P0, !PT ;  /* 0x0000000012127210 */ /* 0x020fca00007fe4ff */
[----:B------:R1:W-:Y:S01]  /*100530*/  STL [R1+0x45dc], R18 ;  /* 0x0045dc1201007387 */ /* 0x0003e20000100800 */
[----:B------:R-:W-:-:S03]  /*100540*/  IMAD.MOV.U32 R7, RZ, RZ, R18 ;  /* 0x000000ffff077224 */ /* 0x000fc600078e0012 */
[----:B------:R-:W-:Y:S01]  /*100550*/  STL [R1+0x45e8], R8 ;  /* 0x0045e80801007387 */ /* 0x000fe20000100800 */
[----:B--2---:R-:W-:-:S03]  /*100560*/  IMAD.X R17, R17, 0x1, R0, P2 ;  /* 0x0000000111117824 */ /* 0x004fc600010e0600 */
[----:B------:R-:W2:Y:S04]  /*100570*/  LDL.LU R15, [R1+0x4664] ;  /* 0x00466400010f7983 */ /* 0x000ea80000300800 */
[----:B------:R5:W-:Y:S04]  /*100580*/  LDGSTS.E [R4+0x42480], desc[UR36][R6.64], P1 ;  /* 0x4248000006047fae */ /* 0x000be80008921864 */
[----:B------:R4:W-:Y:S04]  /*100590*/  STL [R1+0x45e4], R17 ;  /* 0x0045e41101007387 */ /* 0x0009e80000100800 */
[----:B------:R-:W2:Y:S01]  /*1005a0*/  LDL.LU R19, [R1+0x466c] ;  /* 0x00466c0001137983 */ /* 0x000ea20000300800 */
[----:B-----5:R-:W-:-:S03]  /*1005b0*/  IMAD.MOV.U32 R6, RZ, RZ, R8 ;  /* 0x000000ffff067224 */ /* 0x020fc600078e0008 */
[----:B-1----:R-:W5:Y:S01]  /*1005c0*/  LDL.LU R18, [R1+0x4670] ;  /* 0x0046700001127983 */ /* 0x002f620000300800 */
[----:B----4-:R-:W-:Y:S01]  /*1005d0*/  IADD3 R9, P0, R9, R13, RZ ;  /* 0x0000000d09097210 */ /* 0x010fe20007f1e0ff */
[----:B------:R-:W-:Y:S02]  /*1005e0*/  IMAD.MOV.U32 R7, RZ, RZ, R17 ;  /* 0x000000ffff077224 */ /* 0x000fe400078e0011 */
[----:B------:R-:W4:Y:S02]  /*1005f0*/  LDL.LU R17, [R1+0x46d4] ;  /* 0x0046d40001117983 */ /* 0x000f240000300800 */
[----:B------:R-:W-:Y:S02]  /*100600*/  IMAD.X R14, R14, 0x1, R0, P0 ;  /* 0x000000010e0e7824 */ /* 0x000fe400000e0600 */
[----:B------:R1:W-:Y:S04]  /*100610*/  LDGSTS.E [R4+0x42500], desc[UR36][R6.64], P1 ;  /* 0x4250000006047fae */ /* 0x0003e80008921864 */
[----:B------:R-:W4:Y:S01]  /*100620*/  LDL.LU R8, [R1+0x46d8] ;  /* 0x0046d80001087983 */ /* 0x000f220000300800 */
[----:B-1----:R-:W-:Y:S01]  /*100630*/  MOV R6, R9 ;  /* 0x0000000900067202 */ /* 0x002fe20000000f00 */
[----:B------:R-:W-:-:S05]  /*100640*/  IMAD.MOV.U32 R7, RZ, RZ, R14 ;  /* 0x000000ffff077224 */ /* 0x000fca00078e000e */
        /* <DEDUP_REMOVED lines=16> */
[----:B------:R-:W-:-:S05]  /*100750*/  IMAD.X R21, R21, 0x1, R0, P2 ;  /* 0x0000000115157824 */ /* 0x000fca00010e0600 */
[----:B------:R-:W-:Y:S01]  /*100760*/  ISETP.NE.U32.AND P0, PT, RZ, UR10, PT ;  /* 0x0000000aff007c0c */ /* 0x000fe2000bf05070 */
[----:B------:R-:W-:Y:S01]  /*100770*/  IMAD.MOV.U32 R6, RZ, RZ, R12 ;  /* 0x000000ffff067224 */ /* 0x000fe200078e000c */
[----:B------:R-:W-:Y:S04]  /*100780*/  STL [R1+0x465c], R21 ;  /* 0x00465c1501007387 */ /* 0x000fe80000100800 */
[----:B------:R-:W4:Y:S01]  /*100790*/  LDL.LU R12, [R1+0x46e4] ;  /* 0x0046e400010c7983 */ /* 0x000f220000300800 */
[----:B---3--:R-:W-:-:S06]  /*1007a0*/  IADD3 R10, P1, R10, R13, RZ ;  /* 0x0000000d0a0a7210 */ /* 0x008fcc0007f3e0ff */
[----:B------:R1:W-:Y:S04]  /*1007b0*/  LDGSTS.E [R4+0x42c00], desc[UR36][R6.64], P0 ;  /* 0x42c0000006047fae */ /* 0x0003e80008121864 */
[----:B------:R-:W-:Y:S01]  /*1007c0*/  STL [R1+0x4668], R10 ;  /* 0x0046680a01007387 */ /* 0x000fe20000100800 */
[----:B-1----:R-:W-:Y:S01]  /*1007d0*/  IMAD.MOV.U32 R6, RZ, RZ, R20 ;  /* 0x000000ffff067224 */ /* 0x002fe200078e0014 */
[----:B------:R-:W-:-:S05]  /*1007e0*/  MOV R7, R21 ;  /* 0x0000001500077202 */ /* 0x000fca0000000f00 */
[----:B------:R1:W-:Y:S01]  /*1007f0*/  LDGSTS.E [R4+0x42c80], desc[UR36][R6.64], P0 ;  /* 0x42c8000006047fae */ /* 0x0003e20008121864 */
[----:B------:R-:W-:Y:S01]  /*100800*/  UISETP.GT.AND UP1, UPT, UR11, 0x1a, UPT ;  /* 0x0000001a0b00788c */ /* 0x000fe2000bf24270 */
[----:B--2---:R-:W-:Y:S02]  /*100810*/  IMAD.X R15, R15, 0x1, R0, P1 ;  /* 0x000000010f0f7824 */ /* 0x004fe400008e0600 */
[----:B-1----:R-:W-:Y:S02]  /*100820*/  IMAD.MOV.U32 R6, RZ, RZ, R10 ;  /* 0x000000ffff067224 */ /* 0x002fe400078e000a */
[----:B------:R-:W-:Y:S01]  /*100830*/  IMAD.MOV.U32 R7, RZ, RZ, R15 ;  /* 0x000000ffff077224 */ /* 0x000fe200078e000f */
[----:B------:R1:W-:Y:S01]  /*100840*/  STL [R1+0x4664], R15 ;  /* 0x0046640f01007387 */ /* 0x0003e20000100800 */
[----:B------:R-:W-:-:S03]  /*100850*/  USEL UR10, URZ, 0x4, !UP1 ;  /* 0x000000043f0a7887 */ /* 0x000fc6000c800000 */
[----:B------:R2:W-:Y:S04]  /*100860*/  LDGSTS.E [R4+0x42d00], desc[UR36][R6.64], P0 ;  /* 0x42d0000006047fae */ /* 0x0005e80008121864 */
[----:B-1----:R-:W3:Y:S04]  /*100870*/  LDL.LU R15, [R1+0x46ec] ;  /* 0x0046ec00010f7983 */ /* 0x002ee80000300800 */
[----:B------:R-:W3:Y:S01]  /*100880*/  LDL.LU R10, [R1+0x46f0] ;  /* 0x0046f000010a7983 */ /* 0x000ee20000300800 */
[----:B-----5:R-:W-:Y:S01]  /*100890*/  IADD3 R18, P2, R18, R13, RZ ;  /* 0x0000000d12127210 */ /* 0x020fe20007f5e0ff */
[----:B------:R-:W-:-:S04]  /*1008a0*/  USEL UR10, UR10, URZ, !UP0 ;  /* 0x0000003f0a0a7287 */ /* 0x000fc8000c000000 */
[----:B------:R-:W-:Y:S01]  /*1008b0*/  IMAD.X R19, R19, 0x1, R0, P2 ;  /* 0x0000000113137824 */ /* 0x000fe200010e0600 */
[----:B------:R-:W-:Y:S01]  /*1008c0*/  STL [R1+0x4670], R18 ;  /* 0x0046701201007387 */ /* 0x000fe20000100800 */
[----:B----4-:R-:W-:-:S03]  /*1008d0*/  IADD3 R8, P3, R8, R13, RZ ;  /* 0x0000000d08087210 */ /* 0x010fc60007f7e0ff */
[----:B------:R-:W-:Y:S01]  /*1008e0*/  STL [R1+0x466c], R19 ;  /* 0x00466c1301007387 */ /* 0x000fe20000100800 */
[----:B--2---:R-:W-:Y:S01]  /*1008f0*/  IMAD.MOV.U32 R6, RZ, RZ, R18 ;  /* 0x000000ffff067224 */ /* 0x004fe200078e0012 */
[----:B------:R-:W-:Y:S01]  /*100900*/  MOV R7, R19 ;  /* 0x0000001300077202 */ /* 0x000fe20000000f00 */
[----:B------:R-:W-:Y:S01]  /*100910*/  IMAD.X R17, R17, 0x1, R0, P3 ;  /* 0x0000000111117824 */ /* 0x000fe200018e0600 */
[----:B------:R1:W-:Y:S01]  /*100920*/  STL [R1+0x46d8], R8 ;  /* 0x0046d80801007387 */ /* 0x0003e20000100800 */
[----:B------:R-:W-:-:S03]  /*100930*/  ISETP.NE.U32.AND P1, PT, RZ, UR10, PT ;  /* 0x0000000aff007c0c */ /* 0x000fc6000bf25070 */
[----:B------:R-:W2:Y:S04]  /*100940*/  LDL.LU R22, [R1+0x4758] ;  /* 0x0047580001167983 */ /* 0x000ea80000300800 */
[----:B------:R-:W-:Y:S04]  /*100950*/  STL [R1+0x46d4], R17 ;  /* 0x0046d41101007387 */ /* 0x000fe80000100800 */
[----:B------:R4:W-:Y:S04]  /*100960*/  LDGSTS.E [R4+0x42d80], desc[UR36][R6.64], P0 ;  /* 0x42d8000006047fae */ /* 0x0009e80008121864 */
[----:B------:R-:W5:Y:S04]  /*100970*/  LDL.LU R20, [R1+0x4760] ;  /* 0x0047600001147983 */ /* 0x000f680000300800 */
[----:B------:R-:W5:Y:S01]  /*100980*/  LDL.LU R23, [R1+0x4754] ;  /* 0x0047540001177983 */ /* 0x000f620000300800 */
[----:B----4-:R-:W-:-:S03]  /*100990*/  IMAD.MOV.U32 R6, RZ, RZ, R8 ;  /* 0x000000ffff067224 */ /* 0x010fc600078e0008 */
[----:B------:R-:W4:Y:S01]  /*1009a0*/  LDL.LU R21, [R1+0x475c] ;  /* 0x00475c0001157983 */ /* 0x000f220000300800 */
[-C--:B------:R-:W-:Y:S01]  /*1009b0*/  IADD3 R14, P0, R14, R13.reuse, RZ ;  /* 0x0000000d0e0e7210 */ /* 0x080fe20007f1e0ff */
[----:B------:R-:W-:Y:S02]  /*1009c0*/  IMAD.MOV.U32 R7, RZ, RZ, R17 ;  /* 0x000000ffff077224 */ /* 0x000fe400078e0011 */
[----:B-1----:R-:W4:Y:S01]  /*1009d0*/  LDL.LU R8, [R1+0x4768] ;  /* 0x0047680001087983 */ /* 0x002f220000300800 */
[----:B------:R-:W-:-:S03]  /*1009e0*/  IADD3 R9, P2, R9, R13, RZ ;  /* 0x0000000d09097210 */ /* 0x000fc60007f5e0ff */
[----:B------:R1:W-:Y:S04]  /*1009f0*/  STL [R1+0x46e0], R14 ;  /* 0x0046e00e01007387 */ /* 0x0003e80000100800 */
[----:B------:R1:W-:Y:S02]  /*100a00*/  LDGSTS.E [R4+0x43400], desc[UR36][R6.64], P1 ;  /* 0x4340000006047fae */ /* 0x0003e40008921864 */
[----:B-1----:R-:W-:Y:S02]  /*100a10*/  IMAD.MOV.U32 R6, RZ, RZ, R14 ;  /* 0x000000ffff067224 */ /* 0x002fe400078e000e */
[----:B------:R-:W-:-:S05]  /*100a20*/  IMAD.X R16, R16, 0x1, R0, P0 ;  /* 0x0000000110107824 */ /* 0x000fca00000e0600 */
[----:B------:R-:W-:Y:S04]  /*100a30*/  STL [R1+0x46dc], R16 ;  /* 0x0046dc1001007387 */ /* 0x000fe80000100800 */
[----:B------:R1:W-:Y:S04]  /*100a40*/  STL [R1+0x46e8], R9 ;  /* 0x0046e80901007387 */ /* 0x0003e80000100800 */
[----:B------:R-:W4:Y:S01]  /*100a50*/  LDL.LU R14, [R1+0x4764] ;  /* 0x00476400010e7983 */ /* 0x000f220000300800 */
[----:B------:R-:W-:-:S05]  /*100a60*/  IMAD.MOV.U32 R7, RZ, RZ, R16 ;  /* 0x000000ffff077224 */ /* 0x000fca00078e0010 */
[----:B------:R1:W-:Y:S01]  /*100a70*/  LDGSTS.E [R4+0x43480], desc[UR36][R6.64], P1 ;  /* 0x4348000006047fae */ /* 0x0003e20008921864 */
[----:B------:R-:W-:-:S05]  /*100a80*/  IMAD.X R12, R12, 0x1, R0, P2 ;  /* 0x000000010c0c7824 */ /* 0x000fca00010e0600 */
[----:B------:R1:W-:Y:S04]  /*100a90*/  STL [R1+0x46e4], R12 ;  /* 0x0046e40c01007387 */ /* 0x0003e80000100800 */
[----:B------:R-:W4:Y:S01]  /*100aa0*/  LDL.LU R19, [R1+0x476c] ;  /* 0x00476c0001137983 */ /* 0x000f220000300800 */
[----:B-1----:R-:W-:-:S03]  /*100ab0*/  MOV R6, R9 ;  /* 0x0000000900067202 */ /* 0x002fc60000000f00 */
        /* <DEDUP_REMOVED lines=8> */
[----:B---3--:R-:W-:-:S05]  /*100b40*/  IADD3 R10, P0, R10, R13, RZ ;  /* 0x0000000d0a0a7210 */ /* 0x008fca0007f1e0ff */
[----:B------:R-:W-:Y:S02]  /*100b50*/  IMAD.X R15, R15, 0x1, R0, P0 ;  /* 0x000000010f0f7824 */ /* 0x000fe400000e0600 */
[----:B-1----:R-:W-:Y:S02]  /*100b60*/  IMAD.MOV.U32 R6, RZ, RZ, R10 ;  /* 0x000000ffff067224 */ /* 0x002fe400078e000a */
[----:B------:R-:W-:Y:S01]  /*100b70*/  IMAD.MOV.U32 R7, RZ, RZ, R15 ;  /* 0x000000ffff077224 */ /* 0x000fe200078e000f */
[----:B------:R-:W-:Y:S01]  /*100b80*/  STL [R1+0x46f0], R10 ;  /* 0x0046f00a01007387 */ /* 0x000fe20000100800 */
[----:B------:R-:W-:-:S03]  /*100b90*/  ISETP.NE.U32.AND P0, PT, RZ, UR10, PT ;  /* 0x0000000aff007c0c */ /* 0x000fc6000bf05070 */
[----:B------:R1:W-:Y:S04]  /*100ba0*/  LDGSTS.E [R4+0x43580], desc[UR36][R6.64], P1 ;  /* 0x4358000006047fae */ /* 0x0003e80008921864 */
[----:B------:R3:W-:Y:S01]  /*100bb0*/  STL [R1+0x46ec], R15 ;  /* 0x0046ec0f01007387 */ /* 0x0007e20000100800 */
[----:B--2---:R-:W-:-:S03]  /*100bc0*/  IADD3 R22, P1, R22, R13, RZ ;  /* 0x0000000d16167210 */ /* 0x004fc60007f3e0ff */
[----:B------:R-:W2:Y:S04]  /*100bd0*/  LDL.LU R17, [R1+0x47dc] ;  /* 0x0047dc0001117983 */ /* 0x000ea80000300800 */
[----:B------:R-:W2:Y:S01]  /*100be0*/  LDL.LU R16, [R1+0x47e0] ;  /* 0x0047e00001107983 */ /* 0x000ea20000300800 */
[----:B-1----:R-:W-:-:S03]  /*100bf0*/  MOV R6, R22 ;  /* 0x0000001600067202 */ /* 0x002fc60000000f00 */
[----:B---3--:R-:W3:Y:S01]  /*100c00*/  LDL.LU R15, [R1+0x47e4] ;  /* 0x0047e400010f7983 */ /* 0x008ee20000300800 */
[----:B-----5:R-:W-:-:S03]  /*100c10*/  IADD3 R20, P2, R20, R13, RZ ;  /* 0x0000000d14147210 */ /* 0x020fc60007f5e0ff */
[----:B------:R-:W5:Y:S01]  /*100c20*/  LDL.LU R10, [R1+0x47e8] ;  /* 0x0047e800010a7983 */ /* 0x000f620000300800 */
        /* <DEDUP_REMOVED lines=21> */
[----:B------:R-:W-:-:S04]  /*100d80*/  IADD3 R9, P2, R9, R13, RZ ;  /* 0x0000000d09097210 */ /* 0x000fc80007f5e0ff */
[----:B------:R-:W-:Y:S02]  /*100d90*/  IADD3.X R19, R19, R0, RZ, P2, !PT ;  /* 0x0000000013137210 */ /* 0x000fe400017fe4ff */
[----:B------:R-:W-:Y:S01]  /*100da0*/  IADD3 R12, P3, R12, R13, RZ ;  /* 0x0000000d0c0c7210 */ /* 0x000fe20007f7e0ff */
[----:B------:R1:W-:Y:S01]  /*100db0*/  STL [R1+0x4770], R9 ;  /* 0x0047700901007387 */ /* 0x0003e20000100800 */
[----:B------:R-:W-:-:S03]  /*100dc0*/  USEL UR10, URZ, 0x4, !UP1 ;  /* 0x000000043f0a7887 */ /* 0x000fc6000c800000 */
[----:B------:R-:W-:Y:S01]  /*100dd0*/  IMAD.X R18, R18, 0x1, R0, P3 ;  /* 0x0000000112127824 */ /* 0x000fe200018e0600 */
[----:B------:R-:W-:Y:S04]  /*100de0*/  STL [R1+0x476c], R19 ;  /* 0x00476c1301007387 */ /* 0x000fe80000100800 */
[----:B------:R1:W-:Y:S01]  /*100df0*/  STL [R1+0x47d8], R12 ;  /* 0x0047d80c01007387 */ /* 0x0003e20000100800 */
[----:B----4-:R-:W-:-:S03]  /*100e00*/  IMAD.MOV.U32 R6, RZ, RZ, R9 ;  /* 0x000000ffff067224 */ /* 0x010fc600078e0009 */
[----:B------:R-:W4:Y:S01]  /*100e10*/  LDL.LU R22, [R1+0x4858] ;  /* 0x0048580001167983 */ /* 0x000f220000300800 */
[----:B------:R-:W-:Y:S01]  /*100e20*/  IMAD.MOV.U32 R7, RZ, RZ, R19 ;  /* 0x000000ffff077224 */ /* 0x000fe200078e0013 */
[----:B------:R-:W-:Y:S02]  /*100e30*/  USEL UR10, UR10, URZ, !UP0 ;  /* 0x0000003f0a0a7287 */ /* 0x000fe4000c000000 */
[----:B------:R3:W-:Y:S04]  /*100e40*/  STL [R1+0x47d4], R18 ;  /* 0x0047d41201007387 */ /* 0x0007e80000100800 */
[----:B-1----:R-:W4:Y:S04]  /*100e50*/  LDL.LU R9, [R1+0x4860] ;  /* 0x0048600001097983 */ /* 0x002f280000300800 */
[----:B------:R-:W4:Y:S01]  /*100e60*/  LDL.LU R23, [R1+0x4854] ;  /* 0x0048540001177983 */ /* 0x000f220000300800 */
[----:B------:R-:W-:-:S03]  /*100e70*/  ISETP.NE.U32.AND P1, PT, RZ, UR10, PT ;  /* 0x0000000aff007c0c */ /* 0x000fc6000bf25070 */
[----:B------:R1:W-:Y:S02]  /*100e80*/  LDGSTS.E [R4+0x43d80], desc[UR36][R6.64], P0 ;  /* 0x43d8000006047fae */ /* 0x0003e40008121864 */
[----:B-1----:R-:W-:Y:S02]  /*100e90*/  IMAD.MOV.U32 R6, RZ, RZ, R12 ;  /* 0x000000ffff067224 */ /* 0x002fe400078e000c */
[----:B------:R-:W4:Y:S01]  /*100ea0*/  LDL.LU R12, [R1+0x485c] ;  /* 0x00485c00010c7983 */ /* 0x000f220000300800 */
[----:B------:R-:W-:-:S05]  /*100eb0*/  IMAD.MOV.U32 R7, RZ, RZ, R18 ;  /* 0x000000ffff077224 */ /* 0x000fca00078e0012 */
[----:B------:R1:W-:Y:S01]  /*100ec0*/  LDGSTS.E [R4+0x44400], desc[UR36][R6.64], P1 ;  /* 0x4440000006047fae */ /* 0x0003e20008921864 */
[----:B--2---:R-:W-:-:S05]  /*100ed0*/  IADD3 R16, P0, R16, R13, RZ ;  /* 0x0000000d10107210 */ /* 0x004fca0007f1e0ff */
[----:B------:R-:W-:Y:S01]  /*100ee0*/  IMAD.X R17, R17, 0x1, R0, P0 ;  /* 0x0000000111117824 */ /* 0x000fe200000e0600 */
[----:B-----5:R-:W-:Y:S01]  /*100ef0*/  IADD3 R10, P2, R10, R13, RZ ;  /* 0x0000000d0a0a7210 */ /* 0x020fe20007f5e0ff */
[----:B------:R-:W-:Y:S01]  /*100f00*/  STL [R1+0x47e0], R16 ;  /* 0x0047e01001007387 */ /* 0x000fe20000100800 */
[----:B-1----:R-:W-:Y:S02]  /*100f10*/  IMAD.MOV.U32 R6, RZ, RZ, R16 ;  /* 0x000000ffff067224 */ /* 0x002fe400078e0010 */
[----:B---3--:R-:W-:Y:S01]  /*100f20*/  IADD3.X R15, R15, R0, RZ, P2, !PT ;  /* 0x000000000f0f7210 */ /* 0x008fe200017fe4ff */
[----:B------:R-:W-:Y:S01]  /*100f30*/  STL [R1+0x47dc], R17 ;  /* 0x0047dc1101007387 */ /* 0x000fe20000100800 */
[----:B------:R-:W-:-:S03]  /*100f40*/  IMAD.MOV.U32 R7, RZ, RZ, R17 ;  /* 0x000000ffff077224 */ /* 0x000fc600078e0011 */
[----:B------:R1:W-:Y:S04]  /*100f50*/  STL [R1+0x47e8], R10 ;  /* 0x0047e80a01007387 */ /* 0x0003e80000100800 */
[----:B------:R-:W2:Y:S04]  /*100f60*/  LDL.LU R20, [R1+0x4868] ;  /* 0x0048680001147983 */ /* 0x000ea80000300800 */
[----:B------:R-:W-:Y:S04]  /*100f70*/  STL [R1+0x47e4], R15 ;  /* 0x0047e40f01007387 */ /* 0x000fe80000100800 */
[----:B------:R3:W-:Y:S04]  /*100f80*/  LDGSTS.E [R4+0x44480], desc[UR36][R6.64], P1 ;  /* 0x4448000006047fae */ /* 0x0007e80008921864 */
[----:B------:R-:W5:Y:S04]  /*100f90*/  LDL.LU R21, [R1+0x4864] ;  /* 0x0048640001157983 */ /* 0x000f680000300800 */
[----:B------:R-:W5:Y:S01]  /*100fa0*/  LDL.LU R18, [R1+0x486c] ;  /* 0x00486c0001127983 */ /* 0x000f620000300800 */
[----:B---3--:R-:W-:-:S03]  /*100fb0*/  IMAD.MOV.U32 R6, RZ, RZ, R10 ;  /* 0x000000ffff067224 */ /* 0x008fc600078e000a */
[----:B-1----:R-:W3:Y:S01]  /*100fc0*/  LDL.LU R10, [R1+0x4870] ;  /* 0x00487000010a7983 */ /* 0x002ee20000300800 */
[----:B------:R-:W-:-:S03]  /*100fd0*/  IMAD.MOV.U32 R7, RZ, RZ, R15 ;  /* 0x000000ffff077224 */ /* 0x000fc600078e000f */
[----:B------:R-:W3:Y:S04]  /*100fe0*/  LDL.LU R19, [R1+0x48d4] ;  /* 0x0048d40001137983 */ /* 0x000ee80000300800 */
[----:B------:R-:W3:Y:S04]  /*100ff0*/  LDL.LU R17, [R1+0x48d8] ;  /* 0x0048d80001117983 */ /* 0x000ee80000300800 */
[----:B------:R1:W-:Y:S01]  /*101000*/  LDGSTS.E [R4+0x44500], desc[UR36][R6.64], P1 ;  /* 0x4450000006047fae */ /* 0x0003e20008921864 */
[----:B------:R-:W-:-:S05]  /*101010*/  IADD3 R8, P0, R8, R13, RZ ;  /* 0x0000000d08087210 */ /* 0x000fca0007f1e0ff */
[----:B------:R-:W-:Y:S01]  /*101020*/  IMAD.X R14, R14, 0x1, R0, P0 ;  /* 0x000000010e0e7824 */ /* 0x000fe200000e0600 */
[----:B------:R1:W-:Y:S02]  /*101030*/  STL [R1+0x47f0], R8 ;  /* 0x0047f00801007387 */ /* 0x0003e40000100800 */
[----:B-1----:R-:W-:Y:S02]  /*101040*/  IMAD.MOV.U32 R6, RZ, RZ, R8 ;  /* 0x000000ffff067224 */ /* 0x002fe400078e0008 */
[----:B------:R1:W-:Y:S04]  /*101050*/  STL [R1+0x47ec], R14 ;  /* 0x0047ec0e01007387 */ /* 0x0003e80000100800 */
[----:B------:R-:W3:Y:S04]  /*101060*/  LDL.LU R16, [R1+0x48dc] ;  /* 0x0048dc0001107983 */ /* 0x000ee80000300800 */
[----:B------:R-:W3:Y:S01]  /*101070*/  LDL.LU R8, [R1+0x48e0] ;  /* 0x0048e00001087983 */ /* 0x000ee20000300800 */
[----:B------:R-:W-:-:S03]  /*101080*/  MOV R7, R14 ;  /* 0x0000000e00077202 */ /* 0x000fc60000000f00 */
[----:B------:R-:W3:Y:S04]  /*101090*/  LDL.LU R15, [R1+0x48e4] ;  /* 0x0048e400010f7983 */ /* 0x000ee80000300800 */
[----:B-1----:R-:W3:Y:S01]  /*1010a0*/  LDL.LU R14, [R1+0x48e8] ;  /* 0x0048e800010e7983 */ /* 0x002ee20000300800 */
[----:B------:R-:W-:-:S03]  /*1010b0*/  UISETP.GT.AND UP1, UPT, UR11, 0x26, UPT ;  /* 0x000000260b00788c */ /* 0x000fc6000bf24270 */
[----:B------:R1:W-:Y:S01]  /*1010c0*/  LDGSTS.E [R4+0x44580], desc[UR36][R6.64], P1 ;  /* 0x4458000006047fae */ /* 0x0003e20008921864 */
[----:B------:R-:W-:-:S04]  /*1010d0*/  USEL UR10, URZ, 0x4, !UP1 ;  /* 0x000000043f0a7887 */ /* 0x000fc8000c800000 */
[----:B------:R-:W-:Y:S01]  /*1010e0*/  USEL UR10, UR10, URZ, !UP0 ;  /* 0x0000003f0a0a7287 */ /* 0x000fe2000c000000 */
[----:B----4-:R-:W-:-:S05]  /*1010f0*/  IADD3 R22, P1, R22, R13, RZ ;  /* 0x0000000d16167210 */ /* 0x010fca0007f3e0ff */
[----:B------:R-:W-:Y:S01]  /*101100*/  ISETP.NE.U32.AND P0, PT, RZ, UR10, PT ;  /* 0x0000000aff007c0c */ /* 0x000fe2000bf05070 */
[----:B------:R-:W-:Y:S01]  /*101110*/  IMAD.X R23, R23, 0x1, R0, P1 ;  /* 0x0000000117177824 */ /* 0x000fe200008e0600 */
[----:B------:R-:W-:Y:S01]  /*101120*/  IADD3 R9, P2, R9, R13, RZ ;  /* 0x0000000d09097210 */ /* 0x000fe20007f5e0ff */
[----:B-1----:R-:W-:Y:S02]  /*101130*/  IMAD.MOV.U32 R6, RZ, RZ, R22 ;  /* 0x000000ffff067224 */ /* 0x002fe400078e0016 */
[----:B------:R-:W-:Y:S01]  /*101140*/  IMAD.MOV.U32 R7, RZ, RZ, R23 ;  /* 0x000000ffff077224 */ /* 0x000fe200078e0017 */
[----:B------:R-:W-:Y:S04]  /*101150*/  STL [R1+0x4858], R22 ;  /* 0x0048581601007387 */ /* 0x000fe80000100800 */
[----:B------:R-:W-:Y:S01]  /*101160*/  STL [R1+0x4854], R23 ;  /* 0x0048541701007387 */ /* 0x000fe20000100800 */
[----:B------:R-:W-:-:S03]  /*101170*/  IMAD.X R12, R12, 0x1, R0, P2 ;  /* 0x000000010c0c7824 */ /* 0x000fc600010e0600 */
[----:B------:R-:W-:Y:S04]  /*101180*/  STL [R1+0x4860], R9 ;  /* 0x0048600901007387 */ /* 0x000fe80000100800 */
[----:B------:R1:W-:Y:S04]  /*101190*/  LDGSTS.E [R4+0x44c00], desc[UR36][R6.64], P0 ;  /* 0x44c0000006047fae */ /* 0x0003e80008121864 */
[----:B------:R4:W-:Y:S01]  /*1011a0*/  STL [R1+0x485c], R12 ;  /* 0x00485c0c01007387 */ /* 0x0009e20000100800 */
[----:B-1----:R-:W-:Y:S02]  /*1011b0*/  IMAD.MOV.U32 R7, RZ, RZ, R12 ;  /* 0x000000ffff077224 */ /* 0x002fe400078e000c */
[----:B------:R-:W-:Y:S01]  /*1011c0*/  IMAD.MOV.U32 R6, RZ, RZ, R9 ;  /* 0x000000ffff067224 */ /* 0x000fe200078e0009 */
[----:B----4-:R-:W4:Y:S04]  /*1011d0*/  LDL.LU R12, [R1+0x48ec] ;  /* 0x0048ec00010c7983 */ /* 0x010f280000300800 */
[----:B------:R-:W4:Y:S01]  /*1011e0*/  LDL.LU R9, [R1+0x48f0] ;  /* 0x0048f00001097983 */ /* 0x000f220000300800 */
[----:B------:R-:W-:-:S03]  /*1011f0*/  UISETP.GT.AND UP1, UPT, UR11, 0x2a, UPT ;  /* 0x0000002a0b00788c */ /* 0x000fc6000bf24270 */
[----:B------:R1:W-:Y:S01]  /*101200*/  LDGSTS.E [R4+0x44c80], desc[UR36][R6.64], P0 ;  /* 0x44c8000006047fae */ /* 0x0003e20008121864 */
[----:B------:R-:W-:Y:S01]  /*101210*/  USEL UR10, URZ, 0x4, !UP1 ;  /* 0x000000043f0a7887 */ /* 0x000fe2000c800000 */
[----:B--2---:R-:W-:-:S03]  /*101220*/  IADD3 R20, P1, R20, R13, RZ ;  /* 0x0000000d14147210 */ /* 0x004fc60007f3e0ff */
[----:B------:R-:W-:Y:S02]  /*101230*/  USEL UR10, UR10, URZ, !UP0 ;  /* 0x0000003f0a0a7287 */ /* 0x000fe4000c000000 */
[----:B-1----:R-:W-:Y:S01]  /*101240*/  IMAD.MOV.U32 R6, RZ, RZ, R20 ;  /* 0x000000ffff067224 */ /* 0x002fe200078e0014 */
[----:B-----5:R-:W-:-:S05]  /*101250*/  IADD3.X R21, R21, R0, RZ, P1, !PT ;  /* 0x0000000015157210 */ /* 0x020fca0000ffe4ff */
        /* <DEDUP_REMOVED lines=13> */
[----:B------:R-:W-:Y:S04]  /*101330*/  STL [R1+0x48d8], R17 ;  /* 0x0048d81101007387 */ /* 0x000fe80000100800 */
[----:B------:R2:W-:Y:S04]  /*101340*/  LDGSTS.E [R4+0x44d80], desc[UR36][R6.64], P0 ;  /* 0x44d8000006047fae */ /* 0x0005e80008121864 */
[----:B-1----:R-:W3:Y:S04]  /*101350*/  LDL.LU R18, [R1+0x4958] ;  /* 0x0049580001127983 */ /* 0x002ee80000300800 */
[----:B------:R1:W-:Y:S04]  /*101360*/  STL [R1+0x48d4], R19 ;  /* 0x0048d41301007387 */ /* 0x0003e80000100800 */
[----:B------:R-:W5:Y:S01]  /*101370*/  LDL.LU R10, [R1+0x4960] ;  /* 0x00496000010a7983 */ /* 0x000f620000300800 */
[----:B--2---:R-:W-:Y:S01]  /*101380*/  IMAD.MOV.U32 R7, RZ, RZ, R19 ;  /* 0x000000ffff077224 */ /* 0x004fe200078e0013 */
[----:B------:R-:W-:-:S02]  /*101390*/  MOV R6, R17 ;  /* 0x0000001100067202 */ /* 0x000fc40000000f00 */
[----:B-1----:R-:W2:Y:S04]  /*1013a0*/  LDL.LU R19, [R1+0x4954] ;  /* 0x0049540001137983 */ /* 0x002ea80000300800 */
[----:B------:R-:W2:Y:S04]  /*1013b0*/  LDL.LU R17, [R1+0x495c] ;  /* 0x00495c0001117983 */ /* 0x000ea80000300800 */
[----:B------:R1:W-:Y:S01]  /*1013c0*/  LDGSTS.E [R4+0x45400], desc[UR36][R6.64], P1 ;  /* 0x4540000006047fae */ /* 0x0003e20008921864 */
[----:B------:R-:W-:-:S05]  /*1013d0*/  IADD3 R8, P0, R8, R13, RZ ;  /* 0x0000000d08087210 */ /* 0x000fca0007f1e0ff */
[----:B------:R-:W-:Y:S01]  /*1013e0*/  IMAD.X R16, R16, 0x1, R0, P0 ;  /* 0x0000000110107824 */ /* 0x000fe200000e0600 */
[----:B------:R-:W-:Y:S01]  /*1013f0*/  IADD3 R14, P2, R14, R13, RZ ;  /* 0x0000000d0e0e7210 */ /* 0x000fe20007f5e0ff */
[----:B------:R1:W-:Y:S02]  /*101400*/  STL [R1+0x48e0], R8 ;  /* 0x0048e00801007387 */ /* 0x0003e40000100800 */
[----:B-1----:R-:W-:Y:S02]  /*101410*/  IMAD.MOV.U32 R6, RZ, RZ, R8 ;  /* 0x000000ffff067224 */ /* 0x002fe400078e0008 */
[----:B------:R1:W-:Y:S01]  /*101420*/  STL [R1+0x48dc], R16 ;  /* 0x0048dc1001007387 */ /* 0x0003e20000100800 */
[----:B------:R-:W-:-:S03]  /*101430*/  IMAD.X R15, R15, 0x1, R0, P2 ;  /* 0x000000010f0f7824 */ /* 0x000fc600010e0600 */
[----:B------:R-:W-:Y:S04]  /*101440*/  STL [R1+0x48e8], R14 ;  /* 0x0048e80e01007387 */ /* 0x000fe80000100800 */
[----:B------:R-:W2:Y:S01]  /*101450*/  LDL.LU R8, [R1+0x4968] ;  /* 0x0049680001087983 */ /* 0x000ea20000300800 */
[----:B------:R-:W-:-:S03]  /*101460*/  IMAD.MOV.U32 R7, RZ, RZ, R16 ;  /* 0x000000ffff077224 */ /* 0x000fc600078e0010 */
[----:B------:R4:W-:Y:S04]  /*101470*/  STL [R1+0x48e4], R15 ;  /* 0x0048e40f01007387 */ /* 0x0009e80000100800 */
[----:B-1----:R-:W2:Y:S01]  /*101480*/  LDL.LU R16, [R1+0x4964] ;  /* 0x0049640001107983 */ /* 0x002ea20000300800 */
[----:B------:R-:W-:-:S03]  /*101490*/  UISETP.GT.AND UP1, UPT, UR11, 0x2e, UPT ;  /* 0x0000002e0b00788c */ /* 0x000fc6000bf24270 */
[----:B------:R1:W-:Y:S01]  /*1014a0*/  LDGSTS.E [R4+0x45480], desc[UR36][R6.64], P1 ;  /* 0x4548000006047fae */ /* 0x0003e20008921864 */
[----:B------:R-:W-:Y:S01]  /*1014b0*/  USEL UR10, URZ, 0x4, !UP1 ;  /* 0x000000043f0a7887 */ /* 0x000fe2000c800000 */
[----:B----4-:R-:W-:-:S05]  /*1014c0*/  IADD3 R9, P0, R9, R13, RZ ;  /* 0x0000000d09097210 */ /* 0x010fca0007f1e0ff */
[----:B------:R-:W-:Y:S01]  /*1014d0*/  IMAD.X R12, R12, 0x1, R0, P0 ;  /* 0x000000010c0c7824 */ /* 0x000fe200000e0600 */
[----:B------:R-:W-:Y:S04]  /*1014e0*/  STL [R1+0x48f0], R9 ;  /* 0x0048f00901007387 */ /* 0x000fe80000100800 */
[----:B------:R4:W-:Y:S04]  /*1014f0*/  STL [R1+0x48ec], R12 ;  /* 0x0048ec0c01007387 */ /* 0x0009e80000100800 */
[----:B------:R-:W2:Y:S04]  /*101500*/  LDL.LU R23, [R1+0x496c] ;  /* 0x00496c0001177983 */ /* 0x000ea80000300800 */
[----:B------:R-:W2:Y:S01]  /*101510*/  LDL.LU R22, [R1+0x4970] ;  /* 0x0049700001167983 */ /* 0x000ea20000300800 */
[----:B-1----:R-:W-:Y:S01]  /*101520*/  IMAD.MOV.U32 R6, RZ, RZ, R14 ;  /* 0x000000ffff067224 */ /* 0x002fe200078e000e */
[----:B------:R-:W-:-:S02]  /*101530*/  MOV R7, R15 ;  /* 0x0000000f00077202 */ /* 0x000fc40000000f00 */
[----:B------:R-:W2:Y:S01]  /*101540*/  LDL.LU R21, [R1+0x49d4] ;  /* 0x0049d40001157983 */ /* 0x000ea20000300800 */
[----:B------:R-:W-:-:S03]  /*101550*/  USEL UR10, UR10, URZ, !UP0 ;  /* 0x0000003f0a0a7287 */ /* 0x000fc6000c000000 */
[----:B------:R1:W-:Y:S04]  /*101560*/  LDGSTS.E [R4+0x45500], desc[UR36][R6.64], P1 ;  /* 0x4550000006047fae */ /* 0x0003e80008921864 */
[----:B------:R-:W2:Y:S04]  /*101570*/  LDL.LU R20, [R1+0x49d8] ;  /* 0x0049d80001147983 */ /* 0x000ea80000300800 */
[----:B------:R-:W2:Y:S01]  /*101580*/  LDL.LU R15, [R1+0x49dc] ;  /* 0x0049dc00010f7983 */ /* 0x000ea20000300800 */
[----:B-1----:R-:W-:-:S03]  /*101590*/  IMAD.MOV.U32 R6, RZ, RZ, R9 ;  /* 0x000000ffff067224 */ /* 0x002fc600078e0009 */
[----:B------:R-:W2:Y:S01]  /*1015a0*/  LDL.LU R14, [R1+0x49e0] ;  /* 0x0049e000010e7983 */ /* 0x000ea20000300800 */
[----:B------:R-:W-:Y:S01]  /*1015b0*/  IMAD.MOV.U32 R7, RZ, RZ, R12 ;  /* 0x000000ffff077224 */ /* 0x000fe200078e000c */
[----:B------:R-:W-:Y:S02]  /*1015c0*/  ISETP.NE.U32.AND P0, PT, RZ, UR10, PT ;  /* 0x0000000aff007c0c */ /* 0x000fe4000bf05070 */
[----:B----4-:R-:W4:Y:S04]  /*1015d0*/  LDL.LU R12, [R1+0x49e4] ;  /* 0x0049e400010c7983 */ /* 0x010f280000300800 */
[----:B------:R1:W-:Y:S04]  /*1015e0*/  LDGSTS.E [R4+0x45580], desc[UR36][R6.64], P1 ;  /* 0x4558000006047fae */ /* 0x0003e80008921864 */
[----:B------:R-:W4:Y:S01]  /*1015f0*/  LDL.LU R9, [R1+0x49e8] ;  /* 0x0049e80001097983 */ /* 0x000f220000300800 */
[----:B---3--:R-:W-:-:S05]  /*101600*/  IADD3 R18, P1, R18, R13, RZ ;  /* 0x0000000d12127210 */ /* 0x008fca0007f3e0ff */
[----:B-1----:R-:W-:Y:S01]  /*101610*/  IMAD.MOV.U32 R6, RZ, RZ, R18 ;  /* 0x000000ffff067224 */ /* 0x002fe200078e0012 */
[----:B-----5:R-:W-:Y:S01]  /*101620*/  IADD3 R10, P2, R10, R13, RZ ;  /* 0x0000000d0a0a7210 */ /* 0x020fe20007f5e0ff */
[--C-:B--2---:R-:W-:Y:S01]  /*101630*/  IMAD.X R19, R19, 0x1, R0.reuse, P1 ;  /* 0x0000000113137824 */ /* 0x104fe200008e0600 */
[----:B------:R-:W-:Y:S04]  /*101640*/  STL [R1+0x4958], R18 ;  /* 0x0049581201007387 */ /* 0x000fe80000100800 */
[----:B------:R-:W-:Y:S01]  /*101650*/  MOV R7, R19 ;  /* 0x0000001300077202 */ /* 0x000fe20000000f00 */
[----:B------:R-:W-:Y:S01]  /*101660*/  IMAD.X R17, R17, 0x1, R0, P2 ;  /* 0x0000000111117824 */ /* 0x000fe200010e0600 */
[----:B------:R-:W-:Y:S04]  /*101670*/  STL [R1+0x4954], R19 ;  /* 0x0049541301007387 */ /* 0x000fe80000100800 */
[----:B------:R1:W-:Y:S04]  /*101680*/  LDGSTS.E [R4+0x45c00], desc[UR36][R6.64], P0 ;  /* 0x45c0000006047fae */ /* 0x0003e80008121864 */
[----:B------:R2:W-:Y:S04]  /*101690*/  STL [R1+0x4960], R10 ;  /* 0x0049600a01007387 */ /* 0x0005e80000100800 */
[----:B------:R-:W-:Y:S01]  /*1016a0*/  STL [R1+0x495c], R17 ;  /* 0x00495c1101007387 */ /* 0x000fe20000100800 */
[----:B-1----:R-:W-:-:S02]  /*1016b0*/  IMAD.MOV.U32 R6, RZ, RZ, R10 ;  /* 0x000000ffff067224 */ /* 0x002fc400078e000a */
[----:B------:R-:W-:Y:S01]  /*1016c0*/  IMAD.MOV.U32 R7, RZ, RZ, R17 ;  /* 0x000000ffff077224 */ /* 0x000fe200078e0011 */
[----:B--2---:R-:W2:Y:S04]  /*1016d0*/  LDL.LU R10, [R1+0x49f0] ;  /* 0x0049f000010a7983 */ /* 0x004ea80000300800 */
[----:B------:R1:W-:Y:S01]  /*1016e0*/  LDGSTS.E [R4+0x45c80], desc[UR36][R6.64], P0 ;  /* 0x45c8000006047fae */ /* 0x0003e20008121864 */
[----:B------:R-:W-:-:S05]  /*1016f0*/  IADD3 R8, P1, R8, R13, RZ ;  /* 0x0000000d08087210 */ /* 0x000fca0007f3e0ff */
[----:B------:R-:W-:Y:S01]  /*101700*/  IMAD.X R16, R16, 0x1, R0, P1 ;  /* 0x0000000110107824 */ /* 0x000fe200008e0600 */
[----:B------:R-:W-:Y:S03]  /*101710*/  STL [R1+0x4968], R8 ;  /* 0x0049680801007387 */ /* 0x000fe60000100800 */
[----:B-1----:R-:W-:Y:S01]  /*101720*/  IMAD.MOV.U32 R7, RZ, RZ, R16 ;  /* 0x000000ffff077224 */ /* 0x002fe200078e0010 */
[----:B------:R1:W-:Y:S04]  /*101730*/  STL [R1+0x4964], R16 ;  /* 0x0049641001007387 */ /* 0x0003e80000100800 */
[----:B-1----:R-:W3:Y:S01]  /*101740*/  LDL.LU R16, [R1+0x49ec] ;  /* 0x0049ec0001107983 */ /* 0x002ee20000300800 */
        /* <DEDUP_REMOVED lines=10> */
[----:B------:R-:W-:-:S05]  /*1017f0*/  IADD3 R22, P2, R22, R13, RZ ;  /* 0x0000000d16167210 */ /* 0x000fca0007f5e0ff */
[----:B------:R-:W-:Y:S02]  /*101800*/  IMAD.X R23, R23, 0x1, R0, P2 ;  /* 0x0000000117177824 */ /* 0x000fe400010e0600 */
[----:B-1----:R-:W-:Y:S02]  /*101810*/  IMAD.MOV.U32 R6, RZ, RZ, R22 ;  /* 0x000000ffff067224 */ /* 0x002fe400078e0016 */
[----:B------:R-:W-:Y:S01]  /*101820*/  IMAD.MOV.U32 R7, RZ, RZ, R23 ;  /* 0x000000ffff077224 */ /* 0x000fe200078e0017 */
[----:B------:R-:W-:-:S04]  /*101830*/  IADD3 R20, P3, R20, R13, RZ ;  /* 0x0000000d14147210 */ /* 0x000fc80007f7e0ff */
[----:B------:R1:W-:Y:S01]  /*101840*/  LDGSTS.E [R4+0x45d80], desc[UR36][R6.64], P0 ;  /* 0x45d8000006047fae */ /* 0x0003e20008121864 */
[----:B------:R-:W-:Y:S02]  /*101850*/  IADD3.X R21, R21, R0, RZ, P3, !PT ;  /* 0x0000000015157210 */ /* 0x000fe40001ffe4ff */
[----:B------:R-:W-:Y:S01]  /*101860*/  IADD3 R14, P0, R14, R13, RZ ;  /* 0x0000000d0e0e7210 */ /* 0x000fe20007f1e0ff */
[----:B------:R-:W-:Y:S01]  /*101870*/  STL [R1+0x4970], R22 ;  /* 0x0049701601007387 */ /* 0x000fe20000100800 */
[----:B-1----:R-:W-:-:S03]  /*101880*/  IMAD.MOV.U32 R6, RZ, RZ, R20 ;  /* 0x000000ffff067224 */ /* 0x002fc600078e0014 */
[----:B------:R-:W-:Y:S01]  /*101890*/  STL [R1+0x496c], R23 ;  /* 0x00496c1701007387 */ /* 0x000fe20000100800 */
[----:B------:R-:W-:Y:S02]  /*1018a0*/  IMAD.MOV.U32 R7, RZ, RZ, R21 ;  /* 0x000000ffff077224 */ /* 0x000fe400078e0015 */
[----:B------:R-:W-:Y:S01]  /*1018b0*/  IMAD.X R15, R15, 0x1, R0, P0 ;  /* 0x000000010f0f7824 */ /* 0x000fe200000e0600 */
[----:B------:R-:W-:Y:S01]  /*1018c0*/  STL [R1+0x49d8], R20 ;  /* 0x0049d81401007387 */ /* 0x000fe20000100800 */
[----:B----4-:R-:W-:-:S03]  /*1018d0*/  IADD3 R9, P2, R9, R13, RZ ;  /* 0x0000000d09097210 */ /* 0x010fc60007f5e0ff */
[----:B------:R-:W-:Y:S04]  /*1018e0*/  STL [R1+0x49d4], R21 ;  /* 0x0049d41501007387 */ /* 0x000fe80000100800 */
[----:B------:R1:W-:Y:S01]  /*1018f0*/  STL [R1+0x49e0], R14 ;  /* 0x0049e00e01007387 */ /* 0x0003e20000100800 */
[----:B------:R-:W-:-:S03]  /*101900*/  IMAD.X R12, R12, 0x1, R0, P2 ;  /* 0x000000010c0c7824 */ /* 0x000fc600010e0600 */
[----:B------:R4:W-:Y:S04]  /*101910*/  LDGSTS.E [R4+0x46400], desc[UR36][R6.64], P1 ;  /* 0x4640000006047fae */ /* 0x0009e80008921864 */
[----:B------:R1:W-:Y:S04]  /*101920*/  STL [R1+0x49dc], R15 ;  /* 0x0049dc0f01007387 */ /* 0x0003e80000100800 */
[----:B------:R-:W-:Y:S01]  /*101930*/  STL [R1+0x49e8], R9 ;  /* 0x0049e80901007387 */ /* 0x000fe20000100800 */
[----:B----4-:R-:W-:-:S03]  /*101940*/  MOV R6, R14 ;  /* 0x0000000e00067202 */ /* 0x010fc60000000f00 */
[----:B-1----:R-:W4:Y:S01]  /*101950*/  LDL.LU R14, [R1+0x4a68] ;  /* 0x004a6800010e7983 */ /* 0x002f220000300800 */
        /* <DEDUP_REMOVED lines=11> */
[----:B-1----:R-:W-:Y:S02]  /*101a10*/  IMAD.MOV.U32 R6, RZ, RZ, R10 ;  /* 0x000000ffff067224 */ /* 0x002fe400078e000a */
[----:B---3--:R-:W-:-:S04]  /*101a20*/  IMAD.X R16, R16, 0x1, R0, P0 ;  /* 0x0000000110107824 */ /* 0x008fc800000e0600 */
[----:B------:R-:W-:Y:S01]  /*101a30*/  IMAD.MOV.U32 R7, RZ, RZ, R16 ;  /* 0x000000ffff077224 */ /* 0x000fe200078e0010 */
[----:B------:R1:W-:Y:S01]  /*101a40*/  STL [R1+0x49ec], R16 ;  /* 0x0049ec1001007387 */ /* 0x0003e20000100800 */
[----:B------:R-:W-:-:S03]  /*101a50*/  UISETP.GT.AND UP1, UPT, UR11, 0x36, UPT ;  /* 0x000000360b00788c */ /* 0x000fc6000bf24270 */
[----:B------:R2:W-:Y:S04]  /*101a60*/  LDGSTS.E [R4+0x46580], desc[UR36][R6.64], P1 ;  /* 0x4658000006047fae */ /* 0x0005e80008921864 */
[----:B-1----:R-:W3:Y:S04]  /*101a70*/  LDL.LU R16, [R1+0x4a6c] ;  /* 0x004a6c0001107983 */ /* 0x002ee80000300800 */
[----:B------:R-:W3:Y:S01]  /*101a80*/  LDL.LU R10, [R1+0x4ad4] ;  /* 0x004ad400010a7983 */ /* 0x000ee20000300800 */
[----:B------:R-:W-:Y:S01]  /*101a90*/  USEL UR10, URZ, 0x4, !UP1 ;  /* 0x000000043f0a7887 */ /* 0x000fe2000c800000 */
[----:B-----5:R-:W-:-:S03]  /*101aa0*/  IADD3 R18, P1, R18, R13, RZ ;  /* 0x0000000d12127210 */ /* 0x020fc60007f3e0ff */
[----:B------:R-:W-:Y:S01]  /*101ab0*/  USEL UR10, UR10, URZ, !UP0 ;  /* 0x0000003f0a0a7287 */ /* 0x000fe2000c000000 */
[----:B------:R-:W-:Y:S02]  /*101ac0*/  IADD3 R8, P2, R8, R13, RZ ;  /* 0x0000000d08087210 */ /* 0x000fe40007f5e0ff */
[----:B------:R-:W-:Y:S01]  /*101ad0*/  IADD3.X R19, R19, R0, RZ, P1, !PT ;  /* 0x0000000013137210 */ /* 0x000fe20000ffe4ff */
[----:B------:R-:W-:Y:S02]  /*101ae0*/  STL [R1+0x4a58], R18 ;  /* 0x004a581201007387 */ /* 0x000fe40000100800 */
[----:B------:R-:W-:Y:S01]  /*101af0*/  ISETP.NE.U32.AND P0, PT, RZ, UR10, PT ;  /* 0x0000000aff007c0c */ /* 0x000fe2000bf05070 */
[----:B------:R-:W-:Y:S01]  /*101b00*/  IMAD.X R17, R17, 0x1, R0, P2 ;  /* 0x0000000111117824 */ /* 0x000fe200010e0600 */
[----:B------:R-:W-:Y:S04]  /*101b10*/  STL [R1+0x4a54], R19 ;  /* 0x004a541301007387 */ /* 0x000fe80000100800 */
[----:B------:R1:W-:Y:S01]  /*101b20*/  STL [R1+0x4a60], R8 ;  /* 0x004a600801007387 */ /* 0x0003e20000100800 */
[----:B--2---:R-:W-:-:S03]  /*101b30*/  IMAD.MOV.U32 R6, RZ, RZ, R18 ;  /* 0x000000ffff067224 */ /* 0x004fc600078e0012 */
[----:B------:R-:W2:Y:S01]  /*101b40*/  LDL.LU R22, [R1+0x4ae0] ;  /* 0x004ae00001167983 */ /* 0x000ea20000300800 */
[----:B------:R-:W-:-:S03]  /*101b50*/  IMAD.MOV.U32 R7, RZ, RZ, R19 ;  /* 0x000000ffff077224 */ /* 0x000fc600078e0013 */
[----:B------:R-:W-:Y:S04]  /*101b60*/  STL [R1+0x4a5c], R17 ;  /* 0x004a5c1101007387 */ /* 0x000fe80000100800 */
        /* <DEDUP_REMOVED lines=8> */
[----:B----4-:R-:W-:-:S05]  /*101bf0*/  IADD3 R14, P1, R14, R13, RZ ;  /* 0x0000000d0e0e7210 */ /* 0x010fca0007f3e0ff */
[----:B------:R-:W-:Y:S01]  /*101c00*/  IMAD.X R15, R15, 0x1, R0, P1 ;  /* 0x000000010f0f7824 */ /* 0x000fe200008e0600 */
[----:B------:R4:W-:Y:S01]  /*101c10*/  STL [R1+0x4a68], R14 ;  /* 0x004a680e01007387 */ /* 0x0009e20000100800 */
[----:B-1----:R-:W-:-:S03]  /*101c20*/  MOV R6, R14 ;  /* 0x0000000e00067202 */ /* 0x002fc60000000f00 */
[----:B------:R1:W-:Y:S04]  /*101c30*/  STL [R1+0x4a64], R15 ;  /* 0x004a640f01007387 */ /* 0x0003e80000100800 */
[----:B----4-:R-:W4:Y:S01]  /*101c40*/  LDL.LU R14, [R1+0x4aec] ;  /* 0x004aec00010e7983 */ /* 0x010f220000300800 */
[----:B------:R-:W-:-:S03]  /*101c50*/  IMAD.MOV.U32 R7, RZ, RZ, R15 ;  /* 0x000000ffff077224 */ /* 0x000fc600078e000f */
[----:B-1----:R-:W4:Y:S04]  /*101c60*/  LDL.LU R15, [R1+0x4b58] ;  /* 0x004b5800010f7983 */ /* 0x002f280000300800 */
[----:B------:R-:W4:Y:S01]  /*101c70*/  LDL.LU R17, [R1+0x4b60] ;  /* 0x004b600001117983 */ /* 0x000f220000300800 */
[----:B------:R-:W-:-:S03]  /*101c80*/  IADD3 R12, P2, R12, R13, RZ ;  /* 0x0000000d0c0c7210 */ /* 0x000fc60007f5e0ff */
[----:B------:R1:W-:Y:S01]  /*101c90*/  LDGSTS.E [R4+0x46d00], desc[UR36][R6.64], P0 ;  /* 0x46d0000006047fae */ /* 0x0003e20008121864 */
[----:B------:R-:W-:-:S03]  /*101ca0*/  IADD3 R9, P3, R9, R13, RZ ;  /* 0x0000000d09097210 */ /* 0x000fc60007f7e0ff */
[----:B------:R-:W-:Y:S01]  /*101cb0*/  STL [R1+0x4a70], R12 ;  /* 0x004a700c01007387 */ /* 0x000fe20000100800 */
[----:B-1----:R-:W-:Y:S02]  /*101cc0*/  IMAD.MOV.U32 R6, RZ, RZ, R12 ;  /* 0x000000ffff067224 */ /* 0x002fe400078e000c */
[----:B---3--:R-:W-:-:S05]  /*101cd0*/  IMAD.X R16, R16, 0x1, R0, P2 ;  /* 0x0000000110107824 */ /* 0x008fca00010e0600 */
[----:B------:R1:W-:Y:S01]  /*101ce0*/  STL [R1+0x4a6c], R16 ;  /* 0x004a6c1001007387 */ /* 0x0003e20000100800 */
[----:B------:R-:W-:-:S03]  /*101cf0*/  IMAD.X R10, R10, 0x1, R0, P3 ;  /* 0x000000010a0a7824 */ /* 0x000fc600018e0600 */
[----:B------:R3:W-:Y:S04]  /*101d00*/  STL [R1+0x4ad8], R9 ;  /* 0x004ad80901007387 */ /* 0x0007e80000100800 */
[----:B------:R-:W4:Y:S04]  /*101d10*/  LDL.LU R18, [R1+0x4b54] ;  /* 0x004b540001127983 */ /* 0x000f280000300800 */
[----:B------:R2:W-:Y:S04]  /*101d20*/  STL [R1+0x4ad4], R10 ;  /* 0x004ad40a01007387 */ /* 0x0005e80000100800 */
[----:B------:R-:W4:Y:S01]  /*101d30*/  LDL.LU R19, [R1+0x4b5c] ;  /* 0x004b5c0001137983 */ /* 0x000f220000300800 */
[----:B------:R-:W-:-:S03]  /*101d40*/  IMAD.MOV.U32 R7, RZ, RZ, R16 ;  /* 0x000000ffff077224 */ /* 0x000fc600078e0010 */
[----:B-1----:R-:W4:Y:S04]  /*101d50*/  LDL.LU R16, [R1+0x4b64] ;  /* 0x004b640001107983 */ /* 0x002f280000300800 */
[----:B------:R1:W-:Y:S02]  /*101d60*/  LDGSTS.E [R4+0x46d80], desc[UR36][R6.64], P0 ;  /* 0x46d8000006047fae */ /* 0x0003e40008121864 */
[----:B-1----:R-:W-:Y:S02]  /*101d70*/  IMAD.MOV.U32 R6, RZ, RZ, R9 ;  /* 0x000000ffff067224 */ /* 0x002fe400078e0009 */
[----:B---3--:R-:W3:Y:S01]  /*101d80*/  LDL.LU R9, [R1+0x4b68] ;  /* 0x004b680001097983 */ /* 0x008ee20000300800 */
[----:B------:R-:W-:-:S03]  /*101d90*/  MOV R7, R10 ;  /* 0x0000000a00077202 */ /* 0x000fc60000000f00 */
[----:B------:R-:W3:Y:S04]  /*101da0*/  LDL.LU R12, [R1+0x4b6c] ;  /* 0x004b6c00010c7983 */ /* 0x000ee80000300800 */
[----:B--2---:R-:W2:Y:S01]  /*101db0*/  LDL.LU R10, [R1+0x4b70] ;  /* 0x004b7000010a7983 */ /* 0x004ea20000300800 */
[----:B------:R-:W-:-:S04]  /*101dc0*/  UISETP.GT.AND UP1, UPT, UR11, 0x3a, UPT ;  /* 0x0000003a0b00788c */ /* 0x000fc8000bf24270 */
[----:B------:R-:W-:-:S04]  /*101dd0*/  USEL UR10, URZ, 0x4, !UP1 ;  /* 0x000000043f0a7887 */ /* 0x000fc8000c800000 */
[----:B------:R-:W-:Y:S01]  /*101de0*/  USEL UR10, UR10, URZ, !UP0 ;  /* 0x0000003f0a0a7287 */ /* 0x000fe2000c000000 */
[----:B------:R-:W-:-:S05]  /*101df0*/  IADD3 R22, P0, R22, R13, RZ ;  /* 0x0000000d16167210 */ /* 0x000fca0007f1e0ff */
[----:B------:R-:W-:Y:S01]  /*101e00*/  ISETP.NE.U32.AND P1, PT, RZ, UR10, PT ;  /* 0x0000000aff007c0c */ /* 0x000fe2000bf25070 */
[----:B-----5:R-:W-:Y:S01]  /*101e10*/  IMAD.X R23, R23, 0x1, R0, P0 ;  /* 0x0000000117177824 */ /* 0x020fe200000e0600 */
[-C--:B------:R-:W-:Y:S02]  /*101e20*/  IADD3 R20, P2, R20, R13.reuse, RZ ;  /* 0x0000000d14147210 */ /* 0x080fe40007f5e0ff */
[----:B------:R-:W-:-:S03]  /*101e30*/  IADD3 R8, P0, R8, R13, RZ ;  /* 0x0000000d08087210 */ /* 0x000fc60007f1e0ff */
[----:B------:R-:W-:-:S06]  /*101e40*/  IMAD.X R21, R21, 0x1, R0, P2 ;  /* 0x0000000115157824 */ /* 0x000fcc00010e0600 */
[----:B------:R1:W-:Y:S02]  /*101e50*/  LDGSTS.E [R4+0x47400], desc[UR36][R6.64], P1 ;  /* 0x4740000006047fae */ /* 0x0003e40008921864 */
[----:B-1----:R-:W-:Y:S02]  /*101e60*/  IMAD.MOV.U32 R6, RZ, RZ, R22 ;  /* 0x000000ffff067224 */ /* 0x002fe400078e0016 */
[----:B------:R-:W-:Y:S01]  /*101e70*/  IMAD.MOV.U32 R7, RZ, RZ, R23 ;  /* 0x000000ffff077224 */ /* 0x000fe200078e0017 */
[----:B----4-:R-:W-:-:S04]  /*101e80*/  IADD3.X R14, R14, R0, RZ, P0, !PT ;  /* 0x000000000e0e7210 */ /* 0x010fc800007fe4ff */
[----:B------:R1:W-:Y:S04]  /*101e90*/  LDGSTS.E [R4+0x47480], desc[UR36][R6.64], P1 ;  /* 0x4748000006047fae */ /* 0x0003e80008921864 */
[----:B------:R-:W-:Y:S01]  /*101ea0*/  STL [R1+0x4ae0], R22 ;  /* 0x004ae01601007387 */ /* 0x000fe20000100800 */
[----:B-1----:R-:W-:Y:S02]  /*101eb0*/  IMAD.MOV.U32 R6, RZ, RZ, R20 ;  /* 0x000000ffff067224 */ /* 0x002fe400078e0014 */
[----:B------:R-:W-:Y:S01]  /*101ec0*/  IMAD.MOV.U32 R7, RZ, RZ, R21 ;  /* 0x000000ffff077224 */ /* 0x000fe200078e0015 */
[----:B------:R-:W-:Y:S04]  /*101ed0*/  STL [R1+0x4adc], R23 ;  /* 0x004adc1701007387 */ /* 0x000fe80000100800 */
[----:B------:R1:W-:Y:S04]  /*101ee0*/  LDGSTS.E [R4+0x47500], desc[UR36][R6.64], P1 ;  /* 0x4750000006047fae */ /* 0x0003e80008921864 */
[----:B------:R-:W-:Y:S04]  /*101ef0*/  STL [R1+0x4ae8], R20 ;  /* 0x004ae81401007387 */ /* 0x000fe80000100800 */
[----:B------:R4:W-:Y:S01]  /*101f00*/  STL [R1+0x4ae4], R21 ;  /* 0x004ae41501007387 */ /* 0x0009e20000100800 */
[----:B-1----:R-:W-:-:S02]  /*101f10*/  IMAD.MOV.U32 R6, RZ, RZ, R8 ;  /* 0x000000ffff067224 */ /* 0x002fc400078e0008 */
[----:B------:R-:W-:Y:S01]  /*101f20*/  IMAD.MOV.U32 R7, RZ, RZ, R14 ;  /* 0x000000ffff077224 */ /* 0x000fe200078e000e */
[----:B------:R-:W-:Y:S04]  /*101f30*/  STL [R1+0x4af0], R8 ;  /* 0x004af00801007387 */ /* 0x000fe80000100800 */
[----:B------:R1:W-:Y:S04]  /*101f40*/  STL [R1+0x4aec], R14 ;  /* 0x004aec0e01007387 */ /* 0x0003e80000100800 */
[----:B------:R5:W-:Y:S01]  /*101f50*/  LDGSTS.E [R4+0x47580], desc[UR36][R6.64], P1 ;  /* 0x4758000006047fae */ /* 0x000be20008921864 */
[----:B------:R-:W-:-:S03]  /*101f60*/  IADD3 R15, P1, R15, R13, RZ ;  /* 0x0000000d0f0f7210 */ /* 0x000fc60007f3e0ff */
[----:B----4-:R-:W4:Y:S04]  /*101f70*/  LDL.LU R21, [R1+0x43f4] ;  /* 0x0043f40001157983 */ /* 0x010f280000300800 */
[----:B------:R-:W4:Y:S01]  /*101f80*/  LDL.LU R20, [R1+0x43f8] ;  /* 0x0043f80001147983 */ /* 0x000f220000300800 */
[----:B------:R-:W-:-:S03]  /*101f90*/  IADD3 R17, P2, R17, R13, RZ ;  /* 0x0000000d11117210 */ /* 0x000fc60007f5e0ff */
[----:B-1----:R-:W4:Y:S04]  /*101fa0*/  LDL.LU R14, [R1+0x4400] ;  /* 0x00440000010e7983 */ /* 0x002f280000300800 */
[----:B------:R-:W4:Y:S04]  /*101fb0*/  LDL.LU R8, [R1+0x4408] ;  /* 0x0044080001087983 */ /* 0x000f280000300800 */
[----:B------:R-:W-:Y:S01]  /*101fc0*/  STL [R1+0x4b58], R15 ;  /* 0x004b580f01007387 */ /* 0x000fe20000100800 */
[----:B-----5:R-:W-:Y:S01]  /*101fd0*/  IMAD.MOV.U32 R6, RZ, RZ, R15 ;  /* 0x000000ffff067224 */ /* 0x020fe200078e000f */
[----:B------:R-:W-:-:S04]  /*101fe0*/  UISETP.GT.AND UP1, UPT, UR11, 0x3e, UPT ;  /* 0x0000003e0b00788c */ /* 0x000fc8000bf24270 */
[----:B------:R-:W-:-:S04]  /*101ff0*/  USEL UR10, URZ, 0x4, !UP1 ;  /* 0x000000043f0a7887 */ /* 0x000fc8000c800000 */
[----:B------:R-:W-:-:S06]  /*102000*/  USEL UR10, UR10, URZ, !UP0 ;  /* 0x0000003f0a0a7287 */ /* 0x000fcc000c000000 */
[----:B------:R-:W-:Y:S01]  /*102010*/  ISETP.NE.U32.AND P0, PT, RZ, UR10, PT ;  /* 0x0000000aff007c0c */ /* 0x000fe2000bf05070 */
[----:B------:R-:W-:-:S04]  /*102020*/  IMAD.X R18, R18, 0x1, R0, P1 ;  /* 0x0000000112127824 */ /* 0x000fc800008e0600 */
[----:B------:R-:W-:Y:S01]  /*102030*/  IMAD.MOV.U32 R7, RZ, RZ, R18 ;  /* 0x000000ffff077224 */ /* 0x000fe200078e0012 */
[----:B------:R1:W-:Y:S01]  /*102040*/  STL [R1+0x4b54], R18 ;  /* 0x004b541201007387 */ /* 0x0003e20000100800 */
[----:B------:R-:W-:-:S03]  /*102050*/  IMAD.X R19, R19, 0x1, R0, P2 ;  /* 0x0000000113137824 */ /* 0x000fc600010e0600 */
[----:B------:R-:W-:Y:S04]  /*102060*/  STL [R1+0x4b60], R17 ;  /* 0x004b601101007387 */ /* 0x000fe80000100800 */
[----:B------:R5:W-:Y:S04]  /*102070*/  LDGSTS.E [R4+0x47c00], desc[UR36][R6.64], P0 ;  /* 0x47c0000006047fae */ /* 0x000be80008121864 */
[----:B-1----:R-:W4:Y:S04]  /*102080*/  LDL.LU R18, [R1+0x43fc] ;  /* 0x0043fc0001127983 */ /* 0x002f280000300800 */
[----:B------:R-:W-:Y:S04]  /*102090*/  STL [R1+0x4b5c], R19 ;  /* 0x004b5c1301007387 */ /* 0x000fe80000100800 */
[----:B------:R-:W4:Y:S01]  /*1020a0*/  LDL.LU R15, [R1+0x4404] ;  /* 0x00440400010f7983 */ /* 0x000f220000300800 */
[----:B-----5:R-:W-:-:S02]  /*1020b0*/  MOV R6, R17 ;  /* 0x0000001100067202 */ /* 0x020fc40000000f00 */
[----:B---3--:R-:W-:Y:S01]  /*1020c0*/  IADD3 R9, P1, R9, R13, RZ ;  /* 0x0000000d09097210 */ /* 0x008fe20007f3e0ff */
[----:B------:R-:W-:-:S04]  /*1020d0*/  IMAD.MOV.U32 R7, RZ, RZ, R19 ;  /* 0x000000ffff077224 */ /* 0x000fc800078e0013 */
[----:B------:R-:W-:Y:S01]  /*1020e0*/  IMAD.X R16, R16, 0x1, R0, P1 ;  /* 0x0000000110107824 */ /* 0x000fe200008e0600 */
[----:B------:R1:W-:Y:S01]  /*1020f0*/  LDGSTS.E [R4+0x47c80], desc[UR36][R6.64], P0 ;  /* 0x47c8000006047fae */ /* 0x0003e20008121864 */
[----:B--2---:R-:W-:-:S03]  /*102100*/  IADD3 R10, P2, R10, R13, RZ ;  /* 0x0000000d0a0a7210 */ /* 0x004fc60007f5e0ff */
[----:B------:R2:W-:Y:S02]  /*102110*/  STL [R1+0x4b68], R9 ;  /* 0x004b680901007387 */ /* 0x0005e40000100800 */
[----:B------:R-:W-:Y:S02]  /*102120*/  IMAD.X R12, R12, 0x1, R0, P2 ;  /* 0x000000010c0c7824 */ /* 0x000fe400010e0600 */
[----:B------:R-:W-:Y:S01]  /*102130*/  STL [R1+0x4b64], R16 ;  /* 0x004b641001007387 */ /* 0x000fe20000100800 */
[----:B-1----:R-:W-:-:S03]  /*102140*/  IMAD.MOV.U32 R6, RZ, RZ, R9 ;  /* 0x000000ffff067224 */ /* 0x002fc600078e0009 */
[----:B------:R-:W-:Y:S01]  /*102150*/  STL [R1+0x4b70], R10 ;  /* 0x004b700a01007387 */ /* 0x000fe20000100800 */
[----:B------:R-:W-:-:S03]  /*102160*/  IMAD.MOV.U32 R7, RZ, RZ, R16 ;  /* 0x000000ffff077224 */ /* 0x000fc600078e0010 */
[----:B--2---:R-:W2:Y:S04]  /*102170*/  LDL.LU R9, [R1+0x4410] ;  /* 0x0044100001097983 */ /* 0x004ea80000300800 */
[----:B------:R1:W-:Y:S04]  /*102180*/  LDGSTS.E [R4+0x47d00], desc[UR36][R6.64], P0 ;  /* 0x47d0000006047fae */ /* 0x0003e80008121864 */
[----:B------:R3:W-:Y:S01]  /*102190*/  STL [R1+0x4b6c], R12 ;  /* 0x004b6c0c01007387 */ /* 0x0007e20000100800 */
[----:B-1----:R-:W-:-:S03]  /*1021a0*/  MOV R7, R12 ;  /* 0x0000000c00077202 */ /* 0x002fc60000000f00 */
[----:B---3--:R-:W3:Y:S01]  /*1021b0*/  LDL.LU R12, [R1+0x440c] ;  /* 0x00440c00010c7983 */ /* 0x008ee20000300800 */
[----:B------:R-:W-:Y:S01]  /*1021c0*/  UISETP.GT.AND UP1, UPT, UR11, 0x3, UPT ;  /* 0x000000030b00788c */ /* 0x000fe2000bf24270 */
[----:B------:R-:W-:Y:S02]  /*1021d0*/  IMAD.MOV.U32 R6, RZ, RZ, R10 ;  /* 0x000000ffff067224 */ /* 0x000fe400078e000a */
[----:B------:R-:W5:Y:S01]  /*1021e0*/  LDL.LU R19, [R1+0x4474] ;  /* 0x0044740001137983 */ /* 0x000f620000300800 */
[----:B------:R-:W-:-:S03]  /*1021f0*/  USEL UR10, URZ, 0x4, !UP1 ;  /* 0x000000043f0a7887 */ /* 0x000fc6000c800000 */
[----:B------:R-:W5:Y:S01]  /*102200*/  LDL.LU R16, [R1+0x4478] ;  /* 0x0044780001107983 */ /* 0x000f620000300800 */
[----:B------:R-:W-:-:S03]  /*102210*/  USEL UR10, UR10, URZ, !UP0 ;  /* 0x0000003f0a0a7287 */ /* 0x000fc6000c000000 */
[----:B------:R-:W5:Y:S04]  /*102220*/  LDL.LU R17, [R1+0x447c] ;  /* 0x00447c0001117983 */ /* 0x000f680000300800 */
[----:B------:R1:W-:Y:S01]  /*102230*/  LDGSTS.E [R4+0x47d80], desc[UR36][R6.64], P0 ;  /* 0x47d8000006047fae */ /* 0x0003e20008121864 */
[----:B------:R-:W-:-:S03]  /*102240*/  ISETP.NE.U32.AND P0, PT, RZ, UR10, PT ;  /* 0x0000000aff007c0c */ /* 0x000fc6000bf05070 */
[----:B------:R-:W5:Y:S01]  /*102250*/  LDL.LU R10, [R1+0x4480] ;  /* 0x00448000010a7983 */ /* 0x000f620000300800 */
[----:B-1----:R-:W-:-:S05]  /*102260*/  LOP3.LUT R4, R11, 0x60, RZ, 0x3c, !PT ;  /* 0x000000600b047812 */ /* 0x002fca00078e3cff */
[----:B------:R-:W-:Y:S01]  /*102270*/  VIADD R4, R4, UR12 ;  /* 0x0000000c04047c36 */ /* 0x000fe20008000000 */
[----:B----4-:R-:W-:-:S05]  /*102280*/  IADD3 R20, P1, R20, R13, RZ ;  /* 0x0000000d14147210 */ /* 0x010fca0007f3e0ff */
[----:B------:R-:W-:Y:S01]  /*102290*/  IMAD.X R21, R21, 0x1, R0, P1 ;  /* 0x0000000115157824 */ /* 0x000fe200008e0600 */
[-C--:B------:R-:W-:Y:S01]  /*1022a0*/  IADD3 R14, P1, R14, R13.reuse, RZ ;  /* 0x0000000d0e0e7210 */ /* 0x080fe20007f3e0ff */
[----:B------:R-:W-:Y:S02]  /*1022b0*/  IMAD.MOV.U32 R6, RZ, RZ, R20 ;  /* 0x000000ffff067224 */ /* 0x000fe400078e0014 */
[----:B------:R-:W-:Y:S01]  /*1022c0*/  IMAD.MOV.U32 R7, RZ, RZ, R21 ;  /* 0x000000ffff077224 */ /* 0x000fe200078e0015 */
[----:B------:R-:W-:Y:S01]  /*1022d0*/  IADD3 R8, P2, R8, R13, RZ ;  /* 0x0000000d08087210 */ /* 0x000fe20007f5e0ff */
[----:B------:R-:W-:Y:S04]  /*1022e0*/  STL [R1+0x43f8], R20 ;  /* 0x0043f81401007387 */ /* 0x000fe80000100800 */
[----:B------:R-:W-:Y:S04]  /*1022f0*/  STL [R1+0x43f4], R21 ;  /* 0x0043f41501007387 */ /* 0x000fe80000100800 */
[----:B------:R1:W-:Y:S04]  /*102300*/  LDGSTS.E [R4+0x40600], desc[UR36][R6.64], P0 ;  /* 0x4060000006047fae */ /* 0x0003e80008121864 */
[----:B------:R4:W-:Y:S01]  /*102310*/  STL [R1+0x4400], R14 ;  /* 0x0044000e01007387 */ /* 0x0009e20000100800 */
[----:B-1----:R-:W-:Y:S01]  /*102320*/  MOV R6, R14 ;  /* 0x0000000e00067202 */ /* 0x002fe20000000f00 */
[----:B------:R-:W-:-:S04]  /*102330*/  IMAD.X R18, R18, 0x1, R0, P1 ;  /* 0x0000000112127824 */ /* 0x000fc800008e0600 */
[----:B------:R-:W-:Y:S01]  /*102340*/  IMAD.MOV.U32 R7, RZ, RZ, R18 ;  /* 0x000000ffff077224 */ /* 0x000fe200078e0012 */
[----:B------:R-:W-:Y:S01]  /*102350*/  STL [R1+0x43fc], R18 ;  /* 0x0043fc1201007387 */ /* 0x000fe20000100800 */
[----:B------:R-:W-:-:S03]  /*102360*/  IMAD.X R15, R15, 0x1, R0, P2 ;  /* 0x000000010f0f7824 */ /* 0x000fc600010e0600 */
[----:B------:R-:W-:Y:S04]  /*102370*/  STL [R1+0x4408], R8 ;  /* 0x0044080801007387 */ /* 0x000fe80000100800 */
[----:B----4-:R-:W4:Y:S04]  /*102380*/  LDL.LU R14, [R1+0x4488] ;  /* 0x00448800010e7983 */ /* 0x010f280000300800 */
[----:B------:R1:W-:Y:S04]  /*102390*/  LDGSTS.E [R4+0x40680], desc[UR36][R6.64], P0 ;  /* 0x4068000006047fae */ /* 0x0003e80008121864 */
[----:B------:R1:W-:Y:S02]  /*1023a0*/  STL [R1+0x4404], R15 ;  /* 0x0044040f01007387 */ /* 0x0003e40000100800 */
[----:B-1----:R-:W-:-:S02]  /*1023b0*/  IMAD.MOV.U32 R7, RZ, RZ, R15 ;  /* 0x000000ffff077224 */ /* 0x002fc400078e000f */
[----:B------:R-:W4:Y:S01]  /*1023c0*/  LDL.LU R15, [R1+0x4484] ;  /* 0x00448400010f7983 */ /* 0x000f220000300800 */
[----:B--2---:R-:W-:-:S03]  /*1023d0*/  IADD3 R9, P1, R9, R13, RZ ;  /* 0x0000000d09097210 */ /* 0x004fc60007f3e0ff */
        /* <DEDUP_REMOVED lines=9> */
[-C--:B-----5:R-:W-:Y:S01]  /*102470*/  IADD3 R16, P1, R16, R13.reuse, RZ ;  /* 0x0000000d10107210 */ /* 0x0a0fe20007f3e0ff */
[----:B------:R-:W-:Y:S01]  /*102480*/  USEL UR10, URZ, 0x4, !UP1 ;  /* 0x000000043f0a7887 */ /* 0x000fe2000c800000 */
[----:B-1----:R-:W-:Y:S01]  /*102490*/  IMAD.MOV.U32 R6, RZ, RZ, R9 ;  /* 0x000000ffff067224 */ /* 0x002fe200078e0009 */
[----:B------:R-:W5:Y:S01]  /*1024a0*/  LDL.LU R21, [R1+0x44f4] ;  /* 0x0044f40001157983 */ /* 0x000f620000300800 */
[----:B------:R-:W-:Y:S01]  /*1024b0*/  IMAD.MOV.U32 R7, RZ, RZ, R12 ;  /* 0x000000ffff077224 */ /* 0x000fe200078e000c */
[----:B------:R-:W-:Y:S01]  /*1024c0*/  IADD3.X R19, R19, R0, RZ, P1, !PT ;  /* 0x0000000013137210 */ /* 0x000fe20000ffe4ff */
[----:B------:R-:W-:Y:S01]  /*1024d0*/  USEL UR10, UR10, URZ, !UP0 ;  /* 0x0000003f0a0a7287 */ /* 0x000fe2000c000000 */
        /* <DEDUP_REMOVED lines=10> */
[----:B------:R-:W-:Y:S02]  /*102580*/  IMAD.MOV.U32 R6, RZ, RZ, R16 ;  /* 0x000000ffff067224 */ /* 0x000fe400078e0010 */
[----:B------:R-:W-:-:S03]  /*102590*/  IMAD.X R17, R17, 0x1, R0, P2 ;  /* 0x0000000111117824 */ /* 0x000fc600010e0600 */
[----:B------:R1:W-:Y:S04]  /*1025a0*/  LDGSTS.E [R4+0x40e00], desc[UR36][R6.64], P0 ;  /* 0x40e0000006047fae */ /* 0x0003e80008121864 */
[----:B------:R-:W-:Y:S04]  /*1025b0*/  STL [R1+0x447c], R17 ;  /* 0x00447c1101007387 */ /* 0x000fe80000100800 */
[----:B------:R-:W3:Y:S01]  /*1025c0*/  LDL.LU R16, [R1+0x4504] ;  /* 0x0045040001107983 */ /* 0x000ee20000300800 */
[----:B-1----:R-:W-:Y:S02]  /*1025d0*/  IMAD.MOV.U32 R6, RZ, RZ, R10 ;  /* 0x000000ffff067224 */ /* 0x002fe400078e000a */
[----:B------:R-:W-:Y:S01]  /*1025e0*/  IMAD.MOV.U32 R7, RZ, RZ, R17 ;  /* 0x000000ffff077224 */ /* 0x000fe200078e0011 */
[----:B------:R-:W3:Y:S04]  /*1025f0*/  LDL.LU R10, [R1+0x4510] ;  /* 0x00451000010a7983 */ /* 0x000ee80000300800 */
[----:B------:R1:W-:Y:S01]  /*102600*/  LDGSTS.E [R4+0x40e80], desc[UR36][R6.64], P0 ;  /* 0x40e8000006047fae */ /* 0x0003e20008121864 */
[----:B----4-:R-:W-:-:S04]  /*102610*/  IADD3 R14, P1, R14, R13, RZ ;  /* 0x0000000d0e0e7210 */ /* 0x010fc80007f3e0ff */
[----:B-1----:R-:W-:Y:S01]  /*102620*/  MOV R6, R14 ;  /* 0x0000000e00067202 */ /* 0x002fe20000000f00 */
[----:B------:R1:W-:Y:S01]  /*102630*/  STL [R1+0x4488], R14 ;  /* 0x0044880e01007387 */ /* 0x0003e20000100800 */
[----:B------:R-:W-:-:S05]  /*102640*/  IMAD.X R15, R15, 0x1, R0, P1 ;  /* 0x000000010f0f7824 */ /* 0x000fca00008e0600 */
[----:B------:R4:W-:Y:S04]  /*102650*/  STL [R1+0x4484], R15 ;  /* 0x0044840f01007387 */ /* 0x0009e80000100800 */
[----:B-1----:R-:W3:Y:S01]  /*102660*/  LDL.LU R14, [R1+0x450c] ;  /* 0x00450c00010e7983 */ /* 0x002ee20000300800 */
[-C--:B--2---:R-:W-:Y:S01]  /*102670*/  IADD3 R18, P2, R18, R13.reuse, RZ ;  /* 0x0000000d12127210 */ /* 0x084fe20007f5e0ff */
[----:B------:R-:W-:Y:S01]  /*102680*/  IMAD.MOV.U32 R7, RZ, RZ, R15 ;  /* 0x000000ffff077224 */ /* 0x000fe200078e000f */
[----:B------:R-:W-:Y:S01]  /*102690*/  IADD3 R8, P3, R8, R13, RZ ;  /* 0x0000000d08087210 */ /* 0x000fe20007f7e0ff */
[----:B------:R-:W2:Y:S04]  /*1026a0*/  LDL.LU R17, [R1+0x4578] ;  /* 0x0045780001117983 */ /* 0x000ea80000300800 */
[----:B----4-:R-:W4:Y:S04]  /*1026b0*/  LDL.LU R15, [R1+0x4580] ;  /* 0x00458000010f7983 */ /* 0x010f280000300800 */
[----:B------:R1:W-:Y:S04]  /*1026c0*/  STL [R1+0x4490], R18 ;  /* 0x0044901201007387 */ /* 0x0003e80000100800 */
[----:B------:R1:W-:Y:S01]  /*1026d0*/  LDGSTS.E [R4+0x40f00], desc[UR36][R6.64], P0 ;  /* 0x40f0000006047fae */ /* 0x0003e20008121864 */
[----:B------:R-:W-:-:S05]  /*1026e0*/  IMAD.X R20, R20, 0x1, R0, P2 ;  /* 0x0000000114147824 */ /* 0x000fca00010e0600 */
[----:B------:R3:W-:Y:S01]  /*1026f0*/  STL [R1+0x448c], R20 ;  /* 0x00448c1401007387 */ /* 0x0007e20000100800 */
[----:B-1----:R-:W-:-:S03]  /*102700*/  IMAD.MOV.U32 R6, RZ, RZ, R18 ;  /* 0x000000ffff067224 */ /* 0x002fc600078e0012 */
[----:B------:R1:W-:Y:S04]  /*102710*/  STL [R1+0x44f8], R8 ;  /* 0x0044f80801007387 */ /* 0x0003e80000100800 */
[----:B------:R-:W2:Y:S01]  /*102720*/  LDL.LU R18, [R1+0x4574] ;  /* 0x0045740001127983 */ /* 0x000ea20000300800 */
[----:B------:R-:W-:-:S04]  /*102730*/  UISETP.GT.AND UP1, UPT, UR11, 0xb, UPT ;  /* 0x0000000b0b00788c */ /* 0x000fc8000bf24270 */
[----:B------:R-:W-:Y:S01]  /*102740*/  USEL UR10, URZ, 0x4, !UP1 ;  /* 0x000000043f0a7887 */ /* 0x000fe2000c800000 */
[----:B------:R-:W-:-:S03]  /*102750*/  IMAD.MOV.U32 R7, RZ, RZ, R20 ;  /* 0x000000ffff077224 */ /* 0x000fc600078e0014 */
[----:B------:R-:W-:Y:S01]  /*102760*/  USEL UR10, UR10, URZ, !UP0 ;  /* 0x0000003f0a0a7287 */ /* 0x000fe2000c000000 */
[----:B-----5:R-:W-:Y:S01]  /*102770*/  IMAD.X R21, R21, 0x1, R0, P3 ;  /* 0x0000000115157824 */ /* 0x020fe200018e0600 */
[----:B------:R5:W-:Y:S01]  /*102780*/  LDGSTS.E [R4+0x40f80], desc[UR36][R6.64], P0 ;  /* 0x40f8000006047fae */ /* 0x000be20008121864 */
[----:B---3--:R-:W-:-:S03]  /*102790*/  IADD3 R12, P0, R12, R13, RZ ;  /* 0x0000000d0c0c7210 */ /* 0x008fc60007f1e0ff */
[----:B------:R-:W-:Y:S01]  /*1027a0*/  ISETP.NE.U32.AND P1, PT, RZ, UR10, PT ;  /* 0x0000000aff007c0c */ /* 0x000fe2000bf25070 */
[----:B------:R-:W-:Y:S01]  /*1027b0*/  STL [R1+0x44f4], R21 ;  /* 0x0044f41501007387 */ /* 0x000fe20000100800 */
[----:B------:R-:W-:-:S03]  /*1027c0*/  IADD3 R9, P2, R9, R13, RZ ;  /* 0x0000000d09097210 */ /* 0x000fc60007f5e0ff */
[----:B------:R-:W3:Y:S01]  /*1027d0*/  LDL.LU R20, [R1+0x457c] ;  /* 0x00457c0001147983 */ /* 0x000ee20000300800 */
[----:B------:R-:W-:Y:S02]  /*1027e0*/  IMAD.X R19, R19, 0x1, R0, P0 ;  /* 0x0000000113137824 */ /* 0x000fe400000e0600 */
[----:B-----5:R-:W-:Y:S01]  /*1027f0*/  IMAD.MOV.U32 R6, RZ, RZ, R8 ;  /* 0x000000ffff067224 */ /* 0x020fe200078e0008 */
[----:B------:R-:W-:Y:S01]  /*102800*/  MOV R7, R21 ;  /* 0x0000001500077202 */ /* 0x000fe20000000f00 */
[----:B-1----:R-:W5:Y:S04]  /*102810*/  LDL.LU R8, [R1+0x4588] ;  /* 0x0045880001087983 */ /* 0x002f680000300800 */
[----:B------:R1:W-:Y:S04]  /*102820*/  STL [R1+0x4500], R12 ;  /* 0x0045000c01007387 */ /* 0x0003e80000100800 */
[----:B------:R1:W-:Y:S04]  /*102830*/  LDGSTS.E [R4+0x41600], desc[UR36][R6.64], P1 ;  /* 0x4160000006047fae */ /* 0x0003e80008921864 */
[----:B------:R-:W-:Y:S04]  /*102840*/  STL [R1+0x44fc], R19 ;  /* 0x0044fc1301007387 */ /* 0x000fe80000100800 */
[----:B------:R-:W-:Y:S01]  /*102850*/  STL [R1+0x4508], R9 ;  /* 0x0045080901007387 */ /* 0x000fe20000100800 */
[----:B-1----:R-:W-:-:S03]  /*102860*/  IMAD.MOV.U32 R6, RZ, RZ, R12 ;  /* 0x000000ffff067224 */ /* 0x002fc600078e000c */
[----:B------:R-:W3:Y:S01]  /*102870*/  LDL.LU R12, [R1+0x4584] ;  /* 0x00458400010c7983 */ /* 0x000ee20000300800 */
[----:B------:R-:W-:Y:S01]  /*102880*/  IMAD.MOV.U32 R7, RZ, RZ, R19 ;  /* 0x000000ffff077224 */ /* 0x000fe200078e0013 */
[----:B------:R-:W-:Y:S01]  /*102890*/  IADD3 R10, P0, R10, R13, RZ ;  /* 0x0000000d0a0a7210 */ /* 0x000fe20007f1e0ff */
[----:B------:R-:W-:-:S03]  /*1028a0*/  IMAD.X R16, R16, 0x1, R0, P2 ;  /* 0x0000000110107824 */ /* 0x000fc600010e0600 */
[----:B------:R1:W-:Y:S04]  /*1028b0*/  LDGSTS.E [R4+0x41680], desc[UR36][R6.64], P1 ;  /* 0x4168000006047fae */ /* 0x0003e80008921864 */
[----:B------:R1:W-:Y:S02]  /*1028c0*/  STL [R1+0x4504], R16 ;  /* 0x0045041001007387 */ /* 0x0003e40000100800 */
[----:B-1----:R-:W-:Y:S02]  /*1028d0*/  IMAD.MOV.U32 R7, RZ, RZ, R16 ;  /* 0x000000ffff077224 */ /* 0x002fe400078e0010 */
[----:B------:R-:W3:Y:S01]  /*1028e0*/  LDL.LU R16, [R1+0x4590] ;  /* 0x0045900001107983 */ /* 0x000ee20000300800 */
[----:B------:R-:W-:-:S03]  /*1028f0*/  IMAD.MOV.U32 R6, RZ, RZ, R9 ;  /* 0x000000ffff067224 */ /* 0x000fc600078e0009 */
[----:B------:R-:W3:Y:S04]  /*102900*/  LDL.LU R9, [R1+0x45f8] ;  /* 0x0045f80001097983 */ /* 0x000ee80000300800 */
[----:B------:R1:W-:Y:S04]  /*102910*/  STL [R1+0x4510], R10 ;  /* 0x0045100a01007387 */ /* 0x0003e80000100800 */
[----:B------:R1:W-:Y:S02]  /*102920*/  LDGSTS.E [R4+0x41700], desc[UR36][R6.64], P1 ;  /* 0x4170000006047fae */ /* 0x0003e40008921864 */
[----:B-1----:R-:W-:Y:S01]  /*102930*/  IMAD.MOV.U32 R6, RZ, RZ, R10 ;  /* 0x000000ffff067224 */ /* 0x002fe200078e000a */
[----:B------:R-:W-:-:S05]  /*102940*/  IADD3.X R14, R14, R0, RZ, P0, !PT ;  /* 0x000000000e0e7210 */ /* 0x000fca00007fe4ff */
[----:B------:R1:W-:Y:S04]  /*102950*/  STL [R1+0x450c], R14 ;  /* 0x00450c0e01007387 */ /* 0x0003e80000100800 */
[----:B------:R-:W3:Y:S04]  /*102960*/  LDL.LU R21, [R1+0x458c] ;  /* 0x00458c0001157983 */ /* 0x000ee80000300800 */
[----:B------:R-:W3:Y:S01]  /*102970*/  LDL.LU R19, [R1+0x45f4] ;  /* 0x0045f40001137983 */ /* 0x000ee20000300800 */
[----:B------:R-:W-:Y:S01]  /*102980*/  IMAD.MOV.U32 R7, RZ, RZ, R14 ;  /* 0x000000ffff077224 */ /* 0x000fe200078e000e */
[----:B----4-:R-:W-:-:S02]  /*102990*/  IADD3 R15, P2, R15, R13, RZ ;  /* 0x0000000d0f0f7210 */ /* 0x010fc40007f5e0ff */
[----:B------:R-:W4:Y:S04]  /*1029a0*/  LDL.LU R10, [R1+0x4600] ;  /* 0x00460000010a7983 */ /* 0x000f280000300800 */
[----:B------:R1:W-:Y:S01]  /*1029b0*/  LDGSTS.E [R4+0x41780], desc[UR36][R6.64], P1 ;  /* 0x4178000006047fae */ /* 0x0003e20008921864 */
[----:B--2---:R-:W-:-:S03]  /*1029c0*/  IADD3 R17, P1, R17, R13, RZ ;  /* 0x0000000d11117210 */ /* 0x004fc60007f3e0ff */
[----:B-1----:R-:W2:Y:S04]  /*1029d0*/  LDL.LU R14, [R1+0x4608] ;  /* 0x00460800010e7983 */ /* 0x002ea80000300800 */
[----:B------:R-:W-:Y:S01]  /*1029e0*/  STL [R1+0x4578], R17 ;  /* 0x0045781101007387 */ /* 0x000fe20000100800 */
[----:B------:R-:W-:-:S04]  /*1029f0*/  IMAD.X R18, R18, 0x1, R0, P1 ;  /* 0x0000000112127824 */ /* 0x000fc800008e0600 */
[----:B------:R-:W-:Y:S01]  /*102a00*/  IMAD.MOV.U32 R7, RZ, RZ, R18 ;  /* 0x000000ffff077224 */ /* 0x000fe200078e0012 */
[----:B------:R1:W-:Y:S04]  /*102a10*/  STL [R1+0x4574], R18 ;  /* 0x0045741201007387 */ /* 0x0003e80000100800 */
[----:B------:R3:W-:Y:S04]  /*102a20*/  STL [R1+0x4580], R15 ;  /* 0x0045800f01007387 */ /* 0x0007e80000100800 */
[----:B-1----:R-:W2:Y:S01]  /*102a30*/  LDL.LU R18, [R1+0x45fc] ;  /* 0x0045fc0001127983 */ /* 0x002ea20000300800 */
[----:B------:R-:W-:-:S04]  /*102a40*/  UISETP.GT.AND UP1, UPT, UR11, 0xf, UPT ;  /* 0x0000000f0b00788c */ /* 0x000fc8000bf24270 */
[----:B------:R-:W-:-:S04]  /*102a50*/  USEL UR10, URZ, 0x4, !UP1 ;  /* 0x000000043f0a7887 */ /* 0x000fc8000c800000 */
[----:B------:R-:W-:-:S06]  /*102a60*/  USEL UR10, UR10, URZ, !UP0 ;  /* 0x0000003f0a0a7287 */ /* 0x000fcc000c000000 */
[----:B------:R-:W-:Y:S01]  /*102a70*/  ISETP.NE.U32.AND P0, PT, RZ, UR10, PT ;  /* 0x0000000aff007c0c */ /* 0x000fe2000bf05070 */
[----:B------:R-:W-:Y:S01]  /*102a80*/  IMAD.MOV.U32 R6, RZ, RZ, R17 ;  /* 0x000000ffff067224 */ /* 0x000fe200078e0011 */
[----:B-----5:R-:W-:Y:S01]  /*102a90*/  IADD3 R8, P1, R8, R13, RZ ;  /* 0x0000000d08087210 */ /* 0x020fe20007f3e0ff */
[----:B---3--:R-:W-:-:S05]  /*102aa0*/  IMAD.X R20, R20, 0x1, R0, P2 ;  /* 0x0000000114147824 */ /* 0x008fca00010e0600 */
[----:B------:R-:W-:Y:S04]  /*102ab0*/  STL [R1+0x457c], R20 ;  /* 0x00457c1401007387 */ /* 0x000fe80000100800 */
[----:B------:R-:W3:Y:S04]  /*102ac0*/  LDL.LU R17, [R1+0x4604] ;  /* 0x0046040001117983 */ /* 0x000ee80000300800 */
[----:B------:R1:W-:Y:S01]  /*102ad0*/  LDGSTS.E [R4+0x41e00], desc[UR36][R6.64], P0 ;  /* 0x41e0000006047fae */ /* 0x0003e20008121864 */
[----:B------:R-:W-:-:S03]  /*102ae0*/  IMAD.X R12, R12, 0x1, R0, P1 ;  /* 0x000000010c0c7824 */ /* 0x000fc600008e0600 */
[----:B------:R5:W-:Y:S01]  /*102af0*/  STL [R1+0x4588], R8 ;  /* 0x0045880801007387 */ /* 0x000be20000100800 */
[----:B-1----:R-:W-:Y:S01]  /*102b00*/  MOV R6, R15 ;  /* 0x0000000f00067202 */ /* 0x002fe20000000f00 */
[----:B------:R-:W-:Y:S02]  /*102b10*/  IMAD.MOV.U32 R7, RZ, RZ, R20 ;  /* 0x000000ffff077224 */ /* 0x000fe400078e0014 */
[----:B------:R1:W-:Y:S04]  /*102b20*/  STL [R1+0x4584], R12 ;  /* 0x0045840c01007387 */ /* 0x0003e80000100800 */
[----:B------:R5:W-:Y:S04]  /*102b30*/  LDGSTS.E [R4+0x41e80], desc[UR36][R6.64], P0 ;  /* 0x41e8000006047fae */ /* 0x000be80008121864 */
[----:B------:R-:W3:Y:S01]  /*102b40*/  LDL.LU R15, [R1+0x460c] ;  /* 0x00460c00010f7983 */ /* 0x000ee20000300800 */
[----:B-----5:R-:W-:-:S03]  /*102b50*/  IMAD.MOV.U32 R6, RZ, RZ, R8 ;  /* 0x000000ffff067224 */ /* 0x020fc600078e0008 */
[----:B------:R-:W5:Y:S01]  /*102b60*/  LDL.LU R8, [R1+0x4610] ;  /* 0x0046100001087983 */ /* 0x000f620000300800 */
[-C--:B------:R-:W-:Y:S01]  /*102b70*/  IADD3 R16, P2, R16, R13.reuse, RZ ;  /* 0x0000000d10107210 */ /* 0x080fe20007f5e0ff */
[----:B------:R-:W-:Y:S01]  /*102b80*/  IMAD.MOV.U32 R7, RZ, RZ, R12 ;  /* 0x000000ffff077224 */ /* 0x000fe200078e000c */
[----:B------:R-:W-:Y:S01]  /*102b90*/  IADD3 R9, P3, R9, R13, RZ ;  /* 0x0000000d09097210 */ /* 0x000fe20007f7e0ff */
[----:B-1----:R-:W5:Y:S04]  /*102ba0*/  LDL.LU R12, [R1+0x4678] ;  /* 0x00467800010c7983 */ /* 0x002f680000300800 */
[----:B------:R-:W5:Y:S04]  /*102bb0*/  LDL.LU R20, [R1+0x4680] ;  /* 0x0046800001147983 */ /* 0x000f680000300800 */
[----:B------:R1:W-:Y:S04]  /*102bc0*/  STL [R1+0x4590], R16 ;  /* 0x0045901001007387 */ /* 0x0003e80000100800 */
[----:B------:R1:W-:Y:S02]  /*102bd0*/  LDGSTS.E [R4+0x41f00], desc[UR36][R6.64], P0 ;  /* 0x41f0000006047fae */ /* 0x0003e40008121864 */
[----:B-1----:R-:W-:Y:S01]  /*102be0*/  MOV R6, R16 ;  /* 0x0000001000067202 */ /* 0x002fe20000000f00 */
[----:B------:R-:W-:-:S04]  /*102bf0*/  UISETP.GT.AND UP1, UPT, UR11, 0x13, UPT ;  /* 0x000000130b00788c */ /* 0x000fc8000bf24270 */
[----:B------:R-:W-:-:S04]  /*102c00*/  USEL UR10, URZ, 0x4, !UP1 ;  /* 0x000000043f0a7887 */ /* 0x000fc8000c800000 */
[----:B------:R-:W-:-:S06]  /*102c10*/  USEL UR10, UR10, URZ, !UP0 ;  /* 0x0000003f0a0a7287 */ /* 0x000fcc000c000000 */
[----:B------:R-:W-:Y:S01]  /*102c20*/  ISETP.NE.U32.AND P1, PT, RZ, UR10, PT ;  /* 0x0000000aff007c0c */ /* 0x000fe2000bf25070 */
[----:B------:R-:W-:-:S05]  /*102c30*/  IMAD.X R21, R21, 0x1, R0, P2 ;  /* 0x0000000115157824 */ /* 0x000fca00010e0600 */
[----:B------:R1:W-:Y:S04]  /*102c40*/  STL [R1+0x458c], R21 ;  /* 0x00458c1501007387 */ /* 0x0003e80000100800 */
[----:B------:R2:W-:Y:S04]  /*102c50*/  STL [R1+0x45f8], R9 ;  /* 0x0045f80901007387 */ /* 0x0005e80000100800 */
[----:B------:R-:W5:Y:S01]  /*102c60*/  LDL.LU R16, [R1+0x4674] ;  /* 0x0046740001107983 */ /* 0x000f620000300800 */
[----:B------:R-:W-:Y:S02]  /*102c70*/  IMAD.X R19, R19, 0x1, R0, P3 ;  /* 0x0000000113137824 */ /* 0x000fe400018e0600 */
[----:B------:R-:W-:-:S03]  /*102c80*/  IMAD.MOV.U32 R7, RZ, RZ, R21 ;  /* 0x000000ffff077224 */ /* 0x000fc600078e0015 */
[----:B------:R-:W-:Y:S04]  /*102c90*/  STL [R1+0x45f4], R19 ;  /* 0x0045f41301007387 */ /* 0x000fe80000100800 */
[----:B-1----:R-:W5:Y:S04]  /*102ca0*/  LDL.LU R21, [R1+0x467c] ;  /* 0x00467c0001157983 */ /* 0x002f680000300800 */
[----:B------:R1:W-:Y:S01]  /*102cb0*/  LDGSTS.E [R4+0x41f80], desc[UR36][R6.64], P0 ;  /* 0x41f8000006047fae */ /* 0x0003e20008121864 */
[-C--:B----4-:R-:W-:Y:S02]  /*102cc0*/  IADD3 R10, P0, R10, R13.reuse, RZ ;  /* 0x0000000d0a0a7210 */ /* 0x090fe40007f1e0ff */
[----:B--2---:R-:W-:Y:S01]  /*102cd0*/  IADD3 R14, P2, R14, R13, RZ ;  /* 0x0000000d0e0e7210 */ /* 0x004fe20007f5e0ff */
[----:B-1----:R-:W-:-:S02]  /*102ce0*/  IMAD.MOV.U32 R6, RZ, RZ, R9 ;  /* 0x000000ffff067224 */ /* 0x002fc400078e0009 */
[----:B------:R-:W-:Y:S01]  /*102cf0*/  IMAD.MOV.U32 R7, RZ, RZ, R19 ;  /* 0x000000ffff077224 */ /* 0x000fe200078e0013 */
[----:B------:R-:W2:Y:S01]  /*102d00*/  LDL.LU R9, [R1+0x4688] ;  /* 0x0046880001097983 */ /* 0x000ea20000300800 */
[----:B------:R-:W-:-:S03]  /*102d10*/  IMAD.X R18, R18, 0x1, R0, P0 ;  /* 0x0000000112127824 */ /* 0x000fc600000e0600 */
[----:B------:R1:W-:Y:S04]  /*102d20*/  STL [R1+0x4600], R10 ;  /* 0x0046000a01007387 */ /* 0x0003e80000100800 */
[----:B------:R4:W-:Y:S04]  /*102d30*/  LDGSTS.E [R4+0x42600], desc[UR36][R6.64], P1 ;  /* 0x4260000006047fae */ /* 0x0009e80008921864 */
[----:B------:R3:W-:Y:S04]  /*102d40*/  STL [R1+0x45fc], R18 ;  /* 0x0045fc1201007387 */ /* 0x0007e80000100800 */
[----:B------:R-:W-:Y:S01]  /*102d50*/  STL [R1+0x4608], R14 ;  /* 0x0046080e01007387 */ /* 0x000fe20000100800 */
[----:B----4-:R-:W-:-:S03]  /*102d60*/  IMAD.MOV.U32 R6, RZ, RZ, R10 ;  /* 0x000000ffff067224 */ /* 0x010fc600078e000a */
[----:B-1----:R-:W4:Y:S01]  /*102d70*/  LDL.LU R10, [R1+0x4684] ;  /* 0x00468400010a7983 */ /* 0x002f220000300800 */
[----:B------:R-:W-:Y:S01]  /*102d80*/  MOV R7, R18 ;  /* 0x0000001200077202 */ /* 0x000fe20000000f00 */
[----:B---3--:R-:W-:-:S04]  /*102d90*/  IMAD.X R17, R17, 0x1, R0, P2 ;  /* 0x0000000111117824 */ /* 0x008fc800010e0600 */
[----:B------:R1:W-:Y:S04]  /*102da0*/  LDGSTS.E [R4+0x42680], desc[UR36][R6.64], P1 ;  /* 0x4268000006047fae */ /* 0x0003e80008921864 */
[----:B------:R3:W-:Y:S04]  /*102db0*/  STL [R1+0x4604], R17 ;  /* 0x0046041101007387 */ /* 0x0007e80000100800 */
[----:B------:R-:W4:Y:S01]  /*102dc0*/  LDL.LU R19, [R1+0x468c] ;  /* 0x00468c0001137983 */ /* 0x000f220000300800 */
[----:B-1----:R-:W-:-:S03]  /*102dd0*/  IMAD.MOV.U32 R6, RZ, RZ, R14 ;  /* 0x000000ffff067224 */ /* 0x002fc600078e000e */
[----:B------:R-:W4:Y:S01]  /*102de0*/  LDL.LU R18, [R1+0x4690] ;  /* 0x0046900001127983 */ /* 0x000f220000300800 */
[----:B------:R-:W-:-:S03]  /*102df0*/  IMAD.MOV.U32 R7, RZ, RZ, R17 ;  /* 0x000000ffff077224 */ /* 0x000fc600078e0011 */
[----:B---3--:R-:W3:Y:S04]  /*102e00*/  LDL.LU R17, [R1+0x46f4] ;  /* 0x0046f40001117983 */ /* 0x008ee80000300800 */
[----:B------:R1:W-:Y:S04]  /*102e10*/  LDGSTS.E [R4+0x42700], desc[UR36][R6.64], P1 ;  /* 0x4270000006047fae */ /* 0x0003e80008921864 */
[----:B------:R-:W3:Y:S01]  /*102e20*/  LDL.LU R14, [R1+0x46f8] ;  /* 0x0046f800010e7983 */ /* 0x000ee20000300800 */
[----:B-----5:R-:W-:-:S05]  /*102e30*/  IADD3 R8, P0, R8, R13, RZ ;  /* 0x0000000d08087210 */ /* 0x020fca0007f1e0ff */
[----:B------:R-:W-:Y:S02]  /*102e40*/  IMAD.X R15, R15, 0x1, R0, P0 ;  /* 0x000000010f0f7824 */ /* 0x000fe400000e0600 */
[----:B-1----:R-:W-:Y:S02]  /*102e50*/  IMAD.MOV.U32 R6, RZ, RZ, R8 ;  /* 0x000000ffff067224 */ /* 0x002fe400078e0008 */
[----:B------:R-:W-:-:S05]  /*102e60*/  IMAD.MOV.U32 R7, RZ, RZ, R15 ;  /* 0x000000ffff077224 */ /* 0x000fca00078e000f */
[----:B------:R1:W-:Y:S01]  /*102e70*/  LDGSTS.E [R4+0x42780], desc[UR36][R6.64], P1 ;  /* 0x4278000006047fae */ /* 0x0003e20008921864 */
[-C--:B------:R-:W-:Y:S02]  /*102e80*/  IADD3 R12, P1, R12, R13.reuse, RZ ;  /* 0x0000000d0c0c7210 */ /* 0x080fe40007f3e0ff */
[----:B------:R-:W-:Y:S01]  /*102e90*/  IADD3 R20, P2, R20, R13, RZ ;  /* 0x0000000d14147210 */ /* 0x000fe20007f5e0ff */
[----:B------:R-:W-:Y:S04]  /*102ea0*/  STL [R1+0x4610], R8 ;  /* 0x0046100801007387 */ /* 0x000fe80000100800 */
[----:B------:R5:W-:Y:S04]  /*102eb0*/  STL [R1+0x460c], R15 ;  /* 0x00460c0f01007387 */ /* 0x000be80000100800 */
[----:B-----5:R-:W5:Y:S04]  /*102ec0*/  LDL.LU R15, [R1+0x4700] ;  /* 0x00470000010f7983 */ /* 0x020f680000300800 */
[----:B------:R-:W5:Y:S04]  /*102ed0*/  LDL.LU R8, [R1+0x4708] ;  /* 0x0047080001087983 */ /* 0x000f680000300800 */
[----:B------:R-:W-:Y:S01]  /*102ee0*/  STL [R1+0x4678], R12 ;  /* 0x0046780c01007387 */ /* 0x000fe20000100800 */
[----:B-1----:R-:W-:Y:S01]  /*102ef0*/  IMAD.MOV.U32 R6, RZ, RZ, R12 ;  /* 0x000000ffff067224 */ /* 0x002fe200078e000c */
[----:B------:R-:W-:-:S04]  /*102f00*/  UISETP.GT.AND UP1, UPT, UR11, 0x17, UPT ;  /* 0x000000170b00788c */ /* 0x000fc8000bf24270 */
[----:B------:R-:W-:-:S04]  /*102f10*/  USEL UR10, URZ, 0x4, !UP1 ;  /* 0x000000043f0a7887 */ /* 0x000fc8000c800000 */
[----:B------:R-:W-:-:S06]  /*102f20*/  USEL UR10, UR10, URZ, !UP0 ;  /* 0x0000003f0a0a7287 */ /* 0x000fcc000c000000 */
[----:B------:R-:W-:Y:S01]  /*102f30*/  ISETP.NE.U32.AND P0, PT, RZ, UR10, PT ;  /* 0x0000000aff007c0c */ /* 0x000fe2000bf05070 */
[----:B------:R-:W-:-:S04]  /*102f40*/  IMAD.X R16, R16, 0x1, R0, P1 ;  /* 0x0000000110107824 */ /* 0x000fc800008e0600 */
[----:B------:R-:W-:Y:S01]  /*102f50*/  IMAD.MOV.U32 R7, RZ, RZ, R16 ;  /* 0x000000ffff077224 */ /* 0x000fe200078e0010 */
[----:B------:R1:W-:Y:S04]  /*102f60*/  STL [R1+0x4674], R16 ;  /* 0x0046741001007387 */ /* 0x0003e80000100800 */
[----:B------:R-:W-:Y:S01]  /*102f70*/  STL [R1+0x4680], R20 ;  /* 0x0046801401007387 */ /* 0x000fe20000100800 */
[----:B------:R-:W-:-:S03]  /*102f80*/  IADD3.X R21, R21, R0, RZ, P2, !PT ;  /* 0x0000000015157210 */ /* 0x000fc600017fe4ff */
[----:B------:R2:W-:Y:S04]  /*102f90*/  LDGSTS.E [R4+0x42e00], desc[UR36][R6.64], P0 ;  /* 0x42e0000006047fae */ /* 0x0005e80008121864 */
[----:B-1----:R-:W5:Y:S04]  /*102fa0*/  LDL.LU R16, [R1+0x46fc] ;  /* 0x0046fc0001107983 */ /* 0x002f680000300800 */
[----:B------:R-:W-:Y:S04]  /*102fb0*/  STL [R1+0x467c], R21 ;  /* 0x00467c1501007387 */ /* 0x000fe80000100800 */
[----:B------:R-:W5:Y:S01]  /*102fc0*/  LDL.LU R12, [R1+0x4704] ;  /* 0x00470400010c7983 */ /* 0x000f620000300800 */
[----:B--2---:R-:W-:Y:S01]  /*102fd0*/  IADD3 R9, P1, R9, R13, RZ ;  /* 0x0000000d09097210 */ /* 0x004fe20007f3e0ff */
[----:B------:R-:W-:-:S02]  /*102fe0*/  IMAD.MOV.U32 R6, RZ, RZ, R20 ;  /* 0x000000ffff067224 */ /* 0x000fc400078e0014 */
[----:B------:R-:W-:Y:S02]  /*102ff0*/  IMAD.MOV.U32 R7, RZ, RZ, R21 ;  /* 0x000000ffff077224 */ /* 0x000fe400078e0015 */
[----:B------:R-:W-:Y:S04]  /*103000*/  STL [R1+0x4688], R9 ;  /* 0x0046880901007387 */ /* 0x000fe80000100800 */
[----:B------:R1:W-:Y:S01]  /*103010*/  LDGSTS.E [R4+0x42e80], desc[UR36][R6.64], P0 ;  /* 0x42e8000006047fae */ /* 0x0003e20008121864 */
[----:B----4-:R-:W-:Y:S02]  /*103020*/  IMAD.X R10, R10, 0x1, R0, P1 ;  /* 0x000000010a0a7824 */ /* 0x010fe400008e0600 */
[----:B-1----:R-:W-:-:S03]  /*103030*/  IMAD.MOV.U32 R6, RZ, RZ, R9 ;  /* 0x000000ffff067224 */ /* 0x002fc600078e0009 */
[----:B------:R1:W-:Y:S01]  /*103040*/  STL [R1+0x4684], R10 ;  /* 0x0046840a01007387 */ /* 0x0003e20000100800 */
[----:B------:R-:W-:Y:S01]  /*103050*/  MOV R7, R10 ;  /* 0x0000000a00077202 */ /* 0x000fe20000000f00 */
[----:B------:R-:W-:Y:S02]  /*103060*/  UISETP.GT.AND UP1, UPT, UR11, 0x1b, UPT ;  /* 0x0000001b0b00788c */ /* 0x000fe4000bf24270 */
[----:B-1----:R-:W2:Y:S04]  /*103070*/  LDL.LU R10, [R1+0x470c] ;  /* 0x00470c00010a7983 */ /* 0x002ea80000300800 */
[----:B------:R-:W4:Y:S01]  /*103080*/  LDL.LU R9, [R1+0x4710] ;  /* 0x0047100001097983 */ /* 0x000f220000300800 */
[----:B------:R-:W-:Y:S01]  /*103090*/  IADD3 R18, P2, R18, R13, RZ ;  /* 0x0000000d12127210 */ /* 0x000fe20007f5e0ff */
[----:B------:R-:W-:-:S02]  /*1030a0*/  USEL UR10, URZ, 0x4, !UP1 ;  /* 0x000000043f0a7887 */ /* 0x000fc4000c800000 */
[----:B------:R1:W-:Y:S02]  /*1030b0*/  LDGSTS.E [R4+0x42f00], desc[UR36][R6.64], P0 ;  /* 0x42f0000006047fae */ /* 0x0003e40008121864 */
[----:B------:R-:W-:Y:S01]  /*1030c0*/  IMAD.X R19, R19, 0x1, R0, P2 ;  /* 0x0000000113137824 */ /* 0x000fe200010e0600 */
[----:B------:R-:W-:Y:S01]  /*1030d0*/  USEL UR10, UR10, URZ, !UP0 ;  /* 0x0000003f0a0a7287 */ /* 0x000fe2000c000000 */
[----:B------:R-:W-:Y:S01]  /*1030e0*/  STL [R1+0x4690], R18 ;  /* 0x0046901201007387 */ /* 0x000fe20000100800 */
[----:B---3--:R-:W-:-:S03]  /*1030f0*/  IADD3 R14, P3, R14, R13, RZ ;  /* 0x0000000d0e0e7210 */ /* 0x008fc60007f7e0ff */
[----:B------:R-:W-:Y:S01]  /*103100*/  STL [R1+0x468c], R19 ;  /* 0x00468c1301007387 */ /* 0x000fe20000100800 */
[----:B------:R-:W-:Y:S01]  /*103110*/  ISETP.NE.U32.AND P1, PT, RZ, UR10, PT ;  /* 0x0000000aff007c0c */ /* 0x000fe2000bf25070 */
[----:B-1----:R-:W-:Y:S02]  /*103120*/  IMAD.MOV.U32 R6, RZ, RZ, R18 ;  /* 0x000000ffff067224 */ /* 0x002fe400078e0012 */
[----:B------:R1:W-:Y:S01]  /*103130*/  STL [R1+0x46f8], R14 ;  /* 0x0046f80e01007387 */ /* 0x0003e20000100800 */
[----:B------:R-:W-:Y:S02]  /*103140*/  IMAD.X R17, R17, 0x1, R0, P3 ;  /* 0x0000000111117824 */ /* 0x000fe400018e0600 */
[----:B------:R-:W-:Y:S01]  /*103150*/  IMAD.MOV.U32 R7, RZ, RZ, R19 ;  /* 0x000000ffff077224 */ /* 0x000fe200078e0013 */
[----:B------:R-:W3:Y:S04]  /*103160*/  LDL.LU R22, [R1+0x4778] ;  /* 0x0047780001167983 */ /* 0x000ee80000300800 */
[----:B------:R-:W-:Y:S04]  /*103170*/  STL [R1+0x46f4], R17 ;  /* 0x0046f41101007387 */ /* 0x000fe80000100800 */
[----:B------:R-:W3:Y:S04]  /*103180*/  LDL.LU R20, [R1+0x4780] ;  /* 0x0047800001147983 */ /* 0x000ee80000300800 */
[----:B------:R1:W-:Y:S04]  /*103190*/  LDGSTS.E [R4+0x42f80], desc[UR36][R6.64], P0 ;  /* 0x42f8000006047fae */ /* 0x0003e80008121864 */
[----:B------:R-:W3:Y:S04]  /*1031a0*/  LDL.LU R23, [R1+0x4774] ;  /* 0x0047740001177983 */ /* 0x000ee80000300800 */
[----:B------:R-:W3:Y:S01]  /*1031b0*/  LDL.LU R21, [R1+0x477c] ;  /* 0x00477c0001157983 */ /* 0x000ee20000300800 */
[----:B-1----:R-:W-:-:S02]  /*1031c0*/  IMAD.MOV.U32 R6, RZ, RZ, R14 ;  /* 0x000000ffff067224 */ /* 0x002fc400078e000e */
[----:B------:R-:W-:Y:S01]  /*1031d0*/  IMAD.MOV.U32 R7, RZ, RZ, R17 ;  /* 0x000000ffff077224 */ /* 0x000fe200078e0011 */
[----:B------:R-:W3:Y:S04]  /*1031e0*/  LDL.LU R14, [R1+0x4788] ;  /* 0x00478800010e7983 */ /* 0x000ee80000300800 */
[----:B------:R1:W-:Y:S01]  /*1031f0*/  LDGSTS.E [R4+0x43600], desc[UR36][R6.64], P1 ;  /* 0x4360000006047fae */ /* 0x0003e20008921864 */
[-C--:B-----5:R-:W-:Y:S02]  /*103200*/  IADD3 R15, P0, R15, R13.reuse, RZ ;  /* 0x0000000d0f0f7210 */ /* 0x0a0fe40007f1e0ff */
[----:B------:R-:W-:-:S03]  /*103210*/  IADD3 R8, P2, R8, R13, RZ ;  /* 0x0000000d08087210 */ /* 0x000fc60007f5e0ff */
[----:B------:R5:W-:Y:S01]  /*103220*/  STL [R1+0x4700], R15 ;  /* 0x0047000f01007387 */ /* 0x000be20000100800 */
[----:B-1----:R-:W-:Y:S01]  /*103230*/  IMAD.MOV.U32 R6, RZ, RZ, R15 ;  /* 0x000000ffff067224 */ /* 0x002fe200078e000f */
[----:B------:R-:W-:-:S05]  /*103240*/  IADD3.X R16, R16, R0, RZ, P0, !PT ;  /* 0x0000000010107210 */ /* 0x000fca00007fe4ff */
[----:B------:R-:W-:Y:S04]  /*103250*/  STL [R1+0x46fc], R16 ;  /* 0x0046fc1001007387 */ /* 0x000fe80000100800 */
[----:B------:R1:W-:Y:S01]  /*103260*/  STL [R1+0x4708], R8 ;  /* 0x0047080801007387 */ /* 0x0003e20000100800 */
[----:B------:R-:W-:-:S03]  /*103270*/  IMAD.X R12, R12, 0x1, R0, P2 ;  /* 0x000000010c0c7824 */ /* 0x000fc600010e0600 */
[----:B-----5:R-:W5:Y:S01]  /*103280*/  LDL.LU R15, [R1+0x4784] ;  /* 0x00478400010f7983 */ /* 0x020f620000300800 */
[----:B------:R-:W-:-:S03]  /*103290*/  IMAD.MOV.U32 R7, RZ, RZ, R16 ;  /* 0x000000ffff077224 */ /* 0x000fc600078e0010 */
[----:B------:R1:W-:Y:S04]  /*1032a0*/  STL [R1+0x4704], R12 ;  /* 0x0047040c01007387 */ /* 0x0003e80000100800 */
[----:B------:R1:W-:Y:S04]  /*1032b0*/  LDGSTS.E [R4+0x43680], desc[UR36][R6.64], P1 ;  /* 0x4368000006047fae */ /* 0x0003e80008921864 */
[----:B------:R-:W5:Y:S01]  /*1032c0*/  LDL.LU R19, [R1+0x478c] ;  /* 0x00478c0001137983 */ /* 0x000f620000300800 */
[----:B-1----:R-:W-:-:S03]  /*1032d0*/  IMAD.MOV.U32 R6, RZ, RZ, R8 ;  /* 0x000000ffff067224 */ /* 0x002fc600078e0008 */
[----:B------:R-:W5:Y:S01]  /*1032e0*/  LDL.LU R8, [R1+0x4790] ;  /* 0x0047900001087983 */ /* 0x000f620000300800 */
[----:B------:R-:W-:-:S03]  /*1032f0*/  IMAD.MOV.U32 R7, RZ, RZ, R12 ;  /* 0x000000ffff077224 */ /* 0x000fc600078e000c */
[----:B------:R-:W5:Y:S04]  /*103300*/  LDL.LU R18, [R1+0x47f4] ;  /* 0x0047f40001127983 */ /* 0x000f680000300800 */
[----:B------:R-:W5:Y:S04]  /*103310*/  LDL.LU R12, [R1+0x47f8] ;  /* 0x0047f800010c7983 */ /* 0x000f680000300800 */
[----:B------:R1:W-:Y:S01]  /*103320*/  LDGSTS.E [R4+0x43700], desc[UR36][R6.64], P1 ;  /* 0x4370000006047fae */ /* 0x0003e20008921864 */
[----:B----4-:R-:W-:-:S05]  /*103330*/  IADD3 R9, P0, R9, R13, RZ ;  /* 0x0000000d09097210 */ /* 0x010fca0007f1e0ff */
[----:B--2---:R-:W-:Y:S01]  /*103340*/  IMAD.X R10, R10, 0x1, R0, P0 ;  /* 0x000000010a0a7824 */ /* 0x004fe200000e0600 */
[----:B------:R-:W-:Y:S04]  /*103350*/  STL [R1+0x4710], R9 ;  /* 0x0047100901007387 */ /* 0x000fe80000100800 */
[----:B------:R2:W-:Y:S04]  /*103360*/  STL [R1+0x470c], R10 ;  /* 0x00470c0a01007387 */ /* 0x0005e80000100800 */
[----:B------:R-:W4:Y:S01]  /*103370*/  LDL.LU R17, [R1+0x47fc] ;  /* 0x0047fc0001117983 */ /* 0x000f220000300800 */
[----:B-1----:R-:W-:-:S03]  /*103380*/  IMAD.MOV.U32 R7, RZ, RZ, R10 ;  /* 0x000000ffff077224 */ /* 0x002fc600078e000a */
[----:B------:R-:W4:Y:S01]  /*103390*/  LDL.LU R16, [R1+0x4800] ;  /* 0x0048000001107983 */ /* 0x000f220000300800 */
[----:B------:R-:W-:-:S03]  /*1033a0*/  MOV R6, R9 ;  /* 0x0000000900067202 */ /* 0x000fc60000000f00 */
[----:B--2---:R-:W2:Y:S04]  /*1033b0*/  LDL.LU R10, [R1+0x4804] ;  /* 0x00480400010a7983 */ /* 0x004ea80000300800 */
[----:B------:R-:W2:Y:S01]  /*1033c0*/  LDL.LU R9, [R1+0x4808] ;  /* 0x0048080001097983 */ /* 0x000ea20000300800 */
[----:B------:R-:W-:-:S03]  /*1033d0*/  UISETP.GT.AND UP1, UPT, UR11, 0x1f, UPT ;  /* 0x0000001f0b00788c */ /* 0x000fc6000bf24270 */
[----:B------:R1:W-:Y:S01]  /*1033e0*/  LDGSTS.E [R4+0x43780], desc[UR36][R6.64], P1 ;  /* 0x4378000006047fae */ /* 0x0003e20008921864 */
[----:B------:R-:W-:-:S04]  /*1033f0*/  USEL UR10, URZ, 0x4, !UP1 ;  /* 0x000000043f0a7887 */ /* 0x000fc8000c800000 */
[----:B------:R-:W-:Y:S01]  /*103400*/  USEL UR10, UR10, URZ, !UP0 ;  /* 0x0000003f0a0a7287 */ /* 0x000fe2000c000000 */
[----:B---3--:R-:W-:-:S05]  /*103410*/  IADD3 R22, P1, R22, R13, RZ ;  /* 0x0000000d16167210 */ /* 0x008fca0007f3e0ff */
[----:B------:R-:W-:Y:S01]  /*103420*/  ISETP.NE.U32.AND P0, PT, RZ, UR10, PT ;  /* 0x0000000aff007c0c */ /* 0x000fe2000bf05070 */
[----:B------:R-:W-:Y:S01]  /*103430*/  IMAD.X R23, R23, 0x1, R0, P1 ;  /* 0x0000000117177824 */ /* 0x000fe200008e0600 */
[-C--:B------:R-:W-:Y:S01]  /*103440*/  IADD3 R20, P2, R20, R13.reuse, RZ ;  /* 0x0000000d14147210 */ /* 0x080fe20007f5e0ff */
[----:B-1----:R-:W-:Y:S02]  /*103450*/  IMAD.MOV.U32 R6, RZ, RZ, R22 ;  /* 0x000000ffff067224 */ /* 0x002fe400078e0016 */
[----:B------:R-:W-:Y:S02]  /*103460*/  IMAD.MOV.U32 R7, RZ, RZ, R23 ;  /* 0x000000ffff077224 */ /* 0x000fe400078e0017 */
[----:B------:R-:W-:Y:S01]  /*103470*/  IMAD.X R21, R21, 0x1, R0, P2 ;  /* 0x0000000115157824 */ /* 0x000fe200010e0600 */
[----:B------:R-:W-:Y:S01]  /*103480*/  IADD3 R14, P1, R14, R13, RZ ;  /* 0x0000000d0e0e7210 */ /* 0x000fe20007f3e0ff */
[----:B------:R-:W-:Y:S04]  /*103490*/  STL [R1+0x4778], R22 ;  /* 0x0047781601007387 */ /* 0x000fe80000100800 */
[----:B------:R1:W-:Y:S04]  /*1034a0*/  LDGSTS.E [R4+0x43e00], desc[UR36][R6.64], P0 ;  /* 0x43e0000006047fae */ /* 0x0003e80008121864 */
[----:B------:R-:W-:Y:S04]  /*1034b0*/  STL [R1+0x4774], R23 ;  /* 0x0047741701007387 */ /* 0x000fe80000100800 */
[----:B------:R-:W-:Y:S01]  /*1034c0*/  STL [R1+0x4780], R20 ;  /* 0x0047801401007387 */ /* 0x000fe20000100800 */
[----:B-1----:R-:W-:Y:S01]  /*1034d0*/  IMAD.MOV.U32 R6, RZ, RZ, R20 ;  /* 0x000000ffff067224 */ /* 0x002fe200078e0014 */
[----:B------:R-:W-:-:S02]  /*1034e0*/  MOV R7, R21 ;  /* 0x0000001500077202 */ /* 0x000fc40000000f00 */
[----:B------:R-:W-:Y:S04]  /*1034f0*/  STL [R1+0x477c], R21 ;  /* 0x00477c1501007387 */ /* 0x000fe80000100800 */
[----:B------:R1:W-:Y:S04]  /*103500*/  LDGSTS.E [R4+0x43e80], desc[UR36][R6.64], P0 ;  /* 0x43e8000006047fae */ /* 0x0003e80008121864 */
[----:B------:R-:W-:Y:S01]  /*103510*/  STL [R1+0x4788], R14 ;  /* 0x0047880e01007387 */ /* 0x000fe20000100800 */
[----:B-1----:R-:W-:Y:S01]  /*103520*/  IMAD.MOV.U32 R6, RZ, RZ, R14 ;  /* 0x000000ffff067224 */ /* 0x002fe200078e000e */
[----:B------:R-:W-:-:S04]  /*103530*/  UISETP.GT.AND UP1, UPT, UR11, 0x23, UPT ;  /* 0x000000230b00788c */ /* 0x000fc8000bf24270 */
[----:B------:R-:W-:-:S04]  /*103540*/  USEL UR10, URZ, 0x4, !UP1 ;  /* 0x000000043f0a7887 */ /* 0x000fc8000c800000 */
[----:B------:R-:W-:Y:S01]  /*103550*/  USEL UR10, UR10, URZ, !UP0 ;  /* 0x0000003f0a0a7287 */ /* 0x000fe2000c000000 */
[----:B-----5:R-:W-:-:S04]  /*103560*/  IMAD.X R15, R15, 0x1, R0, P1 ;  /* 0x000000010f0f7824 */ /* 0x020fc800008e0600 */
[----:B------:R-:W-:Y:S01]  /*103570*/  IMAD.MOV.U32 R7, RZ, RZ, R15 ;  /* 0x000000ffff077224 */ /* 0x000fe200078e000f */
[----:B------:R1:W-:Y:S04]  /*103580*/  STL [R1+0x4784], R15 ;  /* 0x0047840f01007387 */ /* 0x0003e80000100800 */
[----:B------:R3:W-:Y:S04]  /*103590*/  LDGSTS.E [R4+0x43f00], desc[UR36][R6.64], P0 ;  /* 0x43f0000006047fae */ /* 0x0007e80008121864 */
[----:B-1----:R-:W5:Y:S04]  /*1035a0*/  LDL.LU R15, [R1+0x480c] ;  /* 0x00480c00010f7983 */ /* 0x002f680000300800 */
[----:B------:R-:W5:Y:S01]  /*1035b0*/  LDL.LU R14, [R1+0x4810] ;  /* 0x00481000010e7983 */ /* 0x000f620000300800 */
[----:B------:R-:W-:-:S05]  /*1035c0*/  IADD3 R8, P2, R8, R13, RZ ;  /* 0x0000000d08087210 */ /* 0x000fca0007f5e0ff */
[--C-:B------:R-:W-:Y:S01]  /*1035d0*/  IMAD.X R19, R19, 0x1, R0.reuse, P2 ;  /* 0x0000000113137824 */ /* 0x100fe200010e0600 */
[----:B------:R-:W-:Y:S01]  /*1035e0*/  IADD3 R12, P3, R12, R13, RZ ;  /* 0x0000000d0c0c7210 */ /* 0x000fe20007f7e0ff */
[----:B------:R1:W-:Y:S04]  /*1035f0*/  STL [R1+0x4790], R8 ;  /* 0x0047900801007387 */ /* 0x0003e80000100800 */
[----:B------:R-:W-:Y:S01]  /*103600*/  IMAD.X R18, R18, 0x1, R0, P3 ;  /* 0x0000000112127824 */ /* 0x000fe200018e0600 */
[----:B------:R-:W-:Y:S04]  /*103610*/  STL [R1+0x478c], R19 ;  /* 0x00478c1301007387 */ /* 0x000fe80000100800 */
[----:B------:R4:W-:Y:S01]  /*103620*/  STL [R1+0x47f8], R12 ;  /* 0x0047f80c01007387 */ /* 0x0009e20000100800 */
[----:B---3--:R-:W-:-:S03]  /*103630*/  IMAD.MOV.U32 R6, RZ, RZ, R8 ;  /* 0x000000ffff067224 */ /* 0x008fc600078e0008 */
[----:B------:R-:W3:Y:S01]  /*103640*/  LDL.LU R22, [R1+0x4878] ;  /* 0x0048780001167983 */ /* 0x000ee20000300800 */
[----:B------:R-:W-:-:S03]  /*103650*/  MOV R7, R19 ;  /* 0x0000001300077202 */ /* 0x000fc60000000f00 */
[----:B------:R2:W-:Y:S04]  /*103660*/  STL [R1+0x47f4], R18 ;  /* 0x0047f41201007387 */ /* 0x0005e80000100800 */
[----:B-1----:R-:W3:Y:S04]  /*103670*/  LDL.LU R8, [R1+0x4880] ;  /* 0x0048800001087983 */ /* 0x002ee80000300800 */
[----:B------:R-:W3:Y:S04]  /*103680*/  LDL.LU R23, [R1+0x4874] ;  /* 0x0048740001177983 */ /* 0x000ee80000300800 */
[----:B------:R1:W-:Y:S02]  /*103690*/  LDGSTS.E [R4+0x43f80], desc[UR36][R6.64], P0 ;  /* 0x43f8000006047fae */ /* 0x0003e40008121864 */
[----:B-1----:R-:W-:-:S02]  /*1036a0*/  IMAD.MOV.U32 R6, RZ, RZ, R12 ;  /* 0x000000ffff067224 */ /* 0x002fc400078e000c */
[----:B----4-:R-:W4:Y:S01]  /*1036b0*/  LDL.LU R12, [R1+0x487c] ;  /* 0x00487c00010c7983 */ /* 0x010f220000300800 */
[----:B------:R-:W-:Y:S02]  /*1036c0*/  ISETP.NE.U32.AND P1, PT, RZ, UR10, PT ;  /* 0x0000000aff007c0c */ /* 0x000fe4000bf25070 */
[-C--:B------:R-:W-:Y:S01]  /*1036d0*/  IADD3 R16, P0, R16, R13.reuse, RZ ;  /* 0x0000000d10107210 */ /* 0x080fe20007f1e0ff */
[----:B------:R-:W-:Y:S01]  /*1036e0*/  IMAD.MOV.U32 R7, RZ, RZ, R18 ;  /* 0x000000ffff077224 */ /* 0x000fe200078e0012 */
[----:B--2---:R-:W-:-:S03]  /*1036f0*/  IADD3 R9, P2, R9, R13, RZ ;  /* 0x0000000d09097210 */ /* 0x004fc60007f5e0ff */
[--C-:B------:R-:W-:Y:S01]  /*103700*/  IMAD.X R17, R17, 0x1, R0.reuse, P0 ;  /* 0x0000000111117824 */ /* 0x100fe200000e0600 */
[----:B------:R-:W-:Y:S01]  /*103710*/  STL [R1+0x4800], R16 ;  /* 0x0048001001007387 */ /* 0x000fe20000100800 */
[----:B------:R-:W-:-:S03]  /*103720*/  IMAD.X R10, R10, 0x1, R0, P2 ;  /* 0x000000010a0a7824 */ /* 0x000fc600010e0600 */
[----:B------:R-:W-:Y:S04]  /*103730*/  STL [R1+0x47fc], R17 ;  /* 0x0047fc1101007387 */ /* 0x000fe80000100800 */
[----:B------:R1:W-:Y:S04]  /*103740*/  LDGSTS.E [R4+0x44600], desc[UR36][R6.64], P1 ;  /* 0x4460000006047fae */ /* 0x0003e80008921864 */
[----:B------:R2:W-:Y:S04]  /*103750*/  STL [R1+0x4808], R9 ;  /* 0x0048080901007387 */ /* 0x0005e80000100800 */
[----:B------:R-:W4:Y:S01]  /*103760*/  LDL.LU R20, [R1+0x4888] ;  /* 0x0048880001147983 */ /* 0x000f220000300800 */
[----:B-1----:R-:W-:-:S02]  /*103770*/  IMAD.MOV.U32 R6, RZ, RZ, R16 ;  /* 0x000000ffff067224 */ /* 0x002fc400078e0010 */
[----:B------:R-:W-:Y:S01]  /*103780*/  IMAD.MOV.U32 R7, RZ, RZ, R17 ;  /* 0x000000ffff077224 */ /* 0x000fe200078e0011 */
[----:B------:R1:W-:Y:S04]  /*103790*/  STL [R1+0x4804], R10 ;  /* 0x0048040a01007387 */ /* 0x0003e80000100800 */
[----:B------:R2:W-:Y:S04]  /*1037a0*/  LDGSTS.E [R4+0x44680], desc[UR36][R6.64], P1 ;  /* 0x4468000006047fae */ /* 0x0005e80008921864 */
[----:B------:R-:W4:Y:S04]  /*1037b0*/  LDL.LU R21, [R1+0x4884] ;  /* 0x0048840001157983 */ /* 0x000f280000300800 */
[----:B------:R-:W4:Y:S01]  /*1037c0*/  LDL.LU R18, [R1+0x488c] ;  /* 0x00488c0001127983 */ /* 0x000f220000300800 */
[----:B--2---:R-:W-:-:S03]  /*1037d0*/  MOV R6, R9 ;  /* 0x0000000900067202 */ /* 0x004fc60000000f00 */
[----:B------:R-:W2:Y:S01]  /*1037e0*/  LDL.LU R9, [R1+0x4890] ;  /* 0x0048900001097983 */ /* 0x000ea20000300800 */
[----:B------:R-:W-:-:S03]  /*1037f0*/  IMAD.MOV.U32 R7, RZ, RZ, R10 ;  /* 0x000000ffff077224 */ /* 0x000fc600078e000a */
[----:B------:R-:W2:Y:S04]  /*103800*/  LDL.LU R19, [R1+0x48f4] ;  /* 0x0048f40001137983 */ /* 0x000ea80000300800 */
[----:B-1----:R-:W2:Y:S01]  /*103810*/  LDL.LU R10, [R1+0x48f8] ;  /* 0x0048f800010a7983 */ /* 0x002ea20000300800 */
[----:B------:R-:W-:-:S03]  /*103820*/  UISETP.GT.AND UP1, UPT, UR11, 0x27, UPT ;  /* 0x000000270b00788c */ /* 0x000fc6000bf24270 */
[----:B------:R1:W-:Y:S01]  /*103830*/  LDGSTS.E [R4+0x44700], desc[UR36][R6.64], P1 ;  /* 0x4470000006047fae */ /* 0x0003e20008921864 */
[----:B------:R-:W-:-:S04]  /*103840*/  USEL UR10, URZ, 0x4, !UP1 ;  /* 0x000000043f0a7887 */ /* 0x000fc8000c800000 */
[----:B------:R-:W-:Y:S01]  /*103850*/  USEL UR10, UR10, URZ, !UP0 ;  /* 0x0000003f0a0a7287 */ /* 0x000fe2000c000000 */
[----:B-----5:R-:W-:-:S05]  /*103860*/  IADD3 R14, P0, R14, R13, RZ ;  /* 0x0000000d0e0e7210 */ /* 0x020fca0007f1e0ff */
[----:B------:R-:W-:Y:S02]  /*103870*/  IMAD.X R15, R15, 0x1, R0, P0 ;  /* 0x000000010f0f7824 */ /* 0x000fe400000e0600 */
[----:B-1----:R-:W-:Y:S02]  /*103880*/  IMAD.MOV.U32 R6, RZ, RZ, R14 ;  /* 0x000000ffff067224 */ /* 0x002fe400078e000e */
[----:B------:R-:W-:Y:S01]  /*103890*/  IMAD.MOV.U32 R7, RZ, RZ, R15 ;  /* 0x000000ffff077224 */ /* 0x000fe200078e000f */
[----:B------:R-:W-:-:S04]  /*1038a0*/  ISETP.NE.U32.AND P0, PT, RZ, UR10, PT ;  /* 0x0000000aff007c0c */ /* 0x000fc8000bf05070 */
[----:B------:R1:W-:Y:S04]  /*1038b0*/  LDGSTS.E [R4+0x44780], desc[UR36][R6.64], P1 ;  /* 0x4478000006047fae */ /* 0x0003e80008921864 */
[----:B------:R-:W-:Y:S01]  /*1038c0*/  STL [R1+0x4810], R14 ;  /* 0x0048100e01007387 */ /* 0x000fe20000100800 */
[----:B---3--:R-:W-:-:S03]  /*1038d0*/  IADD3 R22, P1, R22, R13, RZ ;  /* 0x0000000d16167210 */ /* 0x008fc60007f3e0ff */
[----:B------:R3:W-:Y:S01]  /*1038e0*/  STL [R1+0x480c], R15 ;  /* 0x00480c0f01007387 */ /* 0x0007e20000100800 */
[----:B-1----:R-:W-:-:S03]  /*1038f0*/  MOV R6, R22 ;  /* 0x0000001600067202 */ /* 0x002fc60000000f00 */
[----:B------:R-:W5:Y:S01]  /*103900*/  LDL.LU R17, [R1+0x48fc] ;  /* 0x0048fc0001117983 */ /* 0x000f620000300800 */
[----:B------:R-:W-:-:S03]  /*103910*/  IADD3 R8, P2, R8, R13, RZ ;  /* 0x0000000d08087210 */ /* 0x000fc60007f5e0ff */
[----:B------:R-:W5:Y:S01]  /*103920*/  LDL.LU R16, [R1+0x4900] ;  /* 0x0049000001107983 */ /* 0x000f620000300800 */
[----:B------:R-:W-:-:S03]  /*103930*/  IMAD.X R23, R23, 0x1, R0, P1 ;  /* 0x0000000117177824 */ /* 0x000fc600008e0600 */
[----:B---3--:R-:W3:Y:S01]  /*103940*/  LDL.LU R15, [R1+0x4904] ;  /* 0x00490400010f7983 */ /* 0x008ee20000300800 */
[----:B------:R-:W-:-:S03]  /*103950*/  IMAD.MOV.U32 R7, RZ, RZ, R23 ;  /* 0x000000ffff077224 */ /* 0x000fc600078e0017 */
[----:B------:R-:W3:Y:S04]  /*103960*/  LDL.LU R14, [R1+0x4908] ;  /* 0x00490800010e7983 */ /* 0x000ee80000300800 */
[----:B------:R-:W-:Y:S04]  /*103970*/  STL [R1+0x4878], R22 ;  /* 0x0048781601007387 */ /* 0x000fe80000100800 */
[----:B------:R-:W-:Y:S01]  /*103980*/  STL [R1+0x4874], R23 ;  /* 0x0048741701007387 */ /* 0x000fe20000100800 */
[----:B----4-:R-:W-:-:S03]  /*103990*/  IMAD.X R12, R12, 0x1, R0, P2 ;  /* 0x000000010c0c7824 */ /* 0x010fc600010e0600 */
[----:B------:R-:W-:Y:S04]  /*1039a0*/  STL [R1+0x4880], R8 ;  /* 0x0048800801007387 */ /* 0x000fe80000100800 */
[----:B------:R1:W-:Y:S04]  /*1039b0*/  LDGSTS.E [R4+0x44e00], desc[UR36][R6.64], P0 ;  /* 0x44e0000006047fae */ /* 0x0003e80008121864 */
[----:B------:R4:W-:Y:S01]  /*1039c0*/  STL [R1+0x487c], R12 ;  /* 0x00487c0c01007387 */ /* 0x0009e20000100800 */
[----:B-1----:R-:W-:Y:S02]  /*1039d0*/  IMAD.MOV.U32 R7, RZ, RZ, R12 ;  /* 0x000000ffff077224 */ /* 0x002fe400078e000c */
[----:B------:R-:W-:Y:S01]  /*1039e0*/  IMAD.MOV.U32 R6, RZ, RZ, R8 ;  /* 0x000000ffff067224 */ /* 0x000fe200078e0008 */
[----:B----4-:R-:W4:Y:S04]  /*1039f0*/  LDL.LU R12, [R1+0x490c] ;  /* 0x00490c00010c7983 */ /* 0x010f280000300800 */
[----:B------:R-:W4:Y:S01]  /*103a00*/  LDL.LU R8, [R1+0x4910] ;  /* 0x0049100001087983 */ /* 0x000f220000300800 */
[----:B------:R-:W-:-:S03]  /*103a10*/  IADD3 R20, P1, R20, R13, RZ ;  /* 0x0000000d14147210 */ /* 0x000fc60007f3e0ff */
[----:B------:R1:W-:Y:S04]  /*103a20*/  LDGSTS.E [R4+0x44e80], desc[UR36][R6.64], P0 ;  /* 0x44e8000006047fae */ /* 0x0003e80008121864 */
[----:B------:R-:W-:Y:S01]  /*103a30*/  STL [R1+0x4888], R20 ;  /* 0x0048881401007387 */ /* 0x000fe20000100800 */
[----:B------:R-:W-:Y:S02]  /*103a40*/  IMAD.X R21, R21, 0x1, R0, P1 ;  /* 0x0000000115157824 */ /* 0x000fe400008e0600 */
[----:B-1----:R-:W-:Y:S02]  /*103a50*/  IMAD.MOV.U32 R6, RZ, RZ, R20 ;  /* 0x000000ffff067224 */ /* 0x002fe400078e0014 */
[----:B------:R-:W-:Y:S01]  /*103a60*/  IMAD.MOV.U32 R7, RZ, RZ, R21 ;  /* 0x000000ffff077224 */ /* 0x000fe200078e0015 */
[-C--:B--2---:R-:W-:Y:S01]  /*103a70*/  IADD3 R9, P2, R9, R13.reuse, RZ ;  /* 0x0000000d09097210 */ /* 0x084fe20007f5e0ff */
[----:B------:R-:W-:Y:S03]  /*103a80*/  STL [R1+0x4884], R21 ;  /* 0x0048841501007387 */ /* 0x000fe60000100800 */
[----:B------:R-:W-:Y:S01]  /*103a90*/  IADD3.X R18, R18, R0, RZ, P2, !PT ;  /* 0x0000000012127210 */ /* 0x000fe200017fe4ff */
[----:B------:R1:W-:Y:S01]  /*103aa0*/  LDGSTS.E [R4+0x44f00], desc[UR36][R6.64], P0 ;  /* 0x44f0000006047fae */ /* 0x0003e20008121864 */
[----:B------:R-:W-:-:S03]  /*103ab0*/  IADD3 R10, P3, R10, R13, RZ ;  /* 0x0000000d0a0a7210 */ /* 0x000fc60007f7e0ff */
[----:B------:R-:W-:Y:S02]  /*103ac0*/  STL [R1+0x4890], R9 ;  /* 0x0048900901007387 */ /* 0x000fe40000100800 */
[----:B------:R-:W-:Y:S02]  /*103ad0*/  IMAD.X R19, R19, 0x1, R0, P3 ;  /* 0x0000000113137824 */ /* 0x000fe400018e0600 */
[----:B------:R2:W-:Y:S01]  /*103ae0*/  STL [R1+0x488c], R18 ;  /* 0x00488c1201007387 */ /* 0x0005e20000100800 */
[----:B-1----:R-:W-:-:S03]  /*103af0*/  IMAD.MOV.U32 R6, RZ, RZ, R9 ;  /* 0x000000ffff067224 */ /* 0x002fc600078e0009 */
[----:B------:R-:W-:Y:S01]  /*103b00*/  STL [R1+0x48f8], R10 ;  /* 0x0048f80a01007387 */ /* 0x000fe20000100800 */
[----:B------:R-:W-:-:S03]  /*103b10*/  IMAD.MOV.U32 R7, RZ, RZ, R18 ;  /* 0x000000ffff077224 */ /* 0x000fc600078e0012 */
[----:B--2---:R-:W2:Y:S04]  /*103b20*/  LDL.LU R18, [R1+0x4978] ;  /* 0x0049780001127983 */ /* 0x004ea80000300800 */
[----:B------:R1:W-:Y:S04]  /*103b30*/  STL [R1+0x48f4], R19 ;  /* 0x0048f41301007387 */ /* 0x0003e80000100800 */
[----:B------:R1:W-:Y:S04]  /*103b40*/  LDGSTS.E [R4+0x44f80], desc[UR36][R6.64], P0 ;  /* 0x44f8000006047fae */ /* 0x0003e80008121864 */
[----:B------:R-:W2:Y:S01]  /*103b50*/  LDL.LU R9, [R1+0x4980] ;  /* 0x0049800001097983 */ /* 0x000ea20000300800 */
[----:B-1----:R-:W-:-:S03]  /*103b60*/  IMAD.MOV.U32 R7, RZ, RZ, R19 ;  /* 0x000000ffff077224 */ /* 0x002fc600078e0013 */
[----:B------:R-:W2:Y:S01]  /*103b70*/  LDL.LU R19, [R1+0x4974] ;  /* 0x0049740001137983 */ /* 0x000ea20000300800 */
[----:B------:R-:W-:-:S03]  /*103b80*/  IMAD.MOV.U32 R6, RZ, RZ, R10 ;  /* 0x000000ffff067224 */ /* 0x000fc600078e000a */
[----:B------:R-:W2:Y:S01]  /*103b90*/  LDL.LU R10, [R1+0x497c] ;  /* 0x00497c00010a7983 */ /* 0x000ea20000300800 */
[----:B------:R-:W-:-:S04]  /*103ba0*/  UISETP.GT.AND UP1, UPT, UR11, 0x2b, UPT ;  /* 0x0000002b0b00788c */ /* 0x000fc8000bf24270 */
[----:B------:R-:W-:-:S04]  /*103bb0*/  USEL UR10, URZ, 0x4, !UP1 ;  /* 0x000000043f0a7887 */ /* 0x000fc8000c800000 */
[----:B------:R-:W-:-:S06]  /*103bc0*/  USEL UR10, UR10, URZ, !UP0 ;  /* 0x0000003f0a0a7287 */ /* 0x000fcc000c000000 */
[----:B------:R-:W-:-:S13]  /*103bd0*/  ISETP.NE.U32.AND P1, PT, RZ, UR10, PT ;  /* 0x0000000aff007c0c */ /* 0x000fda000bf25070 */
[----:B------:R1:W-:Y:S01]  /*103be0*/  LDGSTS.E [R4+0x45600], desc[UR36][R6.64], P1 ;  /* 0x4560000006047fae */ /* 0x0003e20008921864 */
[----:B------:R-:W-:-:S04]  /*103bf0*/  UISETP.GT.AND UP1, UPT, UR11, 0x2f, UPT ;  /* 0x0000002f0b00788c */ /* 0x000fc8000bf24270 */
[----:B------:R-:W-:-:S04]  /*103c00*/  USEL UR10, URZ, 0x4, !UP1 ;  /* 0x000000043f0a7887 */ /* 0x000fc8000c800000 */
[----:B------:R-:W-:Y:S01]  /*103c10*/  USEL UR10, UR10, URZ, !UP0 ;  /* 0x0000003f0a0a7287 */ /* 0x000fe2000c000000 */
[----:B-----5:R-:W-:-:S05]  /*103c20*/  IADD3 R16, P0, R16, R13, RZ ;  /* 0x0000000d10107210 */ /* 0x020fca0007f1e0ff */
[----:B------:R-:W-:Y:S01]  /*103c30*/  IMAD.X R17, R17, 0x1, R0, P0 ;  /* 0x0000000111117824 */ /* 0x000fe200000e0600 */
[----:B---3--:R-:W-:Y:S01]  /*103c40*/  IADD3 R14, P2, R14, R13, RZ ;  /* 0x0000000d0e0e7210 */ /* 0x008fe20007f5e0ff */
[----:B------:R3:W-:Y:S03]  /*103c50*/  STL [R1+0x4900], R16 ;  /* 0x0049001001007387 */ /* 0x0007e60000100800 */
[----:B------:R-:W-:Y:S01]  /*103c60*/  IADD3.X R15, R15, R0, RZ, P2, !PT ;  /* 0x000000000f0f7210 */ /* 0x000fe200017fe4ff */
[----:B------:R5:W-:Y:S01]  /*103c70*/  STL [R1+0x48fc], R17 ;  /* 0x0048fc1101007387 */ /* 0x000be20000100800 */
[----:B-1----:R-:W-:-:S03]  /*103c80*/  IMAD.MOV.U32 R6, RZ, RZ, R16 ;  /* 0x000000ffff067224 */ /* 0x002fc600078e0010 */
[----:B------:R-:W-:Y:S01]  /*103c90*/  STL [R1+0x4908], R14 ;  /* 0x0049080e01007387 */ /* 0x000fe20000100800 */
[----:B------:R-:W-:-:S03]  /*103ca0*/  IMAD.MOV.U32 R7, RZ, RZ, R17 ;  /* 0x000000ffff077224 */ /* 0x000fc600078e0011 */
[----:B---3--:R-:W3:Y:S04]  /*103cb0*/  LDL.LU R16, [R1+0x4988] ;  /* 0x0049880001107983 */ /* 0x008ee80000300800 */
[----:B------:R1:W-:Y:S04]  /*103cc0*/  STL [R1+0x4904], R15 ;  /* 0x0049040f01007387 */ /* 0x0003e80000100800 */
[----:B-----5:R-:W5:Y:S04]  /*103cd0*/  LDL.LU R17, [R1+0x4984] ;  /* 0x0049840001117983 */ /* 0x020f680000300800 */
[----:B------:R1:W-:Y:S01]  /*103ce0*/  LDGSTS.E [R4+0x45680], desc[UR36][R6.64], P1 ;  /* 0x4568000006047fae */ /* 0x0003e20008921864 */
[----:B----4-:R-:W-:-:S05]  /*103cf0*/  IADD3 R8, P0, R8, R13, RZ ;  /* 0x0000000d08087210 */ /* 0x010fca0007f1e0ff */
[----:B------:R-:W-:Y:S01]  /*103d00*/  IMAD.X R12, R12, 0x1, R0, P0 ;  /* 0x000000010c0c7824 */ /* 0x000fe200000e0600 */
[----:B------:R4:W-:Y:S04]  /*103d10*/  STL [R1+0x4910], R8 ;  /* 0x0049100801007387 */ /* 0x0009e80000100800 */
[----:B------:R4:W-:Y:S04]  /*103d20*/  STL [R1+0x490c], R12 ;  /* 0x00490c0c01007387 */ /* 0x0009e80000100800 */
[----:B------:R-:W5:Y:S04]  /*103d30*/  LDL.LU R23, [R1+0x498c] ;  /* 0x00498c0001177983 */ /* 0x000f680000300800 */
[----:B------:R-:W5:Y:S01]  /*103d40*/  LDL.LU R22, [R1+0x4990] ;  /* 0x0049900001167983 */ /* 0x000f620000300800 */
[----:B-1----:R-:W-:-:S02]  /*103d50*/  IMAD.MOV.U32 R6, RZ, RZ, R14 ;  /* 0x000000ffff067224 */ /* 0x002fc400078e000e */
[----:B------:R-:W-:Y:S01]  /*103d60*/  IMAD.MOV.U32 R7, RZ, RZ, R15 ;  /* 0x000000ffff077224 */ /* 0x000fe200078e000f */
[----:B------:R-:W5:Y:S04]  /*103d70*/  LDL.LU R21, [R1+0x49f4] ;  /* 0x0049f40001157983 */ /* 0x000f680000300800 */
[----:B------:R-:W5:Y:S04]  /*103d80*/  LDL.LU R20, [R1+0x49f8] ;  /* 0x0049f80001147983 */ /* 0x000f680000300800 */
[----:B------:R1:W-:Y:S04]  /*103d90*/  LDGSTS.E [R4+0x45700], desc[UR36][R6.64], P1 ;  /* 0x4570000006047fae */ /* 0x0003e80008921864 */
[----:B------:R-:W5:Y:S01]  /*103da0*/  LDL.LU R15, [R1+0x49fc] ;  /* 0x0049fc00010f7983 */ /* 0x000f620000300800 */
[----:B-1----:R-:W-:-:S03]  /*103db0*/  IMAD.MOV.U32 R6, RZ, RZ, R8 ;  /* 0x000000ffff067224 */ /* 0x002fc600078e0008 */
[----:B----4-:R-:W4:Y:S01]  /*103dc0*/  LDL.LU R8, [R1+0x4a00] ;  /* 0x004a000001087983 */ /* 0x010f220000300800 */
[----:B------:R-:W-:-:S03]  /*103dd0*/  MOV R7, R12 ;  /* 0x0000000c00077202 */ /* 0x000fc60000000f00 */
[----:B------:R-:W4:Y:S04]  /*103de0*/  LDL.LU R14, [R1+0x4a04] ;  /* 0x004a0400010e7983 */ /* 0x000f280000300800 */
[----:B------:R-:W4:Y:S01]  /*103df0*/  LDL.LU R12, [R1+0x4a08] ;  /* 0x004a0800010c7983 */ /* 0x000f220000300800 */
[----:B------:R-:W-:-:S03]  /*103e00*/  ISETP.NE.U32.AND P0, PT, RZ, UR10, PT ;  /* 0x0000000aff007c0c */ /* 0x000fc6000bf05070 */
[----:B------:R1:W-:Y:S01]  /*103e10*/  LDGSTS.E [R4+0x45780], desc[UR36][R6.64], P1 ;  /* 0x4578000006047fae */ /* 0x0003e20008921864 */
[-C--:B--2---:R-:W-:Y:S02]  /*103e20*/  IADD3 R18, P1, R18, R13.reuse, RZ ;  /* 0x0000000d12127210 */ /* 0x084fe40007f3e0ff */
[----:B------:R-:W-:-:S03]  /*103e30*/  IADD3 R9, P2, R9, R13, RZ ;  /* 0x0000000d09097210 */ /* 0x000fc60007f5e0ff */
[----:B------:R-:W-:Y:S01]  /*103e40*/  STL [R1+0x4978], R18 ;  /* 0x0049781201007387 */ /* 0x000fe20000100800 */
[----:B-1----:R-:W-:Y:S02]  /*103e50*/  IMAD.MOV.U32 R6, RZ, RZ, R18 ;  /* 0x000000ffff067224 */ /* 0x002fe400078e0012 */
[----:B------:R-:W-:-:S04]  /*103e60*/  IMAD.X R19, R19, 0x1, R0, P1 ;  /* 0x0000000113137824 */ /* 0x000fc800008e0600 */
[----:B------:R-:W-:Y:S02]  /*103e70*/  IMAD.MOV.U32 R7, RZ, RZ, R19 ;  /* 0x000000ffff077224 */ /* 0x000fe400078e0013 */
[----:B------:R-:W-:Y:S01]  /*103e80*/  IMAD.X R10, R10, 0x1, R0, P2 ;  /* 0x000000010a0a7824 */ /* 0x000fe200010e0600 */
[----:B------:R-:W-:Y:S04]  /*103e90*/  STL [R1+0x4974], R19 ;  /* 0x0049741301007387 */ /* 0x000fe80000100800 */
[----:B------:R-:W-:Y:S04]  /*103ea0*/  STL [R1+0x4980], R9 ;  /* 0x0049800901007387 */ /* 0x000fe80000100800 */
[----:B------:R1:W-:Y:S04]  /*103eb0*/  LDGSTS.E [R4+0x45e00], desc[UR36][R6.64], P0 ;  /* 0x45e0000006047fae */ /* 0x0003e80008121864 */
[----:B------:R2:W-:Y:S01]  /*103ec0*/  STL [R1+0x497c], R10 ;  /* 0x00497c0a01007387 */ /* 0x0005e20000100800 */
[----:B-1----:R-:W-:-:S02]  /*103ed0*/  IMAD.MOV.U32 R7, RZ, RZ, R10 ;  /* 0x000000ffff077224 */ /* 0x002fc400078e000a */
[----:B------:R-:W-:Y:S01]  /*103ee0*/  IMAD.MOV.U32 R6, RZ, RZ, R9 ;  /* 0x000000ffff067224 */ /* 0x000fe200078e0009 */
[----:B--2---:R-:W2:Y:S04]  /*103ef0*/  LDL.LU R10, [R1+0x4a0c] ;  /* 0x004a0c00010a7983 */ /* 0x004ea80000300800 */
[----:B------:R-:W2:Y:S01]  /*103f00*/  LDL.LU R9, [R1+0x4a10] ;  /* 0x004a100001097983 */ /* 0x000ea20000300800 */
[----:B------:R-:W-:-:S03]  /*103f10*/  UISETP.GT.AND UP1, UPT, UR11, 0x33, UPT ;  /* 0x000000330b00788c */ /* 0x000fc6000bf24270 */
[----:B------:R1:W-:Y:S01]  /*103f20*/  LDGSTS.E [R4+0x45e80], desc[UR36][R6.64], P0 ;  /* 0x45e8000006047fae */ /* 0x0003e20008121864 */
[----:B------:R-:W-:-:S04]  /*103f30*/  USEL UR10, URZ, 0x4, !UP1 ;  /* 0x000000043f0a7887 */ /* 0x000fc8000c800000 */
[----:B------:R-:W-:Y:S01]  /*103f40*/  USEL UR10, UR10, URZ, !UP0 ;  /* 0x0000003f0a0a7287 */ /* 0x000fe2000c000000 */
[----:B---3--:R-:W-:-:S04]  /*103f50*/  IADD3 R16, P1, R16, R13, RZ ;  /* 0x0000000d10107210 */ /* 0x008fc80007f3e0ff */
[----:B-----5:R-:W-:Y:S01]  /*103f60*/  IADD3.X R17, R17, R0, RZ, P1, !PT ;  /* 0x0000000011117210 */ /* 0x020fe20000ffe4ff */
[----:B-1----:R-:W-:Y:S01]  /*103f70*/  IMAD.MOV.U32 R6, RZ, RZ, R16 ;  /* 0x000000ffff067224 */ /* 0x002fe200078e0010 */
[----:B------:R-:W-:Y:S03]  /*103f80*/  STL [R1+0x4988], R16 ;  /* 0x0049881001007387 */ /* 0x000fe60000100800 */
[----:B------:R-:W-:Y:S01]  /*103f90*/  IMAD.MOV.U32 R7, RZ, RZ, R17 ;  /* 0x000000ffff077224 */ /* 0x000fe200078e0011 */
[----:B------:R1:W-:Y:S04]  /*103fa0*/  STL [R1+0x4984], R17 ;  /* 0x0049841101007387 */ /* 0x0003e80000100800 */
[----:B------:R-:W3:Y:S04]  /*103fb0*/  LDL.LU R19, [R1+0x4a74] ;  /* 0x004a740001137983 */ /* 0x000ee80000300800 */
[----:B------:R5:W-:Y:S01]  /*103fc0*/  LDGSTS.E [R4+0x45f00], desc[UR36][R6.64], P0 ;  /* 0x45f0000006047fae */ /* 0x000be20008121864 */
[----:B------:R-:W-:-:S03]  /*103fd0*/  ISETP.NE.U32.AND P1, PT, RZ, UR10, PT ;  /* 0x0000000aff007c0c */ /* 0x000fc6000bf25070 */
[----:B------:R-:W3:Y:S04]  /*103fe0*/  LDL.LU R18, [R1+0x4a78] ;  /* 0x004a780001127983 */ /* 0x000ee80000300800 */
[----:B-1----:R-:W3:Y:S04]  /*103ff0*/  LDL.LU R17, [R1+0x4a7c] ;  /* 0x004a7c0001117983 */ /* 0x002ee80000300800 */
[----:B------:R-:W3:Y:S01]  /*104000*/  LDL.LU R16, [R1+0x4a80] ;  /* 0x004a800001107983 */ /* 0x000ee20000300800 */
[----:B------:R-:W-:-:S05]  /*104010*/  IADD3 R22, P2, R22, R13, RZ ;  /* 0x0000000d16167210 */ /* 0x000fca0007f5e0ff */
[----:B------:R-:W-:Y:S02]  /*104020*/  IMAD.X R23, R23, 0x1, R0, P2 ;  /* 0x0000000117177824 */ /* 0x000fe400010e0600 */
[----:B-----5:R-:W-:Y:S02]  /*104030*/  IMAD.MOV.U32 R6, RZ, RZ, R22 ;  /* 0x000000ffff067224 */ /* 0x020fe400078e0016 */
[----:B------:R-:W-:Y:S01]  /*104040*/  IMAD.MOV.U32 R7, RZ, RZ, R23 ;  /* 0x000000ffff077224 */ /* 0x000fe200078e0017 */
[----:B------:R-:W-:-:S04]  /*104050*/  IADD3 R20, P3, R20, R13, RZ ;  /* 0x0000000d14147210 */ /* 0x000fc80007f7e0ff */
[----:B------:R1:W-:Y:S01]  /*104060*/  LDGSTS.E [R4+0x45f80], desc[UR36][R6.64], P0 ;  /* 0x45f8000006047fae */ /* 0x0003e20008121864 */
[----:B------:R-:W-:-:S03]  /*104070*/  IMAD.X R21, R21, 0x1, R0, P3 ;  /* 0x0000000115157824 */ /* 0x000fc600018e0600 */
[----:B------:R-:W-:Y:S01]  /*104080*/  STL [R1+0x4990], R22 ;  /* 0x0049901601007387 */ /* 0x000fe20000100800 */
[-C--:B----4-:R-:W-:Y:S01]  /*104090*/  IADD3 R8, P0, R8, R13.reuse, RZ ;  /* 0x0000000d08087210 */ /* 0x090fe20007f1e0ff */
[----:B-1----:R-:W-:Y:S01]  /*1040a0*/  IMAD.MOV.U32 R7, RZ, RZ, R21 ;  /* 0x000000ffff077224 */ /* 0x002fe200078e0015 */
[----:B------:R-:W-:Y:S01]  /*1040b0*/  MOV R6, R20 ;  /* 0x0000001400067202 */ /* 0x000fe20000000f00 */
[----:B------:R-:W-:Y:S02]  /*1040c0*/  STL [R1+0x498c], R23 ;  /* 0x00498c1701007387 */ /* 0x000fe40000100800 */
[----:B------:R-:W-:Y:S02]  /*1040d0*/  IMAD.X R15, R15, 0x1, R0, P0 ;  /* 0x000000010f0f7824 */ /* 0x000fe400000e0600 */
[----:B------:R-:W-:Y:S01]  /*1040e0*/  STL [R1+0x49f8], R20 ;  /* 0x0049f81401007387 */ /* 0x000fe20000100800 */
[----:B------:R-:W-:-:S03]  /*1040f0*/  IADD3 R12, P2, R12, R13, RZ ;  /* 0x0000000d0c0c7210 */ /* 0x000fc60007f5e0ff */
[----:B------:R-:W-:Y:S02]  /*104100*/  STL [R1+0x49f4], R21 ;  /* 0x0049f41501007387 */ /* 0x000fe40000100800 */
[----:B------:R-:W-:Y:S02]  /*104110*/  IMAD.X R14, R14, 0x1, R0, P2 ;  /* 0x000000010e0e7824 */ /* 0x000fe400010e0600 */
[----:B------:R1:W-:Y:S04]  /*104120*/  STL [R1+0x4a00], R8 ;  /* 0x004a000801007387 */ /* 0x0003e80000100800 */
[----:B------:R4:W-:Y:S04]  /*104130*/  LDGSTS.E [R4+0x46600], desc[UR36][R6.64], P1 ;  /* 0x4660000006047fae */ /* 0x0009e80008921864 */
[----:B------:R5:W-:Y:S04]  /*104140*/  STL [R1+0x49fc], R15 ;  /* 0x0049fc0f01007387 */ /* 0x000be80000100800 */
[----:B------:R2:W-:Y:S01]  /*104150*/  STL [R1+0x4a08], R12 ;  /* 0x004a080c01007387 */ /* 0x0005e20000100800 */
[----:B----4-:R-:W-:-:S03]  /*104160*/  IMAD.MOV.U32 R6, RZ, RZ, R8 ;  /* 0x000000ffff067224 */ /* 0x010fc600078e0008 */
[----:B-1----:R-:W4:Y:S01]  /*104170*/  LDL.LU R8, [R1+0x4a88] ;  /* 0x004a880001087983 */ /* 0x002f220000300800 */
[----:B------:R-:W-:-:S03]  /*104180*/  IMAD.MOV.U32 R7, RZ, RZ, R15 ;  /* 0x000000ffff077224 */ /* 0x000fc600078e000f */
[----:B------:R-:W-:Y:S04]  /*104190*/  STL [R1+0x4a04], R14 ;  /* 0x004a040e01007387 */ /* 0x000fe80000100800 */
[----:B-----5:R-:W5:Y:S04]  /*1041a0*/  LDL.LU R15, [R1+0x4a84] ;  /* 0x004a8400010f7983 */ /* 0x020f680000300800 */
[----:B------:R1:W-:Y:S02]  /*1041b0*/  LDGSTS.E [R4+0x46680], desc[UR36][R6.64], P1 ;  /* 0x4668000006047fae */ /* 0x0003e40008921864 */
[----:B-1----:R-:W-:Y:S01]  /*1041c0*/  IMAD.MOV.U32 R6, RZ, RZ, R12 ;  /* 0x000000ffff067224 */ /* 0x002fe200078e000c */
[----:B--2---:R-:W-:-:S02]  /*1041d0*/  IADD3 R9, P0, R9, R13, RZ ;  /* 0x0000000d09097210 */ /* 0x004fc40007f1e0ff */
[----:B------:R-:W-:-:S03]  /*1041e0*/  MOV R7, R14 ;  /* 0x0000000e00077202 */ /* 0x000fc60000000f00 */
[----:B------:R-:W-:Y:S01]  /*1041f0*/  IMAD.X R10, R10, 0x1, R0, P0 ;  /* 0x000000010a0a7824 */ /* 0x000fe200000e0600 */
[----:B------:R1:W-:Y:S04]  /*104200*/  STL [R1+0x4a10], R9 ;  /* 0x004a100901007387 */ /* 0x0003e80000100800 */
[----:B------:R2:W-:Y:S04]  /*104210*/  LDGSTS.E [R4+0x46700], desc[UR36][R6.64], P1 ;  /* 0x4670000006047fae */ /* 0x0005e80008921864 */
[----:B------:R1:W-:Y:S04]  /*104220*/  STL [R1+0x4a0c], R10 ;  /* 0x004a0c0a01007387 */ /* 0x0003e80000100800 */
[----:B------:R-:W5:Y:S01]  /*104230*/  LDL.LU R12, [R1+0x4a8c] ;  /* 0x004a8c00010c7983 */ /* 0x000f620000300800 */
[----:B--2---:R-:W-:-:S03]  /*104240*/  IMAD.MOV.U32 R6, RZ, RZ, R9 ;  /* 0x000000ffff067224 */ /* 0x004fc600078e0009 */
[----:B-1----:R-:W2:Y:S01]  /*104250*/  LDL.LU R9, [R1+0x4a90] ;  /* 0x004a900001097983 */ /* 0x002ea20000300800 */
[----:B------:R-:W-:-:S03]  /*104260*/  IMAD.MOV.U32 R7, RZ, RZ, R10 ;  /* 0x000000ffff077224 */ /* 0x000fc600078e000a */
[----:B------:R-:W2:Y:S04]  /*104270*/  LDL.LU R14, [R1+0x4af4] ;  /* 0x004af400010e7983 */ /* 0x000ea80000300800 */
[----:B------:R-:W2:Y:S04]  /*104280*/  LDL.LU R10, [R1+0x4af8] ;  /* 0x004af800010a7983 */ /* 0x000ea80000300800 */
[----:B------:R1:W-:Y:S01]  /*104290*/  LDGSTS.E [R4+0x46780], desc[UR36][R6.64], P1 ;  /* 0x4678000006047fae */ /* 0x0003e20008921864 */
[----:B------:R-:W-:-:S04]  /*1042a0*/  UISETP.GT.AND UP1, UPT, UR11, 0x37, UPT ;  /* 0x000000370b00788c */ /* 0x000fc8000bf24270 */
[----:B------:R-:W-:-:S04]  /*1042b0*/  USEL UR10, URZ, 0x4, !UP1 ;  /* 0x000000043f0a7887 */ /* 0x000fc8000c800000 */
[----:B------:R-:W-:-:S06]  /*1042c0*/  USEL UR10, UR10, URZ, !UP0 ;  /* 0x0000003f0a0a7287 */ /* 0x000fcc000c000000 */
[----:B------:R-:W-:Y:S02]  /*1042d0*/  ISETP.NE.U32.AND P0, PT, RZ, UR10, PT ;  /* 0x0000000aff007c0c */ /* 0x000fe4000bf05070 */
[----:B---3--:R-:W-:-:S05]  /*1042e0*/  IADD3 R18, P1, R18, R13, RZ ;  /* 0x0000000d12127210 */ /* 0x008fca0007f3e0ff */
[--C-:B------:R-:W-:Y:S01]  /*1042f0*/  IMAD.X R19, R19, 0x1, R0.reuse, P1 ;  /* 0x0000000113137824 */ /* 0x100fe200008e0600 */
[----:B------:R-:W-:Y:S01]  /*104300*/  IADD3 R16, P2, R16, R13, RZ ;  /* 0x0000000d10107210 */ /* 0x000fe20007f5e0ff */
[----:B------:R3:W-:Y:S04]  /*104310*/  STL [R1+0x4a78], R18 ;  /* 0x004a781201007387 */ /* 0x0007e80000100800 */
[----:B------:R-:W-:Y:S01]  /*104320*/  IMAD.X R17, R17, 0x1, R0, P2 ;  /* 0x0000000111117824 */ /* 0x000fe200010e0600 */
[----:B------:R5:W-:Y:S04]  /*104330*/  STL [R1+0x4a74], R19 ;  /* 0x004a741301007387 */ /* 0x000be80000100800 */
[----:B------:R-:W-:Y:S04]  /*104340*/  STL [R1+0x4a80], R16 ;  /* 0x004a801001007387 */ /* 0x000fe80000100800 */
[----:B------:R-:W2:Y:S04]  /*104350*/  LDL.LU R22, [R1+0x4b00] ;  /* 0x004b000001167983 */ /* 0x000ea80000300800 */
[----:B------:R5:W-:Y:S04]  /*104360*/  STL [R1+0x4a7c], R17 ;  /* 0x004a7c1101007387 */ /* 0x000be80000100800 */
[----:B------:R-:W2:Y:S04]  /*104370*/  LDL.LU R20, [R1+0x4b08] ;  /* 0x004b080001147983 */ /* 0x000ea80000300800 */
[----:B------:R-:W2:Y:S01]  /*104380*/  LDL.LU R23, [R1+0x4afc] ;  /* 0x004afc0001177983 */ /* 0x000ea20000300800 */
[----:B-1----:R-:W-:-:S03]  /*104390*/  IMAD.MOV.U32 R6, RZ, RZ, R18 ;  /* 0x000000ffff067224 */ /* 0x002fc600078e0012 */
[----:B------:R-:W2:Y:S04]  /*1043a0*/  LDL.LU R21, [R1+0x4b04] ;  /* 0x004b040001157983 */ /* 0x000ea80000300800 */
[----:B---3--:R-:W3:Y:S01]  /*1043b0*/  LDL.LU R18, [R1+0x4b10] ;  /* 0x004b100001127983 */ /* 0x008ee20000300800 */
[----:B------:R-:W-:-:S05]  /*1043c0*/  MOV R7, R19 ;  /* 0x0000001300077202 */ /* 0x000fca0000000f00 */
[----:B------:R1:W-:Y:S01]  /*1043d0*/  LDGSTS.E [R4+0x46e00], desc[UR36][R6.64], P0 ;  /* 0x46e0000006047fae */ /* 0x0003e20008121864 */
[----:B----4-:R-:W-:-:S05]  /*1043e0*/  IADD3 R8, P1, R8, R13, RZ ;  /* 0x0000000d08087210 */ /* 0x010fca0007f3e0ff */
[----:B-----5:R-:W-:Y:S01]  /*1043f0*/  IMAD.X R15, R15, 0x1, R0, P1 ;  /* 0x000000010f0f7824 */ /* 0x020fe200008e0600 */
[----:B------:R-:W-:Y:S04]  /*104400*/  STL [R1+0x4a88], R8 ;  /* 0x004a880801007387 */ /* 0x000fe80000100800 */
[----:B------:R4:W-:Y:S04]  /*104410*/  STL [R1+0x4a84], R15 ;  /* 0x004a840f01007387 */ /* 0x0009e80000100800 */
[----:B------:R-:W5:Y:S01]  /*104420*/  LDL.LU R19, [R1+0x4b0c] ;  /* 0x004b0c0001137983 */ /* 0x000f620000300800 */
[----:B-1----:R-:W-:-:S02]  /*104430*/  IMAD.MOV.U32 R6, RZ, RZ, R16 ;  /* 0x000000ffff067224 */ /* 0x002fc400078e0010 */
[----:B------:R-:W-:Y:S02]  /*104440*/  IMAD.MOV.U32 R7, RZ, RZ, R17 ;  /* 0x000000ffff077224 */ /* 0x000fe400078e0011 */
[----:B------:R-:W5:Y:S04]  /*104450*/  LDL.LU R17, [R1+0x4b74] ;  /* 0x004b740001117983 */ /* 0x000f680000300800 */
[----:B------:R-:W5:Y:S04]  /*104460*/  LDL.LU R16, [R1+0x4b78] ;  /* 0x004b780001107983 */ /* 0x000f680000300800 */
[----:B------:R1:W-:Y:S02]  /*104470*/  LDGSTS.E [R4+0x46e80], desc[UR36][R6.64], P0 ;  /* 0x46e8000006047fae */ /* 0x0003e40008121864 */
[----:B-1----:R-:W-:-:S02]  /*104480*/  IMAD.MOV.U32 R7, RZ, RZ, R15 ;  /* 0x000000ffff077224 */ /* 0x002fc400078e000f */
[----:B------:R-:W-:Y:S01]  /*104490*/  IMAD.MOV.U32 R6, RZ, RZ, R8 ;  /* 0x000000ffff067224 */ /* 0x000fe200078e0008 */
[----:B----4-:R-:W4:Y:S04]  /*1044a0*/  LDL.LU R15, [R1+0x4b7c] ;  /* 0x004b7c00010f7983 */ /* 0x010f280000300800 */
[----:B------:R-:W4:Y:S01]  /*1044b0*/  LDL.LU R8, [R1+0x4b80] ;  /* 0x004b800001087983 */ /* 0x000f220000300800 */
[----:B--2---:R-:W-:-:S03]  /*1044c0*/  IADD3 R9, P2, R9, R13, RZ ;  /* 0x0000000d09097210 */ /* 0x004fc60007f5e0ff */
[----:B------:R1:W-:Y:S02]  /*1044d0*/  LDGSTS.E [R4+0x46f00], desc[UR36][R6.64], P0 ;  /* 0x46f0000006047fae */ /* 0x0003e40008121864 */
[----:B------:R-:W-:Y:S01]  /*1044e0*/  IMAD.X R12, R12, 0x1, R0, P2 ;  /* 0x000000010c0c7824 */ /* 0x000fe200010e0600 */
[----:B------:R-:W-:Y:S01]  /*1044f0*/  IADD3 R10, P3, R10, R13, RZ ;  /* 0x0000000d0a0a7210 */ /* 0x000fe20007f7e0ff */
[----:B------:R-:W-:Y:S03]  /*104500*/  STL [R1+0x4a90], R9 ;  /* 0x004a900901007387 */ /* 0x000fe60000100800 */
[----:B------:R-:W-:Y:S01]  /*104510*/  IADD3.X R14, R14, R0, RZ, P3, !PT ;  /* 0x000000000e0e7210 */ /* 0x000fe20001ffe4ff */
[----:B------:R2:W-:Y:S01]  /*104520*/  STL [R1+0x4a8c], R12 ;  /* 0x004a8c0c01007387 */ /* 0x0005e20000100800 */
[----:B-1----:R-:W-:-:S03]  /*104530*/  IMAD.MOV.U32 R7, RZ, RZ, R12 ;  /* 0x000000ffff077224 */ /* 0x002fc600078e000c */
[----:B------:R-:W-:Y:S01]  /*104540*/  STL [R1+0x4af8], R10 ;  /* 0x004af80a01007387 */ /* 0x000fe20000100800 */
[----:B------:R-:W-:-:S03]  /*104550*/  IMAD.MOV.U32 R6, RZ, RZ, R9 ;  /* 0x000000ffff067224 */ /* 0x000fc600078e0009 */
[----:B--2---:R-:W2:Y:S04]  /*104560*/  LDL.LU R12, [R1+0x4b88] ;  /* 0x004b8800010c7983 */ /* 0x004ea80000300800 */
[----:B------:R1:W-:Y:S04]  /*104570*/  STL [R1+0x4af4], R14 ;  /* 0x004af40e01007387 */ /* 0x0003e80000100800 */
[----:B------:R-:W2:Y:S04]  /*104580*/  LDL.LU R9, [R1+0x4b90] ;  /* 0x004b900001097983 */ /* 0x000ea80000300800 */
[----:B------:R1:W-:Y:S02]  /*104590*/  LDGSTS.E [R4+0x46f80], desc[UR36][R6.64], P0 ;  /* 0x46f8000006047fae */ /* 0x0003e40008121864 */
[----:B-1----:R-:W-:-:S02]  /*1045a0*/  IMAD.MOV.U32 R7, RZ, RZ, R14 ;  /* 0x000000ffff077224 */ /* 0x002fc400078e000e */
[----:B------:R-:W-:Y:S01]  /*1045b0*/  IMAD.MOV.U32 R6, RZ, RZ, R10 ;  /* 0x000000ffff067224 */ /* 0x000fe200078e000a */
[----:B------:R-:W2:Y:S04]  /*1045c0*/  LDL.LU R14, [R1+0x4b84] ;  /* 0x004b8400010e7983 */ /* 0x000ea80000300800 */
[----:B------:R-:W2:Y:S01]  /*1045d0*/  LDL.LU R10, [R1+0x4b8c] ;  /* 0x004b8c00010a7983 */ /* 0x000ea20000300800 */
[----:B------:R-:W-:-:S04]  /*1045e0*/  UISETP.GT.AND UP1, UPT, UR11, 0x3b, UPT ;  /* 0x0000003b0b00788c */ /* 0x000fc8000bf24270 */
[----:B------:R-:W-:-:S04]  /*1045f0*/  USEL UR10, URZ, 0x4, !UP1 ;  /* 0x000000043f0a7887 */ /* 0x000fc8000c800000 */
[----:B------:R-:W-:-:S06]  /*104600*/  USEL UR10, UR10, URZ, !UP0 ;  /* 0x0000003f0a0a7287 */ /* 0x000fcc000c000000 */
[----:B------:R-:W-:Y:S01]  /*104610*/  ISETP.NE.U32.AND P1, PT, RZ, UR10, PT ;  /* 0x0000000aff007c0c */ /* 0x000fe2000bf25070 */
[----:B------:R-:W-:-:S12]  /*104620*/  UISETP.GT.AND UP1, UPT, UR11, 0x3f, UPT ;  /* 0x0000003f0b00788c */ /* 0x000fd8000bf24270 */
[----:B------:R1:W-:Y:S01]  /*104630*/  LDGSTS.E [R4+0x47600], desc[UR36][R6.64], P1 ;  /* 0x4760000006047fae */ /* 0x0003e20008921864 */
[----:B------:R-:W-:-:S04]  /*104640*/  USEL UR10, URZ, 0x4, !UP1 ;  /* 0x000000043f0a7887 */ /* 0x000fc8000c800000 */
[----:B------:R-:W-:Y:S01]  /*104650*/  USEL UR10, UR10, URZ, !UP0 ;  /* 0x0000003f0a0a7287 */ /* 0x000fe2000c000000 */
[----:B------:R-:W-:-:S04]  /*104660*/  IADD3 R22, P0, R22, R13, RZ ;  /* 0x0000000d16167210 */ /* 0x000fc80007f1e0ff */
[----:B-1----:R-:W-:Y:S02]  /*104670*/  MOV R6, R22 ;  /* 0x0000001600067202 */ /* 0x002fe40000000f00 */
[----:B------:R-:W-:Y:S01]  /*104680*/  IADD3 R20, P2, R20, R13, RZ ;  /* 0x0000000d14147210 */ /* 0x000fe20007f5e0ff */
[----:B------:R-:W-:-:S04]  /*104690*/  IMAD.X R23, R23, 0x1, R0, P0 ;  /* 0x0000000117177824 */ /* 0x000fc800000e0600 */
[----:B------:R-:W-:Y:S02]  /*1046a0*/  IMAD.MOV.U32 R7, RZ, RZ, R23 ;  /* 0x000000ffff077224 */ /* 0x000fe400078e0017 */
[----:B------:R-:W-:Y:S01]  /*1046b0*/  IMAD.X R21, R21, 0x1, R0, P2 ;  /* 0x0000000115157824 */ /* 0x000fe200010e0600 */
[----:B---3--:R-:W-:Y:S02]  /*1046c0*/  IADD3 R18, P0, R18, R13, RZ ;  /* 0x0000000d12127210 */ /* 0x008fe40007f1e0ff */
[----:B------:R1:W-:Y:S02]  /*1046d0*/  LDGSTS.E [R4+0x47680], desc[UR36][R6.64], P1 ;  /* 0x4768000006047fae */ /* 0x0003e40008921864 */
[----:B-1----:R-:W-:Y:S02]  /*1046e0*/  IMAD.MOV.U32 R6, RZ, RZ, R20 ;  /* 0x000000ffff067224 */ /* 0x002fe400078e0014 */
[----:B------:R-:W-:-:S05]  /*1046f0*/  IMAD.MOV.U32 R7, RZ, RZ, R21 ;  /* 0x000000ffff077224 */ /* 0x000fca00078e0015 */
[----:B------:R1:W-:Y:S02]  /*104700*/  LDGSTS.E [R4+0x47700], desc[UR36][R6.64], P1 ;  /* 0x4770000006047fae */ /* 0x0003e40008921864 */
[----:B-1----:R-:W-:Y:S02]  /*104710*/  IMAD.MOV.U32 R6, RZ, RZ, R18 ;  /* 0x000000ffff067224 */ /* 0x002fe400078e0012 */
[----:B------:R-:W-:Y:S01]  /*104720*/  STL [R1+0x4b00], R22 ;  /* 0x004b001601007387 */ /* 0x000fe20000100800 */
[----:B-----5:R-:W-:-:S04]  /*104730*/  IMAD.X R19, R19, 0x1, R0, P0 ;  /* 0x0000000113137824 */ /* 0x020fc800000e0600 */
[----:B------:R-:W-:Y:S01]  /*104740*/  IMAD.MOV.U32 R7, RZ, RZ, R19 ;  /* 0x000000ffff077224 */ /* 0x000fe200078e0013 */
[----:B------:R-:W-:-:S04]  /*104750*/  ISETP.NE.U32.AND P0, PT, RZ, UR10, PT ;  /* 0x0000000aff007c0c */ /* 0x000fc8000bf05070 */
[----:B------:R1:W-:Y:S01]  /*104760*/  LDGSTS.E [R4+0x47780], desc[UR36][R6.64], P1 ;  /* 0x4778000006047fae */ /* 0x0003e20008921864 */
[----:B------:R-:W-:-:S04]  /*104770*/  IADD3 R16, P1, R16, R13, RZ ;  /* 0x0000000d10107210 */ /* 0x000fc80007f3e0ff */
[----:B------:R-:W-:Y:S01]  /*104780*/  IADD3.X R17, R17, R0, RZ, P1, !PT ;  /* 0x0000000011117210 */ /* 0x000fe20000ffe4ff */
[----:B------:R-:W-:Y:S04]  /*104790*/  STL [R1+0x4afc], R23 ;  /* 0x004afc1701007387 */ /* 0x000fe80000100800 */
[----:B------:R-:W-:Y:S01]  /*1047a0*/  STL [R1+0x4b08], R20 ;  /* 0x004b081401007387 */ /* 0x000fe20000100800 */
[----:B-1----:R-:W-:-:S03]  /*1047b0*/  IMAD.MOV.U32 R6, RZ, RZ, R16 ;  /* 0x000000ffff067224 */ /* 0x002fc600078e0010 */
[----:B------:R-:W-:Y:S01]  /*1047c0*/  STL [R1+0x4b04], R21 ;  /* 0x004b041501007387 */ /* 0x000fe20000100800 */
[----:B------:R-:W-:-:S03]  /*1047d0*/  IMAD.MOV.U32 R7, RZ, RZ, R17 ;  /* 0x000000ffff077224 */ /* 0x000fc600078e0011 */
[----:B------:R-:W-:Y:S01]  /*1047e0*/  STL [R1+0x4b10], R18 ;  /* 0x004b101201007387 */ /* 0x000fe20000100800 */
[----:B----4-:R-:W-:-:S03]  /*1047f0*/  IADD3 R8, P2, R8, R13, RZ ;  /* 0x0000000d08087210 */ /* 0x010fc60007f5e0ff */
[----:B------:R-:W-:Y:S02]  /*104800*/  STL [R1+0x4b0c], R19 ;  /* 0x004b0c1301007387 */ /* 0x000fe40000100800 */
[----:B------:R-:W-:Y:S02]  /*104810*/  IMAD.X R15, R15, 0x1, R0, P2 ;  /* 0x000000010f0f7824 */ /* 0x000fe400010e0600 */
[----:B------:R-:W-:Y:S04]  /*104820*/  STL [R1+0x4b78], R16 ;  /* 0x004b781001007387 */ /* 0x000fe80000100800 */
[----:B------:R-:W-:Y:S04]  /*104830*/  STL [R1+0x4b74], R17 ;  /* 0x004b741101007387 */ /* 0x000fe80000100800 */
[----:B------:R-:W-:Y:S04]  /*104840*/  STL [R1+0x4b80], R8 ;  /* 0x004b800801007387 */ /* 0x000fe80000100800 */
[----:B------:R1:W-:Y:S04]  /*104850*/  LDGSTS.E [R4+0x47e00], desc[UR36][R6.64], P0 ;  /* 0x47e0000006047fae */ /* 0x0003e80008121864 */
[----:B------:R3:W-:Y:S01]  /*104860*/  STL [R1+0x4b7c], R15 ;  /* 0x004b7c0f01007387 */ /* 0x0007e20000100800 */
[----:B-1----:R-:W-:-:S03]  /*104870*/  IMAD.MOV.U32 R7, RZ, RZ, R15 ;  /* 0x000000ffff077224 */ /* 0x002fc600078e000f */
[----:B---3--:R-:W3:Y:S01]  /*104880*/  LDL.LU R15, [R1+0x4b98] ;  /* 0x004b9800010f7983 */ /* 0x008ee20000300800 */
[----:B------:R-:W-:-:S03]  /*104890*/  IMAD.MOV.U32 R6, RZ, RZ, R8 ;  /* 0x000000ffff067224 */ /* 0x000fc600078e0008 */
[----:B------:R-:W4:Y:S04]  /*1048a0*/  LDL.LU R8, [R1+0x4ba0] ;  /* 0x004ba00001087983 */ /* 0x000f280000300800 */
[----:B------:R-:W5:Y:S01]  /*1048b0*/  LDL.LU R18, [R1+0x4b94] ;  /* 0x004b940001127983 */ /* 0x000f620000300800 */
[-C--:B--2---:R-:W-:Y:S02]  /*1048c0*/  IADD3 R12, P1, R12, R13.reuse, RZ ;  /* 0x0000000d0c0c7210 */ /* 0x084fe40007f3e0ff */
[----:B------:R-:W-:Y:S01]  /*1048d0*/  IADD3 R9, P2, R9, R13, RZ ;  /* 0x0000000d09097210 */ /* 0x000fe20007f5e0ff */
[----:B------:R1:W-:Y:S04]  /*1048e0*/  LDGSTS.E [R4+0x47e80], desc[UR36][R6.64], P0 ;  /* 0x47e8000006047fae */ /* 0x0003e80008121864 */
[----:B------:R-:W2:Y:S01]  /*1048f0*/  LDL.LU R13, [R1+0x4b9c] ;  /* 0x004b9c00010d7983 */ /* 0x000ea20000300800 */
[----:B------:R-:W-:-:S03]  /*104900*/  IMAD.X R14, R14, 0x1, R0, P1 ;  /* 0x000000010e0e7824 */ /* 0x000fc600008e0600 */
[----:B------:R1:W-:Y:S01]  /*104910*/  STL [R1+0x4b88], R12 ;  /* 0x004b880c01007387 */ /* 0x0003e20000100800 */
[----:B------:R-:W-:-:S03]  /*104920*/  IADD3.X R10, R10, R0, RZ, P2, !PT ;  /* 0x000000000a0a7210 */ /* 0x000fc600017fe4ff */
[----:B------:R-:W-:Y:S01]  /*104930*/  STL [R1+0x4b90], R9 ;  /* 0x004b900901007387 */ /* 0x000fe20000100800 */
[----:B-1----:R-:W-:-:S03]  /*104940*/  IMAD.MOV.U32 R6, RZ, RZ, R12 ;  /* 0x000000ffff067224 */ /* 0x002fc600078e000c */
[----:B------:R1:W-:Y:S04]  /*104950*/  STL [R1+0x4b84], R14 ;  /* 0x004b840e01007387 */ /* 0x0003e80000100800 */
[----:B------:R1:W-:Y:S04]  /*104960*/  STL [R1+0x4b8c], R10 ;  /* 0x004b8c0a01007387 */ /* 0x0003e80000100800 */
[----:B------:R-:W2:Y:S04]  /*104970*/  LDL.LU R16, [R1+0x4c14] ;  /* 0x004c140001107983 */ /* 0x000ea80000300800 */
[----:B------:R-:W2:Y:S04]  /*104980*/  LDL.LU R12, [R1+0x4c18] ;  /* 0x004c1800010c7983 */ /* 0x000ea80000300800 */
[----:B------:R-:W2:Y:S04]  /*104990*/  LDL.LU R20, [R1+0x4c1c] ;  /* 0x004c1c0001147983 */ /* 0x000ea80000300800 */
[----:B------:R-:W2:Y:S01]  /*1049a0*/  LDL.LU R19, [R1+0x4c20] ;  /* 0x004c200001137983 */ /* 0x000ea20000300800 */
[----:B------:R-:W-:-:S03]  /*1049b0*/  IMAD.MOV.U32 R7, RZ, RZ, R14 ;  /* 0x000000ffff077224 */ /* 0x000fc600078e000e */
[----:B-1----:R-:W2:Y:S04]  /*1049c0*/  LDL.LU R14, [R1+0x4c94] ;  /* 0x004c9400010e7983 */ /* 0x002ea80000300800 */
[----:B------:R1:W-:Y:S01]  /*1049d0*/  LDGSTS.E [R4+0x47f00], desc[UR36][R6.64], P0 ;  /* 0x47f0000006047fae */ /* 0x0003e20008121864 */
[----:B------:R-:W-:Y:S02]  /*1049e0*/  IMAD.SHL.U32 R148, R249, 0x40, RZ ;  /* 0x00000040f9947824 */ /* 0x000fe400078e00ff */
[----:B-1----:R-:W-:Y:S02]  /*1049f0*/  IMAD.MOV.U32 R6, RZ, RZ, R9 ;  /* 0x000000ffff067224 */ /* 0x002fe400078e0009 */
[----:B------:R-:W-:Y:S01]  /*104a00*/  IMAD.MOV.U32 R7, RZ, RZ, R10 ;  /* 0x000000ffff077224 */ /* 0x000fe200078e000a */
[----:B------:R-:W2:Y:S04]  /*104a10*/  LDL.LU R9, [R1+0x4c98] ;  /* 0x004c980001097983 */ /* 0x000ea80000300800 */
[----:B------:R1:W-:Y:S01]  /*104a20*/  LDGSTS.E [R4+0x47f80], desc[UR36][R6.64], P0 ;  /* 0x47f8000006047fae */ /* 0x0003e20008121864 */
[C---:B------:R-:W-:Y:S01]  /*104a30*/  ISETP.GE.AND P0, PT, R5.reuse, UR11, PT ;  /* 0x0000000b05007c0c */ /* 0x040fe2000bf06270 */
[----:B------:R-:W-:Y:S01]  /*104a40*/  IMAD.SHL.U32 R148, R148, 0x4, RZ ;  /* 0x0000000494947824 */ /* 0x000fe200078e00ff */
[----:B------:R-:W-:Y:S01]  /*104a50*/  PLOP3.LUT P2, PT, PT, PT, UP0, 0x80, 0x0 ;  /* 0x000000000000781c */ /* 0x000fe20003f4f008 */
[----:B------:R-:W2:Y:S04]  /*104a60*/  LDL.LU R17, [R1+0x4c9c] ;  /* 0x004c9c0001117983 */ /* 0x000ea80000300800 */
[----:B------:R-:W2:Y:S01]  /*104a70*/  LDL.LU R10, [R1+0x4ca0] ;  /* 0x004ca000010a7983 */ /* 0x000ea20000300800 */
[----:B-1----:R-:W-:Y:S01]  /*104a80*/  LOP3.LUT R4, R5, 0x20, RZ, 0xfc, !PT ;  /* 0x0000002005047812 */ /* 0x002fe200078efcff */
[----:B------:R-:W-:-:S02]  /*104a90*/  ULEA UR10, UR7, UR4, 0x11 ;  /* 0x00000004070a7291 */ /* 0x000fc4000f8e883f */
[----:B------:R-:W0:Y:S01]  /*104aa0*/  LDGDEPBAR ;  /* 0x00000000000079af */ /* 0x000e220000000000 */
[----:B------:R-:W-:Y:S02]  /*104ab0*/  ISETP.GE.AND P1, PT, R4, UR11, PT ;  /* 0x0000000b04007c0c */ /* 0x000fe4000bf26270 */
[----:B------:R-:W-:Y:S02]  /*104ac0*/  SEL R5, RZ, 0x4, P0 ;  /* 0x00000004ff057807 */ /* 0x000fe40000000000 */
[----:B------:R-:W-:Y:S02]  /*104ad0*/  SEL R4, RZ, 0x4, P1 ;  /* 0x00000004ff047807 */ /* 0x000fe40000800000 */
[----:B------:R-:W-:Y:S02]  /*104ae0*/  SEL R5, R5, RZ, !P2 ;  /* 0x000000ff05057207 */ /* 0x000fe40005000000 */
[----:B------:R-:W-:Y:S02]  /*104af0*/  SEL R4, R4, RZ, !P2 ;  /* 0x000000ff04047207 */ /* 0x000fe40005000000 */
[----:B------:R-:W-:-:S02]  /*104b00*/  ISETP.NE.U32.AND P0, PT, R5, RZ, PT ;  /* 0x000000ff0500720c */ /* 0x000fc40003f05070 */
[----:B------:R-:W-:Y:S01]  /*104b10*/  ISETP.NE.U32.AND P1, PT, R4, RZ, PT ;  /* 0x000000ff0400720c */ /* 0x000fe20003f25070 */
[----:B------:R-:W-:Y:S01]  /*104b20*/  VIADD R4, R11, UR10 ;  /* 0x0000000a0b047c36 */ /* 0x000fe20008000000 */
[-C--:B---3--:R-:W-:Y:S02]  /*104b30*/  IADD3 R15, P2, R15, R148.reuse, RZ ;  /* 0x000000940f0f7210 */ /* 0x088fe40007f5e0ff */
[----:B----4-:R-:W-:Y:S02]  /*104b40*/  IADD3 R8, P3, R8, R148, RZ ;  /* 0x0000009408087210 */ /* 0x010fe40007f7e0ff */
[----:B-----5:R-:W-:Y:S01]  /*104b50*/  IADD3.X R18, R18, R2, RZ, P2, !PT ;  /* 0x0000000212127210 */ /* 0x020fe200017fe4ff */
[----:B------:R1:W-:Y:S04]  /*104b60*/  STL [R1+0x4b98], R15 ;  /* 0x004b980f01007387 */ /* 0x0003e80000100800 */
[----:B------:R3:W-:Y:S01]  /*104b70*/  STL [R1+0x4b94], R18 ;  /* 0x004b941201007387 */ /* 0x0007e20000100800 */
[----:B--2---:R-:W-:-:S03]  /*104b80*/  IMAD.X R13, R13, 0x1, R2, P3 ;  /* 0x000000010d0d7824 */ /* 0x004fc600018e0602 */
[----:B------:R-:W-:Y:S04]  /*104b90*/  STL [R1+0x4ba0], R8 ;  /* 0x004ba00801007387 */ /* 0x000fe80000100800 */
[----:B------:R-:W2:Y:S01]  /*104ba0*/  LDL.LU R5, [R1+0x4d18] ;  /* 0x004d180001057983 */ /* 0x000ea20000300800 */
[----:B------:R-:W-:-:S03]  /*104bb0*/  IMAD.MOV.U32 R6, RZ, RZ, R15 ;  /* 0x000000ffff067224 */ /* 0x000fc600078e000f */
[----:B------:R4:W-:Y:S04]  /*104bc0*/  STL [R1+0x4b9c], R13 ;  /* 0x004b9c0d01007387 */ /* 0x0009e80000100800 */
[----:B------:R-:W5:Y:S04]  /*104bd0*/  LDL.LU R11, [R1+0x4d20] ;  /* 0x004d2000010b7983 */ /* 0x000f680000300800 */
[----:B-1----:R-:W5:Y:S01]  /*104be0*/  LDL.LU R15, [R1+0x4d14] ;  /* 0x004d1400010f7983 */ /* 0x002f620000300800 */
[----:B------:R-:W-:-:S03]  /*104bf0*/  IMAD.MOV.U32 R7, RZ, RZ, R18 ;  /* 0x000000ffff077224 */ /* 0x000fc600078e0012 */
[----:B---3--:R-:W3:Y:S04]  /*104c00*/  LDL.LU R18, [R1+0x4d1c] ;  /* 0x004d1c0001127983 */ /* 0x008ee80000300800 */
[----:B------:R1:W-:Y:S01]  /*104c10*/  LDGSTS.E [R4], desc[UR36][R6.64], P0 ;  /* 0x0000000006047fae */ /* 0x0003e20008121864 */
[----:B------:R-:W-:-:S04]  /*104c20*/  IADD3 R12, P2, R12, R148, RZ ;  /* 0x000000940c0c7210 */ /* 0x000fc80007f5e0ff */
[----:B------:R-:W-:Y:S02]  /*104c30*/  IADD3.X R16, R16, R2, RZ, P2, !PT ;  /* 0x0000000210107210 */ /* 0x000fe400017fe4ff */
[----:B------:R-:W-:Y:S01]  /*104c40*/  IADD3 R19, P3, R19, R148, RZ ;  /* 0x0000009413137210 */ /* 0x000fe20007f7e0ff */
[----:B-1----:R-:W-:Y:S02]  /*104c50*/  IMAD.MOV.U32 R6, RZ, RZ, R8 ;  /* 0x000000ffff067224 */ /* 0x002fe400078e0008 */
[----:B------:R-:W-:Y:S02]  /*104c60*/  IMAD.MOV.U32 R7, RZ, RZ, R13 ;  /* 0x000000ffff077224 */ /* 0x000fe400078e000d */
[----:B----4-:R-:W4:Y:S01]  /*104c70*/  LDL.LU R13, [R1+0x4d98] ;  /* 0x004d9800010d7983 */ /* 0x010f220000300800 */
[----:B------:R-:W-:-:S03]  /*104c80*/  IMAD.X R20, R20, 0x1, R2, P3 ;  /* 0x0000000114147824 */ /* 0x000fc600018e0602 */
[----:B------:R-:W4:Y:S04]  /*104c90*/  LDL.LU R8, [R1+0x4da0] ;  /* 0x004da00001087983 */ /* 0x000f280000300800 */
[----:B------:R-:W-:Y:S04]  /*104ca0*/  STL [R1+0x4c18], R12 ;  /* 0x004c180c01007387 */ /* 0x000fe80000100800 */
[----:B------:R1:W-:Y:S04]  /*104cb0*/  LDGSTS.E [R4+0x80], desc[UR36][R6.64], P1 ;  /* 0x0008000006047fae */ /* 0x0003e80008921864 */
[----:B------:R1:W-:Y:S04]  /*104cc0*/  STL [R1+0x4c14], R16 ;  /* 0x004c141001007387 */ /* 0x0003e80000100800 */
[----:B------:R-:W-:Y:S01]  /*104cd0*/  STL [R1+0x4c20], R19 ;  /* 0x004c201301007387 */ /* 0x000fe20000100800 */
[----:B-1----:R-:W-:-:S03]  /*104ce0*/  IMAD.MOV.U32 R7, RZ, RZ, R16 ;  /* 0x000000ffff077224 */ /* 0x002fc600078e0010 */
[----:B------:R-:W4:Y:S01]  /*104cf0*/  LDL.LU R16, [R1+0x4d94] ;  /* 0x004d940001107983 */ /* 0x000f220000300800 */
[----:B------:R-:W-:-:S03]  /*104d00*/  IMAD.MOV.U32 R6, RZ, RZ, R12 ;  /* 0x000000ffff067224 */ /* 0x000fc600078e000c */
[----:B------:R-:W-:Y:S04]  /*104d10*/  STL [R1+0x4c1c], R20 ;  /* 0x004c1c1401007387 */ /* 0x000fe80000100800 */
[----:B------:R-:W4:Y:S01]  /*104d20*/  LDL.LU R12, [R1+0x4d9c] ;  /* 0x004d9c00010c7983 */ /* 0x000f220000300800 */
[----:B------:R-:W-:-:S03]  /*104d30*/  IADD3 R9, P2, R9, R148, RZ ;  /* 0x0000009409097210 */ /* 0x000fc60007f5e0ff */
[----:B------:R1:W-:Y:S01]  /*104d40*/  LDGSTS.E [R4+0x800], desc[UR36][R6.64], P0 ;  /* 0x0080000006047fae */ /* 0x0003e20008121864 */
[----:B------:R-:W-:Y:S01]  /*104d50*/  IADD3 R10, P3, R10, R148, RZ ;  /* 0x000000940a0a7210 */ /* 0x000fe20007f7e0ff */
[----:B------:R-:W-:Y:S02]  /*104d60*/  IMAD.X R14, R14, 0x1, R2, P2 ;  /* 0x000000010e0e7824 */ /* 0x000fe400010e0602 */
[----:B------:R-:W-:Y:S01]  /*104d70*/  STL [R1+0x4c98], R9 ;  /* 0x004c980901007387 */ /* 0x000fe20000100800 */
[----:B------:R-:W-:Y:S01]  /*104d80*/  IADD3.X R17, R17, R2, RZ, P3, !PT ;  /* 0x0000000211117210 */ /* 0x000fe20001ffe4ff */
[----:B-1----:R-:W-:Y:S02]  /*104d90*/  IMAD.MOV.U32 R6, RZ, RZ, R19 ;  /* 0x000000ffff067224 */ /* 0x002fe400078e0013 */
[----:B------:R-:W-:Y:S01]  /*104da0*/  IMAD.MOV.U32 R7, RZ, RZ, R20 ;  /* 0x000000ffff077224 */ /* 0x000fe200078e0014 */
[----:B------:R1:W-:Y:S04]  /*104db0*/  STL [R1+0x4c94], R14 ;  /* 0x004c940e01007387 */ /* 0x0003e80000100800 */
[----:B------:R1:W-:Y:S04]  /*104dc0*/  LDGSTS.E [R4+0x880], desc[UR36][R6.64], P1 ;  /* 0x0088000006047fae */ /* 0x0003e80008921864 */
[----:B------:R-:W-:Y:S01]  /*104dd0*/  STL [R1+0x4ca0], R10 ;  /* 0x004ca00a01007387 */ /* 0x000fe20000100800 */
[----:B-1----:R-:W-:-:S02]  /*104de0*/  IMAD.MOV.U32 R6, RZ, RZ, R9 ;  /* 0x000000ffff067224 */ /* 0x002fc400078e0009 */
[----:B------:R-:W-:Y:S02]  /*104df0*/  IMAD.MOV.U32 R7, RZ, RZ, R14 ;  /* 0x000000ffff077224 */ /* 0x000fe400078e000e */
[----:B------:R-:W4:Y:S04]  /*104e00*/  LDL.LU R14, [R1+0x4e18] ;  /* 0x004e1800010e7983 */ /* 0x000f280000300800 */
[----:B------:R1:W-:Y:S04]  /*104e10*/  STL [R1+0x4c9c], R17 ;  /* 0x004c9c1101007387 */ /* 0x0003e80000100800 */
[----:B------:R1:W-:Y:S04]  /*104e20*/  LDGSTS.E [R4+0x1000], desc[UR36][R6.64], P0 ;  /* 0x0100000006047fae */ /* 0x0003e80008121864 */
[----:B------:R-:W4:Y:S01]  /*104e30*/  LDL.LU R9, [R1+0x4e20] ;  /* 0x004e200001097983 */ /* 0x000f220000300800 */
[----:B-1----:R-:W-:-:S03]  /*104e40*/  IMAD.MOV.U32 R7, RZ, RZ, R17 ;  /* 0x000000ffff077224 */ /* 0x002fc600078e0011 */
[----:B------:R-:W4:Y:S01]  /*104e50*/  LDL.LU R17, [R1+0x4e14] ;  /* 0x004e140001117983 */ /* 0x000f220000300800 */
[----:B------:R-:W-:-:S03]  /*104e60*/  IMAD.MOV.U32 R6, RZ, RZ, R10 ;  /* 0x000000ffff067224 */ /* 0x000fc600078e000a */
[----:B------:R-:W4:Y:S04]  /*104e70*/  LDL.LU R10, [R1+0x4e1c] ;  /* 0x004e1c00010a7983 */ /* 0x000f280000300800 */
[----:B------:R1:W-:Y:S01]  /*104e80*/  LDGSTS.E [R4+0x1080], desc[UR36][R6.64], P1 ;  /* 0x0108000006047fae */ /* 0x0003e20008921864 */
[-C--:B--2---:R-:W-:Y:S02]  /*104e90*/  IADD3 R5, P2, R5, R148.reuse, RZ ;  /* 0x0000009405057210 */ /* 0x084fe40007f5e0ff */
[----:B-----5:R-:W-:-:S03]  /*104ea0*/  IADD3 R11, P3, R11, R148, RZ ;  /* 0x000000940b0b7210 */ /* 0x020fc60007f7e0ff */
[--C-:B------:R-:W-:Y:S01]  /*104eb0*/  IMAD.X R15, R15, 0x1, R2.reuse, P2 ;  /* 0x000000010f0f7824 */ /* 0x100fe200010e0602 */
[----:B------:R-:W-:Y:S01]  /*104ec0*/  STL [R1+0x4d18], R5 ;  /* 0x004d180501007387 */ /* 0x000fe20000100800 */
[----:B-1----:R-:W-:Y:S01]  /*104ed0*/  MOV R6, R5 ;  /* 0x0000000500067202 */ /* 0x002fe20000000f00 */
[----:B---3--:R-:W-:Y:S02]  /*104ee0*/  IMAD.X R18, R18, 0x1, R2, P3 ;  /* 0x0000000112127824 */ /* 0x008fe400018e0602 */
[----:B------:R1:W-:Y:S01]  /*104ef0*/  STL [R1+0x4d14], R15 ;  /* 0x004d140f01007387 */ /* 0x0003e20000100800 */
[----:B------:R-:W-:-:S03]  /*104f00*/  IMAD.MOV.U32 R7, RZ, RZ, R15 ;  /* 0x000000ffff077224 */ /* 0x000fc600078e000f */
[----:B------:R-:W-:Y:S04]  /*104f10*/  STL [R1+0x4d20], R11 ;  /* 0x004d200b01007387 */ /* 0x000fe80000100800 */
[----:B------:R2:W-:Y:S04]  /*104f20*/  LDGSTS.E [R4+0x1800], desc[UR36][R6.64], P0 ;  /* 0x0180000006047fae */ /* 0x0005e80008121864 */
[----:B-1----:R-:W3:Y:S04]  /*104f30*/  LDL.LU R15, [R1+0x4e98] ;  /* 0x004e9800010f7983 */ /* 0x002ee80000300800 */
[----:B------:R1:W-:Y:S04]  /*104f40*/  STL [R1+0x4d1c], R18 ;  /* 0x004d1c1201007387 */ /* 0x0003e80000100800 */
[----:B------:R-:W5:Y:S01]  /*104f50*/  LDL.LU R5, [R1+0x4ea0] ;  /* 0x004ea00001057983 */ /* 0x000f620000300800 */
[----:B--2---:R-:W-:-:S03]  /*104f60*/  IMAD.MOV.U32 R7, RZ, RZ, R18 ;  /* 0x000000ffff077224 */ /* 0x004fc600078e0012 */
[----:B-1----:R-:W2:Y:S01]  /*104f70*/  LDL.LU R18, [R1+0x4e94] ;  /* 0x004e940001127983 */ /* 0x002ea20000300800 */
[----:B------:R-:W-:Y:S01]  /*104f80*/  IMAD.MOV.U32 R6, RZ, RZ, R11 ;  /* 0x000000ffff067224 */ /* 0x000fe200078e000b */
[-C--:B----4-:R-:W-:Y:S02]  /*104f90*/  IADD3 R13, P2, R13, R148.reuse, RZ ;  /* 0x000000940d0d7210 */ /* 0x090fe40007f5e0ff */
[----:B------:R-:W4:Y:S01]  /*104fa0*/  LDL.LU R11, [R1+0x4e9c] ;  /* 0x004e9c00010b7983 */ /* 0x000f220000300800 */
[----:B------:R-:W-:-:S03]  /*104fb0*/  IADD3 R8, P3, R8, R148, RZ ;  /* 0x0000009408087210 */ /* 0x000fc60007f7e0ff */
[----:B------:R1:W-:Y:S04]  /*104fc0*/  STL [R1+0x4d98], R13 ;  /* 0x004d980d01007387 */ /* 0x0003e80000100800 */
[----:B------:R1:W-:Y:S01]  /*104fd0*/  LDGSTS.E [R4+0x1880], desc[UR36][R6.64], P1 ;  /* 0x0188000006047fae */ /* 0x0003e20008921864 */
[----:B------:R-:W-:-:S05]  /*104fe0*/  IMAD.X R16, R16, 0x1, R2, P2 ;  /* 0x0000000110107824 */ /* 0x000fca00010e0602 */
[----:B------:R1:W-:Y:S02]  /*104ff0*/  STL [R1+0x4d94], R16 ;  /* 0x004d941001007387 */ /* 0x0003e40000100800 */
[----:B-1----:R-:W-:Y:S02]  /*105000*/  IMAD.MOV.U32 R6, RZ, RZ, R13 ;  /* 0x000000ffff067224 */ /* 0x002fe400078e000d */
[----:B------:R-:W-:Y:S01]  /*105010*/  IMAD.X R12, R12, 0x1, R2, P3 ;  /* 0x000000010c0c7824 */ /* 0x000fe200018e0602 */
[----:B------:R1:W-:Y:S04]  /*105020*/  STL [R1+0x4da0], R8 ;  /* 0x004da00801007387 */ /* 0x0003e80000100800 */
[----:B------:R-:W4:Y:S01]  /*105030*/  LDL.LU R13, [R1+0x4f18] ;  /* 0x004f1800010d7983 */ /* 0x000f220000300800 */
[----:B------:R-:W-:-:S03]  /*105040*/  MOV R7, R16 ;  /* 0x0000001000077202 */ /* 0x000fc60000000f00 */
[----:B------:R1:W-:Y:S04]  /*105050*/  STL [R1+0x4d9c], R12 ;  /* 0x004d9c0c01007387 */ /* 0x0003e80000100800 */
[----:B------:R-:W4:Y:S04]  /*105060*/  LDL.LU R19, [R1+0x4f20] ;  /* 0x004f200001137983 */ /* 0x000f280000300800 */
[----:B------:R-:W4:Y:S04]  /*105070*/  LDL.LU R16, [R1+0x4f14] ;  /* 0x004f140001107983 */ /* 0x000f280000300800 */
[----:B------:R-:W4:Y:S04]  /*105080*/  LDL.LU R20, [R1+0x4f1c] ;  /* 0x004f1c0001147983 */ /* 0x000f280000300800 */
[----:B------:R1:W-:Y:S01]  /*105090*/  LDGSTS.E [R4+0x2000], desc[UR36][R6.64], P0 ;  /* 0x0200000006047fae */ /* 0x0003e20008121864 */
[----:B------:R-:W-:Y:S01]  /*1050a0*/  IADD3 R14, P2, R14, R148, RZ ;  /* 0x000000940e0e7210 */ /* 0x000fe20007f5e0ff */
[----:B-1----:R-:W-:-:S02]  /*1050b0*/  IMAD.MOV.U32 R6, RZ, RZ, R8 ;  /* 0x000000ffff067224 */ /* 0x002fc400078e0008 */
[----:B------:R-:W-:Y:S01]  /*1050c0*/  IMAD.MOV.U32 R7, RZ, RZ, R12 ;  /* 0x000000ffff077224 */ /* 0x000fe200078e000c */
[----:B------:R-:W4:Y:S04]  /*1050d0*/  LDL.LU R8, [R1+0x4f98] ;  /* 0x004f980001087983 */ /* 0x000f280000300800 */
[----:B------:R-:W4:Y:S01]  /*1050e0*/  LDL.LU R12, [R1+0x4fa0] ;  /* 0x004fa000010c7983 */ /* 0x000f220000300800 */
[----:B------:R-:W-:-:S03]  /*1050f0*/  IADD3 R9, P3, R9, R148, RZ ;  /* 0x0000009409097210 */ /* 0x000fc60007f7e0ff */
[----:B------:R1:W-:Y:S04]  /*105100*/  STL [R1+0x4e18], R14 ;  /* 0x004e180e01007387 */ /* 0x0003e80000100800 */
[----:B------:R1:W-:Y:S01]  /*105110*/  LDGSTS.E [R4+0x2080], desc[UR36][R6.64], P1 ;  /* 0x0208000006047fae */ /* 0x0003e20008921864 */
[--C-:B------:R-:W-:Y:S02]  /*105120*/  IMAD.X R17, R17, 0x1, R2.reuse, P2 ;  /* 0x0000000111117824 */ /* 0x100fe400010e0602 */
[----:B------:R-:W-:-:S03]  /*105130*/  IMAD.X R10, R10, 0x1, R2, P3 ;  /* 0x000000010a0a7824 */ /* 0x000fc600018e0602 */
[----:B------:R1:W-:Y:S02]  /*105140*/  STL [R1+0x4e14], R17 ;  /* 0x004e141101007387 */ /* 0x0003e40000100800 */
[----:B-1----:R-:W-:Y:S02]  /*105150*/  IMAD.MOV.U32 R6, RZ, RZ, R14 ;  /* 0x000000ffff067224 */ /* 0x002fe400078e000e */
[----:B------:R1:W-:Y:S04]  /*105160*/  STL [R1+0x4e20], R9 ;  /* 0x004e200901007387 */ /* 0x0003e80000100800 */
[----:B------:R-:W4:Y:S01]  /*105170*/  LDL.LU R14, [R1+0x4f94] ;  /* 0x004f9400010e7983 */ /* 0x000f220000300800 */
[----:B------:R-:W-:-:S03]  /*105180*/  IMAD.MOV.U32 R7, RZ, RZ, R17 ;  /* 0x000000ffff077224 */ /* 0x000fc600078e0011 */
[----:B------:R1:W-:Y:S04]  /*105190*/  STL [R1+0x4e1c], R10 ;  /* 0x004e1c0a01007387 */ /* 0x0003e80000100800 */
[----:B------:R-:W4:Y:S04]  /*1051a0*/  LDL.LU R17, [R1+0x4f9c] ;  /* 0x004f9c0001117983 */ /* 0x000f280000300800 */
[----:B------:R1:W-:Y:S02]  /*1051b0*/  LDGSTS.E [R4+0x2800], desc[UR36][R6.64], P0 ;  /* 0x0280000006047fae */ /* 0x0003e40008121864 */
[----:B-1----:R-:W-:Y:S01]  /*1051c0*/  MOV R6, R9 ;  /* 0x0000000900067202 */ /* 0x002fe20000000f00 */
[----:B------:R-:W-:Y:S01]  /*1051d0*/  IMAD.MOV.U32 R7, RZ, RZ, R10 ;  /* 0x000000ffff077224 */ /* 0x000fe200078e000a */
[----:B------:R-:W4:Y:S04]  /*1051e0*/  LDL.LU R9, [R1+0x5018] ;  /* 0x0050180001097983 */ /* 0x000f280000300800 */
[----:B------:R-:W4:Y:S04]  /*1051f0*/  LDL.LU R10, [R1+0x5020] ;  /* 0x00502000010a7983 */ /* 0x000f280000300800 */
[----:B------:R1:W-:Y:S01]  /*105200*/  LDGSTS.E [R4+0x2880], desc[UR36][R6.64], P1 ;  /* 0x0288000006047fae */ /* 0x0003e20008921864 */
[----:B---3--:R-:W-:-:S05]  /*105210*/  IADD3 R15, P2, R15, R148, RZ ;  /* 0x000000940f0f7210 */ /* 0x008fca0007f5e0ff */
[----:B------:R3:W-:Y:S01]  /*105220*/  STL [R1+0x4e98], R15 ;  /* 0x004e980f01007387 */ /* 0x0007e20000100800 */
[----:B-----5:R-:W-:Y:S01]  /*105230*/  IADD3 R5, P3, R5, R148, RZ ;  /* 0x0000009405057210 */ /* 0x020fe20007f7e0ff */
[--C-:B--2---:R-:W-:Y:S02]  /*105240*/  IMAD.X R18, R18, 0x1, R2.reuse, P2 ;  /* 0x0000000112127824 */ /* 0x104fe400010e0602 */
[----:B-1----:R-:W-:Y:S02]  /*105250*/  IMAD.MOV.U32 R6, RZ, RZ, R15 ;  /* 0x000000ffff067224 */ /* 0x002fe400078e000f */
[----:B----4-:R-:W-:Y:S01]  /*105260*/  IMAD.X R11, R11, 0x1, R2, P3 ;  /* 0x000000010b0b7824 */ /* 0x010fe200018e0602 */
[----:B------:R1:W-:Y:S04]  /*105270*/  STL [R1+0x4e94], R18 ;  /* 0x004e941201007387 */ /* 0x0003e80000100800 */
[----:B------:R-:W-:Y:S04]  /*105280*/  STL [R1+0x4ea0], R5 ;  /* 0x004ea00501007387 */ /* 0x000fe80000100800 */
[----:B---3--:R-:W2:Y:S01]  /*105290*/  LDL.LU R15, [R1+0x5014] ;  /* 0x00501400010f7983 */ /* 0x008ea20000300800 */
[----:B------:R-:W-:-:S03]  /*1052a0*/  IMAD.MOV.U32 R7, RZ, RZ, R18 ;  /* 0x000000ffff077224 */ /* 0x000fc600078e0012 */
[----:B------:R3:W-:Y:S04]  /*1052b0*/  STL [R1+0x4e9c], R11 ;  /* 0x004e9c0b01007387 */ /* 0x0007e80000100800 */
[----:B-1----:R-:W4:Y:S04]  /*1052c0*/  LDL.LU R18, [R1+0x501c] ;  /* 0x00501c0001127983 */ /* 0x002f280000300800 */
[----:B------:R1:W-:Y:S01]  /*1052d0*/  LDGSTS.E [R4+0x3000], desc[UR36][R6.64], P0 ;  /* 0x0300000006047fae */ /* 0x0003e20008121864 */
[----:B------:R-:W-:Y:S01]  /*1052e0*/  IADD3 R13, P2, R13, R148, RZ ;  /* 0x000000940d0d7210 */ /* 0x000fe20007f5e0ff */
[----:B-1----:R-:W-:Y:S01]  /*1052f0*/  IMAD.MOV.U32 R6, RZ, RZ, R5 ;  /* 0x000000ffff067224 */ /* 0x002fe200078e0005 */
[----:B------:R-:W-:-:S02]  /*105300*/  MOV R7, R11 ;  /* 0x0000000b00077202 */ /* 0x000fc40000000f00 */
[----:B------:R-:W-:Y:S01]  /*105310*/  IADD3 R19, P3, R19, R148, RZ ;  /* 0x0000009413137210 */ /* 0x000fe20007f7e0ff */
[----:B---3--:R-:W3:Y:S01]  /*105320*/  LDL.LU R11, [R1+0x5098] ;  /* 0x00509800010b7983 */ /* 0x008ee20000300800 */
[----:B------:R-:W-:-:S03]  /*105330*/  IMAD.X R16, R16, 0x1, R2, P2 ;  /* 0x0000000110107824 */ /* 0x000fc600010e0602 */
[----:B------:R-:W5:Y:S04]  /*105340*/  LDL.LU R5, [R1+0x50a0] ;  /* 0x0050a00001057983 */ /* 0x000f680000300800 */
[----:B------:R-:W-:Y:S01]  /*105350*/  STL [R1+0x4f18], R13 ;  /* 0x004f180d01007387 */ /* 0x000fe20000100800 */
[----:B------:R-:W-:-:S03]  /*105360*/  IMAD.X R20, R20, 0x1, R2, P3 ;  /* 0x0000000114147824 */ /* 0x000fc600018e0602 */
[----:B------:R1:W-:Y:S04]  /*105370*/  LDGSTS.E [R4+0x3080], desc[UR36][R6.64], P1 ;  /* 0x0308000006047fae */ /* 0x0003e80008921864 */
[----:B------:R1:W-:Y:S04]  /*105380*/  STL [R1+0x4f14], R16 ;  /* 0x004f141001007387 */ /* 0x0003e80000100800 */
[----:B------:R-:W-:Y:S01]  /*105390*/  STL [R1+0x4f20], R19 ;  /* 0x004f201301007387 */ /* 0x000fe20000100800 */
[----:B-1----:R-:W-:-:S03]  /*1053a0*/  IMAD.MOV.U32 R7, RZ, RZ, R16 ;  /* 0x000000ffff077224 */ /* 0x002fc600078e0010 */
[----:B------:R-:W5:Y:S01]  /*1053b0*/  LDL.LU R16, [R1+0x5094] ;  /* 0x0050940001107983 */ /* 0x000f620000300800 */
[----:B------:R-:W-:-:S03]  /*1053c0*/  IMAD.MOV.U32 R6, RZ, RZ, R13 ;  /* 0x000000ffff067224 */ /* 0x000fc600078e000d */
[----:B------:R-:W-:Y:S04]  /*1053d0*/  STL [R1+0x4f1c], R20 ;  /* 0x004f1c1401007387 */ /* 0x000fe80000100800 */
[----:B------:R-:W5:Y:S01]  /*1053e0*/  LDL.LU R13, [R1+0x509c] ;  /* 0x00509c00010d7983 */ /* 0x000f620000300800 */
[----:B------:R-:W-:-:S03]  /*1053f0*/  IADD3 R8, P2, R8, R148, RZ ;  /* 0x0000009408087210 */ /* 0x000fc60007f5e0ff */
[----:B------:R1:W-:Y:S01]  /*105400*/  LDGSTS.E [R4+0x3800], desc[UR36][R6.64], P0 ;  /* 0x0380000006047fae */ /* 0x0003e20008121864 */
[----:B------:R-:W-:-:S03]  /*105410*/  IADD3 R12, P3, R12, R148, RZ ;  /* 0x000000940c0c7210 */ /* 0x000fc60007f7e0ff */
[----:B------:R-:W-:Y:S01]  /*105420*/  STL [R1+0x4f98], R8 ;  /* 0x004f980801007387 */ /* 0x000fe20000100800 */
[----:B-1----:R-:W-:Y:S02]  /*105430*/  IMAD.MOV.U32 R6, RZ, RZ, R19 ;  /* 0x000000ffff067224 */ /* 0x002fe400078e0013 */
[----:B------:R-:W-:-:S05]  /*105440*/  IMAD.MOV.U32 R7, RZ, RZ, R20 ;  /* 0x000000ffff077224 */ /* 0x000fca00078e0014 */
[----:B------:R1:W-:Y:S01]  /*105450*/  LDGSTS.E [R4+0x3880], desc[UR36][R6.64], P1 ;  /* 0x0388000006047fae */ /* 0x0003e20008921864 */
[----:B------:R-:W-:-:S05]  /*105460*/  IADD3.X R14, R14, R2, RZ, P2, !PT ;  /* 0x000000020e0e7210 */ /* 0x000fca00017fe4ff */
[----:B------:R1:W-:Y:S01]  /*105470*/  STL [R1+0x4f94], R14 ;  /* 0x004f940e01007387 */ /* 0x0003e20000100800 */
[----:B------:R-:W-:-:S03]  /*105480*/  IMAD.X R17, R17, 0x1, R2, P3 ;  /* 0x0000000111117824 */ /* 0x000fc600018e0602 */
[----:B------:R-:W-:Y:S01]  /*105490*/  STL [R1+0x4fa0], R12 ;  /* 0x004fa00c01007387 */ /* 0x000fe20000100800 */
[----:B-1----:R-:W-:Y:S02]  /*1054a0*/  IMAD.MOV.U32 R6, RZ, RZ, R8 ;  /* 0x000000ffff067224 */ /* 0x002fe400078e0008 */
[----:B------:R-:W-:Y:S02]  /*1054b0*/  IMAD.MOV.U32 R7, RZ, RZ, R14 ;  /* 0x000000ffff077224 */ /* 0x000fe400078e000e */
[----:B------:R-:W5:Y:S04]  /*1054c0*/  LDL.LU R14, [R1+0x5118] ;  /* 0x00511800010e7983 */ /* 0x000f680000300800 */
[----:B------:R1:W-:Y:S04]  /*1054d0*/  STL [R1+0x4f9c], R17 ;  /* 0x004f9c1101007387 */ /* 0x0003e80000100800 */
[----:B------:R1:W-:Y:S04]  /*1054e0*/  LDGSTS.E [R4+0x4000], desc[UR36][R6.64], P0 ;  /* 0x0400000006047fae */ /* 0x0003e80008121864 */
[----:B------:R-:W5:Y:S01]  /*1054f0*/  LDL.LU R8, [R1+0x5120] ;  /* 0x0051200001087983 */ /* 0x000f620000300800 */
[----:B------:R-:W-:Y:S01]  /*105500*/  IADD3 R9, P2, R9, R148, RZ ;  /* 0x0000009409097210 */ /* 0x000fe20007f5e0ff */
[----:B-1----:R-:W-:-:S02]  /*105510*/  IMAD.MOV.U32 R7, RZ, RZ, R17 ;  /* 0x000000ffff077224 */ /* 0x002fc400078e0011 */
[----:B------:R-:W5:Y:S01]  /*105520*/  LDL.LU R17, [R1+0x5114] ;  /* 0x0051140001117983 */ /* 0x000f620000300800 */
[----:B------:R-:W-:-:S03]  /*105530*/  IMAD.MOV.U32 R6, RZ, RZ, R12 ;  /* 0x000000ffff067224 */ /* 0x000fc600078e000c */
[----:B------:R-:W5:Y:S01]  /*105540*/  LDL.LU R12, [R1+0x511c] ;  /* 0x00511c00010c7983 */ /* 0x000f620000300800 */
[----:B------:R-:W-:-:S03]  /*105550*/  IADD3 R10, P3, R10, R148, RZ ;  /* 0x000000940a0a7210 */ /* 0x000fc60007f7e0ff */
[----:B------:R1:W-:Y:S04]  /*105560*/  LDGSTS.E [R4+0x4080], desc[UR36][R6.64], P1 ;  /* 0x0408000006047fae */ /* 0x0003e80008921864 */
[----:B------:R-:W-:Y:S01]  /*105570*/  STL [R1+0x5018], R9 ;  /* 0x0050180901007387 */ /* 0x000fe20000100800 */
[----:B-1----:R-:W-:Y:S02]  /*105580*/  IMAD.MOV.U32 R6, RZ, RZ, R9 ;  /* 0x000000ffff067224 */ /* 0x002fe400078e0009 */
[----:B--2---:R-:W-:-:S04]  /*105590*/  IMAD.X R15, R15, 0x1, R2, P2 ;  /* 0x000000010f0f7824 */ /* 0x004fc800010e0602 */
[----:B------:R-:W-:Y:S01]  /*1055a0*/  IMAD.MOV.U32 R7, RZ, RZ, R15 ;  /* 0x000000ffff077224 */ /* 0x000fe200078e000f */
[----:B------:R1:W-:Y:S01]  /*1055b0*/  STL [R1+0x5014], R15 ;  /* 0x0050140f01007387 */ /* 0x0003e20000100800 */
[----:B----4-:R-:W-:-:S03]  /*1055c0*/  IADD3.X R18, R18, R2, RZ, P3, !PT ;  /* 0x0000000212127210 */ /* 0x010fc60001ffe4ff */
[----:B------:R-:W-:Y:S04]  /*1055d0*/  STL [R1+0x5020], R10 ;  /* 0x0050200a01007387 */ /* 0x000fe80000100800 */
[----:B------:R2:W-:Y:S04]  /*1055e0*/  LDGSTS.E [R4+0x4800], desc[UR36][R6.64], P0 ;  /* 0x0480000006047fae */ /* 0x0005e80008121864 */
[----:B-1----:R-:W4:Y:S04]  /*1055f0*/  LDL.LU R15, [R1+0x5198] ;  /* 0x00519800010f7983 */ /* 0x002f280000300800 */
[----:B------:R1:W-:Y:S04]  /*105600*/  STL [R1+0x501c], R18 ;  /* 0x00501c1201007387 */ /* 0x0003e80000100800 */
[----:B------:R-:W4:Y:S01]  /*105610*/  LDL.LU R9, [R1+0x51a0] ;  /* 0x0051a00001097983 */ /* 0x000f220000300800 */
[----:B--2---:R-:W-:-:S03]  /*105620*/  IMAD.MOV.U32 R7, RZ, RZ, R18 ;  /* 0x000000ffff077224 */ /* 0x004fc600078e0012 */
[----:B-1----:R-:W2:Y:S01]  /*105630*/  LDL.LU R18, [R1+0x5194] ;  /* 0x0051940001127983 */ /* 0x002ea20000300800 */
[----:B------:R-:W-:Y:S01]  /*105640*/  IMAD.MOV.U32 R6, RZ, RZ, R10 ;  /* 0x000000ffff067224 */ /* 0x000fe200078e000a */
[-C--:B---3--:R-:W-:Y:S02]  /*105650*/  IADD3 R11, P2, R11, R148.reuse, RZ ;  /* 0x000000940b0b7210 */ /* 0x088fe40007f5e0ff */
[----:B------:R-:W3:Y:S01]  /*105660*/  LDL.LU R10, [R1+0x519c] ;  /* 0x00519c00010a7983 */ /* 0x000ee20000300800 */
[----:B-----5:R-:W-:-:S03]  /*105670*/  IADD3 R5, P3, R5, R148, RZ ;  /* 0x0000009405057210 */ /* 0x020fc60007f7e0ff */
[----:B------:R1:W-:Y:S04]  /*105680*/  LDGSTS.E [R4+0x4880], desc[UR36][R6.64], P1 ;  /* 0x0488000006047fae */ /* 0x0003e80008921864 */
[----:B------:R5:W-:Y:S01]  /*105690*/  STL [R1+0x5098], R11 ;  /* 0x0050980b01007387 */ /* 0x000be20000100800 */
[----:B------:R-:W-:Y:S01]  /*1056a0*/  IMAD.X R16, R16, 0x1, R2, P2 ;  /* 0x0000000110107824 */ /* 0x000fe200010e0602 */
[----:B-1----:R-:W-:-:S03]  /*1056b0*/  MOV R6, R11 ;  /* 0x0000000b00067202 */ /* 0x002fc60000000f00 */
[----:B------:R-:W-:Y:S01]  /*1056c0*/  IMAD.MOV.U32 R7, RZ, RZ, R16 ;  /* 0x000000ffff077224 */ /* 0x000fe200078e0010 */
[----:B------:R-:W-:Y:S01]  /*1056d0*/  STL [R1+0x5094], R16 ;  /* 0x0050941001007387 */ /* 0x000fe20000100800 */
[----:B------:R-:W-:-:S03]  /*1056e0*/  IMAD.X R13, R13, 0x1, R2, P3 ;  /* 0x000000010d0d7824 */ /* 0x000fc600018e0602 */
[----:B------:R-:W-:Y:S04]  /*1056f0*/  STL [R1+0x50a0], R5 ;  /* 0x0050a00501007387 */ /* 0x000fe80000100800 */
[----:B-----5:R-:W5:Y:S04]  /*105700*/  LDL.LU R11, [R1+0x5200] ;  /* 0x00520000010b7983 */ /* 0x020f680000300800 */
[----:B------:R1:W-:Y:S04]  /*105710*/  STL [R1+0x509c], R13 ;  /* 0x00509c0d01007387 */ /* 0x0003e80000100800 */
[----:B------:R1:W-:Y:S04]  /*105720*/  LDGSTS.E [R4+0x5000], desc[UR36][R6.64], P0 ;  /* 0x0500000006047fae */ /* 0x0003e80008121864 */
[----:B------:R-:W5:Y:S01]  /*105730*/  LDL.LU R19, [R1+0x5208] ;  /* 0x0052080001137983 */ /* 0x000f620000300800 */
[----:B-1----:R-:W-:-:S03]  /*105740*/  IMAD.MOV.U32 R7, RZ, RZ, R13 ;  /* 0x000000ffff077224 */ /* 0x002fc600078e000d */
[----:B------:R-:W5:Y:S04]  /*105750*/  LDL.LU R13, [R1+0x51fc] ;  /* 0x0051fc00010d7983 */ /* 0x000f680000300800 */
[----:B------:R-:W5:Y:S01]  /*105760*/  LDL.LU R20, [R1+0x5204] ;  /* 0x0052040001147983 */ /* 0x000f620000300800 */
[----:B------:R-:W-:-:S03]  /*105770*/  IMAD.MOV.U32 R6, RZ, RZ, R5 ;  /* 0x000000ffff067224 */ /* 0x000fc600078e0005 */
[----:B------:R-:W5:Y:S04]  /*105780*/  LDL.LU R5, [R1+0x5288] ;  /* 0x0052880001057983 */ /* 0x000f680000300800 */
[----:B------:R-:W5:Y:S01]  /*105790*/  LDL.LU R16, [R1+0x5290] ;  /* 0x0052900001107983 */ /* 0x000f620000300800 */
[----:B------:R-:W-:-:S03]  /*1057a0*/  IADD3 R14, P2, R14, R148, RZ ;  /* 0x000000940e0e7210 */ /* 0x000fc60007f5e0ff */
[----:B------:R1:W-:Y:S04]  /*1057b0*/  LDGSTS.E [R4+0x5080], desc[UR36][R6.64], P1 ;  /* 0x0508000006047fae */ /* 0x0003e80008921864 */
[----:B------:R1:W-:Y:S01]  /*1057c0*/  STL [R1+0x5118], R14 ;  /* 0x0051180e01007387 */ /* 0x0003e20000100800 */
[----:B------:R-:W-:Y:S01]  /*1057d0*/  IADD3 R8, P3, R8, R148, RZ ;  /* 0x0000009408087210 */ /* 0x000fe20007f7e0ff */
[----:B-1----:R-:W-:Y:S02]  /*1057e0*/  IMAD.MOV.U32 R6, RZ, RZ, R14 ;  /* 0x000000ffff067224 */ /* 0x002fe400078e000e */
[--C-:B------:R-:W-:Y:S02]  /*1057f0*/  IMAD.X R17, R17, 0x1, R2.reuse, P2 ;  /* 0x0000000111117824 */ /* 0x100fe400010e0602 */
[----:B------:R-:W-:-:S03]  /*105800*/  IMAD.X R12, R12, 0x1, R2, P3 ;  /* 0x000000010c0c7824 */ /* 0x000fc600018e0602 */
[----:B------:R1:W-:Y:S04]  /*105810*/  STL [R1+0x5114], R17 ;  /* 0x0051141101007387 */ /* 0x0003e80000100800 */
[----:B------:R1:W-:Y:S04]  /*105820*/  STL [R1+0x5120], R8 ;  /* 0x0051200801007387 */ /* 0x0003e80000100800 */
[----:B------:R-:W5:Y:S01]  /*105830*/  LDL.LU R14, [R1+0x5284] ;  /* 0x00528400010e7983 */ /* 0x000f620000300800 */
[----:B------:R-:W-:-:S03]  /*105840*/  MOV R7, R17 ;  /* 0x0000001100077202 */ /* 0x000fc60000000f00 */
[----:B------:R1:W-:Y:S04]  /*105850*/  STL [R1+0x511c], R12 ;  /* 0x00511c0c01007387 */ /* 0x0003e80000100800 */
[----:B-1----:R-:W5:Y:S04]  /*105860*/  LDL.LU R17, [R1+0x528c] ;  /* 0x00528c0001117983 */ /* 0x002f680000300800 */
[----:B------:R1:W-:Y:S02]  /*105870*/  LDGSTS.E [R4+0x5800], desc[UR36][R6.64], P0 ;  /* 0x0580000006047fae */ /* 0x0003e40008121864 */
[----:B-1----:R-:W-:-:S02]  /*105880*/  IMAD.MOV.U32 R6, RZ, RZ, R8 ;  /* 0x000000ffff067224 */ /* 0x002fc400078e0008 */
[----:B------:R-:W-:Y:S01]  /*105890*/  IMAD.MOV.U32 R7, RZ, RZ, R12 ;  /* 0x000000ffff077224 */ /* 0x000fe200078e000c */
[----:B------:R-:W5:Y:S04]  /*1058a0*/  LDL.LU R8, [R1+0x5308] ;  /* 0x0053080001087983 */ /* 0x000f680000300800 */
[----:B------:R-:W5:Y:S04]  /*1058b0*/  LDL.LU R12, [R1+0x5310] ;  /* 0x00531000010c7983 */ /* 0x000f680000300800 */
[----:B------:R1:W-:Y:S01]  /*1058c0*/  LDGSTS.E [R4+0x5880], desc[UR36][R6.64], P1 ;  /* 0x0588000006047fae */ /* 0x0003e20008921864 */
[----:B----4-:R-:W-:-:S05]  /*1058d0*/  IADD3 R15, P2, R15, R148, RZ ;  /* 0x000000940f0f7210 */ /* 0x010fca0007f5e0ff */
[----:B------:R4:W-:Y:S01]  /*1058e0*/  STL [R1+0x5198], R15 ;  /* 0x0051980f01007387 */ /* 0x0009e20000100800 */
[----:B------:R-:W-:Y:S01]  /*1058f0*/  IADD3 R9, P3, R9, R148, RZ ;  /* 0x0000009409097210 */ /* 0x000fe20007f7e0ff */
[--C-:B--2---:R-:W-:Y:S02]  /*105900*/  IMAD.X R18, R18, 0x1, R2.reuse, P2 ;  /* 0x0000000112127824 */ /* 0x104fe400010e0602 */
[----:B-1----:R-:W-:Y:S02]  /*105910*/  IMAD.MOV.U32 R6, RZ, RZ, R15 ;  /* 0x000000ffff067224 */ /* 0x002fe400078e000f */
[----:B---3--:R-:W-:Y:S01]  /*105920*/  IMAD.X R10, R10, 0x1, R2, P3 ;  /* 0x000000010a0a7824 */ /* 0x008fe200018e0602 */
[----:B------:R1:W-:Y:S04]  /*105930*/  STL [R1+0x5194], R18 ;  /* 0x0051941201007387 */ /* 0x0003e80000100800 */
[----:B------:R-:W-:Y:S04]  /*105940*/  STL [R1+0x51a0], R9 ;  /* 0x0051a00901007387 */ /* 0x000fe80000100800 */
[----:B----4-:R-:W2:Y:S01]  /*105950*/  LDL.LU R15, [R1+0x5304] ;  /* 0x00530400010f7983 */ /* 0x010ea20000300800 */
[----:B------:R-:W-:-:S03]  /*105960*/  IMAD.MOV.U32 R7, RZ, RZ, R18 ;  /* 0x000000ffff077224 */ /* 0x000fc600078e0012 */
[----:B------:R3:W-:Y:S04]  /*105970*/  STL [R1+0x519c], R10 ;  /* 0x00519c0a01007387 */ /* 0x0007e80000100800 */
[----:B-1----:R-:W4:Y:S04]  /*105980*/  LDL.LU R18, [R1+0x530c] ;  /* 0x00530c0001127983 */ /* 0x002f280000300800 */
[----:B------:R1:W-:Y:S01]  /*105990*/  LDGSTS.E [R4+0x6000], desc[UR36][R6.64], P0 ;  /* 0x0600000006047fae */ /* 0x0003e20008121864 */
[-C--:B-----5:R-:W-:Y:S01]  /*1059a0*/  IADD3 R11, P2, R11, R148.reuse, RZ ;  /* 0x000000940b0b7210 */ /* 0x0a0fe20007f5e0ff */
[----:B-1----:R-:W-:Y:S01]  /*1059b0*/  IMAD.MOV.U32 R7, RZ, RZ, R10 ;  /* 0x000000ffff077224 */ /* 0x002fe200078e000a */
[----:B------:R-:W-:Y:S01]  /*1059c0*/  MOV R6, R9 ;  /* 0x0000000900067202 */ /* 0x000fe20000000f00 */
[----:B---3--:R-:W3:Y:S04]  /*1059d0*/  LDL.LU R10, [R1+0x5388] ;  /* 0x00538800010a7983 */ /* 0x008ee80000300800 */
[----:B------:R-:W5:Y:S01]  /*1059e0*/  LDL.LU R9, [R1+0x5390] ;  /* 0x0053900001097983 */ /* 0x000f620000300800 */
[----:B------:R-:W-:-:S03]  /*1059f0*/  IADD3 R19, P3, R19, R148, RZ ;  /* 0x0000009413137210 */ /* 0x000fc60007f7e0ff */
[----:B------:R-:W-:Y:S04]  /*105a00*/  STL [R1+0x5200], R11 ;  /* 0x0052000b01007387 */ /* 0x000fe80000100800 */
[----:B------:R1:W-:Y:S01]  /*105a10*/  LDGSTS.E [R4+0x6080], desc[UR36][R6.64], P1 ;  /* 0x0608000006047fae */ /* 0x0003e20008921864 */
[--C-:B------:R-:W-:Y:S02]  /*105a20*/  IMAD.X R13, R13, 0x1, R2.reuse, P2 ;  /* 0x000000010d0d7824 */ /* 0x100fe400010e0602 */
[----:B------:R-:W-:-:S03]  /*105a30*/  IMAD.X R20, R20, 0x1, R2, P3 ;  /* 0x0000000114147824 */ /* 0x000fc600018e0602 */
[----:B------:R1:W-:Y:S02]  /*105a40*/  STL [R1+0x51fc], R13 ;  /* 0x0051fc0d01007387 */ /* 0x0003e40000100800 */
[----:B-1----:R-:W-:Y:S02]  /*105a50*/  IMAD.MOV.U32 R7, RZ, RZ, R13 ;  /* 0x000000ffff077224 */ /* 0x002fe400078e000d */
[----:B------:R-:W-:Y:S01]  /*105a60*/  STL [R1+0x5208], R19 ;  /* 0x0052081301007387 */ /* 0x000fe20000100800 */
[----:B------:R-:W-:-:S03]  /*105a70*/  IMAD.MOV.U32 R6, RZ, RZ, R11 ;  /* 0x000000ffff067224 */ /* 0x000fc600078e000b */
[----:B------:R-:W5:Y:S04]  /*105a80*/  LDL.LU R13, [R1+0x5384] ;  /* 0x00538400010d7983 */ /* 0x000f680000300800 */
[----:B------:R-:W-:Y:S04]  /*105a90*/  STL [R1+0x5204], R20 ;  /* 0x0052041401007387 */ /* 0x000fe80000100800 */
[----:B------:R-:W5:Y:S01]  /*105aa0*/  LDL.LU R11, [R1+0x538c] ;  /* 0x00538c00010b7983 */ /* 0x000f620000300800 */
[----:B------:R-:W-:-:S03]  /*105ab0*/  IADD3 R5, P2, R5, R148, RZ ;  /* 0x0000009405057210 */ /* 0x000fc60007f5e0ff */
[----:B------:R1:W-:Y:S01]  /*105ac0*/  LDGSTS.E [R4+0x6800], desc[UR36][R6.64], P0 ;  /* 0x0680000006047fae */ /* 0x0003e20008121864 */
[----:B------:R-:W-:-:S03]  /*105ad0*/  IADD3 R16, P3, R16, R148, RZ ;  /* 0x0000009410107210 */ /* 0x000fc60007f7e0ff */
[----:B------:R-:W-:Y:S01]  /*105ae0*/  STL [R1+0x5288], R5 ;  /* 0x0052880501007387 */ /* 0x000fe20000100800 */
[----:B-1----:R-:W-:Y:S01]  /*105af0*/  IMAD.MOV.U32 R6, RZ, RZ, R19 ;  /* 0x000000ffff067224 */ /* 0x002fe200078e0013 */
[----:B------:R-:W-:-:S05]  /*105b00*/  MOV R7, R20 ;  /* 0x0000001400077202 */ /* 0x000fca0000000f00 */
[----:B------:R1:W-:Y:S01]  /*105b10*/  LDGSTS.E [R4+0x6880], desc[UR36][R6.64], P1 ;  /* 0x0688000006047fae */ /* 0x0003e20008921864 */
[----:B------:R-:W-:-:S05]  /*105b20*/  IMAD.X R14, R14, 0x1, R2, P2 ;  /* 0x000000010e0e7824 */ /* 0x000fca00010e0602 */
[----:B------:R1:W-:Y:S01]  /*105b30*/  STL [R1+0x5284], R14 ;  /* 0x0052840e01007387 */ /* 0x0003e20000100800 */
[----:B------:R-:W-:-:S03]  /*105b40*/  IMAD.X R17, R17, 0x1, R2, P3 ;  /* 0x0000000111117824 */ /* 0x000fc600018e0602 */
[----:B------:R1:W-:Y:S02]  /*105b50*/  STL [R1+0x5290], R16 ;  /* 0x0052901001007387 */ /* 0x0003e40000100800 */
        /* <DEDUP_REMOVED lines=14> */
[----:B-1----:R-:W-:Y:S01]  /*105c40*/  IMAD.MOV.U32 R6, RZ, RZ, R8 ;  /* 0x000000ffff067224 */ /* 0x002fe200078e0008 */
[----:B--2---:R-:W-:-:S05]  /*105c50*/  IADD3.X R15, R15, R2, RZ, P2, !PT ;  /* 0x000000020f0f7210 */ /* 0x004fca00017fe4ff */
[----:B------:R1:W-:Y:S01]  /*105c60*/  STL [R1+0x5304], R15 ;  /* 0x0053040f01007387 */ /* 0x0003e20000100800 */
[----:B------:R-:W-:Y:S02]  /*105c70*/  IMAD.MOV.U32 R7, RZ, RZ, R15 ;  /* 0x000000ffff077224 */ /* 0x000fe400078e000f */
[----:B----4-:R-:W-:Y:S01]  /*105c80*/  IMAD.X R18, R18, 0x1, R2, P3 ;  /* 0x0000000112127824 */ /* 0x010fe200018e0602 */
        /* <DEDUP_REMOVED lines=11> */
[----:B------:R1:W-:Y:S04]  /*105d40*/  STL [R1+0x5388], R10 ;  /* 0x0053880a01007387 */ /* 0x0003e80000100800 */
[----:B------:R5:W-:Y:S01]  /*105d50*/  LDGSTS.E [R4+0x7880], desc[UR36][R6.64], P1 ;  /* 0x0788000006047fae */ /* 0x000be20008921864 */
[----:B------:R-:W-:Y:S02]  /*105d60*/  IMAD.X R13, R13, 0x1, R2, P2 ;  /* 0x000000010d0d7824 */ /* 0x000fe400010e0602 */
[----:B-----5:R-:W-:-:S03]  /*105d70*/  IMAD.MOV.U32 R6, RZ, RZ, R10 ;  /* 0x000000ffff067224 */ /* 0x020fc600078e000a */
[----:B------:R5:W-:Y:S01]  /*105d80*/  STL [R1+0x5384], R13 ;  /* 0x0053840d01007387 */ /* 0x000be20000100800 */
[----:B------:R-:W-:-:S03]  /*105d90*/  IADD3.X R11, R11, R2, RZ, P3, !PT ;  /* 0x000000020b0b7210 */ /* 0x000fc60001ffe4ff */
[----:B------:R5:W-:Y:S04]  /*105da0*/  STL [R1+0x5390], R9 ;  /* 0x0053900901007387 */ /* 0x000be80000100800 */
[----:B-1----:R-:W3:Y:S01]  /*105db0*/  LDL.LU R10, [R1+0x5508] ;  /* 0x00550800010a7983 */ /* 0x002ee20000300800 */
[----:B------:R-:W-:-:S03]  /*105dc0*/  IMAD.MOV.U32 R7, RZ, RZ, R13 ;  /* 0x000000ffff077224 */ /* 0x000fc600078e000d */
[----:B------:R1:W-:Y:S04]  /*105dd0*/  STL [R1+0x538c], R11 ;  /* 0x00538c0b01007387 */ /* 0x0003e80000100800 */
[----:B------:R-:W3:Y:S04]  /*105de0*/  LDL.LU R19, [R1+0x5510] ;  /* 0x0055100001137983 */ /* 0x000ee80000300800 */
[----:B-----5:R-:W5:Y:S04]  /*105df0*/  LDL.LU R13, [R1+0x5504] ;  /* 0x00550400010d7983 */ /* 0x020f680000300800 */
[----:B------:R-:W5:Y:S04]  /*105e00*/  LDL.LU R20, [R1+0x550c] ;  /* 0x00550c0001147983 */ /* 0x000f680000300800 */
[----:B------:R1:W-:Y:S01]  /*105e10*/  LDGSTS.E [R4+0x8000], desc[UR36][R6.64], P0 ;  /* 0x0800000006047fae */ /* 0x0003e20008121864 */
[----:B------:R-:W-:Y:S01]  /*105e20*/  IADD3 R14, P2, R14, R148, RZ ;  /* 0x000000940e0e7210 */ /* 0x000fe20007f5e0ff */
[----:B-1----:R-:W-:-:S02]  /*105e30*/  IMAD.MOV.U32 R6, RZ, RZ, R9 ;  /* 0x000000ffff067224 */ /* 0x002fc400078e0009 */
[----:B------:R-:W-:Y:S01]  /*105e40*/  IMAD.MOV.U32 R7, RZ, RZ, R11 ;  /* 0x000000ffff077224 */ /* 0x000fe200078e000b */
[----:B------:R-:W5:Y:S04]  /*105e50*/  LDL.LU R9, [R1+0x5588] ;  /* 0x0055880001097983 */ /* 0x000f680000300800 */
[----:B------:R-:W5:Y:S01]  /*105e60*/  LDL.LU R11, [R1+0x5590] ;  /* 0x00559000010b7983 */ /* 0x000f620000300800 */
[----:B------:R-:W-:-:S03]  /*105e70*/  IADD3 R5, P3, R5, R148, RZ ;  /* 0x0000009405057210 */ /* 0x000fc60007f7e0ff */
[----:B------:R1:W-:Y:S04]  /*105e80*/  STL [R1+0x5408], R14 ;  /* 0x0054080e01007387 */ /* 0x0003e80000100800 */
[----:B------:R1:W-:Y:S01]  /*105e90*/  LDGSTS.E [R4+0x8080], desc[UR36][R6.64], P1 ;  /* 0x0808000006047fae */ /* 0x0003e20008921864 */
[--C-:B------:R-:W-:Y:S02]  /*105ea0*/  IMAD.X R16, R16, 0x1, R2.reuse, P2 ;  /* 0x0000000110107824 */ /* 0x100fe400010e0602 */
[----:B------:R-:W-:-:S03]  /*105eb0*/  IMAD.X R17, R17, 0x1, R2, P3 ;  /* 0x0000000111117824 */ /* 0x000fc600018e0602 */
[----:B------:R1:W-:Y:S02]  /*105ec0*/  STL [R1+0x5404], R16 ;  /* 0x0054041001007387 */ /* 0x0003e40000100800 */
[----:B-1----:R-:W-:Y:S02]  /*105ed0*/  MOV R6, R14 ;  /* 0x0000000e00067202 */ /* 0x002fe40000000f00 */
[----:B------:R1:W-:Y:S04]  /*105ee0*/  STL [R1+0x5410], R5 ;  /* 0x0054100501007387 */ /* 0x0003e80000100800 */
[----:B------:R-:W5:Y:S01]  /*105ef0*/  LDL.LU R14, [R1+0x5584] ;  /* 0x00558400010e7983 */ /* 0x000f620000300800 */
[----:B------:R-:W-:-:S03]  /*105f00*/  IMAD.MOV.U32 R7, RZ, RZ, R16 ;  /* 0x000000ffff077224 */ /* 0x000fc600078e0010 */
[----:B------:R1:W-:Y:S04]  /*105f10*/  STL [R1+0x540c], R17 ;  /* 0x00540c1101007387 */ /* 0x0003e80000100800 */
[----:B------:R-:W5:Y:S04]  /*105f20*/  LDL.LU R16, [R1+0x558c] ;  /* 0x00558c0001107983 */ /* 0x000f680000300800 */
        /* <DEDUP_REMOVED lines=15> */
[----:B------:R-:W-:-:S03]  /*106020*/  MOV R7, R18 ;  /* 0x0000001200077202 */ /* 0x000fc60000000f00 */
[----:B------:R3:W-:Y:S04]  /*106030*/  STL [R1+0x548c], R12 ;  /* 0x00548c0c01007387 */ /* 0x0007e80000100800 */
[----:B-1----:R-:W4:Y:S04]  /*106040*/  LDL.LU R18, [R1+0x560c] ;  /* 0x00560c0001127983 */ /* 0x002f280000300800 */
[----:B------:R1:W-:Y:S02]  /*106050*/  LDGSTS.E [R4+0x9000], desc[UR36][R6.64], P0 ;  /* 0x0900000006047fae */ /* 0x0003e40008121864 */
[----:B-1----:R-:W-:Y:S01]  /*106060*/  IMAD.MOV.U32 R6, RZ, RZ, R8 ;  /* 0x000000ffff067224 */ /* 0x002fe200078e0008 */
[----:B------:R-:W-:Y:S01]  /*106070*/  IADD3 R10, P2, R10, R148, RZ ;  /* 0x000000940a0a7210 */ /* 0x000fe20007f5e0ff */
[----:B------:R-:W-:-:S02]  /*106080*/  IMAD.MOV.U32 R7, RZ, RZ, R12 ;  /* 0x000000ffff077224 */ /* 0x000fc400078e000c */
[----:B---3--:R-:W3:Y:S04]  /*106090*/  LDL.LU R12, [R1+0x5690] ;  /* 0x00569000010c7983 */ /* 0x008ee80000300800 */
[----:B------:R-:W3:Y:S01]  /*1060a0*/  LDL.LU R8, [R1+0x5698] ;  /* 0x0056980001087983 */ /* 0x000ee20000300800 */
[----:B------:R-:W-:Y:S01]  /*1060b0*/  IADD3 R19, P3, R19, R148, RZ ;  /* 0x0000009413137210 */ /* 0x000fe20007f7e0ff */
[--C-:B-----5:R-:W-:Y:S02]  /*1060c0*/  IMAD.X R13, R13, 0x1, R2.reuse, P2 ;  /* 0x000000010d0d7824 */ /* 0x120fe400010e0602 */
[----:B------:R-:W-:Y:S02]  /*1060d0*/  STL [R1+0x5508], R10 ;  /* 0x0055080a01007387 */ /* 0x000fe40000100800 */
[----:B------:R-:W-:-:S02]  /*1060e0*/  IMAD.X R20, R20, 0x1, R2, P3 ;  /* 0x0000000114147824 */ /* 0x000fc400018e0602 */
[----:B------:R1:W-:Y:S04]  /*1060f0*/  LDGSTS.E [R4+0x9080], desc[UR36][R6.64], P1 ;  /* 0x0908000006047fae */ /* 0x0003e80008921864 */
[----:B------:R5:W-:Y:S04]  /*106100*/  STL [R1+0x5504], R13 ;  /* 0x0055040d01007387 */ /* 0x000be80000100800 */
[----:B------:R-:W-:Y:S01]  /*106110*/  STL [R1+0x5510], R19 ;  /* 0x0055101301007387 */ /* 0x000fe20000100800 */
[----:B-1----:R-:W-:-:S03]  /*106120*/  IMAD.MOV.U32 R7, RZ, RZ, R13 ;  /* 0x000000ffff077224 */ /* 0x002fc600078e000d */
[----:B-----5:R-:W5:Y:S01]  /*106130*/  LDL.LU R13, [R1+0x568c] ;  /* 0x00568c00010d7983 */ /* 0x020f620000300800 */
[----:B------:R-:W-:-:S03]  /*106140*/  IMAD.MOV.U32 R6, RZ, RZ, R10 ;  /* 0x000000ffff067224 */ /* 0x000fc600078e000a */
[----:B------:R-:W-:Y:S04]  /*106150*/  STL [R1+0x550c], R20 ;  /* 0x00550c1401007387 */ /* 0x000fe80000100800 */
[----:B------:R-:W5:Y:S01]  /*106160*/  LDL.LU R10, [R1+0x5694] ;  /* 0x00569400010a7983 */ /* 0x000f620000300800 */
[----:B------:R-:W-:-:S03]  /*106170*/  IADD3 R9, P2, R9, R148, RZ ;  /* 0x0000009409097210 */ /* 0x000fc60007f5e0ff */
[----:B------:R1:W-:Y:S01]  /*106180*/  LDGSTS.E [R4+0x9800], desc[UR36][R6.64], P0 ;  /* 0x0980000006047fae */ /* 0x0003e20008121864 */
[----:B------:R-:W-:-:S03]  /*106190*/  IADD3 R11, P3, R11, R148, RZ ;  /* 0x000000940b0b7210 */ /* 0x000fc60007f7e0ff */
[----:B------:R1:W-:Y:S02]  /*1061a0*/  STL [R1+0x5588], R9 ;  /* 0x0055880901007387 */ /* 0x0003e40000100800 */
[----:B-1----:R-:W-:Y:S01]  /*1061b0*/  MOV R6, R19 ;  /* 0x0000001300067202 */ /* 0x002fe20000000f00 */
[----:B------:R-:W-:-:S05]  /*1061c0*/  IMAD.MOV.U32 R7, RZ, RZ, R20 ;  /* 0x000000ffff077224 */ /* 0x000fca00078e0014 */
[----:B------:R1:W-:Y:S01]  /*1061d0*/  LDGSTS.E [R4+0x9880], desc[UR36][R6.64], P1 ;  /* 0x0988000006047fae */ /* 0x0003e20008921864 */
[----:B------:R-:W-:Y:S02]  /*1061e0*/  IMAD.X R14, R14, 0x1, R2, P2 ;  /* 0x000000010e0e7824 */ /* 0x000fe400010e0602 */
[----:B-1----:R-:W-:Y:S02]  /*1061f0*/  IMAD.MOV.U32 R6, RZ, RZ, R9 ;  /* 0x000000ffff067224 */ /* 0x002fe400078e0009 */
[----:B------:R-:W-:Y:S01]  /*106200*/  IMAD.MOV.U32 R7, RZ, RZ, R14 ;  /* 0x000000ffff077224 */ /* 0x000fe200078e000e */
[----:B------:R1:W-:Y:S01]  /*106210*/  STL [R1+0x5584], R14 ;  /* 0x0055840e01007387 */ /* 0x0003e20000100800 */
[----:B------:R-:W-:-:S03]  /*106220*/  IMAD.X R16, R16, 0x1, R2, P3 ;  /* 0x0000000110107824 */ /* 0x000fc600018e0602 */
[----:B------:R1:W-:Y:S04]  /*106230*/  STL [R1+0x5590], R11 ;  /* 0x0055900b01007387 */ /* 0x0003e80000100800 */
[----:B------:R-:W5:Y:S04]  /*106240*/  LDL.LU R9, [R1+0x5710] ;  /* 0x0057100001097983 */ /* 0x000f680000300800 */
[----:B------:R1:W-:Y:S04]  /*106250*/  STL [R1+0x558c], R16 ;  /* 0x00558c1001007387 */ /* 0x0003e80000100800 */
[----:B------:R1:W-:Y:S04]  /*106260*/  LDGSTS.E [R4+0xa000], desc[UR36][R6.64], P0 ;  /* 0x0a00000006047fae */ /* 0x0003e80008121864 */
[----:B-1----:R-:W5:Y:S01]  /*106270*/  LDL.LU R14, [R1+0x5718] ;  /* 0x00571800010e7983 */ /* 0x002f620000300800 */
[----:B------:R-:W-:Y:S01]  /*106280*/  IADD3 R5, P2, R5, R148, RZ ;  /* 0x0000009405057210 */ /* 0x000fe20007f5e0ff */
[----:B------:R-:W-:-:S02]  /*106290*/  IMAD.MOV.U32 R6, RZ, RZ, R11 ;  /* 0x000000ffff067224 */ /* 0x000fc400078e000b */
[----:B------:R-:W5:Y:S01]  /*1062a0*/  LDL.LU R11, [R1+0x570c] ;  /* 0x00570c00010b7983 */ /* 0x000f620000300800 */
[----:B------:R-:W-:-:S03]  /*1062b0*/  MOV R7, R16 ;  /* 0x0000001000077202 */ /* 0x000fc60000000f00 */
        /* <DEDUP_REMOVED lines=8> */
[----:B----4-:R-:W-:-:S03]  /*106340*/  IMAD.X R18, R18, 0x1, R2, P3 ;  /* 0x0000000112127824 */ /* 0x010fc600018e0602 */
[----:B------:R2:W-:Y:S04]  /*106350*/  STL [R1+0x5610], R17 ;  /* 0x0056101101007387 */ /* 0x0005e80000100800 */
[----:B------:R4:W-:Y:S04]  /*106360*/  LDGSTS.E [R4+0xa800], desc[UR36][R6.64], P0 ;  /* 0x0a80000006047fae */ /* 0x0009e80008121864 */
[----:B-1----:R-:W5:Y:S04]  /*106370*/  LDL.LU R15, [R1+0x5790] ;  /* 0x00579000010f7983 */ /* 0x002f680000300800 */
[----:B------:R1:W-:Y:S04]  /*106380*/  STL [R1+0x560c], R18 ;  /* 0x00560c1201007387 */ /* 0x0003e80000100800 */
[----:B------:R-:W5:Y:S01]  /*106390*/  LDL.LU R5, [R1+0x5798] ;  /* 0x0057980001057983 */ /* 0x000f620000300800 */
[----:B----4-:R-:W-:-:S03]  /*1063a0*/  IMAD.MOV.U32 R6, RZ, RZ, R17 ;  /* 0x000000ffff067224 */ /* 0x010fc600078e0011 */
[----:B--2---:R-:W2:Y:S01]  /*1063b0*/  LDL.LU R17, [R1+0x578c] ;  /* 0x00578c0001117983 */ /* 0x004ea20000300800 */
[----:B---3--:R-:W-:-:S03]  /*1063c0*/  IADD3 R12, P2, R12, R148, RZ ;  /* 0x000000940c0c7210 */ /* 0x008fc60007f5e0ff */
[----:B------:R-:W3:Y:S01]  /*1063d0*/  LDL.LU R20, [R1+0x5794] ;  /* 0x0057940001147983 */ /* 0x000ee20000300800 */
[----:B------:R-:W-:Y:S01]  /*1063e0*/  IADD3 R8, P3, R8, R148, RZ ;  /* 0x0000009408087210 */ /* 0x000fe20007f7e0ff */
[----:B------:R-:W-:Y:S02]  /*1063f0*/  IMAD.MOV.U32 R7, RZ, RZ, R18 ;  /* 0x000000ffff077224 */ /* 0x000fe400078e0012 */
[----:B------:R4:W-:Y:S04]  /*106400*/  STL [R1+0x5690], R12 ;  /* 0x0056900c01007387 */ /* 0x0009e80000100800 */
[----:B------:R1:W-:Y:S01]  /*106410*/  LDGSTS.E [R4+0xa880], desc[UR36][R6.64], P1 ;  /* 0x0a88000006047fae */ /* 0x0003e20008921864 */
[----:B-----5:R-:W-:-:S05]  /*106420*/  IADD3.X R13, R13, R2, RZ, P2, !PT ;  /* 0x000000020d0d7210 */ /* 0x020fca00017fe4ff */
[----:B------:R5:W-:Y:S01]  /*106430*/  STL [R1+0x568c], R13 ;  /* 0x00568c0d01007387 */ /* 0x000be20000100800 */
[----:B------:R-:W-:-:S03]  /*106440*/  IMAD.X R10, R10, 0x1, R2, P3 ;  /* 0x000000010a0a7824 */ /* 0x000fc600018e0602 */
[----:B------:R-:W-:Y:S01]  /*106450*/  STL [R1+0x5698], R8 ;  /* 0x0056980801007387 */ /* 0x000fe20000100800 */
[----:B-1----:R-:W-:-:S03]  /*106460*/  IMAD.MOV.U32 R6, RZ, RZ, R12 ;  /* 0x000000ffff067224 */ /* 0x002fc600078e000c */
[----:B------:R-:W3:Y:S04]  /*106470*/  LDL.LU R18, [R1+0x5810] ;  /* 0x0058100001127983 */ /* 0x000ee80000300800 */
[----:B------:R1:W-:Y:S04]  /*106480*/  STL [R1+0x5694], R10 ;  /* 0x0056940a01007387 */ /* 0x0003e80000100800 */
[----:B----4-:R-:W4:Y:S04]  /*106490*/  LDL.LU R12, [R1+0x5818] ;  /* 0x00581800010c7983 */ /* 0x010f280000300800 */
[----:B------:R-:W4:Y:S01]  /*1064a0*/  LDL.LU R19, [R1+0x580c] ;  /* 0x00580c0001137983 */ /* 0x000f220000300800 */
[----:B------:R-:W-:-:S03]  /*1064b0*/  IMAD.MOV.U32 R7, RZ, RZ, R13 ;  /* 0x000000ffff077224 */ /* 0x000fc600078e000d */
[----:B-----5:R-:W5:Y:S04]  /*1064c0*/  LDL.LU R13, [R1+0x5814] ;  /* 0x00581400010d7983 */ /* 0x020f680000300800 */
[----:B------:R1:W-:Y:S02]  /*1064d0*/  LDGSTS.E [R4+0xb000], desc[UR36][R6.64], P0 ;  /* 0x0b00000006047fae */ /* 0x0003e40008121864 */
[----:B-1----:R-:W-:Y:S02]  /*1064e0*/  IMAD.MOV.U32 R6, RZ, RZ, R8 ;  /* 0x000000ffff067224 */ /* 0x002fe400078e0008 */
[----:B------:R-:W-:Y:S02]  /*1064f0*/  IMAD.MOV.U32 R7, RZ, RZ, R10 ;  /* 0x000000ffff077224 */ /* 0x000fe400078e000a */
[----:B------:R-:W5:Y:S01]  /*106500*/  LDL.LU R10, [R1+0x5820] ;  /* 0x00582000010a7983 */ /* 0x000f620000300800 */
[----:B------:R-:W-:-:S03]  /*106510*/  IADD3 R9, P2, R9, R148, RZ ;  /* 0x0000009409097210 */ /* 0x000fc60007f5e0ff */
[----:B------:R-:W5:Y:S04]  /*106520*/  LDL.LU R8, [R1+0x5828] ;  /* 0x0058280001087983 */ /* 0x000f680000300800 */
[----:B------:R-:W-:Y:S04]  /*106530*/  STL [R1+0x5710], R9 ;  /* 0x0057100901007387 */ /* 0x000fe80000100800 */
[----:B------:R1:W-:Y:S01]  /*106540*/  LDGSTS.E [R4+0xb080], desc[UR36][R6.64], P1 ;  /* 0x0b08000006047fae */ /* 0x0003e20008921864 */
[----:B------:R-:W-:Y:S01]  /*106550*/  IADD3 R14, P3, R14, R148, RZ ;  /* 0x000000940e0e7210 */ /* 0x000fe20007f7e0ff */
[----:B------:R-:W-:-:S03]  /*106560*/  IMAD.X R11, R11, 0x1, R2, P2 ;  /* 0x000000010b0b7824 */ /* 0x000fc600010e0602 */
[----:B------:R-:W-:Y:S02]  /*106570*/  IADD3.X R16, R16, R2, RZ, P3, !PT ;  /* 0x0000000210107210 */ /* 0x000fe40001ffe4ff */
[----:B------:R1:W-:Y:S02]  /*106580*/  STL [R1+0x570c], R11 ;  /* 0x00570c0b01007387 */ /* 0x0003e40000100800 */
[----:B-1----:R-:W-:Y:S02]  /*106590*/  IMAD.MOV.U32 R7, RZ, RZ, R11 ;  /* 0x000000ffff077224 */ /* 0x002fe400078e000b */
[----:B------:R1:W-:Y:S01]  /*1065a0*/  STL [R1+0x5718], R14 ;  /* 0x0057180e01007387 */ /* 0x0003e20000100800 */
[----:B------:R-:W-:-:S03]  /*1065b0*/  IMAD.MOV.U32 R6, RZ, RZ, R9 ;  /* 0x000000ffff067224 */ /* 0x000fc600078e0009 */
[----:B------:R-:W5:Y:S04]  /*1065c0*/  LDL.LU R11, [R1+0x581c] ;  /* 0x00581c00010b7983 */ /* 0x000f680000300800 */
        /* <DEDUP_REMOVED lines=8> */
[----:B------:R-:W-:-:S05]  /*106650*/  IADD3 R15, P2, R15, R148, RZ ;  /* 0x000000940f0f7210 */ /* 0x000fca0007f5e0ff */
[----:B------:R3:W-:Y:S01]  /*106660*/  STL [R1+0x5790], R15 ;  /* 0x0057900f01007387 */ /* 0x0007e20000100800 */
[----:B------:R-:W-:Y:S01]  /*106670*/  IADD3 R5, P3, R5, R148, RZ ;  /* 0x0000009405057210 */ /* 0x000fe20007f7e0ff */
[----:B--2---:R-:W-:Y:S01]  /*106680*/  IMAD.X R17, R17, 0x1, R2, P2 ;  /* 0x0000000111117824 */ /* 0x004fe200010e0602 */
[----:B-1----:R-:W-:-:S04]  /*106690*/  MOV R6, R15 ;  /* 0x0000000f00067202 */ /* 0x002fc80000000f00 */
[----:B------:R1:W-:Y:S01]  /*1066a0*/  STL [R1+0x578c], R17 ;  /* 0x00578c1101007387 */ /* 0x0003e20000100800 */
[----:B---3--:R-:W-:-:S03]  /*1066b0*/  IMAD.X R20, R20, 0x1, R2, P3 ;  /* 0x0000000114147824 */ /* 0x008fc600018e0602 */
[----:B------:R2:W-:Y:S04]  /*1066c0*/  STL [R1+0x5798], R5 ;  /* 0x0057980501007387 */ /* 0x0005e80000100800 */
[----:B------:R-:W3:Y:S01]  /*1066d0*/  LDL.LU R15, [R1+0x582c] ;  /* 0x00582c00010f7983 */ /* 0x000ee20000300800 */
[----:B------:R-:W-:-:S03]  /*1066e0*/  IMAD.MOV.U32 R7, RZ, RZ, R17 ;  /* 0x000000ffff077224 */ /* 0x000fc600078e0011 */
[----:B------:R-:W-:Y:S04]  /*1066f0*/  STL [R1+0x5794], R20 ;  /* 0x0057941401007387 */ /* 0x000fe80000100800 */
[----:B-1----:R-:W3:Y:S04]  /*106700*/  LDL.LU R17, [R1+0x5834] ;  /* 0x0058340001117983 */ /* 0x002ee80000300800 */
[----:B------:R1:W-:Y:S04]  /*106710*/  LDGSTS.E [R4+0xc000], desc[UR36][R6.64], P0 ;  /* 0x0c00000006047fae */ /* 0x0003e80008121864 */
[----:B------:R-:W3:Y:S01]  /*106720*/  LDL.LU R22, [R1+0x5840] ;  /* 0x0058400001167983 */ /* 0x000ee20000300800 */
[----:B-1----:R-:W-:-:S03]  /*106730*/  IMAD.MOV.U32 R6, RZ, RZ, R5 ;  /* 0x000000ffff067224 */ /* 0x002fc600078e0005 */
[----:B--2---:R-:W2:Y:S01]  /*106740*/  LDL.LU R5, [R1+0x5848] ;  /* 0x0058480001057983 */ /* 0x004ea20000300800 */
[----:B------:R-:W-:-:S05]  /*106750*/  IADD3 R18, P2, R18, R148, RZ ;  /* 0x0000009412127210 */ /* 0x000fca0007f5e0ff */
[----:B------:R-:W-:Y:S01]  /*106760*/  STL [R1+0x5810], R18 ;  /* 0x0058101201007387 */ /* 0x000fe20000100800 */
[----:B----4-:R-:W-:Y:S01]  /*106770*/  IADD3 R12, P3, R12, R148, RZ ;  /* 0x000000940c0c7210 */ /* 0x010fe20007f7e0ff */
[----:B------:R-:W-:-:S05]  /*106780*/  IMAD.X R19, R19, 0x1, R2, P2 ;  /* 0x0000000113137824 */ /* 0x000fca00010e0602 */
[----:B------:R-:W-:Y:S01]  /*106790*/  STL [R1+0x580c], R19 ;  /* 0x00580c1301007387 */ /* 0x000fe20000100800 */
[----:B-----5:R-:W-:-:S03]  /*1067a0*/  IMAD.X R13, R13, 0x1, R2, P3 ;  /* 0x000000010d0d7824 */ /* 0x020fc600018e0602 */
[----:B------:R-:W-:Y:S04]  /*1067b0*/  STL [R1+0x5818], R12 ;  /* 0x0058180c01007387 */ /* 0x000fe80000100800 */
[----:B------:R-:W4:Y:S04]  /*1067c0*/  LDL.LU R23, [R1+0x583c] ;  /* 0x00583c0001177983 */ /* 0x000f280000300800 */
[----:B------:R-:W-:Y:S04]  /*1067d0*/  STL [R1+0x5814], R13 ;  /* 0x0058140d01007387 */ /* 0x000fe80000100800 */
[----:B------:R-:W5:Y:S01]  /*1067e0*/  LDL.LU R24, [R1+0x5844] ;  /* 0x0058440001187983 */ /* 0x000f620000300800 */
[----:B------:R-:W-:-:S05]  /*1067f0*/  IMAD.MOV.U32 R7, RZ, RZ, R20 ;  /* 0x000000ffff077224 */ /* 0x000fca00078e0014 */
[----:B------:R1:W-:Y:S01]  /*106800*/  LDGSTS.E [R4+0xc080], desc[UR36][R6.64], P1 ;  /* 0x0c08000006047fae */ /* 0x0003e20008921864 */
[-C--:B------:R-:W-:Y:S02]  /*106810*/  IADD3 R10, P2, R10, R148.reuse, RZ ;  /* 0x000000940a0a7210 */ /* 0x080fe40007f5e0ff */
[----:B------:R-:W-:Y:S01]  /*106820*/  IADD3 R8, P3, R8, R148, RZ ;  /* 0x0000009408087210 */ /* 0x000fe20007f7e0ff */
[----:B-1----:R-:W-:Y:S01]  /*106830*/  IMAD.MOV.U32 R6, RZ, RZ, R18 ;  /* 0x000000ffff067224 */ /* 0x002fe200078e0012 */
[----:B------:R-:W-:-:S05]  /*106840*/  MOV R7, R19 ;  /* 0x0000001300077202 */ /* 0x000fca0000000f00 */
[----:B------:R1:W-:Y:S02]  /*106850*/  LDGSTS.E [R4+0xc800], desc[UR36][R6.64], P0 ;  /* 0x0c80000006047fae */ /* 0x0003e40008121864 */
[----:B-1----:R-:W-:Y:S02]  /*106860*/  IMAD.MOV.U32 R6, RZ, RZ, R12 ;  /* 0x000000ffff067224 */ /* 0x002fe400078e000c */
[----:B------:R-:W-:Y:S01]  /*106870*/  IMAD.MOV.U32 R7, RZ, RZ, R13 ;  /* 0x000000ffff077224 */ /* 0x000fe200078e000d */
[----:B------:R-:W-:Y:S04]  /*106880*/  STL [R1+0x5820], R10 ;  /* 0x0058200a01007387 */ /* 0x000fe80000100800 */
[----:B------:R1:W-:Y:S01]  /*106890*/  LDGSTS.E [R4+0xc880], desc[UR36][R6.64], P1 ;  /* 0x0c88000006047fae */ /* 0x0003e20008921864 */
[----:B------:R-:W-:-:S05]  /*1068a0*/  IMAD.X R11, R11, 0x1, R2, P2 ;  /* 0x000000010b0b7824 */ /* 0x000fca00010e0602 */
[----:B------:R-:W-:Y:S01]  /*1068b0*/  STL [R1+0x581c], R11 ;  /* 0x00581c0b01007387 */ /* 0x000fe20000100800 */
[----:B------:R-:W-:Y:S02]  /*1068c0*/  IMAD.X R9, R9, 0x1, R2, P3 ;  /* 0x0000000109097824 */ /* 0x000fe400018e0602 */
[----:B-1----:R-:W-:Y:S02]  /*1068d0*/  IMAD.MOV.U32 R6, RZ, RZ, R10 ;  /* 0x000000ffff067224 */ /* 0x002fe400078e000a */
[----:B------:R-:W-:Y:S01]  /*1068e0*/  IMAD.MOV.U32 R7, RZ, RZ, R11 ;  /* 0x000000ffff077224 */ /* 0x000fe200078e000b */
[----:B------:R-:W-:Y:S04]  /*1068f0*/  STL [R1+0x5828], R8 ;  /* 0x0058280801007387 */ /* 0x000fe80000100800 */
[----:B------:R1:W-:Y:S04]  /*106900*/  LDGSTS.E [R4+0xd000], desc[UR36][R6.64], P0 ;  /* 0x0d00000006047fae */ /* 0x0003e80008121864 */
[----:B------:R1:W-:Y:S02]  /*106910*/  STL [R1+0x5824], R9 ;  /* 0x0058240901007387 */ /* 0x0003e40000100800 */
[----:B-1----:R-:W-:Y:S01]  /*106920*/  MOV R6, R8 ;  /* 0x0000000800067202 */ /* 0x002fe20000000f00 */
[----:B------:R-:W-:-:S02]  /*106930*/  IMAD.MOV.U32 R7, RZ, RZ, R9 ;  /* 0x000000ffff077224 */ /* 0x000fc400078e0009 */
[----:B------:R-:W5:Y:S01]  /*106940*/  LDL.LU.64 R8, [R1+0x4380] ;  /* 0x0043800001087983 */ /* 0x000f620000300a00 */
[----:B------:R-:W-:-:S03]  /*106950*/  IADD3 R14, P2, R14, R148, RZ ;  /* 0x000000940e0e7210 */ /* 0x000fc60007f5e0ff */
[----:B------:R-:W5:Y:S01]  /*106960*/  LDL.LU.64 R10, [R1+0x4378] ;  /* 0x00437800010a7983 */ /* 0x000f620000300a00 */
[----:B------:R-:W-:-:S03]  /*106970*/  IADD3 R16, P3, R16, R148, RZ ;  /* 0x0000009410107210 */ /* 0x000fc60007f7e0ff */
[----:B------:R-:W5:Y:S04]  /*106980*/  LDL.LU.64 R12, [R1+0x4370] ;  /* 0x00437000010c7983 */ /* 0x000f680000300a00 */
[----:B------:R-:W-:Y:S04]  /*106990*/  STL [R1+0x5830], R14 ;  /* 0x0058300e01007387 */ /* 0x000fe80000100800 */
[----:B------:R1:W-:Y:S02]  /*1069a0*/  LDGSTS.E [R4+0xd080], desc[UR36][R6.64], P1 ;  /* 0x0d08000006047fae */ /* 0x0003e40008921864 */
[----:B-1----:R-:W-:-:S02]  /*1069b0*/  IMAD.MOV.U32 R6, RZ, RZ, R14 ;  /* 0x000000ffff067224 */ /* 0x002fc400078e000e */
[----:B---3--:R-:W-:-:S04]  /*1069c0*/  IMAD.X R15, R15, 0x1, R2, P2 ;  /* 0x000000010f0f7824 */ /* 0x008fc800010e0602 */
[----:B------:R-:W-:Y:S01]  /*1069d0*/  IMAD.MOV.U32 R7, RZ, RZ, R15 ;  /* 0x000000ffff077224 */ /* 0x000fe200078e000f */
[----:B------:R1:W-:Y:S01]  /*1069e0*/  STL [R1+0x582c], R15 ;  /* 0x00582c0f01007387 */ /* 0x0003e20000100800 */
[----:B------:R-:W-:-:S03]  /*1069f0*/  IMAD.X R17, R17, 0x1, R2, P3 ;  /* 0x0000000111117824 */ /* 0x000fc600018e0602 */
[----:B------:R-:W-:Y:S04]  /*106a00*/  STL [R1+0x5838], R16 ;  /* 0x0058381001007387 */ /* 0x000fe80000100800 */
[----:B------:R3:W-:Y:S04]  /*106a10*/  LDGSTS.E [R4+0xd800], desc[UR36][R6.64], P0 ;  /* 0x0d80000006047fae */ /* 0x0007e80008121864 */
[----:B-1----:R-:W5:Y:S04]  /*106a20*/  LDL.LU.64 R14, [R1+0x4368] ;  /* 0x00436800010e7983 */ /* 0x002f680000300a00 */
[----:B------:R1:W-:Y:S01]  /*106a30*/  STL [R1+0x5834], R17 ;  /* 0x0058341101007387 */ /* 0x0003e20000100800 */
[----:B---3--:R-:W-:Y:S01]  /*106a40*/  IMAD.MOV.U32 R6, RZ, RZ, R16 ;  /* 0x000000ffff067224 */ /* 0x008fe200078e0010 */
[----:B------:R-:W-:-:S02]  /*106a50*/  MOV R7, R17 ;  /* 0x0000001100077202 */ /* 0x000fc40000000f00 */
[----:B-1----:R-:W3:Y:S01]  /*106a60*/  LDL.LU.64 R16, [R1+0x4360] ;  /* 0x0043600001107983 */ /* 0x002ee20000300a00 */
[----:B------:R-:W-:-:S03]  /*106a70*/  IADD3 R22, P2, R22, R148, RZ ;  /* 0x0000009416167210 */ /* 0x000fc60007f5e0ff */
[----:B------:R-:W3:Y:S01]  /*106a80*/  LDL.LU.64 R18, [R1+0x4358] ;  /* 0x0043580001127983 */ /* 0x000ee20000300a00 */
[----:B--2---:R-:W-:-:S03]  /*106a90*/  IADD3 R5, P3, R5, R148, RZ ;  /* 0x0000009405057210 */ /* 0x004fc60007f7e0ff */
[----:B------:R-:W2:Y:S04]  /*106aa0*/  LDL.LU.64 R20, [R1+0x4350] ;  /* 0x0043500001147983 */ /* 0x000ea80000300a00 */
[----:B------:R1:W-:Y:S04]  /*106ab0*/  LDGSTS.E [R4+0xd880], desc[UR36][R6.64], P1 ;  /* 0x0d88000006047fae */ /* 0x0003e80008921864 */
[----:B------:R-:W-:Y:S01]  /*106ac0*/  STL [R1+0x5840], R22 ;  /* 0x0058401601007387 */ /* 0x000fe20000100800 */
[----:B----4-:R-:W-:Y:S02]  /*106ad0*/  IMAD.X R23, R23, 0x1, R2, P2 ;  /* 0x0000000117177824 */ /* 0x010fe400010e0602 */
[----:B-1----:R-:W-:-:S02]  /*106ae0*/  IMAD.MOV.U32 R6, RZ, RZ, R22 ;  /* 0x000000ffff067224 */ /* 0x002fc400078e0016 */
[----:B------:R-:W-:Y:S01]  /*106af0*/  IMAD.MOV.U32 R7, RZ, RZ, R23 ;  /* 0x000000ffff077224 */ /* 0x000fe200078e0017 */
[----:B------:R1:W-:Y:S01]  /*106b00*/  STL [R1+0x583c], R23 ;  /* 0x00583c1701007387 */ /* 0x0003e20000100800 */
[----:B-----5:R-:W-:-:S03]  /*106b10*/  IMAD.X R24, R24, 0x1, R2, P3 ;  /* 0x0000000118187824 */ /* 0x020fc600018e0602 */
[----:B------:R-:W-:Y:S04]  /*106b20*/  STL [R1+0x5848], R5 ;  /* 0x0058480501007387 */ /* 0x000fe80000100800 */
[----:B------:R4:W-:Y:S04]  /*106b30*/  LDGSTS.E [R4+0xe000], desc[UR36][R6.64], P0 ;  /* 0x0e00000006047fae */ /* 0x0009e80008121864 */
[----:B-1----:R-:W5:Y:S04]  /*106b40*/  LDL.LU.64 R22, [R1+0x4348] ;  /* 0x0043480001167983 */ /* 0x002f680000300a00 */
[----:B------:R1:W-:Y:S01]  /*106b50*/  STL [R1+0x5844], R24 ;  /* 0x0058441801007387 */ /* 0x0003e20000100800 */
[----:B----4-:R-:W-:-:S03]  /*106b60*/  IMAD.MOV.U32 R7, RZ, RZ, R24 ;  /* 0x000000ffff077224 */ /* 0x010fc600078e0018 */
[----:B-1----:R-:W4:Y:S04]  /*106b70*/  LDL.LU.64 R24, [R1+0x4340] ;  /* 0x0043400001187983 */ /* 0x002f280000300a00 */
[----:B------:R-:W4:Y:S04]  /*106b80*/  LDL.LU.64 R26, [R1+0x4338] ;  /* 0x00433800011a7983 */ /* 0x000f280000300a00 */
[----:B------:R-:W4:Y:S04]  /*106b90*/  LDL.LU.64 R28, [R1+0x4330] ;  /* 0x00433000011c7983 */ /* 0x000f280000300a00 */
[----:B------:R-:W4:Y:S04]  /*106ba0*/  LDL.LU R146, [R1+0x4ba4] ;  /* 0x004ba40001927983 */ /* 0x000f280000300800 */
[----:B------:R-:W4:Y:S04]  /*106bb0*/  LDL.LU R145, [R1+0x4ba8] ;  /* 0x004ba80001917983 */ /* 0x000f280000300800 */
        /* <DEDUP_REMOVED lines=39> */
[----:B------:R-:W-:-:S03]  /*106e30*/  IMAD.MOV.U32 R6, RZ, RZ, R5 ;  /* 0x000000ffff067224 */ /* 0x000fc600078e0005 */
[----:B------:R-:W4:Y:S04]  /*106e40*/  LDL.LU.64 R108, [R1+0x41f0] ;  /* 0x0041f000016c7983 */ /* 0x000f280000300a00 */
[----:B------:R-:W4:Y:S04]  /*106e50*/  LDL.LU.64 R110, [R1+0x41e8] ;  /* 0x0041e800016e7983 */ /* 0x000f280000300a00 */
[----:B------:R1:W-:Y:S04]  /*106e60*/  LDGSTS.E [R4+0xe080], desc[UR36][R6.64], P1 ;  /* 0x0e08000006047fae */ /* 0x0003e80008921864 */
[----:B------:R-:W4:Y:S04]  /*106e70*/  LDL.LU.64 R112, [R1+0x41e0] ;  /* 0x0041e00001707983 */ /* 0x000f280000300a00 */
[----:B------:R-:W4:Y:S01]  /*106e80*/  LDL.LU.64 R114, [R1+0x41d8] ;  /* 0x0041d80001727983 */ /* 0x000f220000300a00 */
[----:B-1----:R-:W-:-:S03]  /*106e90*/  IADD3 R6, P2, R8, R148, RZ ;  /* 0x0000009408067210 */ /* 0x002fc60007f5e0ff */
[----:B------:R-:W4:Y:S01]  /*106ea0*/  LDL.LU.64 R116, [R1+0x41d0] ;  /* 0x0041d00001747983 */ /* 0x000f220000300a00 */
[----:B------:R-:W-:-:S03]  /*106eb0*/  IADD3.X R5, R9, R2, RZ, P2, !PT ;  /* 0x0000000209057210 */ /* 0x000fc600017fe4ff */
[----:B------:R-:W4:Y:S01]  /*106ec0*/  LDL.LU.64 R118, [R1+0x41c8] ;  /* 0x0041c80001767983 */ /* 0x000f220000300a00 */
[----:B------:R-:W-:-:S03]  /*106ed0*/  IADD3 R8, P2, R10, R148, RZ ;  /* 0x000000940a087210 */ /* 0x000fc60007f5e0ff */
[----:B------:R-:W4:Y:S02]  /*106ee0*/  LDL.LU.64 R120, [R1+0x41c0] ;  /* 0x0041c00001787983 */ /* 0x000f240000300a00 */
[--C-:B------:R-:W-:Y:S01]  /*106ef0*/  IMAD.X R7, R11, 0x1, R2.reuse, P2 ;  /* 0x000000010b077824 */ /* 0x100fe200010e0602 */
[-C--:B------:R-:W-:Y:S01]  /*106f00*/  IADD3 R10, P2, R12, R148.reuse, RZ ;  /* 0x000000940c0a7210 */ /* 0x080fe20007f5e0ff */
[----:B------:R-:W4:Y:S04]  /*106f10*/  LDL.LU.64 R122, [R1+0x41b8] ;  /* 0x0041b800017a7983 */ /* 0x000f280000300a00 */
[----:B------:R-:W-:Y:S01]  /*106f20*/  IMAD.X R9, R13, 0x1, R2, P2 ;  /* 0x000000010d097824 */ /* 0x000fe200010e0602 */
[----:B------:R-:W4:Y:S04]  /*106f30*/  LDL.LU.64 R124, [R1+0x41b0] ;  /* 0x0041b000017c7983 */ /* 0x000f280000300a00 */
[----:B------:R-:W4:Y:S04]  /*106f40*/  LDL.LU.64 R126, [R1+0x41a8] ;  /* 0x0041a800017e7983 */ /* 0x000f280000300a00 */
[----:B------:R-:W4:Y:S04]  /*106f50*/  LDL.LU.64 R128, [R1+0x41a0] ;  /* 0x0041a00001807983 */ /* 0x000f280000300a00 */
[----:B------:R-:W4:Y:S01]  /*106f60*/  LDL.LU.64 R130, [R1+0x4198] ;  /* 0x0041980001827983 */ /* 0x000f220000300a00 */
[----:B------:R-:W-:-:S03]  /*106f70*/  IADD3 R12, P2, R14, R148, RZ ;  /* 0x000000940e0c7210 */ /* 0x000fc60007f5e0ff */
[----:B------:R-:W4:Y:S02]  /*106f80*/  LDL.LU.64 R132, [R1+0x4190] ;  /* 0x0041900001847983 */ /* 0x000f240000300a00 */
[----:B------:R-:W-:Y:S02]  /*106f90*/  IMAD.X R11, R15, 0x1, R2, P2 ;  /* 0x000000010f0b7824 */ /* 0x000fe400010e0602 */
[----:B------:R-:W4:Y:S04]  /*106fa0*/  LDL.LU.64 R134, [R1+0x4188] ;  /* 0x0041880001867983 */ /* 0x000f280000300a00 */
[----:B------:R-:W4:Y:S01]  /*106fb0*/  LDL.LU.64 R136, [R1+0x4180] ;  /* 0x0041800001887983 */ /* 0x000f220000300a00 */
[----:B---3--:R-:W-:-:S03]  /*106fc0*/  IADD3 R14, P2, R16, R148, RZ ;  /* 0x00000094100e7210 */ /* 0x008fc60007f5e0ff */
[----:B------:R-:W3:Y:S02]  /*106fd0*/  LDL.LU.64 R138, [R1+0x4178] ;  /* 0x00417800018a7983 */ /* 0x000ee40000300a00 */
[--C-:B------:R-:W-:Y:S01]  /*106fe0*/  IMAD.X R13, R17, 0x1, R2.reuse, P2 ;  /* 0x00000001110d7824 */ /* 0x100fe200010e0602 */
[-C--:B------:R-:W-:Y:S01]  /*106ff0*/  IADD3 R16, P2, R18, R148.reuse, RZ ;  /* 0x0000009412107210 */ /* 0x080fe20007f5e0ff */
[----:B------:R-:W3:Y:S04]  /*107000*/  LDL.LU.64 R140, [R1+0x4170] ;  /* 0x00417000018c7983 */ /* 0x000ee80000300a00 */
[--C-:B------:R-:W-:Y:S01]  /*107010*/  IMAD.X R15, R19, 0x1, R2.reuse, P2 ;  /* 0x00000001130f7824 */ /* 0x100fe200010e0602 */
[-C--:B--2---:R-:W-:Y:S01]  /*107020*/  IADD3 R18, P2, R20, R148.reuse, RZ ;  /* 0x0000009414127210 */ /* 0x084fe20007f5e0ff */
[----:B------:R-:W2:Y:S04]  /*107030*/  LDL.LU.64 R142, [R1+0x4168] ;  /* 0x00416800018e7983 */ /* 0x000ea80000300a00 */
[----:B------:R-:W-:Y:S01]  /*107040*/  IMAD.X R17, R21, 0x1, R2, P2 ;  /* 0x0000000115117824 */ /* 0x000fe200010e0602 */
[----:B------:R-:W2:Y:S04]  /*107050*/  LDL.LU.64 R152, [R1+0x4160] ;  /* 0x0041600001987983 */ /* 0x000ea80000300a00 */
[----:B------:R-:W2:Y:S01]  /*107060*/  LDL.LU.64 R150, [R1+0x4158] ;  /* 0x0041580001967983 */ /* 0x000ea20000300a00 */
[----:B-----5:R-:W-:-:S04]  /*107070*/  IADD3 R20, P2, R22, R148, RZ ;  /* 0x0000009416147210 */ /* 0x020fc80007f5e0ff */
[----:B------:R-:W-:Y:S02]  /*107080*/  IADD3.X R19, R23, R2, RZ, P2, !PT ;  /* 0x0000000217137210 */ /* 0x000fe400017fe4ff */
[----:B----4-:R-:W-:-:S05]  /*107090*/  IADD3 R22, P2, R24, R148, RZ ;  /* 0x0000009418167210 */ /* 0x010fca0007f5e0ff */
[----:B------:R-:W-:Y:S01]  /*1070a0*/  IMAD.X R21, R25, 0x1, R2, P2 ;  /* 0x0000000119157824 */ /* 0x000fe200010e0602 */
[----:B------:R-:W-:-:S05]  /*1070b0*/  IADD3 R24, P2, R26, R148, RZ ;  /* 0x000000941a187210 */ /* 0x000fca0007f5e0ff */
        /* <DEDUP_REMOVED lines=9> */
[----:B------:R-:W-:-:S04]  /*107150*/  IADD3 R34, P2, R36, R148, RZ ;  /* 0x0000009424227210 */ /* 0x000fc80007f5e0ff */
[----:B------:R-:W-:Y:S02]  /*107160*/  IADD3.X R33, R37, R2, RZ, P2, !PT ;  /* 0x0000000225217210 */ /* 0x000fe400017fe4ff */
        /* <DEDUP_REMOVED lines=100> */
[----:B---3--:R-:W-:-:S05]  /*1077b0*/  IADD3 R136, P2, R138, R148, RZ ;  /* 0x000000948a887210 */ /* 0x008fca0007f5e0ff */
[----:B------:R-:W-:Y:S01]  /*1077c0*/  IMAD.X R135, R139, 0x1, R2, P2 ;  /* 0x000000018b877824 */ /* 0x000fe200010e0602 */
[----:B------:R-:W-:-:S05]  /*1077d0*/  IADD3 R138, P2, R140, R148, RZ ;  /* 0x000000948c8a7210 */ /* 0x000fca0007f5e0ff */
[----:B------:R-:W-:Y:S01]  /*1077e0*/  IMAD.X R137, R141, 0x1, R2, P2 ;  /* 0x000000018d897824 */ /* 0x000fe200010e0602 */
[----:B--2---:R-:W-:-:S05]  /*1077f0*/  IADD3 R140, P2, R142, R148, RZ ;  /* 0x000000948e8c7210 */ /* 0x004fca0007f5e0ff */
[----:B------:R-:W-:Y:S01]  /*107800*/  IMAD.X R139, R143, 0x1, R2, P2 ;  /* 0x000000018f8b7824 */ /* 0x000fe200010e0602 */
[-C--:B------:R-:W-:Y:S02]  /*107810*/  IADD3 R142, P2, R152, R148.reuse, RZ ;  /* 0x00000094988e7210 */ /* 0x080fe40007f5e0ff */
[----:B------:R-:W-:-:S03]  /*107820*/  IADD3 R144, P3, R150, R148, RZ ;  /* 0x0000009496907210 */ /* 0x000fc60007f7e0ff */
[--C-:B------:R-:W-:Y:S01]  /*107830*/  IMAD.X R141, R153, 0x1, R2.reuse, P2 ;  /* 0x00000001998d7824 */ /* 0x100fe200010e0602 */
[----:B------:R-:W-:Y:S01]  /*107840*/  IADD3 R145, P2, R145, R148, RZ ;  /* 0x0000009491917210 */ /* 0x000fe20007f5e0ff */
[----:B------:R1:W-:Y:S01]  /*107850*/  STL [R1+0x5e18], R148 ;  /* 0x005e189401007387 */ /* 0x0003e20000100800 */
[----:B------:R-:W-:Y:S02]  /*107860*/  IMAD.MOV.U32 R149, RZ, RZ, R5 ;  /* 0x000000ffff957224 */ /* 0x000fe400078e0005 */
[----:B------:R-:W-:Y:S01]  /*107870*/  IADD3.X R146, R146, R2, RZ, P2, !PT ;  /* 0x0000000292927210 */ /* 0x000fe200017fe4ff */
[----:B------:R-:W-:Y:S01]  /*107880*/  IMAD.X R143, R151, 0x1, R2, P3 ;  /* 0x00000001978f7824 */ /* 0x000fe200018e0602 */
[----:B------:R2:W-:Y:S01]  /*107890*/  STL.64 [R1+0x5e20], R2 ;  /* 0x005e200201007387 */ /* 0x0005e20000100a00 */
[----:B-1----:R-:W-:-:S03]  /*1078a0*/  IMAD.MOV.U32 R148, RZ, RZ, R6 ;  /* 0x000000ffff947224 */ /* 0x002fc600078e0006 */
[----:B------:R-:W-:Y:S04]  /*1078b0*/  STL [R1+0x4ba8], R145 ;  /* 0x004ba89101007387 */ /* 0x000fe80000100800 */
[----:B------:R-:W-:Y:S01]  /*1078c0*/  STL [R1+0x4ba4], R146 ;  /* 0x004ba49201007387 */ /* 0x000fe20000100800 */
[----:B--2---:R-:W-:Y:S02]  /*1078d0*/  IMAD.MOV.U32 R2, RZ, RZ, R8 ;  /* 0x000000ffff027224 */ /* 0x004fe400078e0008 */
[----:B------:R-:W-:Y:S01]  /*1078e0*/  IMAD.MOV.U32 R3, RZ, RZ, R7 ;  /* 0x000000ffff037224 */ /* 0x000fe200078e0007 */
[----:B------:R-:W-:Y:S04]  /*1078f0*/  STL.64 [R1+0x4380], R148 ;  /* 0x0043809401007387 */ /* 0x000fe80000100a00 */
[----:B------:R-:W-:Y:S01]  /*107900*/  STL.64 [R1+0x5e28], R146 ;  /* 0x005e289201007387 */ /* 0x000fe20000100a00 */
[----:B------:R-:W-:-:S03]  /*107910*/  MOV R6, R12 ;  /* 0x0000000c00067202 */ /* 0x000fc60000000f00 */
[----:B------:R1:W-:Y:S01]  /*107920*/  STL.64 [R1+0x4378], R2 ;  /* 0x0043780201007387 */ /* 0x0003e20000100a00 */
[----:B------:R-:W-:Y:S02]  /*107930*/  IMAD.MOV.U32 R7, RZ, RZ, R11 ;  /* 0x000000ffff077224 */ /* 0x000fe400078e000b */
[----:B------:R-:W-:Y:S02]  /*107940*/  IMAD.MOV.U32 R8, RZ, RZ, R14 ;  /* 0x000000ffff087224 */ /* 0x000fe400078e000e */
[----:B-1----:R-:W-:Y:S02]  /*107950*/  IMAD.MOV.U32 R2, RZ, RZ, R10 ;  /* 0x000000ffff027224 */ /* 0x002fe400078e000a */
[----:B------:R-:W-:Y:S02]  /*107960*/  IMAD.MOV.U32 R3, RZ, RZ, R9 ;  /* 0x000000ffff037224 */ /* 0x000fe400078e0009 */
[----:B------:R-:W-:-:S03]  /*107970*/  IMAD.MOV.U32 R9, RZ, RZ, R13 ;  /* 0x000000ffff097224 */ /* 0x000fc600078e000d */
[----:B------:R1:W-:Y:S01]  /*107980*/  STL.64 [R1+0x4370], R2 ;  /* 0x0043700201007387 */ /* 0x0003e20000100a00 */
[----:B------:R-:W-:-:S03]  /*107990*/  IMAD.MOV.U32 R146, RZ, RZ, R20 ;  /* 0x000000ffff927224 */ /* 0x000fc600078e0014 */
[----:B------:R2:W-:Y:S01]  /*1079a0*/  STL.64 [R1+0x4368], R6 ;  /* 0x0043680601007387 */ /* 0x0005e20000100a00 */
[----:B------:R-:W-:-:S03]  /*1079b0*/  IMAD.MOV.U32 R147, RZ, RZ, R19 ;  /* 0x000000ffff937224 */ /* 0x000fc600078e0013 */
[----:B------:R-:W-:Y:S01]  /*1079c0*/  STL.64 [R1+0x4360], R8 ;  /* 0x0043600801007387 */ /* 0x000fe20000100a00 */
[----:B-1----:R-:W-:Y:S02]  /*1079d0*/  IMAD.MOV.U32 R2, RZ, RZ, R16 ;  /* 0x000000ffff027224 */ /* 0x002fe400078e0010 */
[----:B------:R-:W-:Y:S02]  /*1079e0*/  IMAD.MOV.U32 R3, RZ, RZ, R15 ;  /* 0x000000ffff037224 */ /* 0x000fe400078e000f */
[----:B--2---:R-:W-:Y:S01]  /*1079f0*/  IMAD.MOV.U32 R6, RZ, RZ, R18 ;  /* 0x000000ffff067224 */ /* 0x004fe200078e0012 */
[----:B------:R-:W-:Y:S02]  /*107a00*/  MOV R7, R17 ;  /* 0x0000001100077202 */ /* 0x000fe40000000f00 */
[----:B------:R1:W-:Y:S01]  /*107a10*/  STL.64 [R1+0x4358], R2 ;  /* 0x0043580201007387 */ /* 0x0003e20000100a00 */
[----:B------:R-:W-:Y:S01]  /*107a20*/  IMAD.MOV.U32 R148, RZ, RZ, R24 ;  /* 0x000000ffff947224 */ /* 0x000fe200078e0018 */
[----:B------:R-:W-:Y:S01]  /*107a30*/  MOV R20, R26 ;  /* 0x0000001a00147202 */ /* 0x000fe20000000f00 */
[----:B------:R-:W-:Y:S01]  /*107a40*/  IMAD.MOV.U32 R149, RZ, RZ, R23 ;  /* 0x000000ffff957224 */ /* 0x000fe200078e0017 */
[----:B------:R2:W-:Y:S01]  /*107a50*/  STL.64 [R1+0x4350], R6 ;  /* 0x0043500601007387 */ /* 0x0005e20000100a00 */
[----:B------:R-:W-:-:S02]  /*107a60*/  IMAD.MOV.U32 R19, RZ, RZ, R27 ;  /* 0x000000ffff137224 */ /* 0x000fc400078e001b */
[----:B------:R-:W-:Y:S02]  /*107a70*/  IMAD.MOV.U32 R18, RZ, RZ, R28 ;  /* 0x000000ffff127224 */ /* 0x000fe400078e001c */
[----:B-1----:R-:W-:Y:S02]  /*107a80*/  IMAD.MOV.U32 R2, RZ, RZ, R22 ;  /* 0x000000ffff027224 */ /* 0x002fe400078e0016 */
[----:B------:R-:W-:Y:S02]  /*107a90*/  IMAD.MOV.U32 R3, RZ, RZ, R21 ;  /* 0x000000ffff037224 */ /* 0x000fe400078e0015 */
[----:B------:R-:W-:Y:S02]  /*107aa0*/  IMAD.MOV.U32 R21, RZ, RZ, R25 ;  /* 0x000000ffff157224 */ /* 0x000fe400078e0019 */
[----:B------:R-:W3:Y:S01]  /*107ab0*/  LDL.64 R24, [R1+0x4350] ;  /* 0x0043500001187983 */ /* 0x000ee20000100a00 */
[----:B------:R-:W-:-:S03]  /*107ac0*/  IMAD.MOV.U32 R17, RZ, RZ, R29 ;  /* 0x000000ffff117224 */ /* 0x000fc600078e001d */
[----:B------:R1:W-:Y:S01]  /*107ad0*/  STL.64 [R1+0x4348], R146 ;  /* 0x0043489201007387 */ /* 0x0003e20000100a00 */
[----:B------:R-:W-:-:S03]  /*107ae0*/  IMAD.MOV.U32 R16, RZ, RZ, R30 ;  /* 0x000000ffff107224 */ /* 0x000fc600078e001e */
[----:B------:R-:W4:Y:S01]  /*107af0*/  LDL.64 R26, [R1+0x4358] ;  /* 0x00435800011a7983 */ /* 0x000f220000100a00 */
[----:B------:R-:W-:-:S03]  /*107b00*/  MOV R15, R31 ;  /* 0x0000001f000f7202 */ /* 0x000fc60000000f00 */
[----:B------:R5:W-:Y:S01]  /*107b10*/  STL.64 [R1+0x4340], R2 ;  /* 0x0043400201007387 */ /* 0x000be20000100a00 */
[----:B------:R-:W-:-:S03]  /*107b20*/  IMAD.MOV.U32 R14, RZ, RZ, R32 ;  /* 0x000000ffff0e7224 */ /* 0x000fc600078e0020 */
[----:B------:R-:W5:Y:S01]  /*107b30*/  LDL.64 R28, [R1+0x4360] ;  /* 0x00436000011c7983 */ /* 0x000f620000100a00 */
[----:B------:R-:W-:-:S03]  /*107b40*/  IMAD.MOV.U32 R13, RZ, RZ, R33 ;  /* 0x000000ffff0d7224 */ /* 0x000fc600078e0021 */
[----:B------:R1:W-:Y:S01]  /*107b50*/  STL.64 [R1+0x4338], R148 ;  /* 0x0043389401007387 */ /* 0x0003e20000100a00 */
[----:B------:R-:W-:-:S03]  /*107b60*/  IMAD.MOV.U32 R12, RZ, RZ, R34 ;  /* 0x000000ffff0c7224 */ /* 0x000fc600078e0022 */
[----:B------:R-:W3:Y:S01]  /*107b70*/  LDL.64 R30, [R1+0x4368] ;  /* 0x00436800011e7983 */ /* 0x000ee20000100a00 */
[----:B------:R-:W-:-:S03]  /*107b80*/  IMAD.MOV.U32 R11, RZ, RZ, R35 ;  /* 0x000000ffff0b7224 */ /* 0x000fc600078e0023 */
[----:B------:R-:W-:Y:S01]  /*107b90*/  STL.64 [R1+0x4330], R20 ;  /* 0x0043301401007387 */ /* 0x000fe20000100a00 */
[----:B------:R-:W-:-:S03]  /*107ba0*/  IMAD.MOV.U32 R10, RZ, RZ, R36 ;  /* 0x000000ffff0a7224 */ /* 0x000fc600078e0024 */
[----:B------:R-:W4:Y:S01]  /*107bb0*/  LDL.64 R32, [R1+0x4370] ;  /* 0x0043700001207983 */ /* 0x000f220000100a00 */
[----:B------:R-:W-:-:S03]  /*107bc0*/  IMAD.MOV.U32 R9, RZ, RZ, R37 ;  /* 0x000000ffff097224 */ /* 0x000fc600078e0025 */
[----:B------:R-:W-:Y:S04]  /*107bd0*/  STL.64 [R1+0x4328], R18 ;  /* 0x0043281201007387 */ /* 0x000fe80000100a00 */
[----:B------:R-:W5:Y:S04]  /*107be0*/  LDL.64 R34, [R1+0x4378] ;  /* 0x0043780001227983 */ /* 0x000f680000100a00 */
[----:B------:R-:W-:Y:S04]  /*107bf0*/  STL.64 [R1+0x4320], R16 ;  /* 0x0043201001007387 */ /* 0x000fe80000100a00 */
[----:B------:R-:W3:Y:S01]  /*107c00*/  LDL.64 R36, [R1+0x4380] ;  /* 0x0043800001247983 */ /* 0x000ee20000100a00 */
[----:B------:R-:W-:Y:S01]  /*107c10*/  IMAD.MOV.U32 R8, RZ, RZ, R38 ;  /* 0x000000ffff087224 */ /* 0x000fe200078e0026 */
[----:B------:R-:W-:Y:S01]  /*107c20*/  MOV R250, R40 ;  /* 0x0000002800fa7202 */ /* 0x000fe20000000f00 */
[----:B------:R-:W-:Y:S01]  /*107c30*/  IMAD.MOV.U32 R251, RZ, RZ, R39 ;  /* 0x000000fffffb7224 */ /* 0x000fe200078e0027 */
[----:B------:R-:W-:Y:S01]  /*107c40*/  STL.64 [R1+0x4318], R14 ;  /* 0x0043180e01007387 */ /* 0x000fe20000100a00 */
[----:B------:R-:W-:-:S02]  /*107c50*/  IMAD.MOV.U32 R248, RZ, RZ, R42 ;  /* 0x000000fffff87224 */ /* 0x000fc400078e002a */
[----:B------:R-:W-:Y:S01]  /*107c60*/  IMAD.MOV.U32 R249, RZ, RZ, R41 ;  /* 0x000000fffff97224 */ /* 0x000fe200078e0029 */
[----:B------:R1:W-:Y:S01]  /*107c70*/  STL.64 [R1+0x4310], R12 ;  /* 0x0043100c01007387 */ /* 0x0003e20000100a00 */
[----:B------:R-:W-:Y:S01]  /*107c80*/  IMAD.MOV.U32 R246, RZ, RZ, R44 ;  /* 0x000000fffff67224 */ /* 0x000fe200078e002c */
[----:B------:R-:W-:Y:S01]  /*107c90*/  MOV R245, R45 ;  /* 0x0000002d00f57202 */ /* 0x000fe20000000f00 */
[----:B------:R-:W-:Y:S01]  /*107ca0*/  IMAD.MOV.U32 R247, RZ, RZ, R43 ;  /* 0x000000fffff77224 */ /* 0x000fe200078e002b */
[----:B------:R-:W-:Y:S01]  /*107cb0*/  STL.64 [R1+0x4308], R10 ;  /* 0x0043080a01007387 */ /* 0x000fe20000100a00 */
[----:B------:R-:W-:Y:S02]  /*107cc0*/  IMAD.MOV.U32 R244, RZ, RZ, R46 ;  /* 0x000000fffff47224 */ /* 0x000fe400078e002e */
[----:B------:R-:W-:Y:S01]  /*107cd0*/  IMAD.MOV.U32 R242, RZ, RZ, R48 ;  /* 0x000000fffff27224 */ /* 0x000fe200078e0030 */
[----:B------:R1:W-:Y:S01]  /*107ce0*/  STL.64 [R1+0x4300], R8 ;  /* 0x0043000801007387 */ /* 0x0003e20000100a00 */
[----:B------:R-:W-:-:S02]  /*107cf0*/  IMAD.MOV.U32 R243, RZ, RZ, R47 ;  /* 0x000000fffff37224 */ /* 0x000fc400078e002f */
[----:B------:R-:W-:Y:S01]  /*107d00*/  IMAD.MOV.U32 R240, RZ, RZ, R50 ;  /* 0x000000fffff07224 */ /* 0x000fe200078e0032 */
[----:B------:R-:W-:Y:S01]  /*107d10*/  STL.64 [R1+0x42f8], R250 ;  /* 0x0042f8fa01007387 */ /* 0x000fe20000100a00 */
[----:B------:R-:W-:Y:S01]  /*107d20*/  IMAD.MOV.U32 R241, RZ, RZ, R49 ;  /* 0x000000fffff17224 */ /* 0x000fe200078e0031 */
[----:B------:R-:W-:Y:S01]  /*107d30*/  MOV R236, R54 ;  /* 0x0000003600ec7202 */ /* 0x000fe20000000f00 */
[----:B------:R-:W-:Y:S01]  /*107d40*/  IMAD.MOV.U32 R238, RZ, RZ, R52 ;  /* 0x000000ffffee7224 */ /* 0x000fe200078e0034 */
[----:B------:R-:W-:Y:S01]  /*107d50*/  STL.64 [R1+0x42f0], R248 ;  /* 0x0042f0f801007387 */ /* 0x000fe20000100a00 */
[----:B------:R-:W-:Y:S02]  /*107d60*/  IMAD.MOV.U32 R239, RZ, RZ, R51 ;  /* 0x000000ffffef7224 */ /* 0x000fe400078e0033 */
[----:B------:R-:W-:Y:S01]  /*107d70*/  IMAD.MOV.U32 R237, RZ, RZ, R53 ;  /* 0x000000ffffed7224 */ /* 0x000fe200078e0035 */
[----:B------:R-:W-:Y:S01]  /*107d80*/  STL.64 [R1+0x42e8], R246 ;  /* 0x0042e8f601007387 */ /* 0x000fe20000100a00 */
        /* <DEDUP_REMOVED lines=27> */
[----:B------:R-:W-:-:S03]  /*107f40*/  IMAD.MOV.U32 R216, RZ, RZ, R74 ;  /* 0x000000ffffd87224 */ /* 0x000fc600078e004a */
[----:B------:R-:W-:Y:S01]  /*107f50*/  STL.64 [R1+0x42a0], R228 ;  /* 0x0042a0e401007387 */ /* 0x000fe20000100a00 */
[----:B------:R-:W-:Y:S01]  /*107f60*/  IMAD.MOV.U32 R214, RZ, RZ, R76 ;  /* 0x000000ffffd67224 */ /* 0x000fe200078e004c */
[----:B------:R-:W2:Y:S01]  /*107f70*/  S2R R153, SR_TID.X ;  /* 0x0000000000997919 */ /* 0x000ea20000002100 */
[----:B------:R-:W-:Y:S01]  /*107f80*/  IMAD.MOV.U32 R215, RZ, RZ, R75 ;  /* 0x000000ffffd77224 */ /* 0x000fe200078e004b */
[----:B------:R-:W-:Y:S01]  /*107f90*/  STL.64 [R1+0x4298], R226 ;  /* 0x004298e201007387 */ /* 0x000fe20000100a00 */
[----:B------:R-:W-:Y:S02]  /*107fa0*/  IMAD.MOV.U32 R212, RZ, RZ, R78 ;  /* 0x000000ffffd47224 */ /* 0x000fe400078e004e */
        /* <DEDUP_REMOVED lines=84> */
[----:B--2---:R-:W-:Y:S01]  /*1084f0*/  LOP3.LUT R5, R153, 0x1f, RZ, 0xc0, !PT ;  /* 0x0000001f99057812 */ /* 0x004fe200078ec0ff */
        /* <DEDUP_REMOVED lines=24> */
[----:B-----5:R-:W-:Y:S04]  /*108680*/  LDGSTS.E [R4+0xe880], desc[UR36][R34.64], P1 ;  /* 0x0e88000022047fae */ /* 0x020fe80008921864 */
        /* <DEDUP_REMOVED lines=10> */
[----:B-1----:R-:W3:Y:S04]  /*108730*/  LDL.LU.64 R146, [R1+0x5e28] ;  /* 0x005e280001927983 */ /* 0x002ee80000300a00 */
[----:B------:R-:W-:Y:S04]  /*108740*/  LDGSTS.E [R4+0x11800], desc[UR36][R16.64], P0 ;  /* 0x1180000010047fae */ /* 0x000fe80008121864 */
[----:B------:R-:W4:Y:S04]  /*108750*/  LDL.LU.64 R2, [R1+0x5e20] ;  /* 0x005e200001027983 */ /* 0x000f280000300a00 */
[----:B------:R-:W-:Y:S04]  /*108760*/  LDGSTS.E [R4+0x11880], desc[UR36][R14.64], P1 ;  /* 0x118800000e047fae */ /* 0x000fe80008921864 */
[----:B------:R-:W5:Y:S04]  /*108770*/  LDL.LU R148, [R1+0x5e18] ;  /* 0x005e180001947983 */ /* 0x000f680000300800 */
[----:B------:R-:W-:Y:S04]  /*108780*/  LDGSTS.E [R4+0x12000], desc[UR36][R12.64], P0 ;  /* 0x120000000c047fae */ /* 0x000fe80008121864 */
[----:B------:R-:W-:Y:S04]  /*108790*/  LDGSTS.E [R4+0x12080], desc[UR36][R10.64], P1 ;  /* 0x120800000a047fae */ /* 0x000fe80008921864 */
[----:B------:R-:W-:Y:S04]  /*1087a0*/  LDGSTS.E [R4+0x12800], desc[UR36][R8.64], P0 ;  /* 0x1280000008047fae */ /* 0x000fe80008121864 */
[----:B------:R-:W5:Y:S04]  /*1087b0*/  LDL.LU R12, [R1+0x4bb0] ;  /* 0x004bb000010c7983 */ /* 0x000f680000300800 */
[----:B------:R-:W4:Y:S04]  /*1087c0*/  LDL.LU R20, [R1+0x4c28] ;  /* 0x004c280001147983 */ /* 0x000f280000300800 */
[----:B------:R-:W4:Y:S04]  /*1087d0*/  LDL.LU R14, [R1+0x4bac] ;  /* 0x004bac00010e7983 */ /* 0x000f280000300800 */
[----:B------:R-:W4:Y:S04]  /*1087e0*/  LDL.LU R21, [R1+0x4c24] ;  /* 0x004c240001157983 */ /* 0x000f280000300800 */
        /* <DEDUP_REMOVED lines=8> */
[----:B------:R-:W4:Y:S04]  /*108870*/  LDL.LU R9, [R1+0x4c30] ;  /* 0x004c300001097983 */ /* 0x000f280000300800 */
[----:B------:R-:W-:Y:S04]  /*108880*/  LDGSTS.E [R4+0x14880], desc[UR36][R234.64], P1 ;  /* 0x14880000ea047fae */ /* 0x000fe80008921864 */
[----:B------:R-:W-:Y:S04]  /*108890*/  LDGSTS.E [R4+0x15000], desc[UR36][R232.64], P0 ;  /* 0x15000000e8047fae */ /* 0x000fe80008121864 */
[----:B------:R-:W-:Y:S04]  /*1088a0*/  LDGSTS.E [R4+0x15080], desc[UR36][R230.64], P1 ;  /* 0x15080000e6047fae */ /* 0x000fe80008921864 */
[----:B------:R-:W-:Y:S04]  /*1088b0*/  LDGSTS.E [R4+0x15800], desc[UR36][R228.64], P0 ;  /* 0x15800000e4047fae */ /* 0x000fe80008121864 */
[----:B------:R-:W4:Y:S04]  /*1088c0*/  LDL.LU R10, [R1+0x4ca8] ;  /* 0x004ca800010a7983 */ /* 0x000f280000300800 */
[----:B------:R-:W-:Y:S04]  /*1088d0*/  LDGSTS.E [R4+0x15880], desc[UR36][R226.64], P1 ;  /* 0x15880000e2047fae */ /* 0x000fe80008921864 */
[----:B------:R-:W4:Y:S04]  /*1088e0*/  LDL.LU R16, [R1+0x4c2c] ;  /* 0x004c2c0001107983 */ /* 0x000f280000300800 */
        /* <DEDUP_REMOVED lines=30> */
[----:B------:R-:W-:Y:S01]  /*108ad0*/  LDGSTS.E [R4+0x1c800], desc[UR36][R172.64], P0 ;  /* 0x1c800000ac047fae */ /* 0x000fe20008121864 */
[----:B------:R-:W-:-:S03]  /*108ae0*/  IMAD.SHL.U32 R5, R5, 0x4, RZ ;  /* 0x0000000405057824 */ /* 0x000fc600078e00ff */
[----:B------:R-:W-:Y:S04]  /*108af0*/  LDGSTS.E [R4+0x1c880], desc[UR36][R170.64], P1 ;  /* 0x1c880000aa047fae */ /* 0x000fe80008921864 */
[----:B------:R-:W4:Y:S04]  /*108b00*/  LDL.LU R17, [R1+0x4d24] ;  /* 0x004d240001117983 */ /* 0x000f280000300800 */
[----:B------:R-:W-:Y:S04]  /*108b10*/  LDGSTS.E [R4+0x1d000], desc[UR36][R168.64], P0 ;  /* 0x1d000000a8047fae */ /* 0x000fe80008121864 */
[----:B------:R-:W-:Y:S04]  /*108b20*/  LDGSTS.E [R4+0x1d080], desc[UR36][R166.64], P1 ;  /* 0x1d080000a6047fae */ /* 0x000fe80008921864 */
[----:B------:R-:W-:Y:S04]  /*108b30*/  LDGSTS.E [R4+0x1d800], desc[UR36][R164.64], P0 ;  /* 0x1d800000a4047fae */ /* 0x000fe80008121864 */
[----:B------:R-:W-:Y:S01]  /*108b40*/  LDGSTS.E [R4+0x1d880], desc[UR36][R162.64], P1 ;  /* 0x1d880000a2047fae */ /* 0x000fe20008921864 */
[----:B------:R-:W-:-:S03]  /*108b50*/  LOP3.LUT R5, R5, 0x10, RZ, 0x3c, !PT ;  /* 0x0000001005057812 */ /* 0x000fc600078e3cff */
[----:B------:R-:W-:Y:S04]  /*108b60*/  LDGSTS.E [R4+0x1e000], desc[UR36][R160.64], P0 ;  /* 0x1e000000a0047fae */ /* 0x000fe80008121864 */
[----:B------:R-:W-:Y:S04]  /*108b70*/  LDGSTS.E [R4+0x1e080], desc[UR36][R158.64], P1 ;  /* 0x1e0800009e047fae */ /* 0x000fe80008921864 */
[----:B------:R-:W-:Y:S04]  /*108b80*/  LDGSTS.E [R4+0x1e800], desc[UR36][R156.64], P0 ;  /* 0x1e8000009c047fae */ /* 0x000fe80008121864 */
[----:B------:R-:W-:Y:S04]  /*108b90*/  LDGSTS.E [R4+0x1e880], desc[UR36][R154.64], P1 ;  /* 0x1e8800009a047fae */ /* 0x000fe80008921864 */
[----:B------:R-:W-:Y:S01]  /*108ba0*/  LDGSTS.E [R4+0x1f000], desc[UR36][R152.64], P0 ;  /* 0x1f00000098047fae */ /* 0x000fe20008121864 */
[----:B------:R-:W-:-:S03]  /*108bb0*/  VIADD R5, R5, UR10 ;  /* 0x0000000a05057c36 */ /* 0x000fc60008000000 */
[----:B------:R-:W-:Y:S04]  /*108bc0*/  LDGSTS.E [R4+0x1f080], desc[UR36][R150.64], P1 ;  /* 0x1f08000096047fae */ /* 0x000fe80008921864 */
[----:B------:R-:W-:Y:S04]  /*108bd0*/  LDGSTS.E [R4+0x1f800], desc[UR36][R22.64], P0 ;  /* 0x1f80000016047fae */ /* 0x000fe80008121864 */
[----:B------:R2:W-:Y:S04]  /*108be0*/  LDGSTS.E [R4+0x1f880], desc[UR36][R6.64], P1 ;  /* 0x1f88000006047fae */ /* 0x0005e80008921864 */
[----:B------:R-:W4:Y:S04]  /*108bf0*/  LDL.LU R13, [R1+0x4d30] ;  /* 0x004d3000010d7983 */ /* 0x000f280000300800 */
[----:B------:R-:W4:Y:S01]  /*108c00*/  LDL.LU R8, [R1+0x4da8] ;  /* 0x004da80001087983 */ /* 0x000f220000300800 */
[----:B--2---:R-:W-:-:S02]  /*108c10*/  IMAD.MOV.U32 R6, RZ, RZ, R145 ;  /* 0x000000ffff067224 */ /* 0x004fc400078e0091 */
[----:B---3--:R-:W-:-:S05]  /*108c20*/  IMAD.MOV.U32 R7, RZ, RZ, R146 ;  /* 0x000000ffff077224 */ /* 0x008fca00078e0092 */
[----:B------:R1:W-:Y:S01]  /*108c30*/  LDGSTS.E [R5+0x100], desc[UR36][R6.64], P0 ;  /* 0x0010000006057fae */ /* 0x0003e20008121864 */
[-C--:B-----5:R-:W-:Y:S02]  /*108c40*/  IADD3 R12, P2, R12, R148.reuse, RZ ;  /* 0x000000940c0c7210 */ /* 0x0a0fe40007f5e0ff */
[----:B----4-:R-:W-:-:S03]  /*108c50*/  IADD3 R20, P3, R20, R148, RZ ;  /* 0x0000009414147210 */ /* 0x010fc60007f7e0ff */
[--C-:B------:R-:W-:Y:S01]  /*108c60*/  IMAD.X R14, R14, 0x1, R2.reuse, P2 ;  /* 0x000000010e0e7824 */ /* 0x100fe200010e0602 */
[----:B------:R-:W-:Y:S01]  /*108c70*/  STL [R1+0x4bb0], R12 ;  /* 0x004bb00c01007387 */ /* 0x000fe20000100800 */
[----:B------:R-:W-:-:S03]  /*108c80*/  IMAD.X R21, R21, 0x1, R2, P3 ;  /* 0x0000000115157824 */ /* 0x000fc600018e0602 */
[----:B------:R2:W-:Y:S01]  /*108c90*/  STL [R1+0x4bac], R14 ;  /* 0x004bac0e01007387 */ /* 0x0005e20000100800 */
[----:B-1----:R-:W-:-:S03]  /*108ca0*/  IMAD.MOV.U32 R7, RZ, RZ, R14 ;  /* 0x000000ffff077224 */ /* 0x002fc600078e000e */
[----:B------:R-:W-:Y:S01]  /*108cb0*/  STL [R1+0x4c28], R20 ;  /* 0x004c281401007387 */ /* 0x000fe20000100800 */
[----:B------:R-:W-:-:S03]  /*108cc0*/  MOV R6, R12 ;  /* 0x0000000c00067202 */ /* 0x000fc60000000f00 */
[----:B--2---:R-:W2:Y:S04]  /*108cd0*/  LDL.LU R14, [R1+0x4d2c] ;  /* 0x004d2c00010e7983 */ /* 0x004ea80000300800 */
[----:B------:R-:W-:Y:S04]  /*108ce0*/  STL [R1+0x4c24], R21 ;  /* 0x004c241501007387 */ /* 0x000fe80000100800 */
[----:B------:R-:W3:Y:S04]  /*108cf0*/  LDL.LU R12, [R1+0x4da4] ;  /* 0x004da400010c7983 */ /* 0x000ee80000300800 */
[----:B------:R1:W-:Y:S01]  /*108d00*/  LDGSTS.E [R5+0x180], desc[UR36][R6.64], P1 ;  /* 0x0018000006057fae */ /* 0x0003e20008921864 */
[----:B------:R-:W-:Y:S01]  /*108d10*/  IADD3 R9, P2, R9, R148, RZ ;  /* 0x0000009409097210 */ /* 0x000fe20007f5e0ff */
[----:B-1----:R-:W-:-:S02]  /*108d20*/  IMAD.MOV.U32 R6, RZ, RZ, R20 ;  /* 0x000000ffff067224 */ /* 0x002fc400078e0014 */
[----:B------:R-:W-:Y:S02]  /*108d30*/  IMAD.MOV.U32 R7, RZ, RZ, R21 ;  /* 0x000000ffff077224 */ /* 0x000fe400078e0015 */
[----:B------:R-:W-:Y:S04]  /*108d40*/  STL [R1+0x4c30], R9 ;  /* 0x004c300901007387 */ /* 0x000fe80000100800 */
[----:B------:R1:W-:Y:S01]  /*108d50*/  LDGSTS.E [R5+0x900], desc[UR36][R6.64], P0 ;  /* 0x0090000006057fae */ /* 0x0003e20008121864 */
[----:B------:R-:W-:Y:S01]  /*108d60*/  IADD3 R10, P3, R10, R148, RZ ;  /* 0x000000940a0a7210 */ /* 0x000fe20007f7e0ff */
[----:B-1----:R-:W-:Y:S02]  /*108d70*/  IMAD.MOV.U32 R6, RZ, RZ, R9 ;  /* 0x000000ffff067224 */ /* 0x002fe400078e0009 */
[----:B------:R-:W-:-:S05]  /*108d80*/  IMAD.X R16, R16, 0x1, R2, P2 ;  /* 0x0000000110107824 */ /* 0x000fca00010e0602 */
[----:B------:R1:W-:Y:S01]  /*108d90*/  STL [R1+0x4c2c], R16 ;  /* 0x004c2c1001007387 */ /* 0x0003e20000100800 */
[----:B------:R-:W-:-:S03]  /*108da0*/  MOV R7, R16 ;  /* 0x0000001000077202 */ /* 0x000fc60000000f00 */
[----:B------:R-:W-:Y:S04]  /*108db0*/  STL [R1+0x4ca8], R10 ;  /* 0x004ca80a01007387 */ /* 0x000fe80000100800 */
[----:B------:R4:W-:Y:S04]  /*108dc0*/  LDGSTS.E [R5+0x980], desc[UR36][R6.64], P1 ;  /* 0x0098000006057fae */ /* 0x0009e80008921864 */
[----:B-1----:R-:W5:Y:S01]  /*108dd0*/  LDL.LU R16, [R1+0x4db0] ;  /* 0x004db00001107983 */ /* 0x002f620000300800 */
[----:B------:R-:W-:-:S04]  /*108de0*/  IMAD.X R18, R18, 0x1, R2, P3 ;  /* 0x0000000112127824 */ /* 0x000fc800018e0602 */
[----:B----4-:R-:W-:Y:S01]  /*108df0*/  IMAD.MOV.U32 R7, RZ, RZ, R18 ;  /* 0x000000ffff077224 */ /* 0x010fe200078e0012 */
[----:B------:R1:W-:Y:S04]  /*108e00*/  STL [R1+0x4ca4], R18 ;  /* 0x004ca41201007387 */ /* 0x0003e80000100800 */
[----:B------:R-:W4:Y:S01]  /*108e10*/  LDL.LU R9, [R1+0x4e28] ;  /* 0x004e280001097983 */ /* 0x000f220000300800 */
[----:B------:R-:W-:-:S03]  /*108e20*/  IMAD.MOV.U32 R6, RZ, RZ, R10 ;  /* 0x000000ffff067224 */ /* 0x000fc600078e000a */
[----:B-1----:R-:W4:Y:S04]  /*108e30*/  LDL.LU R18, [R1+0x4dac] ;  /* 0x004dac0001127983 */ /* 0x002f280000300800 */
[----:B------:R-:W4:Y:S04]  /*108e40*/  LDL.LU R10, [R1+0x4e24] ;  /* 0x004e2400010a7983 */ /* 0x000f280000300800 */
[----:B------:R1:W-:Y:S01]  /*108e50*/  LDGSTS.E [R5+0x1100], desc[UR36][R6.64], P0 ;  /* 0x0110000006057fae */ /* 0x0003e20008121864 */
[----:B------:R-:W-:-:S05]  /*108e60*/  IADD3 R15, P2, R15, R148, RZ ;  /* 0x000000940f0f7210 */ /* 0x000fca0007f5e0ff */
[----:B------:R1:W-:Y:S02]  /*108e70*/  STL [R1+0x4cb0], R15 ;  /* 0x004cb00f01007387 */ /* 0x0003e40000100800 */
[----:B-1----:R-:W-:Y:S01]  /*108e80*/  IMAD.MOV.U32 R6, RZ, RZ, R15 ;  /* 0x000000ffff067224 */ /* 0x002fe200078e000f */
[----:B------:R-:W-:Y:S01]  /*108e90*/  IADD3 R11, P3, R11, R148, RZ ;  /* 0x000000940b0b7210 */ /* 0x000fe20007f7e0ff */
[----:B------:R-:W-:-:S04]  /*108ea0*/  IMAD.X R19, R19, 0x1, R2, P2 ;  /* 0x0000000113137824 */ /* 0x000fc800010e0602 */
[----:B------:R-:W-:Y:S01]  /*108eb0*/  IMAD.MOV.U32 R7, RZ, RZ, R19 ;  /* 0x000000ffff077224 */ /* 0x000fe200078e0013 */
[----:B------:R-:W-:Y:S04]  /*108ec0*/  STL [R1+0x4cac], R19 ;  /* 0x004cac1301007387 */ /* 0x000fe80000100800 */
[----:B------:R-:W-:Y:S04]  /*108ed0*/  STL [R1+0x4d28], R11 ;  /* 0x004d280b01007387 */ /* 0x000fe80000100800 */
[----:B------:R-:W4:Y:S04]  /*108ee0*/  LDL.LU R15, [R1+0x4e30] ;  /* 0x004e3000010f7983 */ /* 0x000f280000300800 */
[----:B------:R1:W-:Y:S01]  /*108ef0*/  LDGSTS.E [R5+0x1180], desc[UR36][R6.64], P1 ;  /* 0x0118000006057fae */ /* 0x0003e20008921864 */
[----:B------:R-:W-:-:S05]  /*108f00*/  IMAD.X R17, R17, 0x1, R2, P3 ;  /* 0x0000000111117824 */ /* 0x000fca00018e0602 */
[----:B------:R1:W-:Y:S04]  /*108f10*/  STL [R1+0x4d24], R17 ;  /* 0x004d241101007387 */ /* 0x0003e80000100800 */
[----:B------:R-:W4:Y:S01]  /*108f20*/  LDL.LU R4, [R1+0x4ea8] ;  /* 0x004ea80001047983 */ /* 0x000f220000300800 */
[----:B-1----:R-:W-:-:S03]  /*108f30*/  IMAD.MOV.U32 R7, RZ, RZ, R17 ;  /* 0x000000ffff077224 */ /* 0x002fc600078e0011 */
[----:B------:R-:W4:Y:S01]  /*108f40*/  LDL.LU R17, [R1+0x4e2c] ;  /* 0x004e2c0001117983 */ /* 0x000f220000300800 */
[----:B------:R-:W-:-:S03]  /*108f50*/  MOV R6, R11 ;  /* 0x0000000b00067202 */ /* 0x000fc60000000f00 */
[----:B------:R-:W4:Y:S04]  /*108f60*/  LDL.LU R11, [R1+0x4ea4] ;  /* 0x004ea400010b7983 */ /* 0x000f280000300800 */
[----:B------:R1:W-:Y:S01]  /*108f70*/  LDGSTS.E [R5+0x1900], desc[UR36][R6.64], P0 ;  /* 0x0190000006057fae */ /* 0x0003e20008121864 */
[-C--:B------:R-:W-:Y:S02]  /*108f80*/  IADD3 R13, P2, R13, R148.reuse, RZ ;  /* 0x000000940d0d7210 */ /* 0x080fe40007f5e0ff */
[----:B------:R-:W-:-:S03]  /*108f90*/  IADD3 R8, P3, R8, R148, RZ ;  /* 0x0000009408087210 */ /* 0x000fc60007f7e0ff */
[----:B------:R3:W-:Y:S01]  /*108fa0*/  STL [R1+0x4d30], R13 ;  /* 0x004d300d01007387 */ /* 0x0007e20000100800 */
[----:B-1----:R-:W-:Y:S02]  /*108fb0*/  IMAD.MOV.U32 R6, RZ, RZ, R13 ;  /* 0x000000ffff067224 */ /* 0x002fe400078e000d */
[----:B--2---:R-:W-:-:S05]  /*108fc0*/  IMAD.X R14, R14, 0x1, R2, P2 ;  /* 0x000000010e0e7824 */ /* 0x004fca00010e0602 */
[----:B------:R1:W-:Y:S01]  /*108fd0*/  STL [R1+0x4d2c], R14 ;  /* 0x004d2c0e01007387 */ /* 0x0003e20000100800 */
[----:B---3--:R-:W-:-:S03]  /*108fe0*/  IMAD.X R12, R12, 0x1, R2, P3 ;  /* 0x000000010c0c7824 */ /* 0x008fc600018e0602 */
[----:B------:R2:W-:Y:S04]  /*108ff0*/  STL [R1+0x4da8], R8 ;  /* 0x004da80801007387 */ /* 0x0005e80000100800 */
[----:B------:R-:W3:Y:S01]  /*109000*/  LDL.LU R13, [R1+0x4eb0] ;  /* 0x004eb000010d7983 */ /* 0x000ee20000300800 */
[----:B------:R-:W-:-:S03]  /*109010*/  IMAD.MOV.U32 R7, RZ, RZ, R14 ;  /* 0x000000ffff077224 */ /* 0x000fc600078e000e */
[----:B------:R2:W-:Y:S04]  /*109020*/  STL [R1+0x4da4], R12 ;  /* 0x004da40c01007387 */ /* 0x0005e80000100800 */
[----:B------:R-:W3:Y:S04]  /*109030*/  LDL.LU R19, [R1+0x4f28] ;  /* 0x004f280001137983 */ /* 0x000ee80000300800 */
[----:B-1----:R-:W3:Y:S04]  /*109040*/  LDL.LU R14, [R1+0x4eac] ;  /* 0x004eac00010e7983 */ /* 0x002ee80000300800 */
[----:B------:R-:W3:Y:S04]  /*109050*/  LDL.LU R20, [R1+0x4f24] ;  /* 0x004f240001147983 */ /* 0x000ee80000300800 */
[----:B------:R1:W-:Y:S02]  /*109060*/  LDGSTS.E [R5+0x1980], desc[UR36][R6.64], P1 ;  /* 0x0198000006057fae */ /* 0x0003e40008921864 */
[----:B-1----:R-:W-:Y:S01]  /*109070*/  IMAD.MOV.U32 R6, RZ, RZ, R8 ;  /* 0x000000ffff067224 */ /* 0x002fe200078e0008 */
[----:B------:R-:W-:Y:S01]  /*109080*/  MOV R7, R12 ;  /* 0x0000000c00077202 */ /* 0x000fe20000000f00 */
[----:B--2---:R-:W2:Y:S04]  /*109090*/  LDL.LU R8, [R1+0x4f30] ;  /* 0x004f300001087983 */ /* 0x004ea80000300800 */
[----:B------:R-:W2:Y:S04]  /*1090a0*/  LDL.LU R12, [R1+0x4fa8] ;  /* 0x004fa800010c7983 */ /* 0x000ea80000300800 */
[----:B------:R1:W-:Y:S01]  /*1090b0*/  LDGSTS.E [R5+0x2100], desc[UR36][R6.64], P0 ;  /* 0x0210000006057fae */ /* 0x0003e20008121864 */
[----:B-----5:R-:W-:-:S05]  /*1090c0*/  IADD3 R16, P2, R16, R148, RZ ;  /* 0x0000009410107210 */ /* 0x020fca0007f5e0ff */
[----:B------:R5:W-:Y:S01]  /*1090d0*/  STL [R1+0x4db0], R16 ;  /* 0x004db01001007387 */ /* 0x000be20000100800 */
[----:B-1----:R-:W-:Y:S01]  /*1090e0*/  IMAD.MOV.U32 R6, RZ, RZ, R16 ;  /* 0x000000ffff067224 */ /* 0x002fe200078e0010 */
[----:B----4-:R-:W-:Y:S01]  /*1090f0*/  IADD3 R9, P3, R9, R148, RZ ;  /* 0x0000009409097210 */ /* 0x010fe20007f7e0ff */
[----:B------:R-:W-:-:S04]  /*109100*/  IMAD.X R18, R18, 0x1, R2, P2 ;  /* 0x0000000112127824 */ /* 0x000fc800010e0602 */
[----:B------:R-:W-:Y:S01]  /*109110*/  IMAD.X R10, R10, 0x1, R2, P3 ;  /* 0x000000010a0a7824 */ /* 0x000fe200018e0602 */
[----:B------:R1:W-:Y:S04]  /*109120*/  STL [R1+0x4dac], R18 ;  /* 0x004dac1201007387 */ /* 0x0003e80000100800 */
[----:B------:R4:W-:Y:S04]  /*109130*/  STL [R1+0x4e28], R9 ;  /* 0x004e280901007387 */ /* 0x0009e80000100800 */
[----:B-----5:R-:W5:Y:S01]  /*109140*/  LDL.LU R16, [R1+0x4f2c] ;  /* 0x004f2c0001107983 */ /* 0x020f620000300800 */
[----:B------:R-:W-:-:S03]  /*109150*/  IMAD.MOV.U32 R7, RZ, RZ, R18 ;  /* 0x000000ffff077224 */ /* 0x000fc600078e0012 */
[----:B------:R4:W-:Y:S04]  /*109160*/  STL [R1+0x4e24], R10 ;  /* 0x004e240a01007387 */ /* 0x0009e80000100800 */
[----:B-1----:R-:W5:Y:S04]  /*109170*/  LDL.LU R18, [R1+0x4fa4] ;  /* 0x004fa40001127983 */ /* 0x002f680000300800 */
[----:B------:R1:W-:Y:S02]  /*109180*/  LDGSTS.E [R5+0x2180], desc[UR36][R6.64], P1 ;  /* 0x0218000006057fae */ /* 0x0003e40008921864 */
[----:B-1----:R-:W-:-:S02]  /*109190*/  IMAD.MOV.U32 R6, RZ, RZ, R9 ;  /* 0x000000ffff067224 */ /* 0x002fc400078e0009 */
[----:B------:R-:W-:Y:S01]  /*1091a0*/  IMAD.MOV.U32 R7, RZ, RZ, R10 ;  /* 0x000000ffff077224 */ /* 0x000fe200078e000a */
[----:B----4-:R-:W4:Y:S04]  /*1091b0*/  LDL.LU R9, [R1+0x4fb0] ;  /* 0x004fb00001097983 */ /* 0x010f280000300800 */
[----:B------:R-:W4:Y:S04]  /*1091c0*/  LDL.LU R10, [R1+0x5028] ;  /* 0x00502800010a7983 */ /* 0x000f280000300800 */
[----:B------:R1:W-:Y:S01]  /*1091d0*/  LDGSTS.E [R5+0x2900], desc[UR36][R6.64], P0 ;  /* 0x0290000006057fae */ /* 0x0003e20008121864 */
[----:B------:R-:W-:-:S05]  /*1091e0*/  IADD3 R15, P2, R15, R148, RZ ;  /* 0x000000940f0f7210 */ /* 0x000fca0007f5e0ff */
[----:B------:R1:W-:Y:S02]  /*1091f0*/  STL [R1+0x4e30], R15 ;  /* 0x004e300f01007387 */ /* 0x0003e40000100800 */
[----:B-1----:R-:W-:Y:S01]  /*109200*/  IMAD.MOV.U32 R6, RZ, RZ, R15 ;  /* 0x000000ffff067224 */ /* 0x002fe200078e000f */
[----:B------:R-:W-:Y:S02]  /*109210*/  IADD3 R4, P3, R4, R148, RZ ;  /* 0x0000009404047210 */ /* 0x000fe40007f7e0ff */
[----:B------:R-:W-:-:S03]  /*109220*/  IADD3.X R17, R17, R2, RZ, P2, !PT ;  /* 0x0000000211117210 */ /* 0x000fc600017fe4ff */
[----:B------:R-:W-:Y:S02]  /*109230*/  IMAD.X R11, R11, 0x1, R2, P3 ;  /* 0x000000010b0b7824 */ /* 0x000fe400018e0602 */
[----:B------:R1:W-:Y:S04]  /*109240*/  STL [R1+0x4e2c], R17 ;  /* 0x004e2c1101007387 */ /* 0x0003e80000100800 */
[----:B------:R-:W-:Y:S04]  /*109250*/  STL [R1+0x4ea8], R4 ;  /* 0x004ea80401007387 */ /* 0x000fe80000100800 */
[----:B------:R-:W4:Y:S01]  /*109260*/  LDL.LU R15, [R1+0x4fac] ;  /* 0x004fac00010f7983 */ /* 0x000f220000300800 */
[----:B------:R-:W-:-:S03]  /*109270*/  IMAD.MOV.U32 R7, RZ, RZ, R17 ;  /* 0x000000ffff077224 */ /* 0x000fc600078e0011 */
[----:B------:R1:W-:Y:S04]  /*109280*/  STL [R1+0x4ea4], R11 ;  /* 0x004ea40b01007387 */ /* 0x0003e80000100800 */
[----:B-1----:R-:W4:Y:S04]  /*109290*/  LDL.LU R17, [R1+0x5024] ;  /* 0x0050240001117983 */ /* 0x002f280000300800 */
[----:B------:R1:W-:Y:S02]  /*1092a0*/  LDGSTS.E [R5+0x2980], desc[UR36][R6.64], P1 ;  /* 0x0298000006057fae */ /* 0x0003e40008921864 */
[----:B-1----:R-:W-:-:S02]  /*1092b0*/  IMAD.MOV.U32 R6, RZ, RZ, R4 ;  /* 0x000000ffff067224 */ /* 0x002fc400078e0004 */
[----:B------:R-:W-:Y:S02]  /*1092c0*/  IMAD.MOV.U32 R7, RZ, RZ, R11 ;  /* 0x000000ffff077224 */ /* 0x000fe400078e000b */
[----:B------:R-:W4:Y:S04]  /*1092d0*/  LDL.LU R11, [R1+0x5030] ;  /* 0x00503000010b7983 */ /* 0x000f280000300800 */
[----:B------:R-:W4:Y:S04]  /*1092e0*/  LDL.LU R4, [R1+0x50a8] ;  /* 0x0050a80001047983 */ /* 0x000f280000300800 */
[----:B------:R1:W-:Y:S01]  /*1092f0*/  LDGSTS.E [R5+0x3100], desc[UR36][R6.64], P0 ;  /* 0x0310000006057fae */ /* 0x0003e20008121864 */
[----:B---3--:R-:W-:-:S05]  /*109300*/  IADD3 R13, P2, R13, R148, RZ ;  /* 0x000000940d0d7210 */ /* 0x008fca0007f5e0ff */
[----:B------:R-:W-:Y:S01]  /*109310*/  STL [R1+0x4eb0], R13 ;  /* 0x004eb00d01007387 */ /* 0x000fe20000100800 */
[----:B------:R-:W-:Y:S01]  /*109320*/  IADD3 R19, P3, R19, R148, RZ ;  /* 0x0000009413137210 */ /* 0x000fe20007f7e0ff */
[----:B------:R-:W-:-:S03]  /*109330*/  IMAD.X R14, R14, 0x1, R2, P2 ;  /* 0x000000010e0e7824 */ /* 0x000fc600010e0602 */
[----:B------:R-:W-:Y:S02]  /*109340*/  IADD3.X R20, R20, R2, RZ, P3, !PT ;  /* 0x0000000214147210 */ /* 0x000fe40001ffe4ff */
[----:B------:R3:W-:Y:S01]  /*109350*/  STL [R1+0x4eac], R14 ;  /* 0x004eac0e01007387 */ /* 0x0007e20000100800 */
[----:B-1----:R-:W-:-:S03]  /*109360*/  IMAD.MOV.U32 R7, RZ, RZ, R14 ;  /* 0x000000ffff077224 */ /* 0x002fc600078e000e */
[----:B------:R-:W-:Y:S01]  /*109370*/  STL [R1+0x4f28], R19 ;  /* 0x004f281301007387 */ /* 0x000fe20000100800 */
[----:B------:R-:W-:-:S03]  /*109380*/  IMAD.MOV.U32 R6, RZ, RZ, R13 ;  /* 0x000000ffff067224 */ /* 0x000fc600078e000d */
[----:B---3--:R-:W3:Y:S04]  /*109390*/  LDL.LU R14, [R1+0x502c] ;  /* 0x00502c00010e7983 */ /* 0x008ee80000300800 */
[----:B------:R-:W-:Y:S04]  /*1093a0*/  STL [R1+0x4f24], R20 ;  /* 0x004f241401007387 */ /* 0x000fe80000100800 */
[----:B------:R-:W3:Y:S01]  /*1093b0*/  LDL.LU R13, [R1+0x50a4] ;  /* 0x0050a400010d7983 */ /* 0x000ee20000300800 */
[----:B--2---:R-:W-:-:S03]  /*1093c0*/  IADD3 R8, P2, R8, R148, RZ ;  /* 0x0000009408087210 */ /* 0x004fc60007f5e0ff */
[----:B------:R1:W-:Y:S01]  /*1093d0*/  LDGSTS.E [R5+0x3180], desc[UR36][R6.64], P1 ;  /* 0x0318000006057fae */ /* 0x0003e20008921864 */
[----:B------:R-:W-:-:S03]  /*1093e0*/  IADD3 R12, P3, R12, R148, RZ ;  /* 0x000000940c0c7210 */ /* 0x000fc60007f7e0ff */
[----:B------:R-:W-:Y:S01]  /*1093f0*/  STL [R1+0x4f30], R8 ;  /* 0x004f300801007387 */ /* 0x000fe20000100800 */
[----:B-1----:R-:W-:Y:S02]  /*109400*/  IMAD.MOV.U32 R6, RZ, RZ, R19 ;  /* 0x000000ffff067224 */ /* 0x002fe400078e0013 */
[----:B------:R-:W-:-:S05]  /*109410*/  IMAD.MOV.U32 R7, RZ, RZ, R20 ;  /* 0x000000ffff077224 */ /* 0x000fca00078e0014 */
[----:B------:R1:W-:Y:S02]  /*109420*/  LDGSTS.E [R5+0x3900], desc[UR36][R6.64], P0 ;  /* 0x0390000006057fae */ /* 0x0003e40008121864 */
[----:B-1----:R-:W-:Y:S01]  /*109430*/  MOV R6, R8 ;  /* 0x0000000800067202 */ /* 0x002fe20000000f00 */
[----:B-----5:R-:W-:-:S04]  /*109440*/  IMAD.X R16, R16, 0x1, R2, P2 ;  /* 0x0000000110107824 */ /* 0x020fc800010e0602 */
[----:B------:R-:W-:Y:S01]  /*109450*/  IMAD.MOV.U32 R7, RZ, RZ, R16 ;  /* 0x000000ffff077224 */ /* 0x000fe200078e0010 */
[----:B------:R1:W-:Y:S01]  /*109460*/  STL [R1+0x4f2c], R16 ;  /* 0x004f2c1001007387 */ /* 0x0003e20000100800 */
[----:B------:R-:W-:-:S03]  /*109470*/  IMAD.X R18, R18, 0x1, R2, P3 ;  /* 0x0000000112127824 */ /* 0x000fc600018e0602 */
[----:B------:R-:W-:Y:S04]  /*109480*/  STL [R1+0x4fa8], R12 ;  /* 0x004fa80c01007387 */ /* 0x000fe80000100800 */
[----:B------:R2:W-:Y:S04]  /*109490*/  LDGSTS.E [R5+0x3980], desc[UR36][R6.64], P1 ;  /* 0x0398000006057fae */ /* 0x0005e80008921864 */
[----:B-1----:R-:W5:Y:S04]  /*1094a0*/  LDL.LU R16, [R1+0x50b0] ;  /* 0x0050b00001107983 */ /* 0x002f680000300800 */
        /* <DEDUP_REMOVED lines=8> */
[----:B------:R1:W-:Y:S04]  /*109530*/  LDGSTS.E [R5+0x4100], desc[UR36][R6.64], P0 ;  /* 0x0410000006057fae */ /* 0x0003e80008121864 */
[----:B------:R-:W-:Y:S01]  /*109540*/  STL [R1+0x4fb0], R9 ;  /* 0x004fb00901007387 */ /* 0x000fe20000100800 */
[----:B-1----:R-:W-:Y:S02]  /*109550*/  IMAD.MOV.U32 R6, RZ, RZ, R9 ;  /* 0x000000ffff067224 */ /* 0x002fe400078e0009 */
[----:B------:R-:W-:-:S05]  /*109560*/  IMAD.X R15, R15, 0x1, R2, P2 ;  /* 0x000000010f0f7824 */ /* 0x000fca00010e0602 */
[----:B------:R1:W-:Y:S01]  /*109570*/  STL [R1+0x4fac], R15 ;  /* 0x004fac0f01007387 */ /* 0x0003e20000100800 */
[----:B------:R-:W-:Y:S01]  /*109580*/  MOV R7, R15 ;  /* 0x0000000f00077202 */ /* 0x000fe20000000f00 */
[----:B------:R-:W-:Y:S02]  /*109590*/  IMAD.X R17, R17, 0x1, R2, P3 ;  /* 0x0000000111117824 */ /* 0x000fe400018e0602 */
[----:B------:R-:W-:Y:S04]  /*1095a0*/  STL [R1+0x5028], R10 ;  /* 0x0050280a01007387 */ /* 0x000fe80000100800 */
[----:B------:R1:W-:Y:S04]  /*1095b0*/  LDGSTS.E [R5+0x4180], desc[UR36][R6.64], P1 ;  /* 0x0418000006057fae */ /* 0x0003e80008921864 */
[----:B-1----:R-:W4:Y:S04]  /*1095c0*/  LDL.LU R15, [R1+0x5130] ;  /* 0x00513000010f7983 */ /* 0x002f280000300800 */
[----:B------:R1:W-:Y:S04]  /*1095d0*/  STL [R1+0x5024], R17 ;  /* 0x0050241101007387 */ /* 0x0003e80000100800 */
[----:B------:R-:W4:Y:S01]  /*1095e0*/  LDL.LU R9, [R1+0x51a8] ;  /* 0x0051a80001097983 */ /* 0x000f220000300800 */
[----:B------:R-:W-:-:S03]  /*1095f0*/  IMAD.MOV.U32 R7, RZ, RZ, R17 ;  /* 0x000000ffff077224 */ /* 0x000fc600078e0011 */
[----:B-1----:R-:W4:Y:S01]  /*109600*/  LDL.LU R17, [R1+0x512c] ;  /* 0x00512c0001117983 */ /* 0x002f220000300800 */
[----:B------:R-:W-:Y:S01]  /*109610*/  IMAD.MOV.U32 R6, RZ, RZ, R10 ;  /* 0x000000ffff067224 */ /* 0x000fe200078e000a */
[-C--:B------:R-:W-:Y:S02]  /*109620*/  IADD3 R11, P2, R11, R148.reuse, RZ ;  /* 0x000000940b0b7210 */ /* 0x080fe40007f5e0ff */
[----:B------:R-:W4:Y:S01]  /*109630*/  LDL.LU R10, [R1+0x51a4] ;  /* 0x0051a400010a7983 */ /* 0x000f220000300800 */
[----:B------:R-:W-:-:S03]  /*109640*/  IADD3 R4, P3, R4, R148, RZ ;  /* 0x0000009404047210 */ /* 0x000fc60007f7e0ff */
[----:B------:R1:W-:Y:S04]  /*109650*/  LDGSTS.E [R5+0x4900], desc[UR36][R6.64], P0 ;  /* 0x0490000006057fae */ /* 0x0003e80008121864 */
[----:B------:R3:W-:Y:S01]  /*109660*/  STL [R1+0x5030], R11 ;  /* 0x0050300b01007387 */ /* 0x0007e20000100800 */
[----:B-1----:R-:W-:Y:S02]  /*109670*/  IMAD.MOV.U32 R6, RZ, RZ, R11 ;  /* 0x000000ffff067224 */ /* 0x002fe400078e000b */
[----:B---3--:R-:W-:-:S04]  /*109680*/  IMAD.X R14, R14, 0x1, R2, P2 ;  /* 0x000000010e0e7824 */ /* 0x008fc800010e0602 */
[----:B------:R-:W-:Y:S01]  /*109690*/  IMAD.MOV.U32 R7, RZ, RZ, R14 ;  /* 0x000000ffff077224 */ /* 0x000fe200078e000e */
[----:B------:R-:W-:Y:S01]  /*1096a0*/  STL [R1+0x502c], R14 ;  /* 0x00502c0e01007387 */ /* 0x000fe20000100800 */
[----:B------:R-:W-:-:S03]  /*1096b0*/  IMAD.X R13, R13, 0x1, R2, P3 ;  /* 0x000000010d0d7824 */ /* 0x000fc600018e0602 */
[----:B------:R-:W-:Y:S04]  /*1096c0*/  STL [R1+0x50a8], R4 ;  /* 0x0050a80401007387 */ /* 0x000fe80000100800 */
[----:B------:R-:W3:Y:S04]  /*1096d0*/  LDL.LU R11, [R1+0x51b0] ;  /* 0x0051b000010b7983 */ /* 0x000ee80000300800 */
[----:B------:R1:W-:Y:S04]  /*1096e0*/  STL [R1+0x50a4], R13 ;  /* 0x0050a40d01007387 */ /* 0x0003e80000100800 */
[----:B------:R1:W-:Y:S04]  /*1096f0*/  LDGSTS.E [R5+0x4980], desc[UR36][R6.64], P1 ;  /* 0x0498000006057fae */ /* 0x0003e80008921864 */
[----:B------:R-:W3:Y:S01]  /*109700*/  LDL.LU R19, [R1+0x5210] ;  /* 0x0052100001137983 */ /* 0x000ee20000300800 */
[----:B-1----:R-:W-:-:S03]  /*109710*/  IMAD.MOV.U32 R7, RZ, RZ, R13 ;  /* 0x000000ffff077224 */ /* 0x002fc600078e000d */
[----:B------:R-:W3:Y:S04]  /*109720*/  LDL.LU R13, [R1+0x51ac] ;  /* 0x0051ac00010d7983 */ /* 0x000ee80000300800 */
[----:B------:R-:W3:Y:S01]  /*109730*/  LDL.LU R20, [R1+0x520c] ;  /* 0x00520c0001147983 */ /* 0x000ee20000300800 */
[----:B------:R-:W-:-:S03]  /*109740*/  MOV R6, R4 ;  /* 0x0000000400067202 */ /* 0x000fc60000000f00 */
[----:B------:R-:W3:Y:S04]  /*109750*/  LDL.LU R4, [R1+0x5218] ;  /* 0x0052180001047983 */ /* 0x000ee80000300800 */
[----:B------:R-:W3:Y:S04]  /*109760*/  LDL.LU R14, [R1+0x5298] ;  /* 0x00529800010e7983 */ /* 0x000ee80000300800 */
[----:B------:R1:W-:Y:S01]  /*109770*/  LDGSTS.E [R5+0x5100], desc[UR36][R6.64], P0 ;  /* 0x0510000006057fae */ /* 0x0003e20008121864 */
[----:B-----5:R-:W-:-:S05]  /*109780*/  IADD3 R16, P2, R16, R148, RZ ;  /* 0x0000009410107210 */ /* 0x020fca0007f5e0ff */
[----:B------:R5:W-:Y:S01]  /*109790*/  STL [R1+0x50b0], R16 ;  /* 0x0050b01001007387 */ /* 0x000be20000100800 */
[----:B------:R-:W-:Y:S01]  /*1097a0*/  IADD3 R8, P3, R8, R148, RZ ;  /* 0x0000009408087210 */ /* 0x000fe20007f7e0ff */
[----:B--2---:R-:W-:Y:S02]  /*1097b0*/  IMAD.X R18, R18, 0x1, R2, P2 ;  /* 0x0000000112127824 */ /* 0x004fe400010e0602 */
[----:B-1----:R-:W-:Y:S02]  /*1097c0*/  IMAD.MOV.U32 R6, RZ, RZ, R16 ;  /* 0x000000ffff067224 */ /* 0x002fe400078e0010 */
[----:B----4-:R-:W-:Y:S01]  /*1097d0*/  IMAD.X R12, R12, 0x1, R2, P3 ;  /* 0x000000010c0c7824 */ /* 0x010fe200018e0602 */
[----:B------:R1:W-:Y:S04]  /*1097e0*/  STL [R1+0x50ac], R18 ;  /* 0x0050ac1201007387 */ /* 0x0003e80000100800 */
[----:B------:R2:W-:Y:S04]  /*1097f0*/  STL [R1+0x5128], R8 ;  /* 0x0051280801007387 */ /* 0x0005e80000100800 */
[----:B-----5:R-:W4:Y:S01]  /*109800*/  LDL.LU R16, [R1+0x5214] ;  /* 0x0052140001107983 */ /* 0x020f220000300800 */
[----:B------:R-:W-:-:S03]  /*109810*/  IMAD.MOV.U32 R7, RZ, RZ, R18 ;  /* 0x000000ffff077224 */ /* 0x000fc600078e0012 */
[----:B------:R5:W-:Y:S04]  /*109820*/  STL [R1+0x5124], R12 ;  /* 0x0051240c01007387 */ /* 0x000be80000100800 */
[----:B-1----:R-:W4:Y:S04]  /*109830*/  LDL.LU R18, [R1+0x5294] ;  /* 0x0052940001127983 */ /* 0x002f280000300800 */
[----:B------:R1:W-:Y:S02]  /*109840*/  LDGSTS.E [R5+0x5180], desc[UR36][R6.64], P1 ;  /* 0x0518000006057fae */ /* 0x0003e40008921864 */
[----:B-1----:R-:W-:Y:S01]  /*109850*/  IMAD.MOV.U32 R6, RZ, RZ, R8 ;  /* 0x000000ffff067224 */ /* 0x002fe200078e0008 */
[----:B------:R-:W-:Y:S01]  /*109860*/  MOV R7, R12 ;  /* 0x0000000c00077202 */ /* 0x000fe20000000f00 */
[----:B--2---:R-:W2:Y:S04]  /*109870*/  LDL.LU R8, [R1+0x52a0] ;  /* 0x0052a00001087983 */ /* 0x004ea80000300800 */
[----:B-----5:R-:W5:Y:S04]  /*109880*/  LDL.LU R12, [R1+0x5318] ;  /* 0x00531800010c7983 */ /* 0x020f680000300800 */
[----:B------:R1:W-:Y:S01]  /*109890*/  LDGSTS.E [R5+0x5900], desc[UR36][R6.64], P0 ;  /* 0x0590000006057fae */ /* 0x0003e20008121864 */
[----:B------:R-:W-:-:S05]  /*1098a0*/  IADD3 R15, P2, R15, R148, RZ ;  /* 0x000000940f0f7210 */ /* 0x000fca0007f5e0ff */
[----:B------:R1:W-:Y:S01]  /*1098b0*/  STL [R1+0x5130], R15 ;  /* 0x0051300f01007387 */ /* 0x0003e20000100800 */
[----:B------:R-:W-:Y:S01]  /*1098c0*/  IADD3 R9, P3, R9, R148, RZ ;  /* 0x0000009409097210 */ /* 0x000fe20007f7e0ff */
[--C-:B------:R-:W-:Y:S02]  /*1098d0*/  IMAD.X R17, R17, 0x1, R2.reuse, P2 ;  /* 0x0000000111117824 */ /* 0x100fe400010e0602 */
[----:B-1----:R-:W-:Y:S02]  /*1098e0*/  IMAD.MOV.U32 R6, RZ, RZ, R15 ;  /* 0x000000ffff067224 */ /* 0x002fe400078e000f */
[----:B------:R-:W-:Y:S01]  /*1098f0*/  IMAD.X R10, R10, 0x1, R2, P3 ;  /* 0x000000010a0a7824 */ /* 0x000fe200018e0602 */
[----:B------:R1:W-:Y:S04]  /*109900*/  STL [R1+0x512c], R17 ;  /* 0x00512c1101007387 */ /* 0x0003e80000100800 */
[----:B------:R-:W-:Y:S04]  /*109910*/  STL [R1+0x51a8], R9 ;  /* 0x0051a80901007387 */ /* 0x000fe80000100800 */
[----:B------:R-:W5:Y:S01]  /*109920*/  LDL.LU R15, [R1+0x529c] ;  /* 0x00529c00010f7983 */ /* 0x000f620000300800 */
[----:B------:R-:W-:-:S03]  /*109930*/  IMAD.MOV.U32 R7, RZ, RZ, R17 ;  /* 0x000000ffff077224 */ /* 0x000fc600078e0011 */
[----:B------:R1:W-:Y:S04]  /*109940*/  STL [R1+0x51a4], R10 ;  /* 0x0051a40a01007387 */ /* 0x0003e80000100800 */
[----:B-1----:R-:W5:Y:S04]  /*109950*/  LDL.LU R17, [R1+0x5314] ;  /* 0x0053140001117983 */ /* 0x002f680000300800 */
[----:B------:R1:W-:Y:S02]  /*109960*/  LDGSTS.E [R5+0x5980], desc[UR36][R6.64], P1 ;  /* 0x0598000006057fae */ /* 0x0003e40008921864 */
[----:B-1----:R-:W-:-:S02]  /*109970*/  IMAD.MOV.U32 R6, RZ, RZ, R9 ;  /* 0x000000ffff067224 */ /* 0x002fc400078e0009 */
[----:B------:R-:W-:Y:S02]  /*109980*/  IMAD.MOV.U32 R7, RZ, RZ, R10 ;  /* 0x000000ffff077224 */ /* 0x000fe400078e000a */
[----:B------:R-:W5:Y:S04]  /*109990*/  LDL.LU R10, [R1+0x5320] ;  /* 0x00532000010a7983 */ /* 0x000f680000300800 */
[----:B------:R-:W5:Y:S04]  /*1099a0*/  LDL.LU R9, [R1+0x5398] ;  /* 0x0053980001097983 */ /* 0x000f680000300800 */
[----:B------:R1:W-:Y:S01]  /*1099b0*/  LDGSTS.E [R5+0x6100], desc[UR36][R6.64], P0 ;  /* 0x0610000006057fae */ /* 0x0003e20008121864 */
[----:B---3--:R-:W-:-:S05]  /*1099c0*/  IADD3 R11, P2, R11, R148, RZ ;  /* 0x000000940b0b7210 */ /* 0x008fca0007f5e0ff */
[----:B------:R-:W-:Y:S01]  /*1099d0*/  STL [R1+0x51b0], R11 ;  /* 0x0051b00b01007387 */ /* 0x000fe20000100800 */
[----:B------:R-:W-:Y:S02]  /*1099e0*/  IADD3 R19, P3, R19, R148, RZ ;  /* 0x0000009413137210 */ /* 0x000fe40007f7e0ff */
[----:B------:R-:W-:-:S03]  /*1099f0*/  IADD3.X R13, R13, R2, RZ, P2, !PT ;  /* 0x000000020d0d7210 */ /* 0x000fc600017fe4ff */
[----:B------:R-:W-:Y:S02]  /*109a00*/  IMAD.X R20, R20, 0x1, R2, P3 ;  /* 0x0000000114147824 */ /* 0x000fe400018e0602 */
[----:B------:R3:W-:Y:S01]  /*109a10*/  STL [R1+0x51ac], R13 ;  /* 0x0051ac0d01007387 */ /* 0x0007e20000100800 */
[----:B-1----:R-:W-:-:S03]  /*109a20*/  IMAD.MOV.U32 R7, RZ, RZ, R13 ;  /* 0x000000ffff077224 */ /* 0x002fc600078e000d */
[----:B------:R-:W-:Y:S01]  /*109a30*/  STL [R1+0x5210], R19 ;  /* 0x0052101301007387 */ /* 0x000fe20000100800 */
[----:B------:R-:W-:-:S03]  /*109a40*/  IMAD.MOV.U32 R6, RZ, RZ, R11 ;  /* 0x000000ffff067224 */ /* 0x000fc600078e000b */
[----:B---3--:R-:W3:Y:S04]  /*109a50*/  LDL.LU R13, [R1+0x531c] ;  /* 0x00531c00010d7983 */ /* 0x008ee80000300800 */
[----:B------:R-:W-:Y:S04]  /*109a60*/  STL [R1+0x520c], R20 ;  /* 0x00520c1401007387 */ /* 0x000fe80000100800 */
[----:B------:R-:W3:Y:S01]  /*109a70*/  LDL.LU R11, [R1+0x5394] ;  /* 0x00539400010b7983 */ /* 0x000ee20000300800 */
[----:B------:R-:W-:-:S03]  /*109a80*/  IADD3 R4, P2, R4, R148, RZ ;  /* 0x0000009404047210 */ /* 0x000fc60007f5e0ff */
[----:B------:R1:W-:Y:S01]  /*109a90*/  LDGSTS.E [R5+0x6180], desc[UR36][R6.64], P1 ;  /* 0x0618000006057fae */ /* 0x0003e20008921864 */
[----:B------:R-:W-:-:S03]  /*109aa0*/  IADD3 R14, P3, R14, R148, RZ ;  /* 0x000000940e0e7210 */ /* 0x000fc60007f7e0ff */
[----:B------:R-:W-:Y:S01]  /*109ab0*/  STL [R1+0x5218], R4 ;  /* 0x0052180401007387 */ /* 0x000fe20000100800 */
[----:B-1----:R-:W-:Y:S02]  /*109ac0*/  IMAD.MOV.U32 R6, RZ, RZ, R19 ;  /* 0x000000ffff067224 */ /* 0x002fe400078e0013 */
[----:B------:R-:W-:-:S05]  /*109ad0*/  IMAD.MOV.U32 R7, RZ, RZ, R20 ;  /* 0x000000ffff077224 */ /* 0x000fca00078e0014 */
[----:B------:R1:W-:Y:S02]  /*109ae0*/  LDGSTS.E [R5+0x6900], desc[UR36][R6.64], P0 ;  /* 0x0690000006057fae */ /* 0x0003e40008121864 */
[----:B-1----:R-:W-:Y:S02]  /*109af0*/  IMAD.MOV.U32 R6, RZ, RZ, R4 ;  /* 0x000000ffff067224 */ /* 0x002fe400078e0004 */
[----:B----4-:R-:W-:-:S04]  /*109b00*/  IMAD.X R16, R16, 0x1, R2, P2 ;  /* 0x0000000110107824 */ /* 0x010fc800010e0602 */
[----:B------:R-:W-:Y:S01]  /*109b10*/  IMAD.MOV.U32 R7, RZ, RZ, R16 ;  /* 0x000000ffff077224 */ /* 0x000fe200078e0010 */
[----:B------:R1:W-:Y:S01]  /*109b20*/  STL [R1+0x5214], R16 ;  /* 0x0052141001007387 */ /* 0x0003e20000100800 */
[----:B------:R-:W-:-:S03]  /*109b30*/  IADD3.X R18, R18, R2, RZ, P3, !PT ;  /* 0x0000000212127210 */ /* 0x000fc60001ffe4ff */
[----:B------:R-:W-:Y:S04]  /*109b40*/  STL [R1+0x5298], R14 ;  /* 0x0052980e01007387 */ /* 0x000fe80000100800 */
[----:B------:R4:W-:Y:S04]  /*109b50*/  LDGSTS.E [R5+0x6980], desc[UR36][R6.64], P1 ;  /* 0x0698000006057fae */ /* 0x0009e80008921864 */
[----:B-1----:R-:W3:Y:S04]  /*109b60*/  LDL.LU R16, [R1+0x53a0] ;  /* 0x0053a00001107983 */ /* 0x002ee80000300800 */
[----:B------:R1:W-:Y:S04]  /*109b70*/  STL [R1+0x5294], R18 ;  /* 0x0052941201007387 */ /* 0x0003e80000100800 */
[----:B------:R-:W3:Y:S01]  /*109b80*/  LDL.LU R4, [R1+0x5418] ;  /* 0x0054180001047983 */ /* 0x000ee20000300800 */
[----:B----4-:R-:W-:-:S03]  /*109b90*/  IMAD.MOV.U32 R7, RZ, RZ, R18 ;  /* 0x000000ffff077224 */ /* 0x010fc600078e0012 */
[----:B-1----:R-:W4:Y:S01]  /*109ba0*/  LDL.LU R18, [R1+0x539c] ;  /* 0x00539c0001127983 */ /* 0x002f220000300800 */
[----:B------:R-:W-:Y:S01]  /*109bb0*/  IMAD.MOV.U32 R6, RZ, RZ, R14 ;  /* 0x000000ffff067224 */ /* 0x000fe200078e000e */
[-C--:B--2---:R-:W-:Y:S02]  /*109bc0*/  IADD3 R8, P2, R8, R148.reuse, RZ ;  /* 0x0000009408087210 */ /* 0x084fe40007f5e0ff */
[----:B------:R-:W2:Y:S01]  /*109bd0*/  LDL.LU R14, [R1+0x5414] ;  /* 0x00541400010e7983 */ /* 0x000ea20000300800 */
[----:B-----5:R-:W-:-:S03]  /*109be0*/  IADD3 R12, P3, R12, R148, RZ ;  /* 0x000000940c0c7210 */ /* 0x020fc60007f7e0ff */
[----:B------:R1:W-:Y:S04]  /*109bf0*/  LDGSTS.E [R5+0x7100], desc[UR36][R6.64], P0 ;  /* 0x0710000006057fae */ /* 0x0003e80008121864 */
[----:B------:R-:W-:Y:S01]  /*109c00*/  STL [R1+0x52a0], R8 ;  /* 0x0052a00801007387 */ /* 0x000fe20000100800 */
[----:B-1----:R-:W-:Y:S01]  /*109c10*/  MOV R6, R8 ;  /* 0x0000000800067202 */ /* 0x002fe20000000f00 */
[----:B------:R-:W-:-:S04]  /*109c20*/  IMAD.X R15, R15, 0x1, R2, P2 ;  /* 0x000000010f0f7824 */ /* 0x000fc800010e0602 */
[----:B------:R-:W-:Y:S01]  /*109c30*/  IMAD.MOV.U32 R7, RZ, RZ, R15 ;  /* 0x000000ffff077224 */ /* 0x000fe200078e000f */
[----:B------:R1:W-:Y:S01]  /*109c40*/  STL [R1+0x529c], R15 ;  /* 0x00529c0f01007387 */ /* 0x0003e20000100800 */
[----:B------:R-:W-:-:S03]  /*109c50*/  IMAD.X R17, R17, 0x1, R2, P3 ;  /* 0x0000000111117824 */ /* 0x000fc600018e0602 */
[----:B------:R-:W-:Y:S04]  /*109c60*/  STL [R1+0x5318], R12 ;  /* 0x0053180c01007387 */ /* 0x000fe80000100800 */
[----:B------:R5:W-:Y:S04]  /*109c70*/  LDGSTS.E [R5+0x7180], desc[UR36][R6.64], P1 ;  /* 0x0718000006057fae */ /* 0x000be80008921864 */
[----:B-1----:R-:W2:Y:S04]  /*109c80*/  LDL.LU R15, [R1+0x5420] ;  /* 0x00542000010f7983 */ /* 0x002ea80000300800 */
[----:B------:R1:W-:Y:S04]  /*109c90*/  STL [R1+0x5314], R17 ;  /* 0x0053141101007387 */ /* 0x0003e80000100800 */
[----:B------:R-:W2:Y:S01]  /*109ca0*/  LDL.LU R8, [R1+0x5498] ;  /* 0x0054980001087983 */ /* 0x000ea20000300800 */
[----:B-----5:R-:W-:-:S03]  /*109cb0*/  IMAD.MOV.U32 R7, RZ, RZ, R17 ;  /* 0x000000ffff077224 */ /* 0x020fc600078e0011 */
[----:B-1----:R-:W5:Y:S01]  /*109cc0*/  LDL.LU R17, [R1+0x541c] ;  /* 0x00541c0001117983 */ /* 0x002f620000300800 */
[----:B------:R-:W-:Y:S01]  /*109cd0*/  IMAD.MOV.U32 R6, RZ, RZ, R12 ;  /* 0x000000ffff067224 */ /* 0x000fe200078e000c */
[-C--:B------:R-:W-:Y:S02]  /*109ce0*/  IADD3 R10, P2, R10, R148.reuse, RZ ;  /* 0x000000940a0a7210 */ /* 0x080fe40007f5e0ff */
[----:B------:R-:W5:Y:S01]  /*109cf0*/  LDL.LU R12, [R1+0x5494] ;  /* 0x00549400010c7983 */ /* 0x000f620000300800 */
[----:B------:R-:W-:-:S03]  /*109d00*/  IADD3 R9, P3, R9, R148, RZ ;  /* 0x0000009409097210 */ /* 0x000fc60007f7e0ff */
[----:B------:R1:W-:Y:S04]  /*109d10*/  STL [R1+0x5320], R10 ;  /* 0x0053200a01007387 */ /* 0x0003e80000100800 */
[----:B------:R1:W-:Y:S02]  /*109d20*/  LDGSTS.E [R5+0x7900], desc[UR36][R6.64], P0 ;  /* 0x0790000006057fae */ /* 0x0003e40008121864 */
[----:B-1----:R-:W-:Y:S02]  /*109d30*/  IMAD.MOV.U32 R6, RZ, RZ, R10 ;  /* 0x000000ffff067224 */ /* 0x002fe400078e000a */
[----:B---3--:R-:W-:-:S05]  /*109d40*/  IMAD.X R13, R13, 0x1, R2, P2 ;  /* 0x000000010d0d7824 */ /* 0x008fca00010e0602 */
[----:B------:R1:W-:Y:S01]  /*109d50*/  STL [R1+0x531c], R13 ;  /* 0x00531c0d01007387 */ /* 0x0003e20000100800 */
[----:B------:R-:W-:-:S03]  /*109d60*/  IMAD.X R11, R11, 0x1, R2, P3 ;  /* 0x000000010b0b7824 */ /* 0x000fc600018e0602 */
[----:B------:R3:W-:Y:S04]  /*109d70*/  STL [R1+0x5398], R9 ;  /* 0x0053980901007387 */ /* 0x0007e80000100800 */
[----:B------:R-:W5:Y:S01]  /*109d80*/  LDL.LU R10, [R1+0x54a0] ;  /* 0x0054a000010a7983 */ /* 0x000f620000300800 */
[----:B------:R-:W-:-:S03]  /*109d90*/  MOV R7, R13 ;  /* 0x0000000d00077202 */ /* 0x000fc60000000f00 */
[----:B------:R3:W-:Y:S04]  /*109da0*/  STL [R1+0x5394], R11 ;  /* 0x0053940b01007387 */ /* 0x0007e80000100800 */
[----:B------:R-:W5:Y:S04]  /*109db0*/  LDL.LU R19, [R1+0x5518] ;  /* 0x0055180001137983 */ /* 0x000f680000300800 */
[----:B-1----:R-:W5:Y:S04]  /*109dc0*/  LDL.LU R13, [R1+0x549c] ;  /* 0x00549c00010d7983 */ /* 0x002f680000300800 */
[----:B------:R-:W5:Y:S04]  /*109dd0*/  LDL.LU R20, [R1+0x5514] ;  /* 0x0055140001147983 */ /* 0x000f680000300800 */
[----:B------:R1:W-:Y:S02]  /*109de0*/  LDGSTS.E [R5+0x7980], desc[UR36][R6.64], P1 ;  /* 0x0798000006057fae */ /* 0x0003e40008921864 */
[----:B-1----:R-:W-:-:S02]  /*109df0*/  IMAD.MOV.U32 R6, RZ, RZ, R9 ;  /* 0x000000ffff067224 */ /* 0x002fc400078e0009 */
[----:B------:R-:W-:Y:S01]  /*109e00*/  IMAD.MOV.U32 R7, RZ, RZ, R11 ;  /* 0x000000ffff077224 */ /* 0x000fe200078e000b */
[----:B---3--:R-:W3:Y:S04]  /*109e10*/  LDL.LU R9, [R1+0x5520] ;  /* 0x0055200001097983 */ /* 0x008ee80000300800 */
[----:B------:R-:W3:Y:S04]  /*109e20*/  LDL.LU R11, [R1+0x5598] ;  /* 0x00559800010b7983 */ /* 0x000ee80000300800 */
[----:B------:R1:W-:Y:S01]  /*109e30*/  LDGSTS.E [R5+0x8100], desc[UR36][R6.64], P0 ;  /* 0x0810000006057fae */ /* 0x0003e20008121864 */
[----:B------:R-:W-:-:S05]  /*109e40*/  IADD3 R16, P2, R16, R148, RZ ;  /* 0x0000009410107210 */ /* 0x000fca0007f5e0ff */
[----:B------:R2:W-:Y:S01]  /*109e50*/  STL [R1+0x53a0], R16 ;  /* 0x0053a01001007387 */ /* 0x0005e20000100800 */
[----:B------:R-:W-:Y:S01]  /*109e60*/  IADD3 R4, P3, R4, R148, RZ ;  /* 0x0000009404047210 */ /* 0x000fe20007f7e0ff */
[----:B----4-:R-:W-:Y:S02]  /*109e70*/  IMAD.X R18, R18, 0x1, R2, P2 ;  /* 0x0000000112127824 */ /* 0x010fe400010e0602 */
[----:B-1----:R-:W-:Y:S02]  /*109e80*/  IMAD.MOV.U32 R6, RZ, RZ, R16 ;  /* 0x000000ffff067224 */ /* 0x002fe400078e0010 */
[----:B--2---:R-:W-:Y:S01]  /*109e90*/  IMAD.X R14, R14, 0x1, R2, P3 ;  /* 0x000000010e0e7824 */ /* 0x004fe200018e0602 */
[----:B------:R1:W-:Y:S04]  /*109ea0*/  STL [R1+0x539c], R18 ;  /* 0x00539c1201007387 */ /* 0x0003e80000100800 */
[----:B------:R2:W-:Y:S04]  /*109eb0*/  STL [R1+0x5418], R4 ;  /* 0x0054180401007387 */ /* 0x0005e80000100800 */
[----:B------:R-:W4:Y:S01]  /*109ec0*/  LDL.LU R16, [R1+0x551c] ;  /* 0x00551c0001107983 */ /* 0x000f220000300800 */
[----:B------:R-:W-:-:S03]  /*109ed0*/  IMAD.MOV.U32 R7, RZ, RZ, R18 ;  /* 0x000000ffff077224 */ /* 0x000fc600078e0012 */
[----:B------:R2:W-:Y:S04]  /*109ee0*/  STL [R1+0x5414], R14 ;  /* 0x0054140e01007387 */ /* 0x0005e80000100800 */
[----:B-1----:R-:W4:Y:S04]  /*109ef0*/  LDL.LU R18, [R1+0x5594] ;  /* 0x0055940001127983 */ /* 0x002f280000300800 */
[----:B------:R1:W-:Y:S02]  /*109f00*/  LDGSTS.E [R5+0x8180], desc[UR36][R6.64], P1 ;  /* 0x0818000006057fae */ /* 0x0003e40008921864 */
[----:B-1----:R-:W-:Y:S01]  /*109f10*/  MOV R6, R4 ;  /* 0x0000000400067202 */ /* 0x002fe20000000f00 */
[----:B------:R-:W-:Y:S01]  /*109f20*/  IMAD.MOV.U32 R7, RZ, RZ, R14 ;  /* 0x000000ffff077224 */ /* 0x000fe200078e000e */
[----:B--2---:R-:W2:Y:S04]  /*109f30*/  LDL.LU R4, [R1+0x55a0] ;  /* 0x0055a00001047983 */ /* 0x004ea80000300800 */
[----:B------:R-:W2:Y:S04]  /*109f40*/  LDL.LU R14, [R1+0x5618] ;  /* 0x00561800010e7983 */ /* 0x000ea80000300800 */
[----:B------:R1:W-:Y:S01]  /*109f50*/  LDGSTS.E [R5+0x8900], desc[UR36][R6.64], P0 ;  /* 0x0890000006057fae */ /* 0x0003e20008121864 */
[----:B------:R-:W-:-:S05]  /*109f60*/  IADD3 R15, P2, R15, R148, RZ ;  /* 0x000000940f0f7210 */ /* 0x000fca0007f5e0ff */
[----:B------:R-:W-:Y:S01]  /*109f70*/  STL [R1+0x5420], R15 ;  /* 0x0054200f01007387 */ /* 0x000fe20000100800 */
[----:B------:R-:W-:Y:S01]  /*109f80*/  IADD3 R8, P3, R8, R148, RZ ;  /* 0x0000009408087210 */ /* 0x000fe20007f7e0ff */
[----:B-----5:R-:W-:-:S04]  /*109f90*/  IMAD.X R17, R17, 0x1, R2, P2 ;  /* 0x0000000111117824 */ /* 0x020fc800010e0602 */
[----:B------:R-:W-:Y:S01]  /*109fa0*/  IMAD.X R12, R12, 0x1, R2, P3 ;  /* 0x000000010c0c7824 */ /* 0x000fe200018e0602 */
[----:B------:R5:W-:Y:S01]  /*109fb0*/  STL [R1+0x541c], R17 ;  /* 0x00541c1101007387 */ /* 0x000be20000100800 */
[----:B-1----:R-:W-:-:S03]  /*109fc0*/  IMAD.MOV.U32 R7, RZ, RZ, R17 ;  /* 0x000000ffff077224 */ /* 0x002fc600078e0011 */
[----:B------:R-:W-:Y:S01]  /*109fd0*/  STL [R1+0x5498], R8 ;  /* 0x0054980801007387 */ /* 0x000fe20000100800 */
[----:B------:R-:W-:-:S03]  /*109fe0*/  IMAD.MOV.U32 R6, RZ, RZ, R15 ;  /* 0x000000ffff067224 */ /* 0x000fc600078e000f */
[----:B-----5:R-:W5:Y:S04]  /*109ff0*/  LDL.LU R17, [R1+0x559c] ;  /* 0x00559c0001117983 */ /* 0x020f680000300800 */
[----:B------:R1:W-:Y:S04]  /*10a000*/  STL [R1+0x5494], R12 ;  /* 0x0054940c01007387 */ /* 0x0003e80000100800 */
[----:B------:R-:W5:Y:S04]  /*10a010*/  LDL.LU R15, [R1+0x5614] ;  /* 0x00561400010f7983 */ /* 0x000f680000300800 */
[----:B------:R1:W-:Y:S02]  /*10a020*/  LDGSTS.E [R5+0x8980], desc[UR36][R6.64], P1 ;  /* 0x0898000006057fae */ /* 0x0003e40008921864 */
[----:B-1----:R-:W-:Y:S01]  /*10a030*/  IMAD.MOV.U32 R6, RZ, RZ, R8 ;  /* 0x000000ffff067224 */ /* 0x002fe200078e0008 */
[----:B------:R-:W-:-:S02]  /*10a040*/  MOV R7, R12 ;  /* 0x0000000c00077202 */ /* 0x000fc40000000f00 */
[----:B------:R-:W5:Y:S04]  /*10a050*/  LDL.LU R12, [R1+0x5620] ;  /* 0x00562000010c7983 */ /* 0x000f680000300800 */
[----:B------:R-:W5:Y:S04]  /*10a060*/  LDL.LU R8, [R1+0x56a0] ;  /* 0x0056a00001087983 */ /* 0x000f680000300800 */
[----:B------:R1:W-:Y:S01]  /*10a070*/  LDGSTS.E [R5+0x9100], desc[UR36][R6.64], P0 ;  /* 0x0910000006057fae */ /* 0x0003e20008121864 */
[----:B------:R-:W-:-:S05]  /*10a080*/  IADD3 R10, P2, R10, R148, RZ ;  /* 0x000000940a0a7210 */ /* 0x000fca0007f5e0ff */
[----:B------:R-:W-:Y:S01]  /*10a090*/  STL [R1+0x54a0], R10 ;  /* 0x0054a00a01007387 */ /* 0x000fe20000100800 */
[----:B------:R-:W-:Y:S01]  /*10a0a0*/  IADD3 R19, P3, R19, R148, RZ ;  /* 0x0000009413137210 */ /* 0x000fe20007f7e0ff */
[----:B------:R-:W-:-:S04]  /*10a0b0*/  IMAD.X R13, R13, 0x1, R2, P2 ;  /* 0x000000010d0d7824 */ /* 0x000fc800010e0602 */
[----:B------:R-:W-:Y:S01]  /*10a0c0*/  IMAD.X R20, R20, 0x1, R2, P3 ;  /* 0x0000000114147824 */ /* 0x000fe200018e0602 */
[----:B------:R1:W-:Y:S02]  /*10a0d0*/  STL [R1+0x549c], R13 ;  /* 0x00549c0d01007387 */ /* 0x0003e40000100800 */
[----:B-1----:R-:W-:Y:S02]  /*10a0e0*/  IMAD.MOV.U32 R7, RZ, RZ, R13 ;  /* 0x000000ffff077224 */ /* 0x002fe400078e000d */
[----:B------:R-:W-:Y:S01]  /*10a0f0*/  STL [R1+0x5518], R19 ;  /* 0x0055181301007387 */ /* 0x000fe20000100800 */
[----:B------:R-:W-:-:S03]  /*10a100*/  IMAD.MOV.U32 R6, RZ, RZ, R10 ;  /* 0x000000ffff067224 */ /* 0x000fc600078e000a */
[----:B------:R-:W5:Y:S04]  /*10a110*/  LDL.LU R13, [R1+0x561c] ;  /* 0x00561c00010d7983 */ /* 0x000f680000300800 */
[----:B------:R-:W-:Y:S04]  /*10a120*/  STL [R1+0x5514], R20 ;  /* 0x0055141401007387 */ /* 0x000fe80000100800 */
[----:B------:R-:W5:Y:S01]  /*10a130*/  LDL.LU R10, [R1+0x569c] ;  /* 0x00569c00010a7983 */ /* 0x000f620000300800 */
[----:B---3--:R-:W-:-:S03]  /*10a140*/  IADD3 R9, P2, R9, R148, RZ ;  /* 0x0000009409097210 */ /* 0x008fc60007f5e0ff */
[----:B------:R1:W-:Y:S01]  /*10a150*/  LDGSTS.E [R5+0x9180], desc[UR36][R6.64], P1 ;  /* 0x0918000006057fae */ /* 0x0003e20008921864 */
[----:B------:R-:W-:-:S03]  /*10a160*/  IADD3 R11, P3, R11, R148, RZ ;  /* 0x000000940b0b7210 */ /* 0x000fc60007f7e0ff */
[----:B------:R3:W-:Y:S01]  /*10a170*/  STL [R1+0x5520], R9 ;  /* 0x0055200901007387 */ /* 0x0007e20000100800 */
[----:B-1----:R-:W-:Y:S02]  /*10a180*/  IMAD.MOV.U32 R6, RZ, RZ, R19 ;  /* 0x000000ffff067224 */ /* 0x002fe400078e0013 */
[----:B------:R-:W-:-:S05]  /*10a190*/  IMAD.MOV.U32 R7, RZ, RZ, R20 ;  /* 0x000000ffff077224 */ /* 0x000fca00078e0014 */
[----:B------:R1:W-:Y:S02]  /*10a1a0*/  LDGSTS.E [R5+0x9900], desc[UR36][R6.64], P0 ;  /* 0x0990000006057fae */ /* 0x0003e40008121864 */
[----:B-1----:R-:W-:Y:S01]  /*10a1b0*/  IMAD.MOV.U32 R6, RZ, RZ, R9 ;  /* 0x000000ffff067224 */ /* 0x002fe200078e0009 */
[----:B----4-:R-:W-:-:S05]  /*10a1c0*/  IADD3.X R16, R16, R2, RZ, P2, !PT ;  /* 0x0000000210107210 */ /* 0x010fca00017fe4ff */
[----:B------:R1:W-:Y:S01]  /*10a1d0*/  STL [R1+0x551c], R16 ;  /* 0x00551c1001007387 */ /* 0x0003e20000100800 */
[----:B------:R-:W-:Y:S02]  /*10a1e0*/  IMAD.MOV.U32 R7, RZ, RZ, R16 ;  /* 0x000000ffff077224 */ /* 0x000fe400078e0010 */
[----:B------:R-:W-:Y:S01]  /*10a1f0*/  IMAD.X R18, R18, 0x1, R2, P3 ;  /* 0x0000000112127824 */ /* 0x000fe200018e0602 */
[----:B------:R4:W-:Y:S04]  /*10a200*/  STL [R1+0x5598], R11 ;  /* 0x0055980b01007387 */ /* 0x0009e80000100800 */
[----:B---3--:R-:W3:Y:S04]  /*10a210*/  LDL.LU R9, [R1+0x56a8] ;  /* 0x0056a80001097983 */ /* 0x008ee80000300800 */
[----:B------:R4:W-:Y:S04]  /*10a220*/  STL [R1+0x5594], R18 ;  /* 0x0055941201007387 */ /* 0x0009e80000100800 */
[----:B------:R4:W-:Y:S04]  /*10a230*/  LDGSTS.E [R5+0x9980], desc[UR36][R6.64], P1 ;  /* 0x0998000006057fae */ /* 0x0009e80008921864 */
[----:B-1----:R-:W3:Y:S01]  /*10a240*/  LDL.LU R16, [R1+0x5720] ;  /* 0x0057200001107983 */ /* 0x002ee20000300800 */
[----:B--2---:R-:W-:Y:S01]  /*10a250*/  IADD3 R4, P2, R4, R148, RZ ;  /* 0x0000009404047210 */ /* 0x004fe20007f5e0ff */
[----:B----4-:R-:W-:-:S02]  /*10a260*/  IMAD.MOV.U32 R6, RZ, RZ, R11 ;  /* 0x000000ffff067224 */ /* 0x010fc400078e000b */
[----:B------:R-:W2:Y:S01]  /*10a270*/  LDL.LU R11, [R1+0x56a4] ;  /* 0x0056a400010b7983 */ /* 0x000ea20000300800 */
[----:B------:R-:W-:-:S03]  /*10a280*/  IMAD.MOV.U32 R7, RZ, RZ, R18 ;  /* 0x000000ffff077224 */ /* 0x000fc600078e0012 */
[----:B------:R-:W4:Y:S01]  /*10a290*/  LDL.LU R18, [R1+0x571c] ;  /* 0x00571c0001127983 */ /* 0x000f220000300800 */
[----:B------:R-:W-:-:S03]  /*10a2a0*/  IADD3 R14, P3, R14, R148, RZ ;  /* 0x000000940e0e7210 */ /* 0x000fc60007f7e0ff */
[----:B------:R-:W-:Y:S04]  /*10a2b0*/  STL [R1+0x55a0], R4 ;  /* 0x0055a00401007387 */ /* 0x000fe80000100800 */
[----:B------:R1:W-:Y:S02]  /*10a2c0*/  LDGSTS.E [R5+0xa100], desc[UR36][R6.64], P0 ;  /* 0x0a10000006057fae */ /* 0x0003e40008121864 */
[----:B-1----:R-:W-:Y:S02]  /*10a2d0*/  IMAD.MOV.U32 R6, RZ, RZ, R4 ;  /* 0x000000ffff067224 */ /* 0x002fe400078e0004 */
[----:B-----5:R-:W-:-:S04]  /*10a2e0*/  IMAD.X R17, R17, 0x1, R2, P2 ;  /* 0x0000000111117824 */ /* 0x020fc800010e0602 */
[----:B------:R-:W-:Y:S01]  /*10a2f0*/  IMAD.MOV.U32 R7, RZ, RZ, R17 ;  /* 0x000000ffff077224 */ /* 0x000fe200078e0011 */
[----:B------:R1:W-:Y:S01]  /*10a300*/  STL [R1+0x559c], R17 ;  /* 0x00559c1101007387 */ /* 0x0003e20000100800 */
[----:B------:R-:W-:-:S03]  /*10a310*/  IADD3.X R15, R15, R2, RZ, P3, !PT ;  /* 0x000000020f0f7210 */ /* 0x000fc60001ffe4ff */
[----:B------:R5:W-:Y:S04]  /*10a320*/  STL [R1+0x5618], R14 ;  /* 0x0056180e01007387 */ /* 0x000be80000100800 */
[----:B------:R1:W-:Y:S04]  /*10a330*/  LDGSTS.E [R5+0xa180], desc[UR36][R6.64], P1 ;  /* 0x0a18000006057fae */ /* 0x0003e80008921864 */
[----:B-1----:R-:W4:Y:S04]  /*10a340*/  LDL.LU R17, [R1+0x5728] ;  /* 0x0057280001117983 */ /* 0x002f280000300800 */
[----:B------:R-:W-:Y:S04]  /*10a350*/  STL [R1+0x5614], R15 ;  /* 0x0056140f01007387 */ /* 0x000fe80000100800 */
[----:B------:R-:W4:Y:S04]  /*10a360*/  LDL.LU R4, [R1+0x57a0] ;  /* 0x0057a00001047983 */ /* 0x000f280000300800 */
[----:B------:R-:W4:Y:S01]  /*10a370*/  LDL.LU R19, [R1+0x5724] ;  /* 0x0057240001137983 */ /* 0x000f220000300800 */
[----:B------:R-:W-:-:S03]  /*10a380*/  IADD3 R12, P2, R12, R148, RZ ;  /* 0x000000940c0c7210 */ /* 0x000fc60007f5e0ff */
[----:B------:R-:W4:Y:S01]  /*10a390*/  LDL.LU R20, [R1+0x579c] ;  /* 0x00579c0001147983 */ /* 0x000f220000300800 */
[----:B------:R-:W-:Y:S01]  /*10a3a0*/  IADD3 R8, P3, R8, R148, RZ ;  /* 0x0000009408087210 */ /* 0x000fe20007f7e0ff */
[----:B------:R-:W-:Y:S02]  /*10a3b0*/  IMAD.MOV.U32 R6, RZ, RZ, R14 ;  /* 0x000000ffff067224 */ /* 0x000fe400078e000e */
[----:B------:R-:W-:Y:S01]  /*10a3c0*/  IMAD.MOV.U32 R7, RZ, RZ, R15 ;  /* 0x000000ffff077224 */ /* 0x000fe200078e000f */
[----:B------:R1:W-:Y:S04]  /*10a3d0*/  STL [R1+0x5620], R12 ;  /* 0x0056200c01007387 */ /* 0x0003e80000100800 */
[----:B------:R1:W-:Y:S02]  /*10a3e0*/  LDGSTS.E [R5+0xa900], desc[UR36][R6.64], P0 ;  /* 0x0a90000006057fae */ /* 0x0003e40008121864 */
[----:B-1----:R-:W-:Y:S01]  /*10a3f0*/  MOV R6, R12 ;  /* 0x0000000c00067202 */ /* 0x002fe20000000f00 */
[----:B------:R-:W-:-:S05]  /*10a400*/  IMAD.X R13, R13, 0x1, R2, P2 ;  /* 0x000000010d0d7824 */ /* 0x000fca00010e0602 */
[----:B------:R1:W-:Y:S01]  /*10a410*/  STL [R1+0x561c], R13 ;  /* 0x00561c0d01007387 */ /* 0x0003e20000100800 */
[----:B------:R-:W-:-:S03]  /*10a420*/  IMAD.X R10, R10, 0x1, R2, P3 ;  /* 0x000000010a0a7824 */ /* 0x000fc600018e0602 */
[----:B------:R1:W-:Y:S04]  /*10a430*/  STL [R1+0x56a0], R8 ;  /* 0x0056a00801007387 */ /* 0x0003e80000100800 */
[----:B-----5:R-:W5:Y:S04]  /*10a440*/  LDL.LU R14, [R1+0x57a8] ;  /* 0x0057a800010e7983 */ /* 0x020f680000300800 */
[----:B------:R1:W-:Y:S04]  /*10a450*/  STL [R1+0x569c], R10 ;  /* 0x00569c0a01007387 */ /* 0x0003e80000100800 */
[----:B------:R-:W5:Y:S04]  /*10a460*/  LDL.LU R12, [R1+0x5850] ;  /* 0x00585000010c7983 */ /* 0x000f680000300800 */
[----:B------:R-:W5:Y:S01]  /*10a470*/  LDL.LU R15, [R1+0x57a4] ;  /* 0x0057a400010f7983 */ /* 0x000f620000300800 */
[----:B------:R-:W-:-:S03]  /*10a480*/  IMAD.MOV.U32 R7, RZ, RZ, R13 ;  /* 0x000000ffff077224 */ /* 0x000fc600078e000d */
[----:B-1----:R-:W5:Y:S04]  /*10a490*/  LDL.LU R13, [R1+0x584c] ;  /* 0x00584c00010d7983 */ /* 0x002f680000300800 */
[----:B------:R1:W-:Y:S02]  /*10a4a0*/  LDGSTS.E [R5+0xa980], desc[UR36][R6.64], P1 ;  /* 0x0a98000006057fae */ /* 0x0003e40008921864 */
[----:B-1----:R-:W-:Y:S02]  /*10a4b0*/  IMAD.MOV.U32 R6, RZ, RZ, R8 ;  /* 0x000000ffff067224 */ /* 0x002fe400078e0008 */
[----:B------:R-:W-:Y:S01]  /*10a4c0*/  IMAD.MOV.U32 R7, RZ, RZ, R10 ;  /* 0x000000ffff077224 */ /* 0x000fe200078e000a */
[----:B------:R-:W5:Y:S04]  /*10a4d0*/  LDL.LU R8, [R1+0x5858] ;  /* 0x0058580001087983 */ /* 0x000f680000300800 */
[----:B------:R-:W5:Y:S04]  /*10a4e0*/  LDL.LU R10, [R1+0x58c0] ;  /* 0x0058c000010a7983 */ /* 0x000f680000300800 */
[----:B------:R1:W-:Y:S01]  /*10a4f0*/  LDGSTS.E [R5+0xb100], desc[UR36][R6.64], P0 ;  /* 0x0b10000006057fae */ /* 0x0003e20008121864 */
[----:B---3--:R-:W-:-:S05]  /*10a500*/  IADD3 R9, P2, R9, R148, RZ ;  /* 0x0000009409097210 */ /* 0x008fca0007f5e0ff */
[----:B------:R3:W-:Y:S01]  /*10a510*/  STL [R1+0x56a8], R9 ;  /* 0x0056a80901007387 */ /* 0x0007e20000100800 */
[----:B-1----:R-:W-:Y:S01]  /*10a520*/  IMAD.MOV.U32 R6, RZ, RZ, R9 ;  /* 0x000000ffff067224 */ /* 0x002fe200078e0009 */
[----:B------:R-:W-:Y:S01]  /*10a530*/  IADD3 R16, P3, R16, R148, RZ ;  /* 0x0000009410107210 */ /* 0x000fe20007f7e0ff */
[----:B--2---:R-:W-:-:S05]  /*10a540*/  IMAD.X R11, R11, 0x1, R2, P2 ;  /* 0x000000010b0b7824 */ /* 0x004fca00010e0602 */
[----:B------:R1:W-:Y:S01]  /*10a550*/  STL [R1+0x56a4], R11 ;  /* 0x0056a40b01007387 */ /* 0x0003e20000100800 */
[----:B----4-:R-:W-:-:S03]  /*10a560*/  IMAD.X R18, R18, 0x1, R2, P3 ;  /* 0x0000000112127824 */ /* 0x010fc600018e0602 */
[----:B------:R2:W-:Y:S04]  /*10a570*/  STL [R1+0x5720], R16 ;  /* 0x0057201001007387 */ /* 0x0005e80000100800 */
[----:B---3--:R-:W3:Y:S01]  /*10a580*/  LDL.LU R9, [R1+0x5854] ;  /* 0x0058540001097983 */ /* 0x008ee20000300800 */
[----:B------:R-:W-:-:S03]  /*10a590*/  MOV R7, R11 ;  /* 0x0000000b00077202 */ /* 0x000fc60000000f00 */
[----:B------:R4:W-:Y:S04]  /*10a5a0*/  STL [R1+0x571c], R18 ;  /* 0x00571c1201007387 */ /* 0x0009e80000100800 */
[----:B-1----:R-:W3:Y:S04]  /*10a5b0*/  LDL.LU R11, [R1+0x58bc] ;  /* 0x0058bc00010b7983 */ /* 0x002ee80000300800 */
[----:B------:R1:W-:Y:S02]  /*10a5c0*/  LDGSTS.E [R5+0xb180], desc[UR36][R6.64], P1 ;  /* 0x0b18000006057fae */ /* 0x0003e40008921864 */
[----:B-1----:R-:W-:-:S02]  /*10a5d0*/  IMAD.MOV.U32 R6, RZ, RZ, R16 ;  /* 0x000000ffff067224 */ /* 0x002fc400078e0010 */
[----:B------:R-:W-:Y:S01]  /*10a5e0*/  IMAD.MOV.U32 R7, RZ, RZ, R18 ;  /* 0x000000ffff077224 */ /* 0x000fe200078e0012 */
[----:B--2---:R-:W2:Y:S04]  /*10a5f0*/  LDL.LU R16, [R1+0x58c8] ;  /* 0x0058c80001107983 */ /* 0x004ea80000300800 */
[----:B----4-:R-:W4:Y:S04]  /*10a600*/  LDL.LU R18, [R1+0x5930] ;  /* 0x0059300001127983 */ /* 0x010f280000300800 */
[----:B------:R1:W-:Y:S01]  /*10a610*/  LDGSTS.E [R5+0xb900], desc[UR36][R6.64], P0 ;  /* 0x0b90000006057fae */ /* 0x0003e20008121864 */
[----:B------:R-:W-:-:S05]  /*10a620*/  IADD3 R17, P2, R17, R148, RZ ;  /* 0x0000009411117210 */ /* 0x000fca0007f5e0ff */
[----:B------:R1:W-:Y:S01]  /*10a630*/  STL [R1+0x5728], R17 ;  /* 0x0057281101007387 */ /* 0x0003e20000100800 */
[----:B------:R-:W-:Y:S01]  /*10a640*/  IADD3 R4, P3, R4, R148, RZ ;  /* 0x0000009404047210 */ /* 0x000fe20007f7e0ff */
[----:B------:R-:W-:Y:S02]  /*10a650*/  IMAD.X R19, R19, 0x1, R2, P2 ;  /* 0x0000000113137824 */ /* 0x000fe400010e0602 */
[----:B-1----:R-:W-:-:S03]  /*10a660*/  IMAD.MOV.U32 R6, RZ, RZ, R17 ;  /* 0x000000ffff067224 */ /* 0x002fc600078e0011 */
[----:B------:R1:W-:Y:S01]  /*10a670*/  STL [R1+0x5724], R19 ;  /* 0x0057241301007387 */ /* 0x0003e20000100800 */
[----:B------:R-:W-:-:S03]  /*10a680*/  IMAD.X R20, R20, 0x1, R2, P3 ;  /* 0x0000000114147824 */ /* 0x000fc600018e0602 */
[----:B------:R1:W-:Y:S04]  /*10a690*/  STL [R1+0x57a0], R4 ;  /* 0x0057a00401007387 */ /* 0x0003e80000100800 */
[----:B------:R-:W4:Y:S01]  /*10a6a0*/  LDL.LU R17, [R1+0x58c4] ;  /* 0x0058c40001117983 */ /* 0x000f220000300800 */
[----:B------:R-:W-:-:S03]  /*10a6b0*/  IMAD.MOV.U32 R7, RZ, RZ, R19 ;  /* 0x000000ffff077224 */ /* 0x000fc600078e0013 */
[----:B------:R-:W-:Y:S04]  /*10a6c0*/  STL [R1+0x579c], R20 ;  /* 0x00579c1401007387 */ /* 0x000fe80000100800 */
[----:B-1----:R-:W4:Y:S04]  /*10a6d0*/  LDL.LU R19, [R1+0x592c] ;  /* 0x00592c0001137983 */ /* 0x002f280000300800 */
[----:B------:R1:W-:Y:S04]  /*10a6e0*/  LDGSTS.E [R5+0xb980], desc[UR36][R6.64], P1 ;  /* 0x0b98000006057fae */ /* 0x0003e80008921864 */
[----:B------:R-:W4:Y:S01]  /*10a6f0*/  LDL.LU R24, [R1+0x5938] ;  /* 0x0059380001187983 */ /* 0x000f220000300800 */
[----:B-1----:R-:W-:-:S03]  /*10a700*/  MOV R6, R4 ;  /* 0x0000000400067202 */ /* 0x002fc60000000f00 */
[----:B------:R-:W4:Y:S01]  /*10a710*/  LDL.LU R4, [R1+0x59a0] ;  /* 0x0059a00001047983 */ /* 0x000f220000300800 */
[----:B-----5:R-:W-:-:S05]  /*10a720*/  IADD3 R14, P2, R14, R148, RZ ;  /* 0x000000940e0e7210 */ /* 0x020fca0007f5e0ff */
[----:B------:R-:W-:Y:S01]  /*10a730*/  STL [R1+0x57a8], R14 ;  /* 0x0057a80e01007387 */ /* 0x000fe20000100800 */
[----:B------:R-:W-:Y:S01]  /*10a740*/  IADD3 R12, P3, R12, R148, RZ ;  /* 0x000000940c0c7210 */ /* 0x000fe20007f7e0ff */
[----:B------:R-:W-:-:S05]  /*10a750*/  IMAD.X R15, R15, 0x1, R2, P2 ;  /* 0x000000010f0f7824 */ /* 0x000fca00010e0602 */
[----:B------:R-:W-:Y:S01]  /*10a760*/  STL [R1+0x57a4], R15 ;  /* 0x0057a40f01007387 */ /* 0x000fe20000100800 */
[----:B------:R-:W-:-:S03]  /*10a770*/  IMAD.X R13, R13, 0x1, R2, P3 ;  /* 0x000000010d0d7824 */ /* 0x000fc600018e0602 */
[----:B------:R-:W-:Y:S04]  /*10a780*/  STL [R1+0x5850], R12 ;  /* 0x0058500c01007387 */ /* 0x000fe80000100800 */
[----:B------:R-:W5:Y:S04]  /*10a790*/  LDL.LU R25, [R1+0x5934] ;  /* 0x0059340001197983 */ /* 0x000f680000300800 */
[----:B------:R-:W-:Y:S04]  /*10a7a0*/  STL [R1+0x584c], R13 ;  /* 0x00584c0d01007387 */ /* 0x000fe80000100800 */
[----:B------:R-:W5:Y:S01]  /*10a7b0*/  LDL.LU R26, [R1+0x599c] ;  /* 0x00599c00011a7983 */ /* 0x000f620000300800 */
[----:B------:R-:W-:Y:S01]  /*10a7c0*/  IMAD.MOV.U32 R7, RZ, RZ, R20 ;  /* 0x000000ffff077224 */ /* 0x000fe200078e0014 */
[----:B------:R-:W-:-:S04]  /*10a7d0*/  IADD3 R8, P2, R8, R148, RZ ;  /* 0x0000009408087210 */ /* 0x000fc80007f5e0ff */
[----:B------:R1:W-:Y:S01]  /*10a7e0*/  LDGSTS.E [R5+0xc100], desc[UR36][R6.64], P0 ;  /* 0x0c10000006057fae */ /* 0x0003e20008121864 */
[----:B------:R-:W-:Y:S01]  /*10a7f0*/  IADD3 R10, P3, R10, R148, RZ ;  /* 0x000000940a0a7210 */ /* 0x000fe20007f7e0ff */
[----:B-1----:R-:W-:Y:S02]  /*10a800*/  IMAD.MOV.U32 R6, RZ, RZ, R14 ;  /* 0x000000ffff067224 */ /* 0x002fe400078e000e */
[----:B------:R-:W-:-:S05]  /*10a810*/  IMAD.MOV.U32 R7, RZ, RZ, R15 ;  /* 0x000000ffff077224 */ /* 0x000fca00078e000f */
[----:B------:R1:W-:Y:S04]  /*10a820*/  LDGSTS.E [R5+0xc180], desc[UR36][R6.64], P1 ;  /* 0x0c18000006057fae */ /* 0x0003e80008921864 */
[----:B------:R-:W-:Y:S01]  /*10a830*/  STL [R1+0x5858], R8 ;  /* 0x0058580801007387 */ /* 0x000fe20000100800 */
[----:B-1----:R-:W-:Y:S01]  /*10a840*/  IMAD.MOV.U32 R6, RZ, RZ, R12 ;  /* 0x000000ffff067224 */ /* 0x002fe200078e000c */
[----:B------:R-:W-:-:S05]  /*10a850*/  MOV R7, R13 ;  /* 0x0000000d00077202 */ /* 0x000fca0000000f00 */
[----:B------:R1:W-:Y:S02]  /*10a860*/  LDGSTS.E [R5+0xc900], desc[UR36][R6.64], P0 ;  /* 0x0c90000006057fae */ /* 0x0003e40008121864 */
[----:B-1----:R-:W-:Y:S02]  /*10a870*/  IMAD.MOV.U32 R6, RZ, RZ, R8 ;  /* 0x000000ffff067224 */ /* 0x002fe400078e0008 */
        /* <DEDUP_REMOVED lines=8> */
[----:B---3--:R-:W-:-:S02]  /*10a900*/  IMAD.MOV.U32 R6, RZ, RZ, R10 ;  /* 0x000000ffff067224 */ /* 0x008fc400078e000a */
[----:B------:R-:W-:Y:S02]  /*10a910*/  IMAD.MOV.U32 R7, RZ, RZ, R11 ;  /* 0x000000ffff077224 */ /* 0x000fe400078e000b */
[----:B-1----:R-:W3:Y:S01]  /*10a920*/  LDL.LU.64 R10, [R1+0x4138] ;  /* 0x00413800010a7983 */ /* 0x002ee20000300a00 */
[----:B--2---:R-:W-:-:S03]  /*10a930*/  IADD3 R16, P2, R16, R148, RZ ;  /* 0x0000009410107210 */ /* 0x004fc60007f5e0ff */
[----:B------:R-:W2:Y:S01]  /*10a940*/  LDL.LU.64 R12, [R1+0x4130] ;  /* 0x00413000010c7983 */ /* 0x000ea20000300a00 */
[----:B----4-:R-:W-:-:S03]  /*10a950*/  IADD3 R18, P3, R18, R148, RZ ;  /* 0x0000009412127210 */ /* 0x010fc60007f7e0ff */
[----:B------:R-:W4:Y:S04]  /*10a960*/  LDL.LU.64 R14, [R1+0x4128] ;  /* 0x00412800010e7983 */ /* 0x000f280000300a00 */
[----:B------:R-:W-:Y:S04]  /*10a970*/  STL [R1+0x58c8], R16 ;  /* 0x0058c81001007387 */ /* 0x000fe80000100800 */
[----:B------:R1:W-:Y:S02]  /*10a980*/  LDGSTS.E [R5+0xd100], desc[UR36][R6.64], P0 ;  /* 0x0d10000006057fae */ /* 0x0003e40008121864 */
[----:B-1----:R-:W-:Y:S01]  /*10a990*/  IMAD.MOV.U32 R6, RZ, RZ, R16 ;  /* 0x000000ffff067224 */ /* 0x002fe200078e0010 */
[----:B------:R-:W-:-:S05]  /*10a9a0*/  IADD3.X R17, R17, R2, RZ, P2, !PT ;  /* 0x0000000211117210 */ /* 0x000fca00017fe4ff */
[----:B------:R1:W-:Y:S01]  /*10a9b0*/  STL [R1+0x58c4], R17 ;  /* 0x0058c41101007387 */ /* 0x0003e20000100800 */
[----:B------:R-:W-:Y:S02]  /*10a9c0*/  IMAD.MOV.U32 R7, RZ, RZ, R17 ;  /* 0x000000ffff077224 */ /* 0x000fe400078e0011 */
[----:B------:R-:W-:Y:S01]  /*10a9d0*/  IMAD.X R19, R19, 0x1, R2, P3 ;  /* 0x0000000113137824 */ /* 0x000fe200018e0602 */
[----:B------:R-:W-:Y:S04]  /*10a9e0*/  STL [R1+0x5930], R18 ;  /* 0x0059301201007387 */ /* 0x000fe80000100800 */
[----:B------:R1:W-:Y:S04]  /*10a9f0*/  LDGSTS.E [R5+0xd180], desc[UR36][R6.64], P1 ;  /* 0x0d18000006057fae */ /* 0x0003e80008921864 */
[----:B-1----:R-:W4:Y:S04]  /*10aa00*/  LDL.LU.64 R16, [R1+0x4120] ;  /* 0x0041200001107983 */ /* 0x002f280000300a00 */
[----:B------:R1:W-:Y:S01]  /*10aa10*/  STL [R1+0x592c], R19 ;  /* 0x00592c1301007387 */ /* 0x0003e20000100800 */
[----:B------:R-:W-:-:S02]  /*10aa20*/  IMAD.MOV.U32 R6, RZ, RZ, R18 ;  /* 0x000000ffff067224 */ /* 0x000fc400078e0012 */
[----:B------:R-:W-:Y:S02]  /*10aa30*/  IMAD.MOV.U32 R7, RZ, RZ, R19 ;  /* 0x000000ffff077224 */ /* 0x000fe400078e0013 */
[----:B-1----:R-:W4:Y:S01]  /*10aa40*/  LDL.LU.64 R18, [R1+0x4118] ;  /* 0x0041180001127983 */ /* 0x002f220000300a00 */
[----:B------:R-:W-:-:S03]  /*10aa50*/  IADD3 R24, P2, R24, R148, RZ ;  /* 0x0000009418187210 */ /* 0x000fc60007f5e0ff */
[----:B------:R-:W4:Y:S01]  /*10aa60*/  LDL.LU.64 R20, [R1+0x4110] ;  /* 0x0041100001147983 */ /* 0x000f220000300a00 */
[----:B------:R-:W-:-:S03]  /*10aa70*/  IADD3 R4, P3, R4, R148, RZ ;  /* 0x0000009404047210 */ /* 0x000fc60007f7e0ff */
[----:B------:R-:W4:Y:S04]  /*10aa80*/  LDL.LU.64 R22, [R1+0x4108] ;  /* 0x0041080001167983 */ /* 0x000f280000300a00 */
[----:B------:R-:W-:Y:S04]  /*10aa90*/  STL [R1+0x5938], R24 ;  /* 0x0059381801007387 */ /* 0x000fe80000100800 */
[----:B------:R1:W-:Y:S02]  /*10aaa0*/  LDGSTS.E [R5+0xd900], desc[UR36][R6.64], P0 ;  /* 0x0d90000006057fae */ /* 0x0003e40008121864 */
[----:B-1----:R-:W-:-:S02]  /*10aab0*/  IMAD.MOV.U32 R6, RZ, RZ, R24 ;  /* 0x000000ffff067224 */ /* 0x002fc400078e0018 */
[----:B-----5:R-:W-:-:S04]  /*10aac0*/  IMAD.X R25, R25, 0x1, R2, P2 ;  /* 0x0000000119197824 */ /* 0x020fc800010e0602 */
[----:B------:R-:W-:Y:S01]  /*10aad0*/  IMAD.MOV.U32 R7, RZ, RZ, R25 ;  /* 0x000000ffff077224 */ /* 0x000fe200078e0019 */
[----:B------:R1:W-:Y:S01]  /*10aae0*/  STL [R1+0x5934], R25 ;  /* 0x0059341901007387 */ /* 0x0003e20000100800 */
[----:B------:R-:W-:-:S03]  /*10aaf0*/  IADD3.X R26, R26, R2, RZ, P3, !PT ;  /* 0x000000021a1a7210 */ /* 0x000fc60001ffe4ff */
[----:B------:R-:W-:Y:S04]  /*10ab00*/  STL [R1+0x59a0], R4 ;  /* 0x0059a00401007387 */ /* 0x000fe80000100800 */
[----:B------:R5:W-:Y:S04]  /*10ab10*/  LDGSTS.E [R5+0xd980], desc[UR36][R6.64], P1 ;  /* 0x0d98000006057fae */ /* 0x000be80008921864 */
[----:B-1----:R-:W4:Y:S04]  /*10ab20*/  LDL.LU.64 R24, [R1+0x4100] ;  /* 0x0041000001187983 */ /* 0x002f280000300a00 */
[----:B------:R1:W-:Y:S01]  /*10ab30*/  STL [R1+0x599c], R26 ;  /* 0x00599c1a01007387 */ /* 0x0003e20000100800 */
[----:B-----5:R-:W-:-:S03]  /*10ab40*/  IMAD.MOV.U32 R7, RZ, RZ, R26 ;  /* 0x000000ffff077224 */ /* 0x020fc600078e001a */
        /* <DEDUP_REMOVED lines=41> */
[----:B------:R-:W-:-:S03]  /*10ade0*/  IMAD.MOV.U32 R6, RZ, RZ, R4 ;  /* 0x000000ffff067224 */ /* 0x000fc600078e0004 */
[----:B------:R-:W5:Y:S04]  /*10adf0*/  LDL.LU.64 R108, [R1+0x3fb8] ;  /* 0x003fb800016c7983 */ /* 0x000f680000300a00 */
[----:B------:R1:W-:Y:S04]  /*10ae00*/  LDGSTS.E [R5+0xe100], desc[UR36][R6.64], P0 ;  /* 0x0e10000006057fae */ /* 0x0003e80008121864 */
[----:B------:R-:W5:Y:S04]  /*10ae10*/  LDL.LU.64 R110, [R1+0x3fb0] ;  /* 0x003fb000016e7983 */ /* 0x000f680000300a00 */
[----:B------:R-:W5:Y:S01]  /*10ae20*/  LDL.LU.64 R112, [R1+0x3fa8] ;  /* 0x003fa80001707983 */ /* 0x000f620000300a00 */
[----:B-1----:R-:W-:-:S03]  /*10ae30*/  IADD3 R6, P2, R8, R148, RZ ;  /* 0x0000009408067210 */ /* 0x002fc60007f5e0ff */
[----:B------:R-:W5:Y:S02]  /*10ae40*/  LDL.LU.64 R114, [R1+0x3fa0] ;  /* 0x003fa00001727983 */ /* 0x000f640000300a00 */
[--C-:B------:R-:W-:Y:S01]  /*10ae50*/  IMAD.X R4, R9, 0x1, R2.reuse, P2 ;  /* 0x0000000109047824 */ /* 0x100fe200010e0602 */
[-C--:B---3--:R-:W-:Y:S01]  /*10ae60*/  IADD3 R8, P2, R10, R148.reuse, RZ ;  /* 0x000000940a087210 */ /* 0x088fe20007f5e0ff */
[----:B------:R-:W3:Y:S04]  /*10ae70*/  LDL.LU.64 R116, [R1+0x3f98] ;  /* 0x003f980001747983 */ /* 0x000ee80000300a00 */
[----:B------:R-:W-:Y:S01]  /*10ae80*/  IMAD.X R7, R11, 0x1, R2, P2 ;  /* 0x000000010b077824 */ /* 0x000fe200010e0602 */
[----:B--2---:R-:W-:Y:S01]  /*10ae90*/  IADD3 R10, P2, R12, R148, RZ ;  /* 0x000000940c0a7210 */ /* 0x004fe20007f5e0ff */
[----:B------:R-:W2:Y:S03]  /*10aea0*/  LDL.LU.64 R118, [R1+0x3f90] ;  /* 0x003f900001767983 */ /* 0x000ea60000300a00 */
[----:B------:R-:W-:Y:S01]  /*10aeb0*/  IADD3.X R9, R13, R2, RZ, P2, !PT ;  /* 0x000000020d097210 */ /* 0x000fe200017fe4ff */
[----:B------:R-:W2:Y:S01]  /*10aec0*/  LDL.LU.64 R120, [R1+0x3f88] ;  /* 0x003f880001787983 */ /* 0x000ea20000300a00 */
[----:B----4-:R-:W-:-:S03]  /*10aed0*/  IADD3 R12, P2, R14, R148, RZ ;  /* 0x000000940e0c7210 */ /* 0x010fc60007f5e0ff */
[----:B------:R-:W4:Y:S02]  /*10aee0*/  LDL.LU.64 R122, [R1+0x3f80] ;  /* 0x003f8000017a7983 */ /* 0x000f240000300a00 */
[--C-:B------:R-:W-:Y:S01]  /*10aef0*/  IMAD.X R11, R15, 0x1, R2.reuse, P2 ;  /* 0x000000010f0b7824 */ /* 0x100fe200010e0602 */
[-C--:B------:R-:W-:Y:S01]  /*10af00*/  IADD3 R14, P2, R16, R148.reuse, RZ ;  /* 0x00000094100e7210 */ /* 0x080fe20007f5e0ff */
[----:B------:R-:W4:Y:S04]  /*10af10*/  LDL.LU.64 R124, [R1+0x3f78] ;  /* 0x003f7800017c7983 */ /* 0x000f280000300a00 */
        /* <DEDUP_REMOVED lines=9> */
[----:B------:R-:W-:Y:S01]  /*10afb0*/  IMAD.X R19, R23, 0x1, R2, P2 ;  /* 0x0000000117137824 */ /* 0x000fe200010e0602 */
        /* <DEDUP_REMOVED lines=9> */
[----:B------:R-:W-:-:S05]  /*10b050*/  IADD3 R22, P2, R24, R148, RZ ;  /* 0x0000009418167210 */ /* 0x000fca0007f5e0ff */
[----:B------:R-:W-:Y:S01]  /*10b060*/  IMAD.X R21, R25, 0x1, R2, P2 ;  /* 0x0000000119157824 */ /* 0x000fe200010e0602 */
[----:B-----5:R-:W-:-:S04]  /*10b070*/  IADD3 R24, P2, R26, R148, RZ ;  /* 0x000000941a187210 */ /* 0x020fc80007f5e0ff */
        /* <DEDUP_REMOVED lines=89> */
[----:B---3--:R-:W-:-:S05]  /*10b610*/  IADD3 R114, P2, R116, R148, RZ ;  /* 0x0000009474727210 */ /* 0x008fca0007f5e0ff */
[----:B------:R-:W-:Y:S01]  /*10b620*/  IMAD.X R113, R117, 0x1, R2, P2 ;  /* 0x0000000175717824 */ /* 0x000fe200010e0602 */
[----:B--2---:R-:W-:-:S05]  /*10b630*/  IADD3 R116, P2, R118, R148, RZ ;  /* 0x0000009476747210 */ /* 0x004fca0007f5e0ff */
[----:B------:R-:W-:Y:S01]  /*10b640*/  IMAD.X R115, R119, 0x1, R2, P2 ;  /* 0x0000000177737824 */ /* 0x000fe200010e0602 */
[----:B------:R-:W-:-:S05]  /*10b650*/  IADD3 R118, P2, R120, R148, RZ ;  /* 0x0000009478767210 */ /* 0x000fca0007f5e0ff */
[----:B------:R-:W-:Y:S01]  /*10b660*/  IMAD.X R117, R121, 0x1, R2, P2 ;  /* 0x0000000179757824 */ /* 0x000fe200010e0602 */
[----:B----4-:R-:W-:-:S05]  /*10b670*/  IADD3 R120, P2, R122, R148, RZ ;  /* 0x000000947a787210 */ /* 0x010fca0007f5e0ff */
        /* <DEDUP_REMOVED lines=22> */
[--C-:B------:R-:W-:Y:S01]  /*10b7e0*/  IMAD.X R141, R145, 0x1, R2.reuse, P2 ;  /* 0x00000001918d7824 */ /* 0x100fe200010e0602 */
[-C--:B------:R-:W-:Y:S01]  /*10b7f0*/  IADD3 R144, P2, R152, R148.reuse, RZ ;  /* 0x0000009498907210 */ /* 0x080fe20007f5e0ff */
[----:B------:R1:W-:Y:S04]  /*10b800*/  STL [R1+0x5e08], R148 ;  /* 0x005e089401007387 */ /* 0x0003e80000100800 */
[----:B------:R-:W-:Y:S01]  /*10b810*/  IMAD.X R143, R153, 0x1, R2, P2 ;  /* 0x00000001998f7824 */ /* 0x000fe200010e0602 */
[----:B------:R-:W-:Y:S02]  /*10b820*/  IADD3 R146, P2, R150, R148, RZ ;  /* 0x0000009496927210 */ /* 0x000fe40007f5e0ff */
[----:B------:R-:W-:Y:S01]  /*10b830*/  MOV R149, R4 ;  /* 0x0000000400957202 */ /* 0x000fe20000000f00 */
[----:B------:R2:W-:Y:S01]  /*10b840*/  STL.64 [R1+0x5e10], R2 ;  /* 0x005e100201007387 */ /* 0x0005e20000100a00 */
[----:B-1----:R-:W-:-:S02]  /*10b850*/  IMAD.MOV.U32 R148, RZ, RZ, R6 ;  /* 0x000000ffff947224 */ /* 0x002fc400078e0006 */
[----:B------:R-:W-:Y:S02]  /*10b860*/  IMAD.MOV.U32 R6, RZ, RZ, R8 ;  /* 0x000000ffff067224 */ /* 0x000fe400078e0008 */
[----:B------:R-:W-:Y:S01]  /*10b870*/  IMAD.X R145, R151, 0x1, R2, P2 ;  /* 0x0000000197917824 */ /* 0x000fe200010e0602 */
[----:B------:R-:W-:Y:S01]  /*10b880*/  STL.64 [R1+0x4150], R148 ;  /* 0x0041509401007387 */ /* 0x000fe20000100a00 */
[----:B------:R-:W-:Y:S02]  /*10b890*/  IMAD.MOV.U32 R8, RZ, RZ, R12 ;  /* 0x000000ffff087224 */ /* 0x000fe400078e000c */
[----:B--2---:R-:W-:Y:S02]  /*10b8a0*/  IMAD.MOV.U32 R2, RZ, RZ, R10 ;  /* 0x000000ffff027224 */ /* 0x004fe400078e000a */
[----:B------:R-:W-:Y:S01]  /*10b8b0*/  IMAD.MOV.U32 R3, RZ, RZ, R9 ;  /* 0x000000ffff037224 */ /* 0x000fe200078e0009 */
[----:B------:R1:W-:Y:S01]  /*10b8c0*/  STL.64 [R1+0x4138], R6 ;  /* 0x0041380601007387 */ /* 0x0003e20000100a00 */
[----:B------:R-:W-:-:S03]  /*10b8d0*/  IMAD.MOV.U32 R9, RZ, RZ, R11 ;  /* 0x000000ffff097224 */ /* 0x000fc600078e000b */
[----:B------:R2:W-:Y:S04]  /*10b8e0*/  STL.64 [R1+0x4130], R2 ;  /* 0x0041300201007387 */ /* 0x0005e80000100a00 */
[----:B------:R3:W-:Y:S01]  /*10b8f0*/  STL.64 [R1+0x4128], R8 ;  /* 0x0041280801007387 */ /* 0x0007e20000100a00 */
[----:B-1----:R-:W-:Y:S01]  /*10b900*/  IMAD.MOV.U32 R6, RZ, RZ, R14 ;  /* 0x000000ffff067224 */ /* 0x002fe200078e000e */
[----:B------:R-:W-:Y:S01]  /*10b910*/  MOV R7, R13 ;  /* 0x0000000d00077202 */ /* 0x000fe20000000f00 */
[----:B--2---:R-:W-:Y:S02]  /*10b920*/  IMAD.MOV.U32 R2, RZ, RZ, R16 ;  /* 0x000000ffff027224 */ /* 0x004fe400078e0010 */
[----:B------:R-:W-:Y:S02]  /*10b930*/  IMAD.MOV.U32 R3, RZ, RZ, R15 ;  /* 0x000000ffff037224 */ /* 0x000fe400078e000f */
[----:B------:R1:W-:Y:S01]  /*10b940*/  STL.64 [R1+0x4120], R6 ;  /* 0x0041200601007387 */ /* 0x0003e20000100a00 */
[----:B---3--:R-:W-:-:S02]  /*10b950*/  IMAD.MOV.U32 R8, RZ, RZ, R18 ;  /* 0x000000ffff087224 */ /* 0x008fc400078e0012 */
[----:B------:R-:W-:Y:S01]  /*10b960*/  IMAD.MOV.U32 R9, RZ, RZ, R17 ;  /* 0x000000ffff097224 */ /* 0x000fe200078e0011 */
[----:B------:R2:W-:Y:S01]  /*10b970*/  STL.64 [R1+0x4118], R2 ;  /* 0x0041180201007387 */ /* 0x0005e20000100a00 */
[----:B------:R-:W-:Y:S02]  /*10b980*/  IMAD.MOV.U32 R148, RZ, RZ, R24 ;  /* 0x000000ffff947224 */ /* 0x000fe400078e0018 */
[----:B------:R-:W-:Y:S01]  /*10b990*/  IMAD.MOV.U32 R149, RZ, RZ, R23 ;  /* 0x000000ffff957224 */ /* 0x000fe200078e0017 */
[----:B------:R3:W-:Y:S01]  /*10b9a0*/  STL.64 [R1+0x4110], R8 ;  /* 0x0041100801007387 */ /* 0x0007e20000100a00 */
[----:B-1----:R-:W-:Y:S02]  /*10b9b0*/  IMAD.MOV.U32 R6, RZ, RZ, R20 ;  /* 0x000000ffff067224 */ /* 0x002fe400078e0014 */
[----:B------:R-:W-:Y:S01]  /*10b9c0*/  IMAD.MOV.U32 R7, RZ, RZ, R19 ;  /* 0x000000ffff077224 */ /* 0x000fe200078e0013 */
[----:B--2---:R-:W-:Y:S01]  /*10b9d0*/  MOV R2, R22 ;  /* 0x0000001600027202 */ /* 0x004fe20000000f00 */
[----:B------:R-:W-:-:S03]  /*10b9e0*/  IMAD.MOV.U32 R3, RZ, RZ, R21 ;  /* 0x000000ffff037224 */ /* 0x000fc600078e0015 */
[----:B------:R1:W-:Y:S01]  /*10b9f0*/  STL.64 [R1+0x4108], R6 ;  /* 0x0041080601007387 */ /* 0x0003e20000100a00 */
[----:B------:R-:W-:Y:S02]  /*10ba00*/  IMAD.MOV.U32 R24, RZ, RZ, R26 ;  /* 0x000000ffff187224 */ /* 0x000fe400078e001a */
[----:B------:R-:W-:Y:S02]  /*10ba10*/  IMAD.MOV.U32 R23, RZ, RZ, R27 ;  /* 0x000000ffff177224 */ /* 0x000fe400078e001b */
[----:B------:R-:W2:Y:S01]  /*10ba20*/  LDL.64 R26, [R1+0x4108] ;  /* 0x00410800011a7983 */ /* 0x000ea20000100a00 */
[----:B------:R-:W-:Y:S02]  /*10ba30*/  IMAD.MOV.U32 R22, RZ, RZ, R28 ;  /* 0x000000ffff167224 */ /* 0x000fe400078e001c */
[----:B------:R-:W-:Y:S01]  /*10ba40*/  IMAD.MOV.U32 R21, RZ, RZ, R29 ;  /* 0x000000ffff157224 */ /* 0x000fe200078e001d */
[----:B------:R4:W-:Y:S01]  /*10ba50*/  STL.64 [R1+0x4100], R2 ;  /* 0x0041000201007387 */ /* 0x0009e20000100a00 */
[----:B------:R-:W-:Y:S01]  /*10ba60*/  MOV R20, R30 ;  /* 0x0000001e00147202 */ /* 0x000fe20000000f00 */
[----:B------:R-:W-:-:S02]  /*10ba70*/  IMAD.MOV.U32 R19, RZ, RZ, R31 ;  /* 0x000000ffff137224 */ /* 0x000fc400078e001f */
[----:B------:R-:W5:Y:S01]  /*10ba80*/  LDL.64 R28, [R1+0x4110] ;  /* 0x00411000011c7983 */ /* 0x000f620000100a00 */
[----:B------:R-:W-:-:S03]  /*10ba90*/  IMAD.MOV.U32 R18, RZ, RZ, R32 ;  /* 0x000000ffff127224 */ /* 0x000fc600078e0020 */
[----:B------:R4:W-:Y:S01]  /*10baa0*/  STL.64 [R1+0x40f8], R148 ;  /* 0x0040f89401007387 */ /* 0x0009e20000100a00 */
[----:B------:R-:W-:-:S03]  /*10bab0*/  IMAD.MOV.U32 R17, RZ, RZ, R33 ;  /* 0x000000ffff117224 */ /* 0x000fc600078e0021 */
[----:B------:R-:W4:Y:S01]  /*10bac0*/  LDL.64 R30, [R1+0x4118] ;  /* 0x00411800011e7983 */ /* 0x000f220000100a00 */
[----:B------:R-:W-:Y:S01]  /*10bad0*/  IMAD.MOV.U32 R16, RZ, RZ, R34 ;  /* 0x000000ffff107224 */ /* 0x000fe200078e0022 */
[----:B------:R-:W-:Y:S02]  /*10bae0*/  MOV R15, R35 ;  /* 0x00000023000f7202 */ /* 0x000fe40000000f00 */
[----:B------:R-:W-:Y:S01]  /*10baf0*/  STL.64 [R1+0x40f0], R24 ;  /* 0x0040f01801007387 */ /* 0x000fe20000100a00 */
[----:B------:R-:W-:-:S03]  /*10bb00*/  IMAD.MOV.U32 R14, RZ, RZ, R36 ;  /* 0x000000ffff0e7224 */ /* 0x000fc600078e0024 */
[----:B------:R-:W2:Y:S01]  /*10bb10*/  LDL.64 R32, [R1+0x4120] ;  /* 0x0041200001207983 */ /* 0x000ea20000100a00 */
[----:B------:R-:W-:-:S03]  /*10bb20*/  IMAD.MOV.U32 R13, RZ, RZ, R37 ;  /* 0x000000ffff0d7224 */ /* 0x000fc600078e0025 */
[----:B------:R-:W-:Y:S01]  /*10bb30*/  STL.64 [R1+0x40e8], R22 ;  /* 0x0040e81601007387 */ /* 0x000fe20000100a00 */
[----:B------:R-:W-:-:S03]  /*10bb40*/  IMAD.MOV.U32 R12, RZ, RZ, R38 ;  /* 0x000000ffff0c7224 */ /* 0x000fc600078e0026 */
[----:B------:R-:W5:Y:S01]  /*10bb50*/  LDL.64 R34, [R1+0x4128] ;  /* 0x0041280001227983 */ /* 0x000f620000100a00 */
[----:B------:R-:W-:-:S03]  /*10bb60*/  IMAD.MOV.U32 R151, RZ, RZ, R39 ;  /* 0x000000ffff977224 */ /* 0x000fc600078e0027 */
[----:B------:R-:W-:Y:S01]  /*10bb70*/  STL.64 [R1+0x40e0], R20 ;  /* 0x0040e01401007387 */ /* 0x000fe20000100a00 */
[----:B------:R-:W-:-:S03]  /*10bb80*/  IMAD.MOV.U32 R150, RZ, RZ, R40 ;  /* 0x000000ffff967224 */ /* 0x000fc600078e0028 */
[----:B------:R-:W4:Y:S01]  /*10bb90*/  LDL.64 R36, [R1+0x4130] ;  /* 0x0041300001247983 */ /* 0x000f220000100a00 */
[----:B------:R-:W-:-:S03]  /*10bba0*/  IMAD.MOV.U32 R11, RZ, RZ, R41 ;  /* 0x000000ffff0b7224 */ /* 0x000fc600078e0029 */
[----:B------:R-:W-:Y:S04]  /*10bbb0*/  STL.64 [R1+0x40d8], R18 ;  /* 0x0040d81201007387 */ /* 0x000fe80000100a00 */
[----:B------:R-:W2:Y:S04]  /*10bbc0*/  LDL.64 R38, [R1+0x4138] ;  /* 0x0041380001267983 */ /* 0x000ea80000100a00 */
[----:B------:R-:W-:Y:S04]  /*10bbd0*/  STL.64 [R1+0x40d0], R16 ;  /* 0x0040d01001007387 */ /* 0x000fe80000100a00 */
[----:B------:R-:W5:Y:S01]  /*10bbe0*/  LDL.64 R40, [R1+0x4150] ;  /* 0x0041500001287983 */ /* 0x000f620000100a00 */
[----:B------:R-:W-:Y:S01]  /*10bbf0*/  IMAD.MOV.U32 R10, RZ, RZ, R42 ;  /* 0x000000ffff0a7224 */ /* 0x000fe200078e002a */
[----:B---3--:R-:W-:Y:S01]  /*10bc00*/  MOV R8, R44 ;  /* 0x0000002c00087202 */ /* 0x008fe20000000f00 */
[----:B------:R-:W-:Y:S01]  /*10bc10*/  IMAD.MOV.U32 R9, RZ, RZ, R43 ;  /* 0x000000ffff097224 */ /* 0x000fe200078e002b */
[----:B------:R-:W-:Y:S01]  /*10bc20*/  STL.64 [R1+0x40c8], R14 ;  /* 0x0040c80e01007387 */ /* 0x000fe20000100a00 */
[----:B-1----:R-:W-:-:S02]  /*10bc30*/  IMAD.MOV.U32 R6, RZ, RZ, R46 ;  /* 0x000000ffff067224 */ /* 0x002fc400078e002e */
        /* <DEDUP_REMOVED lines=15> */
[----:B------:R1:W-:Y:S01]  /*10bd30*/  STL.64 [R1+0x40a8], R6 ;  /* 0x0040a80601007387 */ /* 0x0003e20000100a00 */
[----:B------:R-:W-:Y:S02]  /*10bd40*/  IMAD.MOV.U32 R243, RZ, RZ, R55 ;  /* 0x000000fffff37224 */ /* 0x000fe400078e0037 */
        /* <DEDUP_REMOVED lines=132> */
[----:B------:R-:W-:Y:S04]  /*10c590*/  STL.64 [R1+0x3f48], R164 ;  /* 0x003f48a401007387 */ /* 0x000fe80000100a00 */
[----:B------:R-:W-:Y:S04]  /*10c5a0*/  STL.64 [R1+0x3f40], R162 ;  /* 0x003f40a201007387 */ /* 0x000fe80000100a00 */
[----:B------:R-:W-:Y:S04]  /*10c5b0*/  STL.64 [R1+0x3f38], R160 ;  /* 0x003f38a001007387 */ /* 0x000fe80000100a00 */
[----:B------:R-:W-:Y:S04]  /*10c5c0*/  STL.64 [R1+0x3f30], R158 ;  /* 0x003f309e01007387 */ /* 0x000fe80000100a00 */
[----:B------:R-:W-:Y:S04]  /*10c5d0*/  STL.64 [R1+0x3f28], R156 ;  /* 0x003f289c01007387 */ /* 0x000fe80000100a00 */
[----:B------:R-:W-:Y:S04]  /*10c5e0*/  STL.64 [R1+0x3f20], R154 ;  /* 0x003f209a01007387 */ /* 0x000fe80000100a00 */
[----:B------:R-:W-:Y:S04]  /*10c5f0*/  STL.64 [R1+0x3f18], R152 ;  /* 0x003f189801007387 */ /* 0x000fe80000100a00 */
[----:B-----5:R-:W-:Y:S04]  /*10c600*/  LDGSTS.E [R5+0xe180], desc[UR36][R40.64], P1 ;  /* 0x0e18000028057fae */ /* 0x020fe80008921864 */
        /* <DEDUP_REMOVED lines=19> */
[----:B------:R-:W4:Y:S04]  /*10c740*/  LDL.LU R148, [R1+0x5e08] ;  /* 0x005e080001947983 */ /* 0x000f280000300800 */
[----:B------:R-:W-:Y:S04]  /*10c750*/  LDGSTS.E [R5+0x13100], desc[UR36][R6.64], P0 ;  /* 0x1310000006057fae */ /* 0x000fe80008121864 */
[----:B------:R-:W-:Y:S04]  /*10c760*/  LDGSTS.E [R5+0x13180], desc[UR36][R250.64], P1 ;  /* 0x13180000fa057fae */ /* 0x000fe80008921864 */
[----:B------:R3:W-:Y:S04]  /*10c770*/  LDGSTS.E [R5+0x13900], desc[UR36][R248.64], P0 ;  /* 0x13900000f8057fae */ /* 0x0007e80008121864 */
[----:B-1----:R-:W4:Y:S04]  /*10c780*/  LDL.LU R6, [R1+0x4bb8] ;  /* 0x004bb80001067983 */ /* 0x002f280000300800 */
[----:B------:R-:W5:Y:S04]  /*10c790*/  LDL.LU R9, [R1+0x4bc0] ;  /* 0x004bc00001097983 */ /* 0x000f680000300800 */
[----:B------:R-:W2:Y:S01]  /*10c7a0*/  LDL.LU R7, [R1+0x4bb4] ;  /* 0x004bb40001077983 */ /* 0x000ea20000300800 */
[----:B---3--:R-:W1:Y:S03]  /*10c7b0*/  LDC R249, c[0x0][0x23c] ;  /* 0x00008f00fff97b82 */ /* 0x008e660000000800 */
        /* <DEDUP_REMOVED lines=59> */
[----:B------:R1:W-:Y:S02]  /*10cb70*/  LDGSTS.E [R5+0x1f980], desc[UR36][R150.64], P1 ;  /* 0x1f98000096057fae */ /* 0x0003e40008921864 */
[----:B-1----:R-:W-:-:S02]  /*10cb80*/  IADD3 R5, R147, UR10, RZ ;  /* 0x0000000a93057c10 */ /* 0x002fc4000fffe0ff */
[-C--:B----4-:R-:W-:Y:S02]  /*10cb90*/  IADD3 R6, P2, R6, R148.reuse, RZ ;  /* 0x0000009406067210 */ /* 0x090fe40007f5e0ff */
[----:B-----5:R-:W-:-:S03]  /*10cba0*/  IADD3 R9, P3, R9, R148, RZ ;  /* 0x0000009409097210 */ /* 0x020fc60007f7e0ff */
[--C-:B--2---:R-:W-:Y:S01]  /*10cbb0*/  IMAD.X R7, R7, 0x1, R2.reuse, P2 ;  /* 0x0000000107077824 */ /* 0x104fe200010e0602 */
[----:B------:R1:W-:Y:S01]  /*10cbc0*/  STL [R1+0x4bb8], R6 ;  /* 0x004bb80601007387 */ /* 0x0003e20000100800 */
[----:B---3--:R-:W-:-:S03]  /*10cbd0*/  IMAD.X R10, R10, 0x1, R2, P3 ;  /* 0x000000010a0a7824 */ /* 0x008fc600018e0602 */
[----:B------:R2:W-:Y:S04]  /*10cbe0*/  STL [R1+0x4bb4], R7 ;  /* 0x004bb40701007387 */ /* 0x0005e80000100800 */
[----:B------:R3:W-:Y:S04]  /*10cbf0*/  STL [R1+0x4bc0], R9 ;  /* 0x004bc00901007387 */ /* 0x0007e80000100800 */
[----:B------:R-:W4:Y:S04]  /*10cc00*/  LDL.LU R14, [R1+0x4d34] ;  /* 0x004d3400010e7983 */ /* 0x000f280000300800 */
[----:B------:R5:W-:Y:S04]  /*10cc10*/  STL [R1+0x4bbc], R10 ;  /* 0x004bbc0a01007387 */ /* 0x000be80000100800 */
[----:B------:R-:W4:Y:S01]  /*10cc20*/  LDL.LU R16, [R1+0x4d3c] ;  /* 0x004d3c0001107983 */ /* 0x000f220000300800 */
[----:B------:R-:W-:-:S03]  /*10cc30*/  IADD3 R11, P2, R11, R148, RZ ;  /* 0x000000940b0b7210 */ /* 0x000fc60007f5e0ff */
[----:B------:R1:W-:Y:S01]  /*10cc40*/  LDGSTS.E [R5+0x200], desc[UR36][R6.64], P0 ;  /* 0x0020000006057fae */ /* 0x0003e20008121864 */
[----:B------:R-:W-:Y:S01]  /*10cc50*/  IADD3 R19, P3, R19, R148, RZ ;  /* 0x0000009413137210 */ /* 0x000fe20007f7e0ff */
[----:B------:R-:W-:-:S04]  /*10cc60*/  IMAD.X R17, R17, 0x1, R2, P2 ;  /* 0x0000000111117824 */ /* 0x000fc800010e0602 */
[----:B------:R-:W-:Y:S02]  /*10cc70*/  IMAD.X R20, R20, 0x1, R2, P3 ;  /* 0x0000000114147824 */ /* 0x000fe400018e0602 */
[----:B-1----:R-:W-:Y:S02]  /*10cc80*/  IMAD.MOV.U32 R6, RZ, RZ, R9 ;  /* 0x000000ffff067224 */ /* 0x002fe400078e0009 */
[----:B--2---:R-:W-:Y:S01]  /*10cc90*/  IMAD.MOV.U32 R7, RZ, RZ, R10 ;  /* 0x000000ffff077224 */ /* 0x004fe200078e000a */
[----:B---3--:R-:W2:Y:S04]  /*10cca0*/  LDL.LU R9, [R1+0x4db8] ;  /* 0x004db80001097983 */ /* 0x008ea80000300800 */
[----:B-----5:R-:W3:Y:S04]  /*10ccb0*/  LDL.LU R10, [R1+0x4dc0] ;  /* 0x004dc000010a7983 */ /* 0x020ee80000300800 */
[----:B------:R-:W-:Y:S04]  /*10ccc0*/  STL [R1+0x4c38], R11 ;  /* 0x004c380b01007387 */ /* 0x000fe80000100800 */
[----:B------:R1:W-:Y:S04]  /*10ccd0*/  LDGSTS.E [R5+0x280], desc[UR36][R6.64], P1 ;  /* 0x0028000006057fae */ /* 0x0003e80008921864 */
[----:B------:R5:W-:Y:S04]  /*10cce0*/  STL [R1+0x4c34], R17 ;  /* 0x004c341101007387 */ /* 0x000be80000100800 */
[----:B------:R-:W-:Y:S01]  /*10ccf0*/  STL [R1+0x4c40], R19 ;  /* 0x004c401301007387 */ /* 0x000fe20000100800 */
[----:B-1----:R-:W-:-:S03]  /*10cd00*/  MOV R7, R17 ;  /* 0x0000001100077202 */ /* 0x002fc60000000f00 */
[----:B-----5:R-:W5:Y:S01]  /*10cd10*/  LDL.LU R17, [R1+0x4db4] ;  /* 0x004db40001117983 */ /* 0x020f620000300800 */
[----:B------:R-:W-:-:S03]  /*10cd20*/  IMAD.MOV.U32 R6, RZ, RZ, R11 ;  /* 0x000000ffff067224 */ /* 0x000fc600078e000b */
[----:B------:R-:W-:Y:S04]  /*10cd30*/  STL [R1+0x4c3c], R20 ;  /* 0x004c3c1401007387 */ /* 0x000fe80000100800 */
[----:B------:R-:W5:Y:S01]  /*10cd40*/  LDL.LU R11, [R1+0x4dbc] ;  /* 0x004dbc00010b7983 */ /* 0x000f620000300800 */
[----:B------:R-:W-:-:S03]  /*10cd50*/  IADD3 R4, P2, R4, R148, RZ ;  /* 0x0000009404047210 */ /* 0x000fc60007f5e0ff */
[----:B------:R1:W-:Y:S01]  /*10cd60*/  LDGSTS.E [R5+0xa00], desc[UR36][R6.64], P0 ;  /* 0x00a0000006057fae */ /* 0x0003e20008121864 */
[----:B------:R-:W-:Y:S01]  /*10cd70*/  IADD3 R12, P3, R12, R148, RZ ;  /* 0x000000940c0c7210 */ /* 0x000fe20007f7e0ff */
[--C-:B------:R-:W-:Y:S02]  /*10cd80*/  IMAD.X R15, R15, 0x1, R2.reuse, P2 ;  /* 0x000000010f0f7824 */ /* 0x100fe400010e0602 */
[----:B------:R-:W-:Y:S02]  /*10cd90*/  STL [R1+0x4cb8], R4 ;  /* 0x004cb80401007387 */ /* 0x000fe40000100800 */
[----:B------:R-:W-:Y:S02]  /*10cda0*/  IMAD.X R18, R18, 0x1, R2, P3 ;  /* 0x0000000112127824 */ /* 0x000fe400018e0602 */
[----:B-1----:R-:W-:Y:S02]  /*10cdb0*/  IMAD.MOV.U32 R6, RZ, RZ, R19 ;  /* 0x000000ffff067224 */ /* 0x002fe400078e0013 */
[----:B------:R-:W-:Y:S01]  /*10cdc0*/  IMAD.MOV.U32 R7, RZ, RZ, R20 ;  /* 0x000000ffff077224 */ /* 0x000fe200078e0014 */
[----:B------:R1:W-:Y:S04]  /*10cdd0*/  STL [R1+0x4cb4], R15 ;  /* 0x004cb40f01007387 */ /* 0x0003e80000100800 */
[----:B------:R1:W-:Y:S04]  /*10cde0*/  LDGSTS.E [R5+0xa80], desc[UR36][R6.64], P1 ;  /* 0x00a8000006057fae */ /* 0x0003e80008921864 */
[----:B------:R-:W-:Y:S01]  /*10cdf0*/  STL [R1+0x4cc0], R12 ;  /* 0x004cc00c01007387 */ /* 0x000fe20000100800 */
[----:B-1----:R-:W-:-:S02]  /*10ce00*/  IMAD.MOV.U32 R6, RZ, RZ, R4 ;  /* 0x000000ffff067224 */ /* 0x002fc400078e0004 */
[----:B------:R-:W-:Y:S02]  /*10ce10*/  IMAD.MOV.U32 R7, RZ, RZ, R15 ;  /* 0x000000ffff077224 */ /* 0x000fe400078e000f */
[----:B------:R-:W5:Y:S04]  /*10ce20*/  LDL.LU R15, [R1+0x4e38] ;  /* 0x004e3800010f7983 */ /* 0x000f680000300800 */
[----:B------:R1:W-:Y:S04]  /*10ce30*/  STL [R1+0x4cbc], R18 ;  /* 0x004cbc1201007387 */ /* 0x0003e80000100800 */
[----:B------:R1:W-:Y:S04]  /*10ce40*/  LDGSTS.E [R5+0x1200], desc[UR36][R6.64], P0 ;  /* 0x0120000006057fae */ /* 0x0003e80008121864 */
[----:B------:R-:W5:Y:S01]  /*10ce50*/  LDL.LU R4, [R1+0x4e40] ;  /* 0x004e400001047983 */ /* 0x000f620000300800 */
[----:B-1----:R-:W-:-:S03]  /*10ce60*/  IMAD.MOV.U32 R7, RZ, RZ, R18 ;  /* 0x000000ffff077224 */ /* 0x002fc600078e0012 */
[----:B------:R-:W5:Y:S01]  /*10ce70*/  LDL.LU R18, [R1+0x4e34] ;  /* 0x004e340001127983 */ /* 0x000f620000300800 */
[----:B------:R-:W-:-:S03]  /*10ce80*/  MOV R6, R12 ;  /* 0x0000000c00067202 */ /* 0x000fc60000000f00 */
[----:B------:R-:W5:Y:S04]  /*10ce90*/  LDL.LU R12, [R1+0x4e3c] ;  /* 0x004e3c00010c7983 */ /* 0x000f680000300800 */
[----:B------:R1:W-:Y:S01]  /*10cea0*/  LDGSTS.E [R5+0x1280], desc[UR36][R6.64], P1 ;  /* 0x0128000006057fae */ /* 0x0003e20008921864 */
[-C--:B------:R-:W-:Y:S02]  /*10ceb0*/  IADD3 R8, P2, R8, R148.reuse, RZ ;  /* 0x0000009408087210 */ /* 0x080fe40007f5e0ff */
[----:B------:R-:W-:-:S03]  /*10cec0*/  IADD3 R13, P3, R13, R148, RZ ;  /* 0x000000940d0d7210 */ /* 0x000fc60007f7e0ff */
[----:B------:R-:W-:Y:S01]  /*10ced0*/  STL [R1+0x4d38], R8 ;  /* 0x004d380801007387 */ /* 0x000fe20000100800 */
[----:B-1----:R-:W-:Y:S02]  /*10cee0*/  IMAD.MOV.U32 R6, RZ, RZ, R8 ;  /* 0x000000ffff067224 */ /* 0x002fe400078e0008 */
[----:B----4-:R-:W-:-:S04]  /*10cef0*/  IMAD.X R14, R14, 0x1, R2, P2 ;  /* 0x000000010e0e7824 */ /* 0x010fc800010e0602 */
        /* <DEDUP_REMOVED lines=8> */
[----:B----4-:R-:W-:Y:S01]  /*10cf80*/  MOV R7, R16 ;  /* 0x0000001000077202 */ /* 0x010fe20000000f00 */
[----:B------:R-:W-:-:S02]  /*10cf90*/  IMAD.MOV.U32 R6, RZ, RZ, R13 ;  /* 0x000000ffff067224 */ /* 0x000fc400078e000d */
[----:B-1----:R-:W4:Y:S04]  /*10cfa0*/  LDL.LU R16, [R1+0x4eb4] ;  /* 0x004eb40001107983 */ /* 0x002f280000300800 */
[----:B------:R-:W4:Y:S01]  /*10cfb0*/  LDL.LU R13, [R1+0x4ebc] ;  /* 0x004ebc00010d7983 */ /* 0x000f220000300800 */
[-C--:B--2---:R-:W-:Y:S02]  /*10cfc0*/  IADD3 R9, P2, R9, R148.reuse, RZ ;  /* 0x0000009409097210 */ /* 0x084fe40007f5e0ff */
[----:B---3--:R-:W-:Y:S01]  /*10cfd0*/  IADD3 R10, P3, R10, R148, RZ ;  /* 0x000000940a0a7210 */ /* 0x008fe20007f7e0ff */
[----:B------:R1:W-:Y:S04]  /*10cfe0*/  LDGSTS.E [R5+0x1a80], desc[UR36][R6.64], P1 ;  /* 0x01a8000006057fae */ /* 0x0003e80008921864 */
[----:B------:R2:W-:Y:S01]  /*10cff0*/  STL [R1+0x4db8], R9 ;  /* 0x004db80901007387 */ /* 0x0005e20000100800 */
[----:B-----5:R-:W-:-:S02]  /*10d000*/  IMAD.X R17, R17, 0x1, R2, P2 ;  /* 0x0000000111117824 */ /* 0x020fc400010e0602 */
[----:B-1----:R-:W-:-:S03]  /*10d010*/  IMAD.MOV.U32 R6, RZ, RZ, R9 ;  /* 0x000000ffff067224 */ /* 0x002fc600078e0009 */
[----:B------:R1:W-:Y:S01]  /*10d020*/  STL [R1+0x4db4], R17 ;  /* 0x004db41101007387 */ /* 0x0003e20000100800 */
[----:B------:R-:W-:-:S03]  /*10d030*/  IMAD.X R11, R11, 0x1, R2, P3 ;  /* 0x000000010b0b7824 */ /* 0x000fc600018e0602 */
[----:B------:R3:W-:Y:S04]  /*10d040*/  STL [R1+0x4dc0], R10 ;  /* 0x004dc00a01007387 */ /* 0x0007e80000100800 */
[----:B--2---:R-:W2:Y:S01]  /*10d050*/  LDL.LU R9, [R1+0x4f38] ;  /* 0x004f380001097983 */ /* 0x004ea20000300800 */
[----:B------:R-:W-:-:S03]  /*10d060*/  IMAD.MOV.U32 R7, RZ, RZ, R17 ;  /* 0x000000ffff077224 */ /* 0x000fc600078e0011 */
[----:B------:R5:W-:Y:S04]  /*10d070*/  STL [R1+0x4dbc], R11 ;  /* 0x004dbc0b01007387 */ /* 0x000be80000100800 */
[----:B------:R-:W2:Y:S04]  /*10d080*/  LDL.LU R19, [R1+0x4f40] ;  /* 0x004f400001137983 */ /* 0x000ea80000300800 */
[----:B-1----:R-:W2:Y:S04]  /*10d090*/  LDL.LU R17, [R1+0x4f34] ;  /* 0x004f340001117983 */ /* 0x002ea80000300800 */
[----:B------:R-:W2:Y:S04]  /*10d0a0*/  LDL.LU R20, [R1+0x4f3c] ;  /* 0x004f3c0001147983 */ /* 0x000ea80000300800 */
[----:B------:R1:W-:Y:S01]  /*10d0b0*/  LDGSTS.E [R5+0x2200], desc[UR36][R6.64], P0 ;  /* 0x0220000006057fae */ /* 0x0003e20008121864 */
[----:B------:R-:W-:Y:S01]  /*10d0c0*/  IADD3 R15, P2, R15, R148, RZ ;  /* 0x000000940f0f7210 */ /* 0x000fe20007f5e0ff */
[----:B-1----:R-:W-:-:S02]  /*10d0d0*/  IMAD.MOV.U32 R6, RZ, RZ, R10 ;  /* 0x000000ffff067224 */ /* 0x002fc400078e000a */
[----:B------:R-:W-:Y:S01]  /*10d0e0*/  IMAD.MOV.U32 R7, RZ, RZ, R11 ;  /* 0x000000ffff077224 */ /* 0x000fe200078e000b */
[----:B---3--:R-:W3:Y:S04]  /*10d0f0*/  LDL.LU R10, [R1+0x4fb8] ;  /* 0x004fb800010a7983 */ /* 0x008ee80000300800 */
[----:B-----5:R-:W5:Y:S01]  /*10d100*/  LDL.LU R11, [R1+0x4fc0] ;  /* 0x004fc000010b7983 */ /* 0x020f620000300800 */
[----:B------:R-:W-:-:S03]  /*10d110*/  IADD3 R4, P3, R4, R148, RZ ;  /* 0x0000009404047210 */ /* 0x000fc60007f7e0ff */
[----:B------:R1:W-:Y:S04]  /*10d120*/  STL [R1+0x4e38], R15 ;  /* 0x004e380f01007387 */ /* 0x0003e80000100800 */
[----:B------:R1:W-:Y:S01]  /*10d130*/  LDGSTS.E [R5+0x2280], desc[UR36][R6.64], P1 ;  /* 0x0228000006057fae */ /* 0x0003e20008921864 */
[----:B------:R-:W-:Y:S01]  /*10d140*/  IADD3.X R18, R18, R2, RZ, P2, !PT ;  /* 0x0000000212127210 */ /* 0x000fe200017fe4ff */
[----:B------:R-:W-:-:S04]  /*10d150*/  IMAD.X R12, R12, 0x1, R2, P3 ;  /* 0x000000010c0c7824 */ /* 0x000fc800018e0602 */
[----:B------:R1:W-:Y:S02]  /*10d160*/  STL [R1+0x4e34], R18 ;  /* 0x004e341201007387 */ /* 0x0003e40000100800 */
[----:B-1----:R-:W-:Y:S02]  /*10d170*/  IMAD.MOV.U32 R6, RZ, RZ, R15 ;  /* 0x000000ffff067224 */ /* 0x002fe400078e000f */
        /* <DEDUP_REMOVED lines=14> */
[----:B----4-:R-:W-:Y:S02]  /*10d260*/  IMAD.X R16, R16, 0x1, R2, P2 ;  /* 0x0000000110107824 */ /* 0x010fe400010e0602 */
[----:B-1----:R-:W-:Y:S01]  /*10d270*/  IMAD.MOV.U32 R6, RZ, RZ, R14 ;  /* 0x000000ffff067224 */ /* 0x002fe200078e000e */
[----:B------:R-:W-:Y:S02]  /*10d280*/  IADD3.X R13, R13, R2, RZ, P3, !PT ;  /* 0x000000020d0d7210 */ /* 0x000fe40001ffe4ff */
[----:B------:R1:W-:Y:S04]  /*10d290*/  STL [R1+0x4eb4], R16 ;  /* 0x004eb41001007387 */ /* 0x0003e80000100800 */
[----:B------:R-:W-:Y:S01]  /*10d2a0*/  STL [R1+0x4ec0], R8 ;  /* 0x004ec00801007387 */ /* 0x000fe20000100800 */
[----:B------:R-:W-:-:S03]  /*10d2b0*/  IMAD.MOV.U32 R7, RZ, RZ, R16 ;  /* 0x000000ffff077224 */ /* 0x000fc600078e0010 */
[----:B------:R-:W4:Y:S04]  /*10d2c0*/  LDL.LU R14, [R1+0x5034] ;  /* 0x00503400010e7983 */ /* 0x000f280000300800 */
[----:B------:R2:W-:Y:S04]  /*10d2d0*/  STL [R1+0x4ebc], R13 ;  /* 0x004ebc0d01007387 */ /* 0x0005e80000100800 */
[----:B-1----:R-:W4:Y:S04]  /*10d2e0*/  LDL.LU R16, [R1+0x503c] ;  /* 0x00503c0001107983 */ /* 0x002f280000300800 */
[----:B------:R1:W-:Y:S01]  /*10d2f0*/  LDGSTS.E [R5+0x3200], desc[UR36][R6.64], P0 ;  /* 0x0320000006057fae */ /* 0x0003e20008121864 */
[----:B--2---:R-:W-:Y:S01]  /*10d300*/  IADD3 R9, P2, R9, R148, RZ ;  /* 0x0000009409097210 */ /* 0x004fe20007f5e0ff */
[----:B-1----:R-:W-:-:S02]  /*10d310*/  IMAD.MOV.U32 R6, RZ, RZ, R8 ;  /* 0x000000ffff067224 */ /* 0x002fc400078e0008 */
[----:B------:R-:W-:Y:S02]  /*10d320*/  IMAD.MOV.U32 R7, RZ, RZ, R13 ;  /* 0x000000ffff077224 */ /* 0x000fe400078e000d */
[----:B------:R-:W2:Y:S01]  /*10d330*/  LDL.LU R13, [R1+0x50b8] ;  /* 0x0050b800010d7983 */ /* 0x000ea20000300800 */
[----:B------:R-:W-:-:S03]  /*10d340*/  IADD3 R19, P3, R19, R148, RZ ;  /* 0x0000009413137210 */ /* 0x000fc60007f7e0ff */
[----:B------:R-:W2:Y:S01]  /*10d350*/  LDL.LU R8, [R1+0x50c0] ;  /* 0x0050c00001087983 */ /* 0x000ea20000300800 */
[----:B------:R-:W-:-:S03]  /*10d360*/  IMAD.X R17, R17, 0x1, R2, P2 ;  /* 0x0000000111117824 */ /* 0x000fc600010e0602 */
[----:B------:R-:W-:Y:S01]  /*10d370*/  STL [R1+0x4f38], R9 ;  /* 0x004f380901007387 */ /* 0x000fe20000100800 */
[----:B------:R-:W-:-:S03]  /*10d380*/  IMAD.X R20, R20, 0x1, R2, P3 ;  /* 0x0000000114147824 */ /* 0x000fc600018e0602 */
[----:B------:R1:W-:Y:S04]  /*10d390*/  LDGSTS.E [R5+0x3280], desc[UR36][R6.64], P1 ;  /* 0x0328000006057fae */ /* 0x0003e80008921864 */
[----:B------:R1:W-:Y:S04]  /*10d3a0*/  STL [R1+0x4f34], R17 ;  /* 0x004f341101007387 */ /* 0x0003e80000100800 */
[----:B------:R-:W-:Y:S01]  /*10d3b0*/  STL [R1+0x4f40], R19 ;  /* 0x004f401301007387 */ /* 0x000fe20000100800 */
[----:B-1----:R-:W-:-:S03]  /*10d3c0*/  IMAD.MOV.U32 R7, RZ, RZ, R17 ;  /* 0x000000ffff077224 */ /* 0x002fc600078e0011 */
[----:B------:R-:W2:Y:S01]  /*10d3d0*/  LDL.LU R17, [R1+0x50b4] ;  /* 0x0050b40001117983 */ /* 0x000ea20000300800 */
[----:B------:R-:W-:-:S03]  /*10d3e0*/  MOV R6, R9 ;  /* 0x0000000900067202 */ /* 0x000fc60000000f00 */
[----:B------:R-:W-:Y:S04]  /*10d3f0*/  STL [R1+0x4f3c], R20 ;  /* 0x004f3c1401007387 */ /* 0x000fe80000100800 */
[----:B------:R-:W2:Y:S01]  /*10d400*/  LDL.LU R9, [R1+0x50bc] ;  /* 0x0050bc0001097983 */ /* 0x000ea20000300800 */
[----:B---3--:R-:W-:-:S03]  /*10d410*/  IADD3 R10, P2, R10, R148, RZ ;  /* 0x000000940a0a7210 */ /* 0x008fc60007f5e0ff */
[----:B------:R1:W-:Y:S01]  /*10d420*/  LDGSTS.E [R5+0x3a00], desc[UR36][R6.64], P0 ;  /* 0x03a0000006057fae */ /* 0x0003e20008121864 */
[----:B-----5:R-:W-:-:S03]  /*10d430*/  IADD3 R11, P3, R11, R148, RZ ;  /* 0x000000940b0b7210 */ /* 0x020fc60007f7e0ff */
[----:B------:R-:W-:Y:S01]  /*10d440*/  STL [R1+0x4fb8], R10 ;  /* 0x004fb80a01007387 */ /* 0x000fe20000100800 */
[----:B-1----:R-:W-:Y:S02]  /*10d450*/  IMAD.MOV.U32 R6, RZ, RZ, R19 ;  /* 0x000000ffff067224 */ /* 0x002fe400078e0013 */
[----:B------:R-:W-:-:S05]  /*10d460*/  IMAD.MOV.U32 R7, RZ, RZ, R20 ;  /* 0x000000ffff077224 */ /* 0x000fca00078e0014 */
[----:B------:R1:W-:Y:S01]  /*10d470*/  LDGSTS.E [R5+0x3a80], desc[UR36][R6.64], P1 ;  /* 0x03a8000006057fae */ /* 0x0003e20008921864 */
[----:B------:R-:W-:-:S05]  /*10d480*/  IMAD.X R15, R15, 0x1, R2, P2 ;  /* 0x000000010f0f7824 */ /* 0x000fca00010e0602 */
[----:B------:R3:W-:Y:S01]  /*10d490*/  STL [R1+0x4fb4], R15 ;  /* 0x004fb40f01007387 */ /* 0x0007e20000100800 */
[----:B-1----:R-:W-:Y:S01]  /*10d4a0*/  IMAD.MOV.U32 R6, RZ, RZ, R10 ;  /* 0x000000ffff067224 */ /* 0x002fe200078e000a */
[----:B------:R-:W-:Y:S01]  /*10d4b0*/  MOV R7, R15 ;  /* 0x0000000f00077202 */ /* 0x000fe20000000f00 */
[----:B------:R-:W-:Y:S01]  /*10d4c0*/  IMAD.X R18, R18, 0x1, R2, P3 ;  /* 0x0000000112127824 */ /* 0x000fe200018e0602 */
[----:B------:R-:W-:Y:S04]  /*10d4d0*/  STL [R1+0x4fc0], R11 ;  /* 0x004fc00b01007387 */ /* 0x000fe80000100800 */
[----:B------:R1:W-:Y:S04]  /*10d4e0*/  LDGSTS.E [R5+0x4200], desc[UR36][R6.64], P0 ;  /* 0x0420000006057fae */ /* 0x0003e80008121864 */
[----:B---3--:R-:W3:Y:S04]  /*10d4f0*/  LDL.LU R15, [R1+0x5138] ;  /* 0x00513800010f7983 */ /* 0x008ee80000300800 */
[----:B------:R5:W-:Y:S04]  /*10d500*/  STL [R1+0x4fbc], R18 ;  /* 0x004fbc1201007387 */ /* 0x000be80000100800 */
[----:B------:R-:W3:Y:S01]  /*10d510*/  LDL.LU R10, [R1+0x5140] ;  /* 0x00514000010a7983 */ /* 0x000ee20000300800 */
[----:B-1----:R-:W-:-:S03]  /*10d520*/  IMAD.MOV.U32 R7, RZ, RZ, R18 ;  /* 0x000000ffff077224 */ /* 0x002fc600078e0012 */
[----:B-----5:R-:W5:Y:S01]  /*10d530*/  LDL.LU R18, [R1+0x5134] ;  /* 0x0051340001127983 */ /* 0x020f620000300800 */
[----:B------:R-:W-:-:S03]  /*10d540*/  IMAD.MOV.U32 R6, RZ, RZ, R11 ;  /* 0x000000ffff067224 */ /* 0x000fc600078e000b */
[----:B------:R-:W5:Y:S01]  /*10d550*/  LDL.LU R11, [R1+0x513c] ;  /* 0x00513c00010b7983 */ /* 0x000f620000300800 */
[-C--:B------:R-:W-:Y:S02]  /*10d560*/  IADD3 R4, P2, R4, R148.reuse, RZ ;  /* 0x0000009404047210 */ /* 0x080fe40007f5e0ff */
[----:B------:R-:W-:Y:S01]  /*10d570*/  IADD3 R12, P3, R12, R148, RZ ;  /* 0x000000940c0c7210 */ /* 0x000fe20007f7e0ff */
[----:B------:R1:W-:Y:S04]  /*10d580*/  LDGSTS.E [R5+0x4280], desc[UR36][R6.64], P1 ;  /* 0x0428000006057fae */ /* 0x0003e80008921864 */
        /* <DEDUP_REMOVED lines=11> */
[----:B----4-:R-:W-:-:S03]  /*10d640*/  IMAD.MOV.U32 R7, RZ, RZ, R16 ;  /* 0x000000ffff077224 */ /* 0x010fc600078e0010 */
[----:B-1----:R-:W4:Y:S01]  /*10d650*/  LDL.LU R16, [R1+0x51b4] ;  /* 0x0051b40001107983 */ /* 0x002f220000300800 */
[----:B------:R-:W-:-:S03]  /*10d660*/  MOV R6, R12 ;  /* 0x0000000c00067202 */ /* 0x000fc60000000f00 */
[----:B------:R-:W4:Y:S01]  /*10d670*/  LDL.LU R12, [R1+0x51bc] ;  /* 0x0051bc00010c7983 */ /* 0x000f220000300800 */
[-C--:B--2---:R-:W-:Y:S02]  /*10d680*/  IADD3 R13, P2, R13, R148.reuse, RZ ;  /* 0x000000940d0d7210 */ /* 0x084fe40007f5e0ff */
[----:B------:R-:W-:Y:S01]  /*10d690*/  IADD3 R8, P3, R8, R148, RZ ;  /* 0x0000009408087210 */ /* 0x000fe20007f7e0ff */
[----:B------:R1:W-:Y:S04]  /*10d6a0*/  LDGSTS.E [R5+0x4a80], desc[UR36][R6.64], P1 ;  /* 0x04a8000006057fae */ /* 0x0003e80008921864 */
[----:B------:R2:W-:Y:S01]  /*10d6b0*/  STL [R1+0x50b8], R13 ;  /* 0x0050b80d01007387 */ /* 0x0005e20000100800 */
[----:B------:R-:W-:Y:S02]  /*10d6c0*/  IMAD.X R17, R17, 0x1, R2, P2 ;  /* 0x0000000111117824 */ /* 0x000fe400010e0602 */
        /* <DEDUP_REMOVED lines=10> */
[----:B------:R1:W-:Y:S02]  /*10d770*/  LDGSTS.E [R5+0x5200], desc[UR36][R6.64], P0 ;  /* 0x0520000006057fae */ /* 0x0003e40008121864 */
[----:B-1----:R-:W-:Y:S01]  /*10d780*/  IMAD.MOV.U32 R6, RZ, RZ, R8 ;  /* 0x000000ffff067224 */ /* 0x002fe200078e0008 */
[----:B------:R-:W-:Y:S01]  /*10d790*/  MOV R7, R9 ;  /* 0x0000000900077202 */ /* 0x000fe20000000f00 */
[----:B------:R-:W2:Y:S04]  /*10d7a0*/  LDL.LU R8, [R1+0x52a8] ;  /* 0x0052a80001087983 */ /* 0x000ea80000300800 */
[----:B---3--:R-:W3:Y:S01]  /*10d7b0*/  LDL.LU R9, [R1+0x52b0] ;  /* 0x0052b00001097983 */ /* 0x008ee20000300800 */
[----:B------:R-:W-:-:S03]  /*10d7c0*/  IADD3 R15, P2, R15, R148, RZ ;  /* 0x000000940f0f7210 */ /* 0x000fc60007f5e0ff */
[----:B------:R1:W-:Y:S04]  /*10d7d0*/  LDGSTS.E [R5+0x5280], desc[UR36][R6.64], P1 ;  /* 0x0528000006057fae */ /* 0x0003e80008921864 */
[----:B------:R1:W-:Y:S01]  /*10d7e0*/  STL [R1+0x5138], R15 ;  /* 0x0051380f01007387 */ /* 0x0003e20000100800 */
[----:B------:R-:W-:Y:S01]  /*10d7f0*/  IADD3 R10, P3, R10, R148, RZ ;  /* 0x000000940a0a7210 */ /* 0x000fe20007f7e0ff */
[--C-:B-----5:R-:W-:Y:S02]  /*10d800*/  IMAD.X R18, R18, 0x1, R2.reuse, P2 ;  /* 0x0000000112127824 */ /* 0x120fe400010e0602 */
[----:B-1----:R-:W-:Y:S02]  /*10d810*/  IMAD.MOV.U32 R6, RZ, RZ, R15 ;  /* 0x000000ffff067224 */ /* 0x002fe400078e000f */
[----:B------:R-:W-:Y:S01]  /*10d820*/  IMAD.X R11, R11, 0x1, R2, P3 ;  /* 0x000000010b0b7824 */ /* 0x000fe200018e0602 */
[----:B------:R1:W-:Y:S04]  /*10d830*/  STL [R1+0x5134], R18 ;  /* 0x0051341201007387 */ /* 0x0003e80000100800 */
[----:B------:R5:W-:Y:S04]  /*10d840*/  STL [R1+0x5140], R10 ;  /* 0x0051400a01007387 */ /* 0x000be80000100800 */
[----:B------:R-:W3:Y:S01]  /*10d850*/  LDL.LU R15, [R1+0x52a4] ;  /* 0x0052a400010f7983 */ /* 0x000ee20000300800 */
[----:B------:R-:W-:-:S03]  /*10d860*/  IMAD.MOV.U32 R7, RZ, RZ, R18 ;  /* 0x000000ffff077224 */ /* 0x000fc600078e0012 */
[----:B------:R5:W-:Y:S04]  /*10d870*/  STL [R1+0x513c], R11 ;  /* 0x00513c0b01007387 */ /* 0x000be80000100800 */
[----:B-1----:R-:W3:Y:S04]  /*10d880*/  LDL.LU R18, [R1+0x52ac] ;  /* 0x0052ac0001127983 */ /* 0x002ee80000300800 */
[----:B------:R1:W-:Y:S02]  /*10d890*/  LDGSTS.E [R5+0x5a00], desc[UR36][R6.64], P0 ;  /* 0x05a0000006057fae */ /* 0x0003e40008121864 */
[----:B-1----:R-:W-:-:S02]  /*10d8a0*/  IMAD.MOV.U32 R6, RZ, RZ, R10 ;  /* 0x000000ffff067224 */ /* 0x002fc400078e000a */
[----:B------:R-:W-:Y:S01]  /*10d8b0*/  IMAD.MOV.U32 R7, RZ, RZ, R11 ;  /* 0x000000ffff077224 */ /* 0x000fe200078e000b */
[----:B-----5:R-:W5:Y:S04]  /*10d8c0*/  LDL.LU R10, [R1+0x5328] ;  /* 0x00532800010a7983 */ /* 0x020f680000300800 */
[----:B------:R-:W5:Y:S04]  /*10d8d0*/  LDL.LU R11, [R1+0x5330] ;  /* 0x00533000010b7983 */ /* 0x000f680000300800 */
[----:B------:R1:W-:Y:S01]  /*10d8e0*/  LDGSTS.E [R5+0x5a80], desc[UR36][R6.64], P1 ;  /* 0x05a8000006057fae */ /* 0x0003e20008921864 */
[----:B------:R-:W-:-:S05]  /*10d8f0*/  IADD3 R14, P2, R14, R148, RZ ;  /* 0x000000940e0e7210 */ /* 0x000fca0007f5e0ff */
[----:B------:R1:W-:Y:S01]  /*10d900*/  STL [R1+0x51b8], R14 ;  /* 0x0051b80e01007387 */ /* 0x0003e20000100800 */
[----:B------:R-:W-:Y:S02]  /*10d910*/  IADD3 R4, P3, R4, R148, RZ ;  /* 0x0000009404047210 */ /* 0x000fe40007f7e0ff */
[----:B----4-:R-:W-:Y:S01]  /*10d920*/  IADD3.X R16, R16, R2, RZ, P2, !PT ;  /* 0x0000000210107210 */ /* 0x010fe200017fe4ff */
[----:B-1----:R-:W-:Y:S02]  /*10d930*/  IMAD.MOV.U32 R6, RZ, RZ, R14 ;  /* 0x000000ffff067224 */ /* 0x002fe400078e000e */
[----:B------:R-:W-:Y:S02]  /*10d940*/  IMAD.X R12, R12, 0x1, R2, P3 ;  /* 0x000000010c0c7824 */ /* 0x000fe400018e0602 */
[----:B------:R1:W-:Y:S04]  /*10d950*/  STL [R1+0x51b4], R16 ;  /* 0x0051b41001007387 */ /* 0x0003e80000100800 */
[----:B------:R-:W-:Y:S04]  /*10d960*/  STL [R1+0x51c0], R4 ;  /* 0x0051c00401007387 */ /* 0x000fe80000100800 */
[----:B------:R-:W4:Y:S01]  /*10d970*/  LDL.LU R14, [R1+0x5324] ;  /* 0x00532400010e7983 */ /* 0x000f220000300800 */
[----:B------:R-:W-:-:S03]  /*10d980*/  IMAD.MOV.U32 R7, RZ, RZ, R16 ;  /* 0x000000ffff077224 */ /* 0x000fc600078e0010 */
        /* <DEDUP_REMOVED lines=11> */
[----:B------:R-:W-:-:S03]  /*10da40*/  IADD3.X R20, R20, R2, RZ, P3, !PT ;  /* 0x0000000214147210 */ /* 0x000fc60001ffe4ff */
[----:B------:R1:W-:Y:S04]  /*10da50*/  LDGSTS.E [R5+0x6280], desc[UR36][R6.64], P1 ;  /* 0x0628000006057fae */ /* 0x0003e80008921864 */
[----:B------:R1:W-:Y:S04]  /*10da60*/  STL [R1+0x521c], R17 ;  /* 0x00521c1101007387 */ /* 0x0003e80000100800 */
[----:B------:R-:W-:Y:S01]  /*10da70*/  STL [R1+0x5228], R19 ;  /* 0x0052281301007387 */ /* 0x000fe20000100800 */
[----:B-1----:R-:W-:-:S03]  /*10da80*/  IMAD.MOV.U32 R7, RZ, RZ, R17 ;  /* 0x000000ffff077224 */ /* 0x002fc600078e0011 */
[----:B------:R-:W2:Y:S01]  /*10da90*/  LDL.LU R17, [R1+0x53a4] ;  /* 0x0053a40001117983 */ /* 0x000ea20000300800 */
[----:B------:R-:W-:-:S03]  /*10daa0*/  IMAD.MOV.U32 R6, RZ, RZ, R13 ;  /* 0x000000ffff067224 */ /* 0x000fc600078e000d */
[----:B------:R-:W-:Y:S04]  /*10dab0*/  STL [R1+0x5224], R20 ;  /* 0x0052241401007387 */ /* 0x000fe80000100800 */
[----:B------:R-:W2:Y:S01]  /*10dac0*/  LDL.LU R13, [R1+0x53ac] ;  /* 0x0053ac00010d7983 */ /* 0x000ea20000300800 */
[----:B------:R-:W-:-:S03]  /*10dad0*/  IADD3 R8, P2, R8, R148, RZ ;  /* 0x0000009408087210 */ /* 0x000fc60007f5e0ff */
[----:B------:R1:W-:Y:S01]  /*10dae0*/  LDGSTS.E [R5+0x6a00], desc[UR36][R6.64], P0 ;  /* 0x06a0000006057fae */ /* 0x0003e20008121864 */
[----:B---3--:R-:W-:-:S03]  /*10daf0*/  IADD3 R9, P3, R9, R148, RZ ;  /* 0x0000009409097210 */ /* 0x008fc60007f7e0ff */
[----:B------:R-:W-:Y:S01]  /*10db00*/  STL [R1+0x52a8], R8 ;  /* 0x0052a80801007387 */ /* 0x000fe20000100800 */
[----:B-1----:R-:W-:Y:S02]  /*10db10*/  IMAD.MOV.U32 R6, RZ, RZ, R19 ;  /* 0x000000ffff067224 */ /* 0x002fe400078e0013 */
[----:B------:R-:W-:-:S05]  /*10db20*/  IMAD.MOV.U32 R7, RZ, RZ, R20 ;  /* 0x000000ffff077224 */ /* 0x000fca00078e0014 */
[----:B------:R1:W-:Y:S01]  /*10db30*/  LDGSTS.E [R5+0x6a80], desc[UR36][R6.64], P1 ;  /* 0x06a8000006057fae */ /* 0x0003e20008921864 */
[----:B------:R-:W-:-:S05]  /*10db40*/  IMAD.X R15, R15, 0x1, R2, P2 ;  /* 0x000000010f0f7824 */ /* 0x000fca00010e0602 */
[----:B------:R3:W-:Y:S01]  /*10db50*/  STL [R1+0x52a4], R15 ;  /* 0x0052a40f01007387 */ /* 0x0007e20000100800 */
[----:B-1----:R-:W-:Y:S01]  /*10db60*/  MOV R6, R8 ;  /* 0x0000000800067202 */ /* 0x002fe20000000f00 */
[----:B------:R-:W-:Y:S02]  /*10db70*/  IMAD.MOV.U32 R7, RZ, RZ, R15 ;  /* 0x000000ffff077224 */ /* 0x000fe400078e000f */
        /* <DEDUP_REMOVED lines=15> */
[----:B----4-:R-:W-:-:S05]  /*10dc70*/  IMAD.X R14, R14, 0x1, R2, P2 ;  /* 0x000000010e0e7824 */ /* 0x010fca00010e0602 */
[----:B------:R1:W-:Y:S01]  /*10dc80*/  STL [R1+0x5324], R14 ;  /* 0x0053240e01007387 */ /* 0x0003e20000100800 */
[----:B------:R-:W-:Y:S01]  /*10dc90*/  MOV R7, R14 ;  /* 0x0000000e00077202 */ /* 0x000fe20000000f00 */
[----:B------:R-:W-:Y:S02]  /*10dca0*/  IMAD.X R16, R16, 0x1, R2, P3 ;  /* 0x0000000110107824 */ /* 0x000fe400018e0602 */
[----:B------:R-:W-:Y:S04]  /*10dcb0*/  STL [R1+0x5330], R11 ;  /* 0x0053300b01007387 */ /* 0x000fe80000100800 */
[----:B------:R4:W-:Y:S04]  /*10dcc0*/  LDGSTS.E [R5+0x7a00], desc[UR36][R6.64], P0 ;  /* 0x07a0000006057fae */ /* 0x0009e80008121864 */
[----:B-1----:R-:W5:Y:S04]  /*10dcd0*/  LDL.LU R14, [R1+0x54a8] ;  /* 0x0054a800010e7983 */ /* 0x002f680000300800 */
[----:B------:R1:W-:Y:S04]  /*10dce0*/  STL [R1+0x532c], R16 ;  /* 0x00532c1001007387 */ /* 0x0003e80000100800 */
[----:B------:R-:W5:Y:S01]  /*10dcf0*/  LDL.LU R10, [R1+0x54b0] ;  /* 0x0054b000010a7983 */ /* 0x000f620000300800 */
[----:B----4-:R-:W-:-:S03]  /*10dd00*/  IMAD.MOV.U32 R7, RZ, RZ, R16 ;  /* 0x000000ffff077224 */ /* 0x010fc600078e0010 */
[----:B-1----:R-:W4:Y:S01]  /*10dd10*/  LDL.LU R16, [R1+0x54a4] ;  /* 0x0054a40001107983 */ /* 0x002f220000300800 */
[----:B------:R-:W-:-:S03]  /*10dd20*/  IMAD.MOV.U32 R6, RZ, RZ, R11 ;  /* 0x000000ffff067224 */ /* 0x000fc600078e000b */
[----:B------:R-:W4:Y:S01]  /*10dd30*/  LDL.LU R11, [R1+0x54ac] ;  /* 0x0054ac00010b7983 */ /* 0x000f220000300800 */
[-C--:B--2---:R-:W-:Y:S02]  /*10dd40*/  IADD3 R12, P2, R12, R148.reuse, RZ ;  /* 0x000000940c0c7210 */ /* 0x084fe40007f5e0ff */
[----:B------:R-:W-:Y:S01]  /*10dd50*/  IADD3 R4, P3, R4, R148, RZ ;  /* 0x0000009404047210 */ /* 0x000fe20007f7e0ff */
[----:B------:R1:W-:Y:S04]  /*10dd60*/  LDGSTS.E [R5+0x7a80], desc[UR36][R6.64], P1 ;  /* 0x07a8000006057fae */ /* 0x0003e80008921864 */
[----:B------:R2:W-:Y:S01]  /*10dd70*/  STL [R1+0x53a8], R12 ;  /* 0x0053a80c01007387 */ /* 0x0005e20000100800 */
[----:B------:R-:W-:Y:S02]  /*10dd80*/  IMAD.X R17, R17, 0x1, R2, P2 ;  /* 0x0000000111117824 */ /* 0x000fe400010e0602 */
[----:B-1----:R-:W-:-:S02]  /*10dd90*/  IMAD.MOV.U32 R6, RZ, RZ, R12 ;  /* 0x000000ffff067224 */ /* 0x002fc400078e000c */
[----:B------:R-:W-:Y:S01]  /*10dda0*/  IMAD.MOV.U32 R7, RZ, RZ, R17 ;  /* 0x000000ffff077224 */ /* 0x000fe200078e0011 */
[----:B------:R-:W-:Y:S01]  /*10ddb0*/  STL [R1+0x53a4], R17 ;  /* 0x0053a41101007387 */ /* 0x000fe20000100800 */
[----:B------:R-:W-:-:S03]  /*10ddc0*/  IMAD.X R13, R13, 0x1, R2, P3 ;  /* 0x000000010d0d7824 */ /* 0x000fc600018e0602 */
[----:B------:R-:W-:Y:S04]  /*10ddd0*/  STL [R1+0x53b0], R4 ;  /* 0x0053b00401007387 */ /* 0x000fe80000100800 */
[----:B--2---:R-:W2:Y:S04]  /*10dde0*/  LDL.LU R12, [R1+0x5528] ;  /* 0x00552800010c7983 */ /* 0x004ea80000300800 */
[----:B------:R1:W-:Y:S04]  /*10ddf0*/  STL [R1+0x53ac], R13 ;  /* 0x0053ac0d01007387 */ /* 0x0003e80000100800 */
[----:B------:R1:W-:Y:S04]  /*10de00*/  LDGSTS.E [R5+0x8200], desc[UR36][R6.64], P0 ;  /* 0x0820000006057fae */ /* 0x0003e80008121864 */
[----:B------:R-:W2:Y:S01]  /*10de10*/  LDL.LU R19, [R1+0x5530] ;  /* 0x0055300001137983 */ /* 0x000ea20000300800 */
[----:B-1----:R-:W-:-:S03]  /*10de20*/  IMAD.MOV.U32 R7, RZ, RZ, R13 ;  /* 0x000000ffff077224 */ /* 0x002fc600078e000d */
[----:B------:R-:W2:Y:S04]  /*10de30*/  LDL.LU R13, [R1+0x5524] ;  /* 0x00552400010d7983 */ /* 0x000ea80000300800 */
[----:B------:R-:W2:Y:S01]  /*10de40*/  LDL.LU R20, [R1+0x552c] ;  /* 0x00552c0001147983 */ /* 0x000ea20000300800 */
[----:B------:R-:W-:-:S03]  /*10de50*/  MOV R6, R4 ;  /* 0x0000000400067202 */ /* 0x000fc60000000f00 */
[----:B------:R-:W2:Y:S04]  /*10de60*/  LDL.LU R4, [R1+0x55a8] ;  /* 0x0055a80001047983 */ /* 0x000ea80000300800 */
[----:B------:R-:W2:Y:S04]  /*10de70*/  LDL.LU R17, [R1+0x55b0] ;  /* 0x0055b00001117983 */ /* 0x000ea80000300800 */
[----:B------:R1:W-:Y:S01]  /*10de80*/  LDGSTS.E [R5+0x8280], desc[UR36][R6.64], P1 ;  /* 0x0828000006057fae */ /* 0x0003e20008921864 */
[----:B---3--:R-:W-:-:S05]  /*10de90*/  IADD3 R15, P2, R15, R148, RZ ;  /* 0x000000940f0f7210 */ /* 0x008fca0007f5e0ff */
[----:B------:R3:W-:Y:S01]  /*10dea0*/  STL [R1+0x5428], R15 ;  /* 0x0054280f01007387 */ /* 0x0007e20000100800 */
[----:B------:R-:W-:Y:S01]  /*10deb0*/  IADD3 R8, P3, R8, R148, RZ ;  /* 0x0000009408087210 */ /* 0x000fe20007f7e0ff */
[--C-:B-----5:R-:W-:Y:S02]  /*10dec0*/  IMAD.X R18, R18, 0x1, R2.reuse, P2 ;  /* 0x0000000112127824 */ /* 0x120fe400010e0602 */
[----:B-1----:R-:W-:Y:S02]  /*10ded0*/  IMAD.MOV.U32 R6, RZ, RZ, R15 ;  /* 0x000000ffff067224 */ /* 0x002fe400078e000f */
[----:B------:R-:W-:Y:S01]  /*10dee0*/  IMAD.X R9, R9, 0x1, R2, P3 ;  /* 0x0000000109097824 */ /* 0x000fe200018e0602 */
[----:B------:R1:W-:Y:S04]  /*10def0*/  STL [R1+0x5424], R18 ;  /* 0x0054241201007387 */ /* 0x0003e80000100800 */
[----:B------:R5:W-:Y:S04]  /*10df00*/  STL [R1+0x5430], R8 ;  /* 0x0054300801007387 */ /* 0x000be80000100800 */
[----:B---3--:R-:W3:Y:S01]  /*10df10*/  LDL.LU R15, [R1+0x55a4] ;  /* 0x0055a400010f7983 */ /* 0x008ee20000300800 */
[----:B------:R-:W-:-:S03]  /*10df20*/  IMAD.MOV.U32 R7, RZ, RZ, R18 ;  /* 0x000000ffff077224 */ /* 0x000fc600078e0012 */
[----:B------:R5:W-:Y:S04]  /*10df30*/  STL [R1+0x542c], R9 ;  /* 0x00542c0901007387 */ /* 0x000be80000100800 */
[----:B-1----:R-:W3:Y:S04]  /*10df40*/  LDL.LU R18, [R1+0x55ac] ;  /* 0x0055ac0001127983 */ /* 0x002ee80000300800 */
[----:B------:R1:W-:Y:S02]  /*10df50*/  LDGSTS.E [R5+0x8a00], desc[UR36][R6.64], P0 ;  /* 0x08a0000006057fae */ /* 0x0003e40008121864 */
[----:B-1----:R-:W-:Y:S01]  /*10df60*/  IMAD.MOV.U32 R6, RZ, RZ, R8 ;  /* 0x000000ffff067224 */ /* 0x002fe200078e0008 */
[----:B------:R-:W-:Y:S01]  /*10df70*/  MOV R7, R9 ;  /* 0x0000000900077202 */ /* 0x000fe20000000f00 */
[----:B-----5:R-:W5:Y:S04]  /*10df80*/  LDL.LU R8, [R1+0x5628] ;  /* 0x0056280001087983 */ /* 0x020f680000300800 */
[----:B------:R-:W5:Y:S04]  /*10df90*/  LDL.LU R9, [R1+0x5630] ;  /* 0x0056300001097983 */ /* 0x000f680000300800 */
[----:B------:R1:W-:Y:S01]  /*10dfa0*/  LDGSTS.E [R5+0x8a80], desc[UR36][R6.64], P1 ;  /* 0x08a8000006057fae */ /* 0x0003e20008921864 */
[----:B------:R-:W-:-:S05]  /*10dfb0*/  IADD3 R14, P2, R14, R148, RZ ;  /* 0x000000940e0e7210 */ /* 0x000fca0007f5e0ff */
[----:B------:R-:W-:Y:S01]  /*10dfc0*/  STL [R1+0x54a8], R14 ;  /* 0x0054a80e01007387 */ /* 0x000fe20000100800 */
[----:B------:R-:W-:Y:S01]  /*10dfd0*/  IADD3 R10, P3, R10, R148, RZ ;  /* 0x000000940a0a7210 */ /* 0x000fe20007f7e0ff */
[----:B----4-:R-:W-:-:S04]  /*10dfe0*/  IMAD.X R16, R16, 0x1, R2, P2 ;  /* 0x0000000110107824 */ /* 0x010fc800010e0602 */
[----:B------:R-:W-:Y:S01]  /*10dff0*/  IMAD.X R11, R11, 0x1, R2, P3 ;  /* 0x000000010b0b7824 */ /* 0x000fe200018e0602 */
[----:B------:R4:W-:Y:S01]  /*10e000*/  STL [R1+0x54a4], R16 ;  /* 0x0054a41001007387 */ /* 0x0009e20000100800 */
[----:B-1----:R-:W-:-:S03]  /*10e010*/  IMAD.MOV.U32 R7, RZ, RZ, R16 ;  /* 0x000000ffff077224 */ /* 0x002fc600078e0010 */
[----:B------:R1:W-:Y:S01]  /*10e020*/  STL [R1+0x54b0], R10 ;  /* 0x0054b00a01007387 */ /* 0x0003e20000100800 */
[----:B------:R-:W-:-:S03]  /*10e030*/  IMAD.MOV.U32 R6, RZ, RZ, R14 ;  /* 0x000000ffff067224 */ /* 0x000fc600078e000e */
[----:B----4-:R-:W4:Y:S04]  /*10e040*/  LDL.LU R16, [R1+0x5624] ;  /* 0x0056240001107983 */ /* 0x010f280000300800 */
[----:B------:R1:W-:Y:S04]  /*10e050*/  STL [R1+0x54ac], R11 ;  /* 0x0054ac0b01007387 */ /* 0x0003e80000100800 */
[----:B------:R-:W4:Y:S04]  /*10e060*/  LDL.LU R14, [R1+0x562c] ;  /* 0x00562c00010e7983 */ /* 0x000f280000300800 */
[----:B------:R1:W-:Y:S01]  /*10e070*/  LDGSTS.E [R5+0x9200], desc[UR36][R6.64], P0 ;  /* 0x0920000006057fae */ /* 0x0003e20008121864 */
[----:B--2---:R-:W-:Y:S01]  /*10e080*/  IADD3 R12, P2, R12, R148, RZ ;  /* 0x000000940c0c7210 */ /* 0x004fe20007f5e0ff */
[----:B-1----:R-:W-:-:S02]  /*10e090*/  IMAD.MOV.U32 R6, RZ, RZ, R10 ;  /* 0x000000ffff067224 */ /* 0x002fc400078e000a */
[----:B------:R-:W-:Y:S01]  /*10e0a0*/  IMAD.MOV.U32 R7, RZ, RZ, R11 ;  /* 0x000000ffff077224 */ /* 0x000fe200078e000b */
[----:B------:R-:W2:Y:S04]  /*10e0b0*/  LDL.LU R10, [R1+0x56b0] ;  /* 0x0056b000010a7983 */ /* 0x000ea80000300800 */
[----:B------:R-:W2:Y:S01]  /*10e0c0*/  LDL.LU R11, [R1+0x56b8] ;  /* 0x0056b800010b7983 */ /* 0x000ea20000300800 */
[----:B------:R-:W-:-:S03]  /*10e0d0*/  IADD3 R19, P3, R19, R148, RZ ;  /* 0x0000009413137210 */ /* 0x000fc60007f7e0ff */
[----:B------:R1:W-:Y:S04]  /*10e0e0*/  STL [R1+0x5528], R12 ;  /* 0x0055280c01007387 */ /* 0x0003e80000100800 */
[----:B------:R1:W-:Y:S01]  /*10e0f0*/  LDGSTS.E [R5+0x9280], desc[UR36][R6.64], P1 ;  /* 0x0928000006057fae */ /* 0x0003e20008921864 */
[----:B------:R-:W-:Y:S01]  /*10e100*/  IADD3.X R13, R13, R2, RZ, P2, !PT ;  /* 0x000000020d0d7210 */ /* 0x000fe200017fe4ff */
[----:B------:R-:W-:-:S04]  /*10e110*/  IMAD.X R20, R20, 0x1, R2, P3 ;  /* 0x0000000114147824 */ /* 0x000fc800018e0602 */
[----:B------:R1:W-:Y:S02]  /*10e120*/  STL [R1+0x5524], R13 ;  /* 0x0055240d01007387 */ /* 0x0003e40000100800 */
[----:B-1----:R-:W-:Y:S02]  /*10e130*/  IMAD.MOV.U32 R6, RZ, RZ, R12 ;  /* 0x000000ffff067224 */ /* 0x002fe400078e000c */
[----:B------:R-:W-:Y:S04]  /*10e140*/  STL [R1+0x5530], R19 ;  /* 0x0055301301007387 */ /* 0x000fe80000100800 */
[----:B------:R-:W2:Y:S01]  /*10e150*/  LDL.LU R12, [R1+0x56ac] ;  /* 0x0056ac00010c7983 */ /* 0x000ea20000300800 */
[----:B------:R-:W-:-:S03]  /*10e160*/  IMAD.MOV.U32 R7, RZ, RZ, R13 ;  /* 0x000000ffff077224 */ /* 0x000fc600078e000d */
[----:B------:R-:W-:Y:S04]  /*10e170*/  STL [R1+0x552c], R20 ;  /* 0x00552c1401007387 */ /* 0x000fe80000100800 */
[----:B------:R-:W2:Y:S01]  /*10e180*/  LDL.LU R13, [R1+0x56b4] ;  /* 0x0056b400010d7983 */ /* 0x000ea20000300800 */
[----:B------:R-:W-:-:S03]  /*10e190*/  IADD3 R4, P2, R4, R148, RZ ;  /* 0x0000009404047210 */ /* 0x000fc60007f5e0ff */
[----:B------:R1:W-:Y:S01]  /*10e1a0*/  LDGSTS.E [R5+0x9a00], desc[UR36][R6.64], P0 ;  /* 0x09a0000006057fae */ /* 0x0003e20008121864 */
[----:B------:R-:W-:-:S03]  /*10e1b0*/  IADD3 R17, P3, R17, R148, RZ ;  /* 0x0000009411117210 */ /* 0x000fc60007f7e0ff */
[----:B------:R-:W-:Y:S01]  /*10e1c0*/  STL [R1+0x55a8], R4 ;  /* 0x0055a80401007387 */ /* 0x000fe20000100800 */
[----:B-1----:R-:W-:Y:S02]  /*10e1d0*/  IMAD.MOV.U32 R6, RZ, RZ, R19 ;  /* 0x000000ffff067224 */ /* 0x002fe400078e0013 */
[----:B------:R-:W-:-:S05]  /*10e1e0*/  IMAD.MOV.U32 R7, RZ, RZ, R20 ;  /* 0x000000ffff077224 */ /* 0x000fca00078e0014 */
[----:B------:R1:W-:Y:S01]  /*10e1f0*/  LDGSTS.E [R5+0x9a80], desc[UR36][R6.64], P1 ;  /* 0x09a8000006057fae */ /* 0x0003e20008921864 */
[----:B---3--:R-:W-:-:S05]  /*10e200*/  IMAD.X R15, R15, 0x1, R2, P2 ;  /* 0x000000010f0f7824 */ /* 0x008fca00010e0602 */
[----:B------:R3:W-:Y:S01]  /*10e210*/  STL [R1+0x55a4], R15 ;  /* 0x0055a40f01007387 */ /* 0x0007e20000100800 */
[----:B------:R-:W-:Y:S01]  /*10e220*/  IADD3.X R18, R18, R2, RZ, P3, !PT ;  /* 0x0000000212127210 */ /* 0x000fe20001ffe4ff */
[----:B-1----:R-:W-:Y:S02]  /*10e230*/  IMAD.MOV.U32 R7, RZ, RZ, R15 ;  /* 0x000000ffff077224 */ /* 0x002fe400078e000f */
[----:B------:R-:W-:Y:S01]  /*10e240*/  STL [R1+0x55b0], R17 ;  /* 0x0055b01101007387 */ /* 0x000fe20000100800 */
[----:B------:R-:W-:-:S03]  /*10e250*/  IMAD.MOV.U32 R6, RZ, RZ, R4 ;  /* 0x000000ffff067224 */ /* 0x000fc600078e0004 */
[----:B---3--:R-:W3:Y:S04]  /*10e260*/  LDL.LU R15, [R1+0x5730] ;  /* 0x00573000010f7983 */ /* 0x008ee80000300800 */
[----:B------:R-:W-:Y:S04]  /*10e270*/  STL [R1+0x55ac], R18 ;  /* 0x0055ac1201007387 */ /* 0x000fe80000100800 */
[----:B------:R-:W3:Y:S04]  /*10e280*/  LDL.LU R4, [R1+0x5738] ;  /* 0x0057380001047983 */ /* 0x000ee80000300800 */
[----:B------:R-:W3:Y:S04]  /*10e290*/  LDL.LU R19, [R1+0x572c] ;  /* 0x00572c0001137983 */ /* 0x000ee80000300800 */
[----:B------:R-:W3:Y:S01]  /*10e2a0*/  LDL.LU R20, [R1+0x5734] ;  /* 0x0057340001147983 */ /* 0x000ee20000300800 */
[----:B-----5:R-:W-:-:S02]  /*10e2b0*/  IADD3 R8, P2, R8, R148, RZ ;  /* 0x0000009408087210 */ /* 0x020fc40007f5e0ff */
[----:B------:R-:W-:Y:S01]  /*10e2c0*/  IADD3 R9, P3, R9, R148, RZ ;  /* 0x0000009409097210 */ /* 0x000fe20007f7e0ff */
[----:B------:R1:W-:Y:S04]  /*10e2d0*/  LDGSTS.E [R5+0xa200], desc[UR36][R6.64], P0 ;  /* 0x0a20000006057fae */ /* 0x0003e80008121864 */
[----:B------:R-:W-:Y:S01]  /*10e2e0*/  STL [R1+0x5628], R8 ;  /* 0x0056280801007387 */ /* 0x000fe20000100800 */
[----:B-1----:R-:W-:Y:S02]  /*10e2f0*/  IMAD.MOV.U32 R6, RZ, RZ, R17 ;  /* 0x000000ffff067224 */ /* 0x002fe400078e0011 */
[----:B------:R-:W-:-:S05]  /*10e300*/  IMAD.MOV.U32 R7, RZ, RZ, R18 ;  /* 0x000000ffff077224 */ /* 0x000fca00078e0012 */
[----:B------:R1:W-:Y:S02]  /*10e310*/  LDGSTS.E [R5+0xa280], desc[UR36][R6.64], P1 ;  /* 0x0a28000006057fae */ /* 0x0003e40008921864 */
[----:B-1----:R-:W-:Y:S01]  /*10e320*/  MOV R6, R8 ;  /* 0x0000000800067202 */ /* 0x002fe20000000f00 */
[----:B----4-:R-:W-:-:S04]  /*10e330*/  IMAD.X R16, R16, 0x1, R2, P2 ;  /* 0x0000000110107824 */ /* 0x010fc800010e0602 */
[----:B------:R-:W-:Y:S01]  /*10e340*/  IMAD.MOV.U32 R7, RZ, RZ, R16 ;  /* 0x000000ffff077224 */ /* 0x000fe200078e0010 */
[----:B------:R1:W-:Y:S01]  /*10e350*/  STL [R1+0x5624], R16 ;  /* 0x0056241001007387 */ /* 0x0003e20000100800 */
[----:B------:R-:W-:-:S03]  /*10e360*/  IMAD.X R14, R14, 0x1, R2, P3 ;  /* 0x000000010e0e7824 */ /* 0x000fc600018e0602 */
[----:B------:R4:W-:Y:S04]  /*10e370*/  STL [R1+0x5630], R9 ;  /* 0x0056300901007387 */ /* 0x0009e80000100800 */
[----:B------:R5:W-:Y:S04]  /*10e380*/  LDGSTS.E [R5+0xaa00], desc[UR36][R6.64], P0 ;  /* 0x0aa0000006057fae */ /* 0x000be80008121864 */
[----:B-1----:R-:W3:Y:S04]  /*10e390*/  LDL.LU R16, [R1+0x57b0] ;  /* 0x0057b00001107983 */ /* 0x002ee80000300800 */
[----:B------:R-:W-:Y:S04]  /*10e3a0*/  STL [R1+0x562c], R14 ;  /* 0x00562c0e01007387 */ /* 0x000fe80000100800 */
[----:B------:R-:W3:Y:S04]  /*10e3b0*/  LDL.LU R8, [R1+0x57b8] ;  /* 0x0057b80001087983 */ /* 0x000ee80000300800 */
[----:B------:R-:W3:Y:S01]  /*10e3c0*/  LDL.LU R17, [R1+0x57ac] ;  /* 0x0057ac0001117983 */ /* 0x000ee20000300800 */
[----:B-----5:R-:W-:Y:S01]  /*10e3d0*/  IMAD.MOV.U32 R6, RZ, RZ, R9 ;  /* 0x000000ffff067224 */ /* 0x020fe200078e0009 */
[----:B--2---:R-:W-:-:S02]  /*10e3e0*/  IADD3 R10, P2, R10, R148, RZ ;  /* 0x000000940a0a7210 */ /* 0x004fc40007f5e0ff */
[----:B----4-:R-:W2:Y:S01]  /*10e3f0*/  LDL.LU R9, [R1+0x57b4] ;  /* 0x0057b40001097983 */ /* 0x010ea20000300800 */
[----:B------:R-:W-:Y:S01]  /*10e400*/  IMAD.MOV.U32 R7, RZ, RZ, R14 ;  /* 0x000000ffff077224 */ /* 0x000fe200078e000e */
[----:B------:R-:W-:Y:S02]  /*10e410*/  IADD3 R11, P3, R11, R148, RZ ;  /* 0x000000940b0b7210 */ /* 0x000fe40007f7e0ff */
[----:B------:R1:W-:Y:S04]  /*10e420*/  STL [R1+0x56b0], R10 ;  /* 0x0056b00a01007387 */ /* 0x0003e80000100800 */
[----:B------:R4:W-:Y:S01]  /*10e430*/  LDGSTS.E [R5+0xaa80], desc[UR36][R6.64], P1 ;  /* 0x0aa8000006057fae */ /* 0x0009e20008921864 */
[----:B------:R-:W-:Y:S02]  /*10e440*/  IMAD.X R12, R12, 0x1, R2, P2 ;  /* 0x000000010c0c7824 */ /* 0x000fe400010e0602 */
[----:B----4-:R-:W-:-:S03]  /*10e450*/  IMAD.MOV.U32 R6, RZ, RZ, R10 ;  /* 0x000000ffff067224 */ /* 0x010fc600078e000a */
[----:B------:R4:W-:Y:S01]  /*10e460*/  STL [R1+0x56ac], R12 ;  /* 0x0056ac0c01007387 */ /* 0x0009e20000100800 */
[----:B------:R-:W-:Y:S01]  /*10e470*/  MOV R7, R12 ;  /* 0x0000000c00077202 */ /* 0x000fe20000000f00 */
[----:B------:R-:W-:Y:S02]  /*10e480*/  IMAD.X R13, R13, 0x1, R2, P3 ;  /* 0x000000010d0d7824 */ /* 0x000fe400018e0602 */
[----:B------:R5:W-:Y:S04]  /*10e490*/  STL [R1+0x56b8], R11 ;  /* 0x0056b80b01007387 */ /* 0x000be80000100800 */
[----:B-1----:R-:W2:Y:S04]  /*10e4a0*/  LDL.LU R10, [R1+0x5860] ;  /* 0x00586000010a7983 */ /* 0x002ea80000300800 */
[----:B------:R1:W-:Y:S04]  /*10e4b0*/  STL [R1+0x56b4], R13 ;  /* 0x0056b40d01007387 */ /* 0x0003e80000100800 */
[----:B------:R5:W-:Y:S04]  /*10e4c0*/  LDGSTS.E [R5+0xb200], desc[UR36][R6.64], P0 ;  /* 0x0b20000006057fae */ /* 0x000be80008121864 */
[----:B----4-:R-:W4:Y:S01]  /*10e4d0*/  LDL.LU R12, [R1+0x5868] ;  /* 0x00586800010c7983 */ /* 0x010f220000300800 */
[----:B-----5:R-:W-:-:S03]  /*10e4e0*/  IMAD.MOV.U32 R6, RZ, RZ, R11 ;  /* 0x000000ffff067224 */ /* 0x020fc600078e000b */
[----:B------:R-:W5:Y:S01]  /*10e4f0*/  LDL.LU R11, [R1+0x585c] ;  /* 0x00585c00010b7983 */ /* 0x000f620000300800 */
[----:B------:R-:W-:-:S03]  /*10e500*/  IMAD.MOV.U32 R7, RZ, RZ, R13 ;  /* 0x000000ffff077224 */ /* 0x000fc600078e000d */
[----:B-1----:R-:W5:Y:S04]  /*10e510*/  LDL.LU R13, [R1+0x5864] ;  /* 0x00586400010d7983 */ /* 0x002f680000300800 */
[----:B------:R-:W5:Y:S04]  /*10e520*/  LDL.LU R14, [R1+0x58d0] ;  /* 0x0058d000010e7983 */ /* 0x000f680000300800 */
[----:B------:R-:W5:Y:S01]  /*10e530*/  LDL.LU R18, [R1+0x58d8] ;  /* 0x0058d80001127983 */ /* 0x000f620000300800 */
[----:B---3--:R-:W-:-:S03]  /*10e540*/  IADD3 R15, P2, R15, R148, RZ ;  /* 0x000000940f0f7210 */ /* 0x008fc60007f5e0ff */
[----:B------:R1:W-:Y:S01]  /*10e550*/  LDGSTS.E [R5+0xb280], desc[UR36][R6.64], P1 ;  /* 0x0b28000006057fae */ /* 0x0003e20008921864 */
[----:B------:R-:W-:Y:S01]  /*10e560*/  IADD3 R4, P3, R4, R148, RZ ;  /* 0x0000009404047210 */ /* 0x000fe20007f7e0ff */
[----:B------:R-:W-:Y:S02]  /*10e570*/  IMAD.X R19, R19, 0x1, R2, P2 ;  /* 0x0000000113137824 */ /* 0x000fe400010e0602 */
[----:B------:R3:W-:Y:S01]  /*10e580*/  STL [R1+0x5730], R15 ;  /* 0x0057300f01007387 */ /* 0x0007e20000100800 */
[----:B-1----:R-:W-:-:S03]  /*10e590*/  IMAD.MOV.U32 R6, RZ, RZ, R15 ;  /* 0x000000ffff067224 */ /* 0x002fc600078e000f */
[----:B------:R1:W-:Y:S01]  /*10e5a0*/  STL [R1+0x572c], R19 ;  /* 0x00572c1301007387 */ /* 0x0003e20000100800 */
[----:B------:R-:W-:-:S03]  /*10e5b0*/  IMAD.X R20, R20, 0x1, R2, P3 ;  /* 0x0000000114147824 */ /* 0x000fc600018e0602 */
[----:B------:R-:W-:Y:S04]  /*10e5c0*/  STL [R1+0x5738], R4 ;  /* 0x0057380401007387 */ /* 0x000fe80000100800 */
[----:B---3--:R-:W3:Y:S01]  /*10e5d0*/  LDL.LU R15, [R1+0x58cc] ;  /* 0x0058cc00010f7983 */ /* 0x008ee20000300800 */
[----:B------:R-:W-:-:S03]  /*10e5e0*/  IMAD.MOV.U32 R7, RZ, RZ, R19 ;  /* 0x000000ffff077224 */ /* 0x000fc600078e0013 */
[----:B------:R1:W-:Y:S04]  /*10e5f0*/  STL [R1+0x5734], R20 ;  /* 0x0057341401007387 */ /* 0x0003e80000100800 */
[----:B-1----:R-:W3:Y:S04]  /*10e600*/  LDL.LU R19, [R1+0x58d4] ;  /* 0x0058d40001137983 */ /* 0x002ee80000300800 */
[----:B------:R1:W-:Y:S02]  /*10e610*/  LDGSTS.E [R5+0xba00], desc[UR36][R6.64], P0 ;  /* 0x0ba0000006057fae */ /* 0x0003e40008121864 */
[----:B-1----:R-:W-:Y:S01]  /*10e620*/  IMAD.MOV.U32 R7, RZ, RZ, R20 ;  /* 0x000000ffff077224 */ /* 0x002fe200078e0014 */
[----:B------:R-:W-:Y:S01]  /*10e630*/  MOV R6, R4 ;  /* 0x0000000400067202 */ /* 0x000fe20000000f00 */
[----:B------:R-:W3:Y:S04]  /*10e640*/  LDL.LU R20, [R1+0x5940] ;  /* 0x0059400001147983 */ /* 0x000ee80000300800 */
[----:B------:R-:W3:Y:S04]  /*10e650*/  LDL.LU R4, [R1+0x5948] ;  /* 0x0059480001047983 */ /* 0x000ee80000300800 */
[----:B------:R1:W-:Y:S01]  /*10e660*/  LDGSTS.E [R5+0xba80], desc[UR36][R6.64], P1 ;  /* 0x0ba8000006057fae */ /* 0x0003e20008921864 */
[----:B------:R-:W-:-:S05]  /*10e670*/  IADD3 R16, P2, R16, R148, RZ ;  /* 0x0000009410107210 */ /* 0x000fca0007f5e0ff */
[----:B------:R-:W-:Y:S01]  /*10e680*/  STL [R1+0x57b0], R16 ;  /* 0x0057b01001007387 */ /* 0x000fe20000100800 */
[----:B------:R-:W-:Y:S01]  /*10e690*/  IADD3 R8, P3, R8, R148, RZ ;  /* 0x0000009408087210 */ /* 0x000fe20007f7e0ff */
[----:B------:R-:W-:-:S05]  /*10e6a0*/  IMAD.X R17, R17, 0x1, R2, P2 ;  /* 0x0000000111117824 */ /* 0x000fca00010e0602 */
[----:B------:R-:W-:Y:S04]  /*10e6b0*/  STL [R1+0x57ac], R17 ;  /* 0x0057ac1101007387 */ /* 0x000fe80000100800 */
[----:B------:R-:W-:Y:S04]  /*10e6c0*/  STL [R1+0x57b8], R8 ;  /* 0x0057b80801007387 */ /* 0x000fe80000100800 */
[----:B------:R-:W3:Y:S01]  /*10e6d0*/  LDL.LU R21, [R1+0x593c] ;  /* 0x00593c0001157983 */ /* 0x000ee20000300800 */
[----:B--2---:R-:W-:-:S05]  /*10e6e0*/  IMAD.X R9, R9, 0x1, R2, P3 ;  /* 0x0000000109097824 */ /* 0x004fca00018e0602 */
[----:B------:R2:W-:Y:S04]  /*10e6f0*/  STL [R1+0x57b4], R9 ;  /* 0x0057b40901007387 */ /* 0x0005e80000100800 */
[----:B------:R-:W3:Y:S01]  /*10e700*/  LDL.LU R22, [R1+0x5944] ;  /* 0x0059440001167983 */ /* 0x000ee20000300800 */
[----:B-1----:R-:W-:Y:S02]  /*10e710*/  IMAD.MOV.U32 R6, RZ, RZ, R16 ;  /* 0x000000ffff067224 */ /* 0x002fe400078e0010 */
[----:B------:R-:W-:-:S05]  /*10e720*/  IMAD.MOV.U32 R7, RZ, RZ, R17 ;  /* 0x000000ffff077224 */ /* 0x000fca00078e0011 */
[----:B------:R1:W-:Y:S01]  /*10e730*/  LDGSTS.E [R5+0xc200], desc[UR36][R6.64], P0 ;  /* 0x0c20000006057fae */ /* 0x0003e20008121864 */
[-C--:B------:R-:W-:Y:S01]  /*10e740*/  IADD3 R10, P2, R10, R148.reuse, RZ ;  /* 0x000000940a0a7210 */ /* 0x080fe20007f5e0ff */
[----:B-1----:R-:W-:Y:S01]  /*10e750*/  IMAD.MOV.U32 R6, RZ, RZ, R8 ;  /* 0x000000ffff067224 */ /* 0x002fe200078e0008 */
[----:B------:R-:W-:Y:S02]  /*10e760*/  MOV R7, R9 ;  /* 0x0000000900077202 */ /* 0x000fe40000000f00 */
[----:B--2---:R-:W2:Y:S01]  /*10e770*/  LDL.LU.64 R8, [R1+0x4148] ;  /* 0x0041480001087983 */ /* 0x004ea20000300a00 */
[----:B----4-:R-:W-:-:S03]  /*10e780*/  IADD3 R12, P3, R12, R148, RZ ;  /* 0x000000940c0c7210 */ /* 0x010fc60007f7e0ff */
[----:B------:R-:W-:Y:S04]  /*10e790*/  STL [R1+0x5860], R10 ;  /* 0x0058600a01007387 */ /* 0x000fe80000100800 */
[----:B------:R1:W-:Y:S01]  /*10e7a0*/  LDGSTS.E [R5+0xc280], desc[UR36][R6.64], P1 ;  /* 0x0c28000006057fae */ /* 0x0003e20008921864 */
[----:B-----5:R-:W-:-:S05]  /*10e7b0*/  IMAD.X R11, R11, 0x1, R2, P2 ;  /* 0x000000010b0b7824 */ /* 0x020fca00010e0602 */
[----:B------:R4:W-:Y:S01]  /*10e7c0*/  STL [R1+0x585c], R11 ;  /* 0x00585c0b01007387 */ /* 0x0009e20000100800 */
[----:B------:R-:W-:Y:S02]  /*10e7d0*/  IMAD.X R13, R13, 0x1, R2, P3 ;  /* 0x000000010d0d7824 */ /* 0x000fe400018e0602 */
[----:B-1----:R-:W-:Y:S01]  /*10e7e0*/  IMAD.MOV.U32 R6, RZ, RZ, R10 ;  /* 0x000000ffff067224 */ /* 0x002fe200078e000a */
[----:B------:R-:W-:Y:S01]  /*10e7f0*/  STL [R1+0x5868], R12 ;  /* 0x0058680c01007387 */ /* 0x000fe20000100800 */
[----:B------:R-:W-:-:S03]  /*10e800*/  IMAD.MOV.U32 R7, RZ, RZ, R11 ;  /* 0x000000ffff077224 */ /* 0x000fc600078e000b */
[----:B----4-:R-:W4:Y:S04]  /*10e810*/  LDL.LU.64 R10, [R1+0x4140] ;  /* 0x00414000010a7983 */ /* 0x010f280000300a00 */
[----:B------:R1:W-:Y:S04]  /*10e820*/  STL [R1+0x5864], R13 ;  /* 0x0058640d01007387 */ /* 0x0003e80000100800 */
[----:B------:R-:W5:Y:S01]  /*10e830*/  LDL.LU.64 R24, [R1+0x3478] ;  /* 0x0034780001187983 */ /* 0x000f620000300a00 */
[----:B------:R-:W-:-:S03]  /*10e840*/  IADD3 R14, P2, R14, R148, RZ ;  /* 0x000000940e0e7210 */ /* 0x000fc60007f5e0ff */
[----:B------:R1:W-:Y:S01]  /*10e850*/  LDGSTS.E [R5+0xca00], desc[UR36][R6.64], P0 ;  /* 0x0ca0000006057fae */ /* 0x0003e20008121864 */
[----:B------:R-:W-:Y:S01]  /*10e860*/  IADD3 R18, P3, R18, R148, RZ ;  /* 0x0000009412127210 */ /* 0x000fe20007f7e0ff */
[----:B-1----:R-:W-:Y:S02]  /*10e870*/  IMAD.MOV.U32 R6, RZ, RZ, R12 ;  /* 0x000000ffff067224 */ /* 0x002fe400078e000c */
[----:B------:R-:W-:Y:S02]  /*10e880*/  IMAD.MOV.U32 R7, RZ, RZ, R13 ;  /* 0x000000ffff077224 */ /* 0x000fe400078e000d */
[----:B------:R-:W5:Y:S01]  /*10e890*/  LDL.LU.64 R12, [R1+0x3470] ;  /* 0x00347000010c7983 */ /* 0x000f620000300a00 */
[----:B---3--:R-:W-:-:S03]  /*10e8a0*/  IADD3.X R15, R15, R2, RZ, P2, !PT ;  /* 0x000000020f0f7210 */ /* 0x008fc600017fe4ff */
[----:B------:R-:W-:Y:S01]  /*10e8b0*/  STL [R1+0x58d0], R14 ;  /* 0x0058d00e01007387 */ /* 0x000fe20000100800 */
[----:B------:R-:W-:-:S03]  /*10e8c0*/  IMAD.X R19, R19, 0x1, R2, P3 ;  /* 0x0000000113137824 */ /* 0x000fc600018e0602 */
[----:B------:R1:W-:Y:S04]  /*10e8d0*/  LDGSTS.E [R5+0xca80], desc[UR36][R6.64], P1 ;  /* 0x0ca8000006057fae */ /* 0x0003e80008921864 */
[----:B------:R3:W-:Y:S04]  /*10e8e0*/  STL [R1+0x58cc], R15 ;  /* 0x0058cc0f01007387 */ /* 0x0007e80000100800 */
[----:B------:R-:W-:Y:S01]  /*10e8f0*/  STL [R1+0x58d8], R18 ;  /* 0x0058d81201007387 */ /* 0x000fe20000100800 */
[----:B-1----:R-:W-:Y:S02]  /*10e900*/  IMAD.MOV.U32 R6, RZ, RZ, R14 ;  /* 0x000000ffff067224 */ /* 0x002fe400078e000e */
[----:B------:R-:W-:-:S02]  /*10e910*/  IMAD.MOV.U32 R7, RZ, RZ, R15 ;  /* 0x000000ffff077224 */ /* 0x000fc400078e000f */
[----:B---3--:R-:W3:Y:S04]  /*10e920*/  LDL.LU.64 R14, [R1+0x33b8] ;  /* 0x0033b800010e7983 */ /* 0x008ee80000300a00 */
[----:B------:R1:W-:Y:S04]  /*10e930*/  STL [R1+0x58d4], R19 ;  /* 0x0058d41301007387 */ /* 0x0003e80000100800 */
[----:B------:R-:W3:Y:S04]  /*10e940*/  LDL.LU.64 R16, [R1+0x33b0] ;  /* 0x0033b00001107983 */ /* 0x000ee80000300a00 */
[----:B------:R1:W-:Y:S02]  /*10e950*/  LDGSTS.E [R5+0xd200], desc[UR36][R6.64], P0 ;  /* 0x0d20000006057fae */ /* 0x0003e40008121864 */
[----:B-1----:R-:W-:-:S02]  /*10e960*/  IMAD.MOV.U32 R6, RZ, RZ, R18 ;  /* 0x000000ffff067224 */ /* 0x002fc400078e0012 */
[----:B------:R-:W-:Y:S02]  /*10e970*/  IMAD.MOV.U32 R7, RZ, RZ, R19 ;  /* 0x000000ffff077224 */ /* 0x000fe400078e0013 */
[----:B------:R-:W3:Y:S01]  /*10e980*/  LDL.LU.64 R18, [R1+0x3308] ;  /* 0x0033080001127983 */ /* 0x000ee20000300a00 */
[-C--:B------:R-:W-:Y:S02]  /*10e990*/  IADD3 R20, P2, R20, R148.reuse, RZ ;  /* 0x0000009414147210 */ /* 0x080fe40007f5e0ff */
[----:B------:R-:W-:Y:S01]  /*10e9a0*/  IADD3 R4, P3, R4, R148, RZ ;  /* 0x0000009404047210 */ /* 0x000fe20007f7e0ff */
[----:B------:R1:W-:Y:S04]  /*10e9b0*/  LDGSTS.E [R5+0xd280], desc[UR36][R6.64], P1 ;  /* 0x0d28000006057fae */ /* 0x0003e80008921864 */
[----:B------:R-:W-:Y:S01]  /*10e9c0*/  STL [R1+0x5940], R20 ;  /* 0x0059401401007387 */ /* 0x000fe20000100800 */
[----:B-1----:R-:W-:-:S02]  /*10e9d0*/  IMAD.MOV.U32 R6, RZ, RZ, R20 ;  /* 0x000000ffff067224 */ /* 0x002fc400078e0014 */
[----:B------:R-:W-:-:S04]  /*10e9e0*/  IMAD.X R21, R21, 0x1, R2, P2 ;  /* 0x0000000115157824 */ /* 0x000fc800010e0602 */
[----:B------:R-:W-:Y:S01]  /*10e9f0*/  IMAD.MOV.U32 R7, RZ, RZ, R21 ;  /* 0x000000ffff077224 */ /* 0x000fe200078e0015 */
[----:B------:R1:W-:Y:S04]  /*10ea00*/  STL [R1+0x593c], R21 ;  /* 0x00593c1501007387 */ /* 0x0003e80000100800 */
[----:B------:R-:W-:Y:S01]  /*10ea10*/  STL [R1+0x5948], R4 ;  /* 0x0059480401007387 */ /* 0x000fe20000100800 */
[----:B------:R-:W-:-:S03]  /*10ea20*/  IADD3.X R22, R22, R2, RZ, P3, !PT ;  /* 0x0000000216167210 */ /* 0x000fc60001ffe4ff */
[----:B------:R1:W-:Y:S04]  /*10ea30*/  LDGSTS.E [R5+0xda00], desc[UR36][R6.64], P0 ;  /* 0x0da0000006057fae */ /* 0x0003e80008121864 */
[----:B-1----:R-:W3:Y:S04]  /*10ea40*/  LDL.LU.64 R20, [R1+0x3300] ;  /* 0x0033000001147983 */ /* 0x002ee80000300a00 */
[----:B------:R1:W-:Y:S04]  /*10ea50*/  STL [R1+0x5944], R22 ;  /* 0x0059441601007387 */ /* 0x0003e80000100800 */
[----:B------:R-:W3:Y:S01]  /*10ea60*/  LDL.LU.64 R28, [R1+0x3248] ;  /* 0x00324800011c7983 */ /* 0x000ee20000300a00 */
[----:B------:R-:W-:-:S02]  /*10ea70*/  IMAD.MOV.U32 R6, RZ, RZ, R4 ;  /* 0x000000ffff067224 */ /* 0x000fc400078e0004 */
[----:B------:R-:W-:Y:S02]  /*10ea80*/  IMAD.MOV.U32 R7, RZ, RZ, R22 ;  /* 0x000000ffff077224 */ /* 0x000fe400078e0016 */
[----:B-1----:R-:W3:Y:S04]  /*10ea90*/  LDL.LU.64 R22, [R1+0x3240] ;  /* 0x0032400001167983 */ /* 0x002ee80000300a00 */
[----:B------:R2:W-:Y:S04]  /*10eaa0*/  LDGSTS.E [R5+0xda80], desc[UR36][R6.64], P1 ;  /* 0x0da8000006057fae */ /* 0x0005e80008921864 */
[----:B------:R-:W3:Y:S01]  /*10eab0*/  LDL.LU.64 R26, [R1+0x31a8] ;  /* 0x0031a800011a7983 */ /* 0x000ee20000300a00 */
[----:B--2---:R-:W-:-:S05]  /*10eac0*/  IADD3 R6, P2, R8, R148, RZ ;  /* 0x0000009408067210 */ /* 0x004fca0007f5e0ff */
[----:B------:R-:W-:Y:S01]  /*10ead0*/  IMAD.X R4, R9, 0x1, R2, P2 ;  /* 0x0000000109047824 */ /* 0x000fe200010e0602 */
[----:B----4-:R-:W-:-:S05]  /*10eae0*/  IADD3 R8, P2, R10, R148, RZ ;  /* 0x000000940a087210 */ /* 0x010fca0007f5e0ff */
[----:B------:R-:W-:Y:S02]  /*10eaf0*/  IMAD.X R7, R11, 0x1, R2, P2 ;  /* 0x000000010b077824 */ /* 0x000fe400010e0602 */
[----:B------:R-:W2:Y:S01]  /*10eb00*/  LDL.LU.64 R10, [R1+0x31a0] ;  /* 0x0031a000010a7983 */ /* 0x000ea20000300a00 */
[----:B-----5:R-:W-:-:S04]  /*10eb10*/  IADD3 R118, P2, R24, R148, RZ ;  /* 0x0000009418767210 */ /* 0x020fc80007f5e0ff */
[----:B------:R-:W-:Y:S02]  /*10eb20*/  IADD3.X R117, R25, R2, RZ, P2, !PT ;  /* 0x0000000219757210 */ /* 0x000fe400017fe4ff */
[----:B------:R-:W-:-:S05]  /*10eb30*/  IADD3 R120, P2, R12, R148, RZ ;  /* 0x000000940c787210 */ /* 0x000fca0007f5e0ff */
[----:B------:R-:W-:Y:S02]  /*10eb40*/  IMAD.X R119, R13, 0x1, R2, P2 ;  /* 0x000000010d777824 */ /* 0x000fe400010e0602 */
[----:B------:R-:W4:Y:S04]  /*10eb50*/  LDL.LU.64 R12, [R1+0x3f08] ;  /* 0x003f0800010c7983 */ /* 0x000f280000300a00 */
[----:B------:R-:W5:Y:S04]  /*10eb60*/  LDL.LU.64 R24, [R1+0x3f00] ;  /* 0x003f000001187983 */ /* 0x000f680000300a00 */
[----:B------:R-:W-:Y:S01]  /*10eb70*/  STL.64 [R1+0x5d28], R118 ;  /* 0x005d287601007387 */ /* 0x000fe20000100a00 */
[----:B---3--:R-:W-:-:S05]  /*10eb80*/  IADD3 R166, P2, R14, R148, RZ ;  /* 0x000000940ea67210 */ /* 0x008fca0007f5e0ff */
[----:B------:R-:W-:Y:S02]  /*10eb90*/  IMAD.X R165, R15, 0x1, R2, P2 ;  /* 0x000000010fa57824 */ /* 0x000fe400010e0602 */
[----:B------:R-:W3:Y:S01]  /*10eba0*/  LDL.LU.64 R14, [R1+0x3488] ;  /* 0x00348800010e7983 */ /* 0x000ee20000300a00 */
[----:B------:R-:W-:-:S05]  /*10ebb0*/  IADD3 R168, P2, R16, R148, RZ ;  /* 0x0000009410a87210 */ /* 0x000fca0007f5e0ff */
[----:B------:R-:W-:-:S05]  /*10ebc0*/  IMAD.X R167, R17, 0x1, R2, P2 ;  /* 0x0000000111a77824 */ /* 0x000fca00010e0602 */
[----:B------:R1:W-:Y:S04]  /*10ebd0*/  STL.64 [R1+0x5d30], R166 ;  /* 0x005d30a601007387 */ /* 0x0003e80000100a00 */
[----:B------:R-:W3:Y:S01]  /*10ebe0*/  LDL.LU.64 R16, [R1+0x3480] ;  /* 0x0034800001107983 */ /* 0x000ee20000300a00 */
[----:B-1----:R-:W-:-:S04]  /*10ebf0*/  IMAD.SHL.U32 R167, R249, 0x40, RZ ;  /* 0x00000040f9a77824 */ /* 0x002fc800078e00ff */
[----:B------:R-:W-:-:S05]  /*10ec00*/  IMAD.SHL.U32 R167, R167, 0x4, RZ ;  /* 0x00000004a7a77824 */ /* 0x000fca00078e00ff */
[----:B------:R-:W-:-:S05]  /*10ec10*/  IADD3 R214, P2, R18, R167, RZ ;  /* 0x000000a712d67210 */ /* 0x000fca0007f5e0ff */
[----:B------:R-:W-:Y:S02]  /*10ec20*/  IMAD.X R213, R19, 0x1, R2, P2 ;  /* 0x0000000113d57824 */ /* 0x000fe400010e0602 */
[----:B------:R-:W3:Y:S01]  /*10ec30*/  LDL.LU.64 R18, [R1+0x33c8] ;  /* 0x0033c80001127983 */ /* 0x000ee20000300a00 */
[----:B------:R-:W-:-:S04]  /*10ec40*/  IADD3 R216, P2, R20, R167, RZ ;  /* 0x000000a714d87210 */ /* 0x000fc80007f5e0ff */
[----:B------:R-:W-:-:S05]  /*10ec50*/  IADD3.X R215, R21, R2, RZ, P2, !PT ;  /* 0x0000000215d77210 */ /* 0x000fca00017fe4ff */
[----:B------:R-:W-:Y:S01]  /*10ec60*/  STL.64 [R1+0x5d38], R214 ;  /* 0x005d38d601007387 */ /* 0x000fe20000100a00 */
[----:B------:R-:W-:-:S03]  /*10ec70*/  IADD3 R9, P2, R28, R167, RZ ;  /* 0x000000a71c097210 */ /* 0x000fc60007f5e0ff */
[----:B------:R-:W3:Y:S02]  /*10ec80*/  LDL.LU.64 R20, [R1+0x33c0] ;  /* 0x0033c00001147983 */ /* 0x000ee40000300a00 */
[--C-:B------:R-:W-:Y:S01]  /*10ec90*/  IMAD.X R29, R29, 0x1, R2.reuse, P2 ;  /* 0x000000011d1d7824 */ /* 0x100fe200010e0602 */
[----:B------:R-:W-:Y:S01]  /*10eca0*/  IADD3 R28, P2, R22, R167, RZ ;  /* 0x000000a7161c7210 */ /* 0x000fe20007f5e0ff */
[----:B------:R1:W-:Y:S04]  /*10ecb0*/  STL [R1+0x18], R9 ;  /* 0x0000180901007387 */ /* 0x0003e80000100800 */
[----:B------:R-:W-:Y:S01]  /*10ecc0*/  STL [R1+0x14], R29 ;  /* 0x0000141d01007387 */ /* 0x000fe20000100800 */
[----:B-1----:R-:W-:-:S03]  /*10ecd0*/  IMAD.X R9, R23, 0x1, R2, P2 ;  /* 0x0000000117097824 */ /* 0x002fc600010e0602 */
[----:B------:R-:W3:Y:S04]  /*10ece0*/  LDL.LU.64 R22, [R1+0x3318] ;  /* 0x0033180001167983 */ /* 0x000ee80000300a00 */
[----:B------:R1:W-:Y:S04]  /*10ecf0*/  STL [R1+0x20], R28 ;  /* 0x0000201c01007387 */ /* 0x0003e80000100800 */
[----:B------:R1:W-:Y:S02]  /*10ed00*/  STL [R1+0x1c], R9 ;  /* 0x00001c0901007387 */ /* 0x0003e40000100800 */
[----:B-1----:R-:W-:-:S05]  /*10ed10*/  IADD3 R28, P2, R26, R167, RZ ;  /* 0x000000a71a1c7210 */ /* 0x002fca0007f5e0ff */
[----:B------:R-:W-:Y:S01]  /*10ed20*/  IMAD.X R9, R27, 0x1, R2, P2 ;  /* 0x000000011b097824 */ /* 0x000fe200010e0602 */
[----:B------:R-:W-:Y:S04]  /*10ed30*/  STL [R1+0x10ac], R28 ;  /* 0x0010ac1c01007387 */ /* 0x000fe80000100800 */
[----:B------:R-:W3:Y:S01]  /*10ed40*/  LDL.LU.64 R32, [R1+0x3310] ;  /* 0x0033100001207983 */ /* 0x000ee20000300a00 */
[----:B--2---:R-:W-:-:S03]  /*10ed50*/  IADD3 R26, P2, R10, R167, RZ ;  /* 0x000000a70a1a7210 */ /* 0x004fc60007f5e0ff */
[----:B------:R1:W-:Y:S04]  /*10ed60*/  STL [R1+0x10a8], R9 ;  /* 0x0010a80901007387 */ /* 0x0003e80000100800 */
[----:B------:R2:W-:Y:S04]  /*10ed70*/  STL [R1+0x10e4], R26 ;  /* 0x0010e41a01007387 */ /* 0x0005e80000100800 */
[----:B------:R-:W3:Y:S01]  /*10ed80*/  LDL.LU.64 R30, [R1+0x3268] ;  /* 0x00326800011e7983 */ /* 0x000ee20000300a00 */
[----:B-1----:R-:W-:-:S05]  /*10ed90*/  IMAD.X R9, R11, 0x1, R2, P2 ;  /* 0x000000010b097824 */ /* 0x002fca00010e0602 */
[----:B------:R1:W-:Y:S04]  /*10eda0*/  STL [R1+0x10e0], R9 ;  /* 0x0010e00901007387 */ /* 0x0003e80000100800 */
[----:B--2---:R-:W2:Y:S04]  /*10edb0*/  LDL.LU.64 R26, [R1+0x3260] ;  /* 0x00326000011a7983 */ /* 0x004ea80000300a00 */
[----:B------:R-:W2:Y:S01]  /*10edc0*/  LDL.LU.64 R28, [R1+0x31b8] ;  /* 0x0031b800011c7983 */ /* 0x000ea20000300a00 */
[----:B----4-:R-:W-:-:S05]  /*10edd0*/  IADD3 R10, P2, R12, R167, RZ ;  /* 0x000000a70c0a7210 */ /* 0x010fca0007f5e0ff */
[----:B-1----:R-:W-:Y:S01]  /*10ede0*/  IMAD.X R9, R13, 0x1, R2, P2 ;  /* 0x000000010d097824 */ /* 0x002fe200010e0602 */
[----:B-----5:R-:W-:-:S05]  /*10edf0*/  IADD3 R12, P2, R24, R167, RZ ;  /* 0x000000a7180c7210 */ /* 0x020fca0007f5e0ff */
[----:B------:R-:W-:Y:S01]  /*10ee00*/  IMAD.X R11, R25, 0x1, R2, P2 ;  /* 0x00000001190b7824 */ /* 0x000fe200010e0602 */
[----:B---3--:R-:W-:-:S04]  /*10ee10*/  IADD3 R122, P2, R14, R167, RZ ;  /* 0x000000a70e7a7210 */ /* 0x008fc80007f5e0ff */
[----:B------:R-:W-:Y:S02]  /*10ee20*/  IADD3.X R121, R15, R2, RZ, P2, !PT ;  /* 0x000000020f797210 */ /* 0x000fe400017fe4ff */
[----:B------:R-:W3:Y:S04]  /*10ee30*/  LDL.LU.64 R14, [R1+0x31b0] ;  /* 0x0031b000010e7983 */ /* 0x000ee80000300a00 */
[----:B------:R-:W-:Y:S01]  /*10ee40*/  STL.64 [R1+0x5d40], R120 ;  /* 0x005d407801007387 */ /* 0x000fe20000100a00 */
[----:B------:R-:W-:-:S05]  /*10ee50*/  IADD3 R124, P2, R16, R167, RZ ;  /* 0x000000a7107c7210 */ /* 0x000fca0007f5e0ff */
[----:B------:R-:W-:Y:S02]  /*10ee60*/  IMAD.X R123, R17, 0x1, R2, P2 ;  /* 0x00000001117b7824 */ /* 0x000fe400010e0602 */
[----:B------:R-:W4:Y:S04]  /*10ee70*/  LDL.LU.64 R16, [R1+0x3ef8] ;  /* 0x003ef80001107983 */ /* 0x000f280000300a00 */
[----:B------:R-:W5:Y:S04]  /*10ee80*/  LDL.LU.64 R24, [R1+0x3ef0] ;  /* 0x003ef00001187983 */ /* 0x000f680000300a00 */
[----:B------:R-:W-:Y:S01]  /*10ee90*/  STL.64 [R1+0x5d48], R122 ;  /* 0x005d487a01007387 */ /* 0x000fe20000100a00 */
[----:B------:R-:W-:-:S05]  /*10eea0*/  IADD3 R170, P2, R18, R167, RZ ;  /* 0x000000a712aa7210 */ /* 0x000fca0007f5e0ff */
[----:B------:R-:W-:Y:S02]  /*10eeb0*/  IMAD.X R169, R19, 0x1, R2, P2 ;  /* 0x0000000113a97824 */ /* 0x000fe400010e0602 */
        /* <DEDUP_REMOVED lines=11> */
[----:B------:R-:W-:Y:S01]  /*10ef70*/  IMAD.X R219, R33, 0x1, R2, P2 ;  /* 0x0000000121db7824 */ /* 0x000fe200010e0602 */
[----:B------:R-:W-:-:S04]  /*10ef80*/  IADD3 R13, P2, R30, R167, RZ ;  /* 0x000000a71e0d7210 */ /* 0x000fc80007f5e0ff */
[----:B------:R-:W-:Y:S04]  /*10ef90*/  STL.64 [R1+0x5d68], R218 ;  /* 0x005d68da01007387 */ /* 0x000fe80000100a00 */
[----:B------:R-:W5:Y:S01]  /*10efa0*/  LDL.LU.64 R32, [R1+0x33d0] ;  /* 0x0033d00001207983 */ /* 0x000f620000300a00 */
[----:B------:R-:W-:Y:S01]  /*10efb0*/  IMAD.X R31, R31, 0x1, R2, P2 ;  /* 0x000000011f1f7824 */ /* 0x000fe200010e0602 */
[----:B--2---:R-:W-:Y:S02]  /*10efc0*/  IADD3 R30, P2, R26, R167, RZ ;  /* 0x000000a71a1e7210 */ /* 0x004fe40007f5e0ff */
[----:B------:R1:W-:Y:S04]  /*10efd0*/  STL [R1+0x28], R13 ;  /* 0x0000280d01007387 */ /* 0x0003e80000100800 */
[----:B------:R2:W-:Y:S01]  /*10efe0*/  STL [R1+0x24], R31 ;  /* 0x0000241f01007387 */ /* 0x0005e20000100800 */
[----:B-1----:R-:W-:-:S03]  /*10eff0*/  IADD3.X R13, R27, R2, RZ, P2, !PT ;  /* 0x000000021b0d7210 */ /* 0x002fc600017fe4ff */
[----:B------:R-:W5:Y:S01]  /*10f000*/  LDL.LU.64 R26, [R1+0x3328] ;  /* 0x00332800011a7983 */ /* 0x000f620000300a00 */
[----:B--2---:R-:W-:-:S03]  /*10f010*/  IADD3 R31, P2, R28, R167, RZ ;  /* 0x000000a71c1f7210 */ /* 0x004fc60007f5e0ff */
[----:B------:R-:W-:Y:S04]  /*10f020*/  STL [R1+0x30], R30 ;  /* 0x0000301e01007387 */ /* 0x000fe80000100800 */
[----:B------:R1:W-:Y:S04]  /*10f030*/  STL [R1+0x2c], R13 ;  /* 0x00002c0d01007387 */ /* 0x0003e80000100800 */
[----:B------:R-:W-:Y:S01]  /*10f040*/  STL [R1+0x10ec], R31 ;  /* 0x0010ec1f01007387 */ /* 0x000fe20000100800 */
[----:B-1----:R-:W-:-:S03]  /*10f050*/  IMAD.X R13, R29, 0x1, R2, P2 ;  /* 0x000000011d0d7824 */ /* 0x002fc600010e0602 */
[----:B------:R-:W2:Y:S01]  /*10f060*/  LDL.LU.64 R28, [R1+0x3320] ;  /* 0x00332000011c7983 */ /* 0x000ea20000300a00 */
[----:B---3--:R-:W-:-:S03]  /*10f070*/  IADD3 R30, P2, R14, R167, RZ ;  /* 0x000000a70e1e7210 */ /* 0x008fc60007f5e0ff */
[----:B------:R1:W-:Y:S04]  /*10f080*/  STL [R1+0x10e8], R13 ;  /* 0x0010e80d01007387 */ /* 0x0003e80000100800 */
[----:B------:R3:W-:Y:S04]  /*10f090*/  STL [R1+0x1434], R30 ;  /* 0x0014341e01007387 */ /* 0x0007e80000100800 */
[----:B------:R-:W2:Y:S01]  /*10f0a0*/  LDL.LU.64 R36, [R1+0x3278] ;  /* 0x0032780001247983 */ /* 0x000ea20000300a00 */
[----:B-1----:R-:W-:-:S05]  /*10f0b0*/  IMAD.X R13, R15, 0x1, R2, P2 ;  /* 0x000000010f0d7824 */ /* 0x002fca00010e0602 */
[----:B------:R1:W-:Y:S01]  /*10f0c0*/  STL [R1+0x1430], R13 ;  /* 0x0014300d01007387 */ /* 0x0003e20000100800 */
[----:B----4-:R-:W-:-:S03]  /*10f0d0*/  IADD3 R14, P2, R16, R167, RZ ;  /* 0x000000a7100e7210 */ /* 0x010fc60007f5e0ff */
[----:B---3--:R-:W3:Y:S04]  /*10f0e0*/  LDL.LU.64 R30, [R1+0x3270] ;  /* 0x00327000011e7983 */ /* 0x008ee80000300a00 */
[----:B------:R-:W4:Y:S01]  /*10f0f0*/  LDL.LU.64 R34, [R1+0x31c8] ;  /* 0x0031c80001227983 */ /* 0x000f220000300a00 */
[----:B-1----:R-:W-:Y:S01]  /*10f100*/  IMAD.X R13, R17, 0x1, R2, P2 ;  /* 0x00000001110d7824 */ /* 0x002fe200010e0602 */
[----:B-----5:R-:W-:-:S05]  /*10f110*/  IADD3 R16, P2, R24, R167, RZ ;  /* 0x000000a718107210 */ /* 0x020fca0007f5e0ff */
[----:B------:R-:W-:Y:S01]  /*10f120*/  IMAD.X R15, R25, 0x1, R2, P2 ;  /* 0x00000001190f7824 */ /* 0x000fe200010e0602 */
[----:B------:R-:W-:-:S05]  /*10f130*/  IADD3 R126, P2, R18, R167, RZ ;  /* 0x000000a7127e7210 */ /* 0x000fca0007f5e0ff */
[----:B------:R-:W-:Y:S02]  /*10f140*/  IMAD.X R125, R19, 0x1, R2, P2 ;  /* 0x00000001137d7824 */ /* 0x000fe400010e0602 */
[----:B------:R-:W5:Y:S04]  /*10f150*/  LDL.LU.64 R18, [R1+0x31c0] ;  /* 0x0031c00001127983 */ /* 0x000f680000300a00 */
[----:B------:R-:W-:Y:S01]  /*10f160*/  STL.64 [R1+0x5d70], R124 ;  /* 0x005d707c01007387 */ /* 0x000fe20000100a00 */
[----:B------:R-:W-:-:S05]  /*10f170*/  IADD3 R128, P2, R20, R167, RZ ;  /* 0x000000a714807210 */ /* 0x000fca0007f5e0ff */
[----:B------:R-:W-:Y:S02]  /*10f180*/  IMAD.X R127, R21, 0x1, R2, P2 ;  /* 0x00000001157f7824 */ /* 0x000fe400010e0602 */
[----:B------:R-:W5:Y:S04]  /*10f190*/  LDL.LU.64 R20, [R1+0x3ee8] ;  /* 0x003ee80001147983 */ /* 0x000f680000300a00 */
[----:B------:R-:W5:Y:S01]  /*10f1a0*/  LDL.LU.64 R24, [R1+0x3ee0] ;  /* 0x003ee00001187983 */ /* 0x000f620000300a00 */
[----:B------:R-:W-:-:S03]  /*10f1b0*/  IADD3 R174, P2, R22, R167, RZ ;  /* 0x000000a716ae7210 */ /* 0x000fc60007f5e0ff */
[----:B------:R-:W-:Y:S01]  /*10f1c0*/  STL.64 [R1+0x5d78], R126 ;  /* 0x005d787e01007387 */ /* 0x000fe20000100a00 */
[----:B------:R-:W-:-:S03]  /*10f1d0*/  IADD3.X R173, R23, R2, RZ, P2, !PT ;  /* 0x0000000217ad7210 */ /* 0x000fc600017fe4ff */
[----:B------:R-:W5:Y:S04]  /*10f1e0*/  LDL.LU.64 R22, [R1+0x34a8] ;  /* 0x0034a80001167983 */ /* 0x000f680000300a00 */
[----:B------:R-:W-:Y:S01]  /*10f1f0*/  STL.64 [R1+0x5d80], R172 ;  /* 0x005d80ac01007387 */ /* 0x000fe20000100a00 */
[----:B------:R-:W-:-:S05]  /*10f200*/  IADD3 R176, P2, R32, R167, RZ ;  /* 0x000000a720b07210 */ /* 0x000fca0007f5e0ff */
[----:B------:R-:W-:Y:S02]  /*10f210*/  IMAD.X R175, R33, 0x1, R2, P2 ;  /* 0x0000000121af7824 */ /* 0x000fe400010e0602 */
[----:B------:R-:W5:Y:S01]  /*10f220*/  LDL.LU.64 R32, [R1+0x34a0] ;  /* 0x0034a00001207983 */ /* 0x000f620000300a00 */
[----:B------:R-:W-:-:S05]  /*10f230*/  IADD3 R222, P2, R26, R167, RZ ;  /* 0x000000a71ade7210 */ /* 0x000fca0007f5e0ff */
[----:B------:R-:W-:Y:S01]  /*10f240*/  IMAD.X R221, R27, 0x1, R2, P2 ;  /* 0x000000011bdd7824 */ /* 0x000fe200010e0602 */
[----:B------:R-:W-:Y:S04]  /*10f250*/  STL.64 [R1+0x5d88], R174 ;  /* 0x005d88ae01007387 */ /* 0x000fe80000100a00 */
[----:B------:R-:W5:Y:S01]  /*10f260*/  LDL.LU.64 R26, [R1+0x33e8] ;  /* 0x0033e800011a7983 */ /* 0x000f620000300a00 */
[----:B--2---:R-:W-:-:S05]  /*10f270*/  IADD3 R224, P2, R28, R167, RZ ;  /* 0x000000a71ce07210 */ /* 0x004fca0007f5e0ff */
[----:B------:R-:W-:Y:S01]  /*10f280*/  IMAD.X R223, R29, 0x1, R2, P2 ;  /* 0x000000011ddf7824 */ /* 0x000fe200010e0602 */
[----:B------:R-:W-:Y:S01]  /*10f290*/  STL.64 [R1+0x5d90], R220 ;  /* 0x005d90dc01007387 */ /* 0x000fe20000100a00 */
[----:B------:R-:W-:-:S03]  /*10f2a0*/  IADD3 R17, P2, R36, R167, RZ ;  /* 0x000000a724117210 */ /* 0x000fc60007f5e0ff */
[----:B------:R-:W-:Y:S02]  /*10f2b0*/  STL.64 [R1+0x5d98], R222 ;  /* 0x005d98de01007387 */ /* 0x000fe40000100a00 */
[----:B------:R-:W-:Y:S02]  /*10f2c0*/  IMAD.X R37, R37, 0x1, R2, P2 ;  /* 0x0000000125257824 */ /* 0x000fe400010e0602 */
[----:B------:R-:W2:Y:S01]  /*10f2d0*/  LDL.LU.64 R28, [R1+0x33e0] ;  /* 0x0033e000011c7983 */ /* 0x000ea20000300a00 */
[----:B---3--:R-:W-:-:S03]  /*10f2e0*/  IADD3 R36, P2, R30, R167, RZ ;  /* 0x000000a71e247210 */ /* 0x008fc60007f5e0ff */
[----:B------:R1:W-:Y:S04]  /*10f2f0*/  STL [R1+0x38], R17 ;  /* 0x0000381101007387 */ /* 0x0003e80000100800 */
[----:B------:R-:W-:Y:S01]  /*10f300*/  STL [R1+0x34], R37 ;  /* 0x0000342501007387 */ /* 0x000fe20000100800 */
[----:B-1----:R-:W-:-:S03]  /*10f310*/  IMAD.X R17, R31, 0x1, R2, P2 ;  /* 0x000000011f117824 */ /* 0x002fc600010e0602 */
[----:B------:R-:W3:Y:S04]  /*10f320*/  LDL.LU.64 R30, [R1+0x3338] ;  /* 0x00333800011e7983 */ /* 0x000ee80000300a00 */
[----:B------:R4:W-:Y:S04]  /*10f330*/  STL [R1+0xfa0], R36 ;  /* 0x000fa02401007387 */ /* 0x0009e80000100800 */
[----:B------:R1:W-:Y:S01]  /*10f340*/  STL [R1+0x3c], R17 ;  /* 0x00003c1101007387 */ /* 0x0003e20000100800 */
[----:B----4-:R-:W-:-:S05]  /*10f350*/  IADD3 R36, P2, R34, R167, RZ ;  /* 0x000000a722247210 */ /* 0x010fca0007f5e0ff */
[----:B------:R-:W-:Y:S04]  /*10f360*/  STL [R1+0x143c], R36 ;  /* 0x00143c2401007387 */ /* 0x000fe80000100800 */
[----:B------:R-:W4:Y:S01]  /*10f370*/  LDL.LU.64 R40, [R1+0x3330] ;  /* 0x0033300001287983 */ /* 0x000f220000300a00 */
[----:B-1----:R-:W-:Y:S01]  /*10f380*/  IMAD.X R17, R35, 0x1, R2, P2 ;  /* 0x0000000123117824 */ /* 0x002fe200010e0602 */
[----:B-----5:R-:W-:-:S04]  /*10f390*/  IADD3 R34, P2, R18, R167, RZ ;  /* 0x000000a712227210 */ /* 0x020fc80007f5e0ff */
[----:B------:R1:W-:Y:S04]  /*10f3a0*/  STL [R1+0x1438], R17 ;  /* 0x0014381101007387 */ /* 0x0003e80000100800 */
[----:B------:R5:W-:Y:S04]  /*10f3b0*/  STL [R1+0x1444], R34 ;  /* 0x0014442201007387 */ /* 0x000be80000100800 */
[----:B------:R-:W4:Y:S01]  /*10f3c0*/  LDL.LU.64 R38, [R1+0x3288] ;  /* 0x0032880001267983 */ /* 0x000f220000300a00 */
[----:B-1----:R-:W-:-:S05]  /*10f3d0*/  IADD3.X R17, R19, R2, RZ, P2, !PT ;  /* 0x0000000213117210 */ /* 0x002fca00017fe4ff */
[----:B------:R1:W-:Y:S04]  /*10f3e0*/  STL [R1+0x1440], R17 ;  /* 0x0014401101007387 */ /* 0x0003e80000100800 */
[----:B------:R-:W4:Y:S04]  /*10f3f0*/  LDL.LU.64 R36, [R1+0x3280] ;  /* 0x0032800001247983 */ /* 0x000f280000300a00 */
[----:B-----5:R-:W5:Y:S01]  /*10f400*/  LDL.LU.64 R34, [R1+0x31d8] ;  /* 0x0031d80001227983 */ /* 0x020f620000300a00 */
[----:B------:R-:W-:-:S05]  /*10f410*/  IADD3 R18, P2, R20, R167, RZ ;  /* 0x000000a714127210 */ /* 0x000fca0007f5e0ff */
[----:B-1----:R-:W-:Y:S01]  /*10f420*/  IMAD.X R17, R21, 0x1, R2, P2 ;  /* 0x0000000115117824 */ /* 0x002fe200010e0602 */
[----:B------:R-:W-:-:S05]  /*10f430*/  IADD3 R20, P2, R24, R167, RZ ;  /* 0x000000a718147210 */ /* 0x000fca0007f5e0ff */
[----:B------:R-:W-:Y:S01]  /*10f440*/  IMAD.X R19, R25, 0x1, R2, P2 ;  /* 0x0000000119137824 */ /* 0x000fe200010e0602 */
[----:B------:R-:W-:-:S05]  /*10f450*/  IADD3 R130, P2, R22, R167, RZ ;  /* 0x000000a716827210 */ /* 0x000fca0007f5e0ff */
[----:B------:R-:W-:Y:S02]  /*10f460*/  IMAD.X R129, R23, 0x1, R2, P2 ;  /* 0x0000000117817824 */ /* 0x000fe400010e0602 */
[----:B------:R-:W5:Y:S04]  /*10f470*/  LDL.LU.64 R22, [R1+0x31d0] ;  /* 0x0031d00001167983 */ /* 0x000f680000300a00 */
        /* <DEDUP_REMOVED lines=10> */
[----:B--2---:R-:W-:-:S05]  /*10f520*/  IADD3 R180, P2, R28, R167, RZ ;  /* 0x000000a71cb47210 */ /* 0x004fca0007f5e0ff */
[----:B------:R-:W-:Y:S02]  /*10f530*/  IMAD.X R179, R29, 0x1, R2, P2 ;  /* 0x000000011db37824 */ /* 0x000fe400010e0602 */
[----:B------:R-:W2:Y:S04]  /*10f540*/  LDL.LU.64 R28, [R1+0x34b0] ;  /* 0x0034b000011c7983 */ /* 0x000ea80000300a00 */
[----:B------:R-:W-:Y:S01]  /*10f550*/  STL.64 [R1+0x5db8], R178 ;  /* 0x005db8b201007387 */ /* 0x000fe20000100a00 */
[----:B---3--:R-:W-:-:S04]  /*10f560*/  IADD3 R226, P2, R30, R167, RZ ;  /* 0x000000a71ee27210 */ /* 0x008fc80007f5e0ff */
[----:B------:R-:W-:Y:S02]  /*10f570*/  IADD3.X R225, R31, R2, RZ, P2, !PT ;  /* 0x000000021fe17210 */ /* 0x000fe400017fe4ff */
[----:B------:R-:W3:Y:S04]  /*10f580*/  LDL.LU.64 R30, [R1+0x33f8] ;  /* 0x0033f800011e7983 */ /* 0x000ee80000300a00 */
[----:B------:R-:W-:Y:S01]  /*10f590*/  STL.64 [R1+0x5dc0], R224 ;  /* 0x005dc0e001007387 */ /* 0x000fe20000100a00 */
[----:B----4-:R-:W-:-:S05]  /*10f5a0*/  IADD3 R228, P2, R40, R167, RZ ;  /* 0x000000a728e47210 */ /* 0x010fca0007f5e0ff */
[----:B------:R-:W-:-:S05]  /*10f5b0*/  IMAD.X R227, R41, 0x1, R2, P2 ;  /* 0x0000000129e37824 */ /* 0x000fca00010e0602 */
[----:B------:R-:W-:Y:S01]  /*10f5c0*/  STL.64 [R1+0x5dc8], R226 ;  /* 0x005dc8e201007387 */ /* 0x000fe20000100a00 */
[----:B------:R-:W-:-:S03]  /*10f5d0*/  IADD3 R40, P2, R38, R167, RZ ;  /* 0x000000a726287210 */ /* 0x000fc60007f5e0ff */
[----:B------:R-:W4:Y:S04]  /*10f5e0*/  LDL.LU.64 R44, [R1+0x33f0] ;  /* 0x0033f000012c7983 */ /* 0x000f280000300a00 */
[----:B------:R1:W-:Y:S04]  /*10f5f0*/  STL [R1+0xfa8], R40 ;  /* 0x000fa82801007387 */ /* 0x0003e80000100800 */
[----:B-1----:R-:W4:Y:S01]  /*10f600*/  LDL.LU.64 R40, [R1+0x3348] ;  /* 0x0033480001287983 */ /* 0x002f220000300a00 */
[----:B------:R-:W-:Y:S01]  /*10f610*/  IMAD.X R21, R39, 0x1, R2, P2 ;  /* 0x0000000127157824 */ /* 0x000fe200010e0602 */
[----:B------:R-:W-:-:S04]  /*10f620*/  IADD3 R38, P2, R36, R167, RZ ;  /* 0x000000a724267210 */ /* 0x000fc80007f5e0ff */
[----:B------:R1:W-:Y:S04]  /*10f630*/  STL [R1+0xfa4], R21 ;  /* 0x000fa41501007387 */ /* 0x0003e80000100800 */
[----:B------:R-:W-:Y:S01]  /*10f640*/  STL [R1+0xfb0], R38 ;  /* 0x000fb02601007387 */ /* 0x000fe20000100800 */
[----:B-1----:R-:W-:Y:S01]  /*10f650*/  IMAD.X R21, R37, 0x1, R2, P2 ;  /* 0x0000000125157824 */ /* 0x002fe200010e0602 */
[----:B-----5:R-:W-:-:S04]  /*10f660*/  IADD3 R36, P2, R34, R167, RZ ;  /* 0x000000a722247210 */ /* 0x020fc80007f5e0ff */
[----:B------:R1:W-:Y:S01]  /*10f670*/  STL [R1+0xfac], R21 ;  /* 0x000fac1501007387 */ /* 0x0003e20000100800 */
[----:B------:R-:W-:-:S03]  /*10f680*/  IMAD.X R34, R35, 0x1, R2, P2 ;  /* 0x0000000123227824 */ /* 0x000fc600010e0602 */
[----:B------:R5:W-:Y:S04]  /*10f690*/  STL [R1+0x144c], R36 ;  /* 0x00144c2401007387 */ /* 0x000be80000100800 */
[----:B------:R-:W4:Y:S04]  /*10f6a0*/  LDL.LU.64 R42, [R1+0x3340] ;  /* 0x00334000012a7983 */ /* 0x000f280000300a00 */
[----:B------:R-:W-:Y:S01]  /*10f6b0*/  STL [R1+0x1448], R34 ;  /* 0x0014482201007387 */ /* 0x000fe20000100800 */
[----:B-1----:R-:W-:-:S05]  /*10f6c0*/  IADD3 R21, P2, R22, R167, RZ ;  /* 0x000000a716157210 */ /* 0x002fca0007f5e0ff */
[----:B------:R-:W-:Y:S01]  /*10f6d0*/  IMAD.X R23, R23, 0x1, R2, P2 ;  /* 0x0000000117177824 */ /* 0x000fe200010e0602 */
[----:B------:R1:W-:Y:S04]  /*10f6e0*/  STL [R1+0x1464], R21 ;  /* 0x0014641501007387 */ /* 0x0003e80000100800 */
[----:B------:R1:W-:Y:S04]  /*10f6f0*/  STL [R1+0x1460], R23 ;  /* 0x0014601701007387 */ /* 0x0003e80000100800 */
[----:B------:R-:W4:Y:S01]  /*10f700*/  LDL.LU.64 R38, [R1+0x3298] ;  /* 0x0032980001267983 */ /* 0x000f220000300a00 */
[----:B------:R-:W-:-:S03]  /*10f710*/  IADD3 R22, P2, R24, R167, RZ ;  /* 0x000000a718167210 */ /* 0x000fc60007f5e0ff */
[----:B-----5:R-:W5:Y:S02]  /*10f720*/  LDL.LU.64 R36, [R1+0x3290] ;  /* 0x0032900001247983 */ /* 0x020f640000300a00 */
[----:B-1----:R-:W-:Y:S02]  /*10f730*/  IMAD.X R21, R25, 0x1, R2, P2 ;  /* 0x0000000119157824 */ /* 0x002fe400010e0602 */
[----:B------:R-:W5:Y:S01]  /*10f740*/  LDL.LU.64 R34, [R1+0x31e8] ;  /* 0x0031e80001227983 */ /* 0x000f620000300a00 */
[----:B------:R-:W-:-:S04]  /*10f750*/  IADD3 R24, P2, R32, R167, RZ ;  /* 0x000000a720187210 */ /* 0x000fc80007f5e0ff */
[----:B------:R-:W-:Y:S02]  /*10f760*/  IADD3.X R23, R33, R2, RZ, P2, !PT ;  /* 0x0000000221177210 */ /* 0x000fe400017fe4ff */
        /* <DEDUP_REMOVED lines=8> */
[----:B---3--:R-:W-:-:S05]  /*10f7f0*/  IADD3 R182, P2, R30, R167, RZ ;  /* 0x000000a71eb67210 */ /* 0x008fca0007f5e0ff */
[----:B------:R-:W-:Y:S02]  /*10f800*/  IMAD.X R181, R31, 0x1, R2, P2 ;  /* 0x000000011fb57824 */ /* 0x000fe400010e0602 */
[----:B------:R-:W3:Y:S04]  /*10f810*/  LDL.LU.64 R30, [R1+0x3ec0] ;  /* 0x003ec000011e7983 */ /* 0x000ee80000300a00 */
[----:B------:R-:W3:Y:S04]  /*10f820*/  LDL.LU.64 R32, [R1+0x34c8] ;  /* 0x0034c80001207983 */ /* 0x000ee80000300a00 */
[----:B------:R-:W-:Y:S01]  /*10f830*/  STL.64 [R1+0x5de0], R180 ;  /* 0x005de0b401007387 */ /* 0x000fe20000100a00 */
[----:B----4-:R-:W-:-:S05]  /*10f840*/  IADD3 R184, P2, R44, R167, RZ ;  /* 0x000000a72cb87210 */ /* 0x010fca0007f5e0ff */
[----:B------:R-:W-:Y:S01]  /*10f850*/  IMAD.X R183, R45, 0x1, R2, P2 ;  /* 0x000000012db77824 */ /* 0x000fe200010e0602 */
[----:B------:R-:W-:-:S04]  /*10f860*/  IADD3 R230, P2, R40, R167, RZ ;  /* 0x000000a728e67210 */ /* 0x000fc80007f5e0ff */
[----:B------:R-:W-:Y:S01]  /*10f870*/  STL.64 [R1+0x5de8], R182 ;  /* 0x005de8b601007387 */ /* 0x000fe20000100a00 */
[----:B------:R-:W-:-:S03]  /*10f880*/  IMAD.X R229, R41, 0x1, R2, P2 ;  /* 0x0000000129e57824 */ /* 0x000fc600010e0602 */
[----:B------:R-:W4:Y:S04]  /*10f890*/  LDL.LU.64 R40, [R1+0x34c0] ;  /* 0x0034c00001287983 */ /* 0x000f280000300a00 */
[----:B------:R-:W4:Y:S04]  /*10f8a0*/  LDL.LU.64 R44, [R1+0x3408] ;  /* 0x00340800012c7983 */ /* 0x000f280000300a00 */
[----:B------:R-:W-:Y:S04]  /*10f8b0*/  STL.64 [R1+0x5df0], R228 ;  /* 0x005df0e401007387 */ /* 0x000fe80000100a00 */
[----:B------:R-:W4:Y:S01]  /*10f8c0*/  LDL.LU.64 R48, [R1+0x3400] ;  /* 0x0034000001307983 */ /* 0x000f220000300a00 */
[----:B------:R-:W-:-:S05]  /*10f8d0*/  IADD3 R232, P2, R42, R167, RZ ;  /* 0x000000a72ae87210 */ /* 0x000fca0007f5e0ff */
[----:B------:R-:W-:-:S05]  /*10f8e0*/  IMAD.X R231, R43, 0x1, R2, P2 ;  /* 0x000000012be77824 */ /* 0x000fca00010e0602 */
[----:B------:R-:W-:Y:S04]  /*10f8f0*/  STL.64 [R1+0x5df8], R230 ;  /* 0x005df8e601007387 */ /* 0x000fe80000100a00 */
[----:B------:R-:W4:Y:S01]  /*10f900*/  LDL.LU.64 R50, [R1+0x3358] ;  /* 0x0033580001327983 */ /* 0x000f220000300a00 */
[----:B------:R-:W-:-:S04]  /*10f910*/  IADD3 R25, P2, R38, R167, RZ ;  /* 0x000000a726197210 */ /* 0x000fc80007f5e0ff */
[----:B------:R-:W-:Y:S01]  /*10f920*/  IADD3.X R38, R39, R2, RZ, P2, !PT ;  /* 0x0000000227267210 */ /* 0x000fe200017fe4ff */
[----:B------:R5:W-:Y:S04]  /*10f930*/  STL [R1+0xfb8], R25 ;  /* 0x000fb81901007387 */ /* 0x000be80000100800 */
[----:B------:R-:W-:Y:S04]  /*10f940*/  STL [R1+0xfb4], R38 ;  /* 0x000fb42601007387 */ /* 0x000fe80000100800 */
[----:B------:R-:W4:Y:S01]  /*10f950*/  LDL.LU.64 R46, [R1+0x3350] ;  /* 0x00335000012e7983 */ /* 0x000f220000300a00 */
[----:B-----5:R-:W-:-:S05]  /*10f960*/  IADD3 R25, P2, R36, R167, RZ ;  /* 0x000000a724197210 */ /* 0x020fca0007f5e0ff */
[----:B------:R-:W-:Y:S01]  /*10f970*/  IMAD.X R36, R37, 0x1, R2, P2 ;  /* 0x0000000125247824 */ /* 0x000fe200010e0602 */
[----:B------:R1:W-:Y:S04]  /*10f980*/  STL [R1+0xfc0], R25 ;  /* 0x000fc01901007387 */ /* 0x0003e80000100800 */
[----:B------:R-:W-:Y:S04]  /*10f990*/  STL [R1+0xfbc], R36 ;  /* 0x000fbc2401007387 */ /* 0x000fe80000100800 */
[----:B------:R-:W5:Y:S01]  /*10f9a0*/  LDL.LU.64 R42, [R1+0x32a8] ;  /* 0x0032a800012a7983 */ /* 0x000f620000300a00 */
[----:B-1----:R-:W-:-:S05]  /*10f9b0*/  IADD3 R25, P2, R34, R167, RZ ;  /* 0x000000a722197210 */ /* 0x002fca0007f5e0ff */
[----:B------:R1:W-:Y:S01]  /*10f9c0*/  STL [R1+0x146c], R25 ;  /* 0x00146c1901007387 */ /* 0x0003e20000100800 */
[----:B------:R-:W-:-:S03]  /*10f9d0*/  IMAD.X R34, R35, 0x1, R2, P2 ;  /* 0x0000000123227824 */ /* 0x000fc600010e0602 */
[----:B------:R-:W5:Y:S01]  /*10f9e0*/  LDL.LU.64 R38, [R1+0x32a0] ;  /* 0x0032a00001267983 */ /* 0x000f620000300a00 */
[----:B-1----:R-:W-:-:S03]  /*10f9f0*/  IADD3 R25, P2, R26, R167, RZ ;  /* 0x000000a71a197210 */ /* 0x002fc60007f5e0ff */
[----:B------:R1:W-:Y:S02]  /*10fa00*/  STL [R1+0x1468], R34 ;  /* 0x0014682201007387 */ /* 0x0003e40000100800 */
[----:B------:R-:W-:Y:S02]  /*10fa10*/  IMAD.X R27, R27, 0x1, R2, P2 ;  /* 0x000000011b1b7824 */ /* 0x000fe400010e0602 */
[----:B------:R2:W-:Y:S04]  /*10fa20*/  STL [R1+0x1484], R25 ;  /* 0x0014841901007387 */ /* 0x0005e80000100800 */
[----:B------:R3:W-:Y:S04]  /*10fa30*/  STL [R1+0x1480], R27 ;  /* 0x0014801b01007387 */ /* 0x0007e80000100800 */
[----:B-1----:R-:W5:Y:S01]  /*10fa40*/  LDL.LU.64 R34, [R1+0x31f8] ;  /* 0x0031f80001227983 */ /* 0x002f620000300a00 */
[----:B--2---:R-:W-:-:S05]  /*10fa50*/  IADD3 R26, P2, R28, R167, RZ ;  /* 0x000000a71c1a7210 */ /* 0x004fca0007f5e0ff */
[----:B------:R-:W-:Y:S01]  /*10fa60*/  IMAD.X R25, R29, 0x1, R2, P2 ;  /* 0x000000011d197824 */ /* 0x000fe200010e0602 */
[----:B---3--:R-:W-:-:S05]  /*10fa70*/  IADD3 R28, P2, R30, R167, RZ ;  /* 0x000000a71e1c7210 */ /* 0x008fca0007f5e0ff */
[--C-:B------:R-:W-:Y:S01]  /*10fa80*/  IMAD.X R27, R31, 0x1, R2.reuse, P2 ;  /* 0x000000011f1b7824 */ /* 0x100fe200010e0602 */
[-C--:B------:R-:W-:Y:S01]  /*10fa90*/  IADD3 R138, P2, R32, R167.reuse, RZ ;  /* 0x000000a7208a7210 */ /* 0x080fe20007f5e0ff */
[----:B------:R-:W2:Y:S04]  /*10faa0*/  LDL.LU.64 R30, [R1+0x31f0] ;  /* 0x0031f000011e7983 */ /* 0x000ea80000300a00 */
[----:B------:R-:W-:Y:S02]  /*10fab0*/  IMAD.X R137, R33, 0x1, R2, P2 ;  /* 0x0000000121897824 */ /* 0x000fe400010e0602 */
[----:B------:R-:W3:Y:S04]  /*10fac0*/  LDL.LU.64 R32, [R1+0x3eb8] ;  /* 0x003eb80001207983 */ /* 0x000ee80000300a00 */
[----:B------:R-:W3:Y:S04]  /*10fad0*/  LDL.LU.64 R36, [R1+0x3eb0] ;  /* 0x003eb00001247983 */ /* 0x000ee80000300a00 */
[----:B------:R-:W-:Y:S01]  /*10fae0*/  STL.64 [R1+0x5e00], R136 ;  /* 0x005e008801007387 */ /* 0x000fe20000100a00 */
[----:B----4-:R-:W-:-:S04]  /*10faf0*/  IADD3 R140, P2, R40, R167, RZ ;  /* 0x000000a7288c7210 */ /* 0x010fc80007f5e0ff */
[----:B------:R-:W-:Y:S02]  /*10fb00*/  IADD3.X R139, R41, R2, RZ, P2, !PT ;  /* 0x00000002298b7210 */ /* 0x000fe400017fe4ff */
[----:B------:R-:W4:Y:S01]  /*10fb10*/  LDL.LU.64 R40, [R1+0x34d8] ;  /* 0x0034d80001287983 */ /* 0x000f220000300a00 */
[----:B------:R-:W-:-:S05]  /*10fb20*/  IADD3 R186, P2, R44, R167, RZ ;  /* 0x000000a72cba7210 */ /* 0x000fca0007f5e0ff */
[--C-:B------:R-:W-:Y:S01]  /*10fb30*/  IMAD.X R185, R45, 0x1, R2.reuse, P2 ;  /* 0x000000012db97824 */ /* 0x100fe200010e0602 */
[-C--:B------:R-:W-:Y:S01]  /*10fb40*/  IADD3 R188, P2, R48, R167.reuse, RZ ;  /* 0x000000a730bc7210 */ /* 0x080fe20007f5e0ff */
[----:B------:R-:W4:Y:S04]  /*10fb50*/  LDL.LU.64 R44, [R1+0x34d0] ;  /* 0x0034d000012c7983 */ /* 0x000f280000300a00 */
[----:B------:R-:W-:Y:S02]  /*10fb60*/  IMAD.X R187, R49, 0x1, R2, P2 ;  /* 0x0000000131bb7824 */ /* 0x000fe400010e0602 */
[----:B------:R-:W4:Y:S04]  /*10fb70*/  LDL.LU.64 R48, [R1+0x3418] ;  /* 0x0034180001307983 */ /* 0x000f280000300a00 */
[----:B------:R-:W4:Y:S04]  /*10fb80*/  LDL.LU.64 R52, [R1+0x3410] ;  /* 0x0034100001347983 */ /* 0x000f280000300a00 */
[----:B------:R-:W4:Y:S01]  /*10fb90*/  LDL.LU.64 R54, [R1+0x3368] ;  /* 0x0033680001367983 */ /* 0x000f220000300a00 */
[----:B------:R-:W-:-:S05]  /*10fba0*/  IADD3 R234, P2, R50, R167, RZ ;  /* 0x000000a732ea7210 */ /* 0x000fca0007f5e0ff */
[----:B------:R-:W-:Y:S01]  /*10fbb0*/  IMAD.X R233, R51, 0x1, R2, P2 ;  /* 0x0000000133e97824 */ /* 0x000fe200010e0602 */
[----:B------:R-:W-:-:S05]  /*10fbc0*/  IADD3 R236, P2, R46, R167, RZ ;  /* 0x000000a72eec7210 */ /* 0x000fca0007f5e0ff */
[----:B------:R-:W-:Y:S01]  /*10fbd0*/  IMAD.X R235, R47, 0x1, R2, P2 ;  /* 0x000000012feb7824 */ /* 0x000fe200010e0602 */
[----:B-----5:R-:W-:-:S05]  /*10fbe0*/  IADD3 R46, P2, R42, R167, RZ ;  /* 0x000000a72a2e7210 */ /* 0x020fca0007f5e0ff */
[----:B------:R-:W-:Y:S01]  /*10fbf0*/  IMAD.X R29, R43, 0x1, R2, P2 ;  /* 0x000000012b1d7824 */ /* 0x000fe200010e0602 */
[----:B------:R1:W-:Y:S04]  /*10fc00*/  STL [R1+0xfc8], R46 ;  /* 0x000fc82e01007387 */ /* 0x0003e80000100800 */
[----:B------:R-:W5:Y:S01]  /*10fc10*/  LDL.LU.64 R50, [R1+0x3360] ;  /* 0x0033600001327983 */ /* 0x000f620000300a00 */
[----:B------:R-:W-:-:S03]  /*10fc20*/  IADD3 R42, P2, R38, R167, RZ ;  /* 0x000000a7262a7210 */ /* 0x000fc60007f5e0ff */
[----:B------:R1:W-:Y:S04]  /*10fc30*/  STL [R1+0xfc4], R29 ;  /* 0x000fc41d01007387 */ /* 0x0003e80000100800 */
[----:B------:R1:W-:Y:S04]  /*10fc40*/  STL [R1+0xfd0], R42 ;  /* 0x000fd02a01007387 */ /* 0x0003e80000100800 */
[----:B-1----:R-:W5:Y:S01]  /*10fc50*/  LDL.LU.64 R46, [R1+0x32b8] ;  /* 0x0032b800012e7983 */ /* 0x002f620000300a00 */
[----:B------:R-:W-:-:S05]  /*10fc60*/  IMAD.X R29, R39, 0x1, R2, P2 ;  /* 0x00000001271d7824 */ /* 0x000fca00010e0602 */
[----:B------:R1:W-:Y:S04]  /*10fc70*/  STL [R1+0xfcc], R29 ;  /* 0x000fcc1d01007387 */ /* 0x0003e80000100800 */
[----:B------:R-:W5:Y:S01]  /*10fc80*/  LDL.LU.64 R42, [R1+0x32b0] ;  /* 0x0032b000012a7983 */ /* 0x000f620000300a00 */
[----:B------:R-:W-:-:S04]  /*10fc90*/  IADD3 R38, P2, R34, R167, RZ ;  /* 0x000000a722267210 */ /* 0x000fc80007f5e0ff */
[----:B-1----:R-:W-:Y:S01]  /*10fca0*/  IADD3.X R29, R35, R2, RZ, P2, !PT ;  /* 0x00000002231d7210 */ /* 0x002fe200017fe4ff */
[----:B------:R1:W-:Y:S04]  /*10fcb0*/  STL [R1+0x148c], R38 ;  /* 0x00148c2601007387 */ /* 0x0003e80000100800 */
[----:B------:R2:W-:Y:S04]  /*10fcc0*/  STL [R1+0x1488], R29 ;  /* 0x0014881d01007387 */ /* 0x0005e80000100800 */
[----:B-1----:R-:W5:Y:S01]  /*10fcd0*/  LDL.LU.64 R38, [R1+0x3208] ;  /* 0x0032080001267983 */ /* 0x002f620000300a00 */
[----:B--2---:R-:W-:-:S05]  /*10fce0*/  IADD3 R34, P2, R30, R167, RZ ;  /* 0x000000a71e227210 */ /* 0x004fca0007f5e0ff */
[--C-:B------:R-:W-:Y:S01]  /*10fcf0*/  IMAD.X R29, R31, 0x1, R2.reuse, P2 ;  /* 0x000000011f1d7824 */ /* 0x100fe200010e0602 */
[-C--:B---3--:R-:W-:Y:S01]  /*10fd00*/  IADD3 R30, P2, R32, R167.reuse, RZ ;  /* 0x000000a7201e7210 */ /* 0x088fe20007f5e0ff */
[----:B------:R1:W-:Y:S04]  /*10fd10*/  STL [R1+0x14a4], R34 ;  /* 0x0014a42201007387 */ /* 0x0003e80000100800 */
[----:B------:R2:W-:Y:S04]  /*10fd20*/  STL [R1+0x14a0], R29 ;  /* 0x0014a01d01007387 */ /* 0x0005e80000100800 */
[----:B-1----:R-:W3:Y:S01]  /*10fd30*/  LDL.LU.64 R34, [R1+0x3200] ;  /* 0x0032000001227983 */ /* 0x002ee20000300a00 */
[----:B--2---:R-:W-:Y:S01]  /*10fd40*/  IMAD.X R29, R33, 0x1, R2, P2 ;  /* 0x00000001211d7824 */ /* 0x004fe200010e0602 */
[----:B------:R-:W-:-:S05]  /*10fd50*/  IADD3 R32, P2, R36, R167, RZ ;  /* 0x000000a724207210 */ /* 0x000fca0007f5e0ff */
[----:B------:R-:W-:Y:S02]  /*10fd60*/  IMAD.X R31, R37, 0x1, R2, P2 ;  /* 0x00000001251f7824 */ /* 0x000fe400010e0602 */
[----:B------:R-:W2:Y:S01]  /*10fd70*/  LDL.LU.64 R36, [R1+0x3ea8] ;  /* 0x003ea80001247983 */ /* 0x000ea20000300a00 */
[----:B----4-:R-:W-:-:S05]  /*10fd80*/  IADD3 R142, P2, R40, R167, RZ ;  /* 0x000000a7288e7210 */ /* 0x010fca0007f5e0ff */
[----:B------:R-:W-:Y:S02]  /*10fd90*/  IMAD.X R141, R41, 0x1, R2, P2 ;  /* 0x00000001298d7824 */ /* 0x000fe400010e0602 */
[----:B------:R-:W4:Y:S01]  /*10fda0*/  LDL.LU.64 R40, [R1+0x3ea0] ;  /* 0x003ea00001287983 */ /* 0x000f220000300a00 */
[----:B------:R-:W-:-:S05]  /*10fdb0*/  IADD3 R144, P2, R44, R167, RZ ;  /* 0x000000a72c907210 */ /* 0x000fca0007f5e0ff */
[--C-:B------:R-:W-:Y:S01]  /*10fdc0*/  IMAD.X R143, R45, 0x1, R2.reuse, P2 ;  /* 0x000000012d8f7824 */ /* 0x100fe200010e0602 */
[-C--:B------:R-:W-:Y:S01]  /*10fdd0*/  IADD3 R190, P2, R48, R167.reuse, RZ ;  /* 0x000000a730be7210 */ /* 0x080fe20007f5e0ff */
[----:B------:R-:W4:Y:S04]  /*10fde0*/  LDL.LU.64 R44, [R1+0x34e8] ;  /* 0x0034e800012c7983 */ /* 0x000f280000300a00 */
[----:B------:R-:W-:Y:S01]  /*10fdf0*/  IMAD.X R189, R49, 0x1, R2, P2 ;  /* 0x0000000131bd7824 */ /* 0x000fe200010e0602 */
[----:B------:R-:W-:Y:S01]  /*10fe00*/  IADD3 R192, P2, R52, R167, RZ ;  /* 0x000000a734c07210 */ /* 0x000fe20007f5e0ff */
[----:B------:R-:W4:Y:S03]  /*10fe10*/  LDL.LU.64 R48, [R1+0x34e0] ;  /* 0x0034e00001307983 */ /* 0x000f260000300a00 */
[----:B------:R-:W-:-:S02]  /*10fe20*/  IADD3.X R191, R53, R2, RZ, P2, !PT ;  /* 0x0000000235bf7210 */ /* 0x000fc400017fe4ff */
[----:B------:R-:W4:Y:S01]  /*10fe30*/  LDL.LU.64 R52, [R1+0x3428] ;  /* 0x0034280001347983 */ /* 0x000f220000300a00 */
[----:B------:R-:W-:-:S03]  /*10fe40*/  IADD3 R238, P2, R54, R167, RZ ;  /* 0x000000a736ee7210 */ /* 0x000fc60007f5e0ff */
[----:B------:R-:W4:Y:S02]  /*10fe50*/  LDL.LU.64 R58, [R1+0x3420] ;  /* 0x00342000013a7983 */ /* 0x000f240000300a00 */
[----:B------:R-:W-:Y:S02]  /*10fe60*/  IMAD.X R237, R55, 0x1, R2, P2 ;  /* 0x0000000137ed7824 */ /* 0x000fe400010e0602 */
[----:B------:R-:W4:Y:S01]  /*10fe70*/  LDL.LU.64 R56, [R1+0x3378] ;  /* 0x0033780001387983 */ /* 0x000f220000300a00 */
[----:B-----5:R-:W-:-:S05]  /*10fe80*/  IADD3 R240, P2, R50, R167, RZ ;  /* 0x000000a732f07210 */ /* 0x020fca0007f5e0ff */
[----:B------:R-:W-:Y:S01]  /*10fe90*/  IMAD.X R239, R51, 0x1, R2, P2 ;  /* 0x0000000133ef7824 */ /* 0x000fe200010e0602 */
[----:B------:R-:W-:-:S05]  /*10fea0*/  IADD3 R50, P2, R46, R167, RZ ;  /* 0x000000a72e327210 */ /* 0x000fca0007f5e0ff */
        /* <DEDUP_REMOVED lines=8> */
[----:B------:R1:W-:Y:S01]  /*10ff30*/  STL [R1+0xfdc], R33 ;  /* 0x000fdc2101007387 */ /* 0x0003e20000100800 */
[----:B------:R-:W-:-:S03]  /*10ff40*/  IADD3 R42, P2, R38, R167, RZ ;  /* 0x000000a7262a7210 */ /* 0x000fc60007f5e0ff */
[----:B------:R-:W5:Y:S02]  /*10ff50*/  LDL.LU.64 R46, [R1+0x32c0] ;  /* 0x0032c000012e7983 */ /* 0x000f640000300a00 */
[----:B-1----:R-:W-:Y:S02]  /*10ff60*/  IMAD.X R33, R39, 0x1, R2, P2 ;  /* 0x0000000127217824 */ /* 0x002fe400010e0602 */
[----:B------:R1:W-:Y:S04]  /*10ff70*/  STL [R1+0x14ac], R42 ;  /* 0x0014ac2a01007387 */ /* 0x0003e80000100800 */
[----:B------:R3:W-:Y:S04]  /*10ff80*/  STL [R1+0x14a8], R33 ;  /* 0x0014a82101007387 */ /* 0x0007e80000100800 */
[----:B-1----:R-:W5:Y:S01]  /*10ff90*/  LDL.LU.64 R42, [R1+0x3218] ;  /* 0x00321800012a7983 */ /* 0x002f620000300a00 */
[----:B---3--:R-:W-:-:S05]  /*10ffa0*/  IADD3 R38, P2, R34, R167, RZ ;  /* 0x000000a722267210 */ /* 0x008fca0007f5e0ff */
[----:B------:R-:W-:Y:S01]  /*10ffb0*/  IMAD.X R33, R35, 0x1, R2, P2 ;  /* 0x0000000123217824 */ /* 0x000fe200010e0602 */
[----:B------:R1:W-:Y:S01]  /*10ffc0*/  STL [R1+0x14b4], R38 ;  /* 0x0014b42601007387 */ /* 0x0003e20000100800 */
[----:B--2---:R-:W-:-:S03]  /*10ffd0*/  IADD3 R34, P2, R36, R167, RZ ;  /* 0x000000a724227210 */ /* 0x004fc60007f5e0ff */
[----:B------:R2:W-:Y:S04]  /*10ffe0*/  STL [R1+0x14b0], R33 ;  /* 0x0014b02101007387 */ /* 0x0005e80000100800 */
[----:B-1----:R-:W3:Y:S01]  /*10fff0*/  LDL.LU.64 R38, [R1+0x3210] ;  /* 0x0032100001267983 */ /* 0x002ee20000300a00 */
[----:B--2---:R-:W-:Y:S02]  /*110000*/  IADD3.X R33, R37, R2, RZ, P2, !PT ;  /* 0x0000000225217210 */ /* 0x004fe400017fe4ff */
[----:B----4-:R-:W-:-:S05]  /*110010*/  IADD3 R36, P2, R40, R167, RZ ;  /* 0x000000a728247210 */ /* 0x010fca0007f5e0ff */
[----:B------:R-:W-:Y:S02]  /*110020*/  IMAD.X R35, R41, 0x1, R2, P2 ;  /* 0x0000000129237824 */ /* 0x000fe400010e0602 */
[----:B------:R-:W2:Y:S01]  /*110030*/  LDL.LU.64 R40, [R1+0x3e98] ;  /* 0x003e980001287983 */ /* 0x000ea20000300a00 */
[----:B------:R-:W-:-:S05]  /*110040*/  IADD3 R146, P2, R44, R167, RZ ;  /* 0x000000a72c927210 */ /* 0x000fca0007f5e0ff */
[--C-:B------:R-:W-:Y:S01]  /*110050*/  IMAD.X R145, R45, 0x1, R2.reuse, P2 ;  /* 0x000000012d917824 */ /* 0x100fe200010e0602 */
[-C--:B------:R-:W-:Y:S01]  /*110060*/  IADD3 R148, P2, R48, R167.reuse, RZ ;  /* 0x000000a730947210 */ /* 0x080fe20007f5e0ff */
[----:B------:R-:W4:Y:S04]  /*110070*/  LDL.LU.64 R44, [R1+0x3e90] ;  /* 0x003e9000012c7983 */ /* 0x000f280000300a00 */
[--C-:B------:R-:W-:Y:S01]  /*110080*/  IMAD.X R147, R49, 0x1, R2.reuse, P2 ;  /* 0x0000000131937824 */ /* 0x100fe200010e0602 */
[----:B------:R-:W-:Y:S01]  /*110090*/  IADD3 R194, P2, R52, R167, RZ ;  /* 0x000000a734c27210 */ /* 0x000fe20007f5e0ff */
[----:B------:R-:W4:Y:S04]  /*1100a0*/  LDL.LU.64 R48, [R1+0x34f8] ;  /* 0x0034f80001307983 */ /* 0x000f280000300a00 */
[----:B------:R-:W-:-:S02]  /*1100b0*/  IMAD.X R193, R53, 0x1, R2, P2 ;  /* 0x0000000135c17824 */ /* 0x000fc400010e0602 */
[----:B------:R-:W4:Y:S01]  /*1100c0*/  LDL.LU.64 R52, [R1+0x34f0] ;  /* 0x0034f00001347983 */ /* 0x000f220000300a00 */
[----:B------:R-:W-:-:S03]  /*1100d0*/  IADD3 R196, P2, R58, R167, RZ ;  /* 0x000000a73ac47210 */ /* 0x000fc60007f5e0ff */
[----:B------:R-:W4:Y:S02]  /*1100e0*/  LDL.LU.64 R62, [R1+0x3438] ;  /* 0x00343800013e7983 */ /* 0x000f240000300a00 */
[--C-:B------:R-:W-:Y:S01]  /*1100f0*/  IMAD.X R195, R59, 0x1, R2.reuse, P2 ;  /* 0x000000013bc37824 */ /* 0x100fe200010e0602 */
[-C--:B------:R-:W-:Y:S01]  /*110100*/  IADD3 R242, P2, R56, R167.reuse, RZ ;  /* 0x000000a738f27210 */ /* 0x080fe20007f5e0ff */
[----:B------:R-:W4:Y:S04]  /*110110*/  LDL.LU.64 R60, [R1+0x3430] ;  /* 0x00343000013c7983 */ /* 0x000f280000300a00 */
[----:B------:R-:W-:Y:S01]  /*110120*/  IMAD.X R241, R57, 0x1, R2, P2 ;  /* 0x0000000139f17824 */ /* 0x000fe200010e0602 */
[----:B------:R-:W4:Y:S01]  /*110130*/  LDL.LU.64 R58, [R1+0x3388] ;  /* 0x00338800013a7983 */ /* 0x000f220000300a00 */
[----:B-----5:R-:W-:-:S04]  /*110140*/  IADD3 R244, P2, R54, R167, RZ ;  /* 0x000000a736f47210 */ /* 0x020fc80007f5e0ff */
[----:B------:R-:W-:Y:S02]  /*110150*/  IADD3.X R243, R55, R2, RZ, P2, !PT ;  /* 0x0000000237f37210 */ /* 0x000fe400017fe4ff */
        /* <DEDUP_REMOVED lines=8> */
[----:B------:R-:W-:Y:S01]  /*1101e0*/  IMAD.X R37, R47, 0x1, R2, P2 ;  /* 0x000000012f257824 */ /* 0x000fe200010e0602 */
[----:B------:R-:W-:-:S04]  /*1101f0*/  IADD3 R46, P2, R42, R167, RZ ;  /* 0x000000a72a2e7210 */ /* 0x000fc80007f5e0ff */
[----:B------:R1:W-:Y:S04]  /*110200*/  STL [R1+0xfec], R37 ;  /* 0x000fec2501007387 */ /* 0x0003e80000100800 */
[----:B------:R-:W-:Y:S04]  /*110210*/  STL [R1+0x14bc], R46 ;  /* 0x0014bc2e01007387 */ /* 0x000fe80000100800 */
[----:B------:R-:W5:Y:S01]  /*110220*/  LDL.LU.64 R50, [R1+0x32d0] ;  /* 0x0032d00001327983 */ /* 0x000f620000300a00 */
[----:B-1----:R-:W-:-:S05]  /*110230*/  IMAD.X R37, R43, 0x1, R2, P2 ;  /* 0x000000012b257824 */ /* 0x002fca00010e0602 */
[----:B------:R1:W-:Y:S01]  /*110240*/  STL [R1+0x14b8], R37 ;  /* 0x0014b82501007387 */ /* 0x0003e20000100800 */
[----:B---3--:R-:W-:-:S05]  /*110250*/  IADD3 R42, P2, R38, R167, RZ ;  /* 0x000000a7262a7210 */ /* 0x008fca0007f5e0ff */
[----:B-1----:R-:W-:Y:S01]  /*110260*/  IMAD.X R37, R39, 0x1, R2, P2 ;  /* 0x0000000127257824 */ /* 0x002fe200010e0602 */
[----:B------:R1:W-:Y:S04]  /*110270*/  STL [R1+0x14c4], R42 ;  /* 0x0014c42a01007387 */ /* 0x0003e80000100800 */
[----:B------:R-:W3:Y:S04]  /*110280*/  LDL.LU.64 R46, [R1+0x3228] ;  /* 0x00322800012e7983 */ /* 0x000ee80000300a00 */
[----:B------:R2:W-:Y:S04]  /*110290*/  STL [R1+0x14c0], R37 ;  /* 0x0014c02501007387 */ /* 0x0005e80000100800 */
[----:B-1----:R-:W3:Y:S01]  /*1102a0*/  LDL.LU.64 R42, [R1+0x3220] ;  /* 0x00322000012a7983 */ /* 0x002ee20000300a00 */
[----:B--2---:R-:W-:-:S05]  /*1102b0*/  IADD3 R38, P2, R40, R167, RZ ;  /* 0x000000a728267210 */ /* 0x004fca0007f5e0ff */
[----:B------:R-:W-:Y:S01]  /*1102c0*/  IMAD.X R37, R41, 0x1, R2, P2 ;  /* 0x0000000129257824 */ /* 0x000fe200010e0602 */
[----:B----4-:R-:W-:-:S05]  /*1102d0*/  IADD3 R40, P2, R44, R167, RZ ;  /* 0x000000a72c287210 */ /* 0x010fca0007f5e0ff */
[----:B------:R-:W-:Y:S01]  /*1102e0*/  IMAD.X R39, R45, 0x1, R2, P2 ;  /* 0x000000012d277824 */ /* 0x000fe200010e0602 */
[-C--:B------:R-:W-:Y:S01]  /*1102f0*/  IADD3 R150, P2, R48, R167.reuse, RZ ;  /* 0x000000a730967210 */ /* 0x080fe20007f5e0ff */
[----:B------:R-:W2:Y:S03]  /*110300*/  LDL.LU.64 R44, [R1+0x3e88] ;  /* 0x003e8800012c7983 */ /* 0x000ea60000300a00 */
[----:B------:R-:W-:Y:S02]  /*110310*/  IADD3.X R149, R49, R2, RZ, P2, !PT ;  /* 0x0000000231957210 */ /* 0x000fe400017fe4ff */
[----:B------:R-:W4:Y:S01]  /*110320*/  LDL.LU.64 R48, [R1+0x3e80] ;  /* 0x003e800001307983 */ /* 0x000f220000300a00 */
[----:B------:R-:W-:-:S05]  /*110330*/  IADD3 R152, P2, R52, R167, RZ ;  /* 0x000000a734987210 */ /* 0x000fca0007f5e0ff */
[----:B------:R-:W-:Y:S02]  /*110340*/  IMAD.X R151, R53, 0x1, R2, P2 ;  /* 0x0000000135977824 */ /* 0x000fe400010e0602 */
[----:B------:R-:W4:Y:S04]  /*110350*/  LDL.LU.64 R52, [R1+0x3508] ;  /* 0x0035080001347983 */ /* 0x000f280000300a00 */
[----:B------:R-:W4:Y:S01]  /*110360*/  LDL.LU.64 R66, [R1+0x3500] ;  /* 0x0035000001427983 */ /* 0x000f220000300a00 */
[----:B------:R-:W-:-:S03]  /*110370*/  IADD3 R198, P2, R62, R167, RZ ;  /* 0x000000a73ec67210 */ /* 0x000fc60007f5e0ff */
[----:B------:R-:W4:Y:S02]  /*110380*/  LDL.LU.64 R64, [R1+0x3448] ;  /* 0x0034480001407983 */ /* 0x000f240000300a00 */
[--C-:B------:R-:W-:Y:S01]  /*110390*/  IMAD.X R197, R63, 0x1, R2.reuse, P2 ;  /* 0x000000013fc57824 */ /* 0x100fe200010e0602 */
[-C--:B------:R-:W-:Y:S01]  /*1103a0*/  IADD3 R200, P2, R60, R167.reuse, RZ ;  /* 0x000000a73cc87210 */ /* 0x080fe20007f5e0ff */
[----:B------:R-:W4:Y:S04]  /*1103b0*/  LDL.LU.64 R62, [R1+0x3440] ;  /* 0x00344000013e7983 */ /* 0x000f280000300a00 */
[----:B------:R-:W-:Y:S01]  /*1103c0*/  IMAD.X R199, R61, 0x1, R2, P2 ;  /* 0x000000013dc77824 */ /* 0x000fe200010e0602 */
[----:B------:R-:W-:-:S05]  /*1103d0*/  IADD3 R246, P2, R58, R167, RZ ;  /* 0x000000a73af67210 */ /* 0x000fca0007f5e0ff */
[----:B------:R-:W-:Y:S01]  /*1103e0*/  IMAD.X R245, R59, 0x1, R2, P2 ;  /* 0x000000013bf57824 */ /* 0x000fe200010e0602 */
[----:B-----5:R-:W-:-:S05]  /*1103f0*/  IADD3 R248, P2, R56, R167, RZ ;  /* 0x000000a738f87210 */ /* 0x020fca0007f5e0ff */
[----:B------:R-:W-:Y:S02]  /*110400*/  IMAD.X R247, R57, 0x1, R2, P2 ;  /* 0x0000000139f77824 */ /* 0x000fe400010e0602 */
[----:B------:R-:W5:Y:S01]  /*110410*/  LDL.LU.64 R56, [R1+0x3398] ;  /* 0x0033980001387983 */ /* 0x000f620000300a00 */
[----:B------:R-:W-:-:S05]  /*110420*/  IADD3 R58, P2, R54, R167, RZ ;  /* 0x000000a7363a7210 */ /* 0x000fca0007f5e0ff */
[----:B------:R-:W-:Y:S01]  /*110430*/  IMAD.X R41, R55, 0x1, R2, P2 ;  /* 0x0000000137297824 */ /* 0x000fe200010e0602 */
[----:B------:R1:W-:Y:S04]  /*110440*/  STL [R1+0xff8], R58 ;  /* 0x000ff83a01007387 */ /* 0x0003e80000100800 */
[----:B------:R-:W5:Y:S01]  /*110450*/  LDL.LU.64 R54, [R1+0x3390] ;  /* 0x0033900001367983 */ /* 0x000f620000300a00 */
[----:B-1----:R-:W-:-:S03]  /*110460*/  IADD3 R58, P2, R50, R167, RZ ;  /* 0x000000a7323a7210 */ /* 0x002fc60007f5e0ff */
[----:B------:R1:W-:Y:S04]  /*110470*/  STL [R1+0xff4], R41 ;  /* 0x000ff42901007387 */ /* 0x0003e80000100800 */
[----:B------:R-:W5:Y:S01]  /*110480*/  LDL.LU.64 R60, [R1+0x32e8] ;  /* 0x0032e800013c7983 */ /* 0x000f620000300a00 */
[----:B-1----:R-:W-:-:S03]  /*110490*/  IADD3.X R41, R51, R2, RZ, P2, !PT ;  /* 0x0000000233297210 */ /* 0x002fc600017fe4ff */
[----:B------:R1:W-:Y:S04]  /*1104a0*/  STL [R1+0x1000], R58 ;  /* 0x0010003a01007387 */ /* 0x0003e80000100800 */
[----:B------:R3:W-:Y:S04]  /*1104b0*/  STL [R1+0xffc], R41 ;  /* 0x000ffc2901007387 */ /* 0x0007e80000100800 */
[----:B-1----:R-:W5:Y:S01]  /*1104c0*/  LDL.LU.64 R58, [R1+0x32e0] ;  /* 0x0032e000013a7983 */ /* 0x002f620000300a00 */
[----:B---3--:R-:W-:-:S05]  /*1104d0*/  IADD3 R50, P2, R46, R167, RZ ;  /* 0x000000a72e327210 */ /* 0x008fca0007f5e0ff */
[--C-:B------:R-:W-:Y:S01]  /*1104e0*/  IMAD.X R41, R47, 0x1, R2.reuse, P2 ;  /* 0x000000012f297824 */ /* 0x100fe200010e0602 */
[----:B------:R-:W-:Y:S01]  /*1104f0*/  IADD3 R46, P2, R42, R167, RZ ;  /* 0x000000a72a2e7210 */ /* 0x000fe20007f5e0ff */
[----:B------:R1:W-:Y:S04]  /*110500*/  STL [R1+0x14cc], R50 ;  /* 0x0014cc3201007387 */ /* 0x0003e80000100800 */
[----:B------:R3:W-:Y:S04]  /*110510*/  STL [R1+0x14c8], R41 ;  /* 0x0014c82901007387 */ /* 0x0007e80000100800 */
[----:B-1----:R-:W5:Y:S01]  /*110520*/  LDL.LU.64 R50, [R1+0x3238] ;  /* 0x0032380001327983 */ /* 0x002f620000300a00 */
[----:B---3--:R-:W-:-:S03]  /*110530*/  IMAD.X R41, R43, 0x1, R2, P2 ;  /* 0x000000012b297824 */ /* 0x008fc600010e0602 */
[----:B------:R1:W-:Y:S01]  /*110540*/  STL [R1+0x14d4], R46 ;  /* 0x0014d42e01007387 */ /* 0x0003e20000100800 */
[----:B--2---:R-:W-:-:S03]  /*110550*/  IADD3 R42, P2, R44, R167, RZ ;  /* 0x000000a72c2a7210 */ /* 0x004fc60007f5e0ff */
[----:B------:R2:W-:Y:S04]  /*110560*/  STL [R1+0x14d0], R41 ;  /* 0x0014d02901007387 */ /* 0x0005e80000100800 */
[----:B-1----:R-:W3:Y:S01]  /*110570*/  LDL.LU.64 R46, [R1+0x3230] ;  /* 0x00323000012e7983 */ /* 0x002ee20000300a00 */
[----:B--2---:R-:W-:Y:S01]  /*110580*/  IMAD.X R41, R45, 0x1, R2, P2 ;  /* 0x000000012d297824 */ /* 0x004fe200010e0602 */
[----:B----4-:R-:W-:-:S05]  /*110590*/  IADD3 R44, P2, R48, R167, RZ ;  /* 0x000000a7302c7210 */ /* 0x010fca0007f5e0ff */
[--C-:B------:R-:W-:Y:S01]  /*1105a0*/  IMAD.X R43, R49, 0x1, R2.reuse, P2 ;  /* 0x00000001312b7824 */ /* 0x100fe200010e0602 */
[-C--:B------:R-:W-:Y:S01]  /*1105b0*/  IADD3 R154, P2, R52, R167.reuse, RZ ;  /* 0x000000a7349a7210 */ /* 0x080fe20007f5e0ff */
[----:B------:R-:W2:Y:S04]  /*1105c0*/  LDL.LU.64 R48, [R1+0x3e78] ;  /* 0x003e780001307983 */ /* 0x000ea80000300a00 */
[--C-:B------:R-:W-:Y:S01]  /*1105d0*/  IMAD.X R153, R53, 0x1, R2.reuse, P2 ;  /* 0x0000000135997824 */ /* 0x100fe200010e0602 */
[----:B------:R-:W-:Y:S01]  /*1105e0*/  IADD3 R156, P2, R66, R167, RZ ;  /* 0x000000a7429c7210 */ /* 0x000fe20007f5e0ff */
[----:B------:R-:W4:Y:S04]  /*1105f0*/  LDL.LU.64 R52, [R1+0x3e70] ;  /* 0x003e700001347983 */ /* 0x000f280000300a00 */
[----:B------:R-:W-:-:S02]  /*110600*/  IMAD.X R155, R67, 0x1, R2, P2 ;  /* 0x00000001439b7824 */ /* 0x000fc400010e0602 */
[----:B------:R-:W4:Y:S04]  /*110610*/  LDL.LU.64 R66, [R1+0x3518] ;  /* 0x0035180001427983 */ /* 0x000f280000300a00 */
[----:B------:R-:W4:Y:S04]  /*110620*/  LDL.LU.64 R68, [R1+0x3510] ;  /* 0x0035100001447983 */ /* 0x000f280000300a00 */
[----:B------:R-:W4:Y:S01]  /*110630*/  LDL.LU.64 R70, [R1+0x3458] ;  /* 0x0034580001467983 */ /* 0x000f220000300a00 */
[----:B------:R-:W-:-:S04]  /*110640*/  IADD3 R202, P2, R64, R167, RZ ;  /* 0x000000a740ca7210 */ /* 0x000fc80007f5e0ff */
[----:B------:R-:W-:Y:S02]  /*110650*/  IADD3.X R201, R65, R2, RZ, P2, !PT ;  /* 0x0000000241c97210 */ /* 0x000fe400017fe4ff */
[----:B------:R-:W-:-:S05]  /*110660*/  IADD3 R204, P2, R62, R167, RZ ;  /* 0x000000a73ecc7210 */ /* 0x000fca0007f5e0ff */
[----:B------:R-:W-:Y:S01]  /*110670*/  IMAD.X R203, R63, 0x1, R2, P2 ;  /* 0x000000013fcb7824 */ /* 0x000fe200010e0602 */
[----:B-----5:R-:W-:-:S05]  /*110680*/  IADD3 R250, P2, R56, R167, RZ ;  /* 0x000000a738fa7210 */ /* 0x020fca0007f5e0ff */
[----:B------:R-:W-:Y:S01]  /*110690*/  IMAD.X R249, R57, 0x1, R2, P2 ;  /* 0x0000000139f97824 */ /* 0x000fe200010e0602 */
[----:B------:R-:W-:-:S05]  /*1106a0*/  IADD3 R45, P2, R54, R167, RZ ;  /* 0x000000a7362d7210 */ /* 0x000fca0007f5e0ff */
[----:B------:R-:W-:Y:S02]  /*1106b0*/  IMAD.X R251, R55, 0x1, R2, P2 ;  /* 0x0000000137fb7824 */ /* 0x000fe400010e0602 */
[----:B------:R-:W5:Y:S04]  /*1106c0*/  LDL.LU.64 R54, [R1+0x3450] ;  /* 0x0034500001367983 */ /* 0x000f680000300a00 */
[----:B------:R1:W-:Y:S01]  /*1106d0*/  STL [R1], R45 ;  /* 0x0000002d01007387 */ /* 0x0003e20000100800 */
[----:B------:R-:W-:-:S03]  /*1106e0*/  IADD3 R62, P2, R60, R167, RZ ;  /* 0x000000a73c3e7210 */ /* 0x000fc60007f5e0ff */
[----:B------:R-:W5:Y:S04]  /*1106f0*/  LDL.LU.64 R56, [R1+0x33a8] ;  /* 0x0033a80001387983 */ /* 0x000f680000300a00 */
[----:B------:R-:W-:Y:S01]  /*110700*/  STL [R1+0x1008], R62 ;  /* 0x0010083e01007387 */ /* 0x000fe20000100800 */
[----:B-1----:R-:W-:-:S03]  /*110710*/  IMAD.X R45, R61, 0x1, R2, P2 ;  /* 0x000000013d2d7824 */ /* 0x002fc600010e0602 */
[----:B------:R-:W5:Y:S01]  /*110720*/  LDL.LU.64 R64, [R1+0x33a0] ;  /* 0x0033a00001407983 */ /* 0x000f620000300a00 */
[----:B------:R-:W-:-:S03]  /*110730*/  IADD3 R60, P2, R58, R167, RZ ;  /* 0x000000a73a3c7210 */ /* 0x000fc60007f5e0ff */
[----:B------:R1:W-:Y:S04]  /*110740*/  STL [R1+0x1004], R45 ;  /* 0x0010042d01007387 */ /* 0x0003e80000100800 */
[----:B------:R1:W-:Y:S02]  /*110750*/  STL [R1+0x1010], R60 ;  /* 0x0010103c01007387 */ /* 0x0003e40000100800 */
[----:B-1----:R-:W-:Y:S02]  /*110760*/  IMAD.X R45, R59, 0x1, R2, P2 ;  /* 0x000000013b2d7824 */ /* 0x002fe400010e0602 */
[----:B------:R-:W5:Y:S04]  /*110770*/  LDL.LU.64 R58, [R1+0x32f8] ;  /* 0x0032f800013a7983 */ /* 0x000f680000300a00 */
[----:B------:R1:W-:Y:S01]  /*110780*/  STL [R1+0x100c], R45 ;  /* 0x00100c2d01007387 */ /* 0x0003e20000100800 */
[----:B------:R-:W-:-:S05]  /*110790*/  IADD3 R60, P2, R50, R167, RZ ;  /* 0x000000a7323c7210 */ /* 0x000fca0007f5e0ff */
[----:B------:R3:W-:Y:S01]  /*1107a0*/  STL [R1+0x14dc], R60 ;  /* 0x0014dc3c01007387 */ /* 0x0007e20000100800 */
[----:B-1----:R-:W-:-:S03]  /*1107b0*/  IMAD.X R45, R51, 0x1, R2, P2 ;  /* 0x00000001332d7824 */ /* 0x002fc600010e0602 */
[----:B---3--:R-:W3:Y:S01]  /*1107c0*/  LDL.LU.64 R60, [R1+0x32f0] ;  /* 0x0032f000013c7983 */ /* 0x008ee20000300a00 */
[----:B------:R-:W-:-:S03]  /*1107d0*/  IADD3 R50, P2, R46, R167, RZ ;  /* 0x000000a72e327210 */ /* 0x000fc60007f5e0ff */
[----:B------:R1:W-:Y:S04]  /*1107e0*/  STL [R1+0x14d8], R45 ;  /* 0x0014d82d01007387 */ /* 0x0003e80000100800 */
[----:B------:R2:W-:Y:S04]  /*1107f0*/  STL [R1+0x14f4], R50 ;  /* 0x0014f43201007387 */ /* 0x0005e80000100800 */
[----:B------:R-:W3:Y:S01]  /*110800*/  LDL.LU.64 R62, [R1+0x3258] ;  /* 0x00325800013e7983 */ /* 0x000ee20000300a00 */
[----:B-1----:R-:W-:Y:S02]  /*110810*/  IADD3.X R45, R47, R2, RZ, P2, !PT ;  /* 0x000000022f2d7210 */ /* 0x002fe400017fe4ff */
[----:B--2---:R-:W-:-:S03]  /*110820*/  IADD3 R46, P2, R48, R167, RZ ;  /* 0x000000a7302e7210 */ /* 0x004fc60007f5e0ff */
[----:B------:R1:W-:Y:S04]  /*110830*/  STL [R1+0x14f0], R45 ;  /* 0x0014f02d01007387 */ /* 0x0003e80000100800 */
[----:B------:R-:W2:Y:S01]  /*110840*/  LDL.LU.64 R50, [R1+0x3250] ;  /* 0x0032500001327983 */ /* 0x000ea20000300a00 */
[----:B-1----:R-:W-:Y:S01]  /*110850*/  IMAD.X R45, R49, 0x1, R2, P2 ;  /* 0x00000001312d7824 */ /* 0x002fe200010e0602 */
[----:B----4-:R-:W-:-:S05]  /*110860*/  IADD3 R48, P2, R52, R167, RZ ;  /* 0x000000a734307210 */ /* 0x010fca0007f5e0ff */
        /* <DEDUP_REMOVED lines=10> */
[----:B------:R-:W-:Y:S02]  /*110910*/  IMAD.X R205, R71, 0x1, R2, P2 ;  /* 0x0000000147cd7824 */ /* 0x000fe400010e0602 */
[----:B------:R-:W4:Y:S01]  /*110920*/  LDL.LU.64 R70, [R1+0x3468] ;  /* 0x0034680001467983 */ /* 0x000f220000300a00 */
[----:B-----5:R-:W-:-:S05]  /*110930*/  IADD3 R208, P2, R54, R167, RZ ;  /* 0x000000a736d07210 */ /* 0x020fca0007f5e0ff */
[----:B------:R-:W-:Y:S02]  /*110940*/  IMAD.X R207, R55, 0x1, R2, P2 ;  /* 0x0000000137cf7824 */ /* 0x000fe400010e0602 */
[----:B------:R-:W5:Y:S01]  /*110950*/  LDL.LU.64 R54, [R1+0x3460] ;  /* 0x0034600001367983 */ /* 0x000f620000300a00 */
[----:B------:R-:W-:-:S04]  /*110960*/  IADD3 R49, P2, R56, R167, RZ ;  /* 0x000000a738317210 */ /* 0x000fc80007f5e0ff */
[----:B------:R-:W-:Y:S01]  /*110970*/  IADD3.X R74, R57, R2, RZ, P2, !PT ;  /* 0x00000002394a7210 */ /* 0x000fe200017fe4ff */
[----:B------:R1:W-:Y:S04]  /*110980*/  STL [R1+0x8], R49 ;  /* 0x0000083101007387 */ /* 0x0003e80000100800 */
[----:B------:R-:W5:Y:S01]  /*110990*/  LDL.LU.64 R56, [R1+0x3e58] ;  /* 0x003e580001387983 */ /* 0x000f620000300a00 */
[----:B-1----:R-:W-:-:S03]  /*1109a0*/  IADD3 R49, P2, R64, R167, RZ ;  /* 0x000000a740317210 */ /* 0x002fc60007f5e0ff */
[----:B------:R-:W-:Y:S02]  /*1109b0*/  STL [R1+0x4], R74 ;  /* 0x0000044a01007387 */ /* 0x000fe40000100800 */
[----:B------:R-:W-:Y:S02]  /*1109c0*/  IMAD.X R65, R65, 0x1, R2, P2 ;  /* 0x0000000141417824 */ /* 0x000fe400010e0602 */
[----:B------:R1:W-:Y:S01]  /*1109d0*/  STL [R1+0x10], R49 ;  /* 0x0000103101007387 */ /* 0x0003e20000100800 */
[----:B------:R-:W-:-:S03]  /*1109e0*/  IADD3 R64, P2, R58, R167, RZ ;  /* 0x000000a73a407210 */ /* 0x000fc60007f5e0ff */
[----:B------:R-:W-:Y:S02]  /*1109f0*/  STL [R1+0xc], R65 ;  /* 0x00000c4101007387 */ /* 0x000fe40000100800 */
[----:B-1----:R-:W-:Y:S02]  /*110a00*/  IMAD.X R49, R59, 0x1, R2, P2 ;  /* 0x000000013b317824 */ /* 0x002fe400010e0602 */
[----:B------:R-:W5:Y:S04]  /*110a10*/  LDL.LU.64 R58, [R1+0x3e50] ;  /* 0x003e5000013a7983 */ /* 0x000f680000300a00 */
[----:B------:R3:W-:Y:S04]  /*110a20*/  STL [R1+0x1018], R64 ;  /* 0x0010184001007387 */ /* 0x0007e80000100800 */
[----:B------:R1:W-:Y:S01]  /*110a30*/  STL [R1+0x1014], R49 ;  /* 0x0010143101007387 */ /* 0x0003e20000100800 */
[----:B---3--:R-:W-:-:S05]  /*110a40*/  IADD3 R64, P2, R60, R167, RZ ;  /* 0x000000a73c407210 */ /* 0x008fca0007f5e0ff */
[----:B-1----:R-:W-:Y:S02]  /*110a50*/  IMAD.X R49, R61, 0x1, R2, P2 ;  /* 0x000000013d317824 */ /* 0x002fe400010e0602 */
[----:B------:R-:W3:Y:S04]  /*110a60*/  LDL.LU.64 R60, [R1+0x3e48] ;  /* 0x003e4800013c7983 */ /* 0x000ee80000300a00 */
[----:B------:R1:W-:Y:S04]  /*110a70*/  STL [R1+0x10a0], R64 ;  /* 0x0010a04001007387 */ /* 0x0003e80000100800 */
[----:B------:R2:W-:Y:S01]  /*110a80*/  STL [R1+0x101c], R49 ;  /* 0x00101c3101007387 */ /* 0x0005e20000100800 */
[----:B-1----:R-:W-:-:S05]  /*110a90*/  IADD3 R64, P2, R62, R167, RZ ;  /* 0x000000a73e407210 */ /* 0x002fca0007f5e0ff */
[--C-:B--2---:R-:W-:Y:S01]  /*110aa0*/  IMAD.X R49, R63, 0x1, R2.reuse, P2 ;  /* 0x000000013f317824 */ /* 0x104fe200010e0602 */
[-C--:B------:R-:W-:Y:S01]  /*110ab0*/  IADD3 R74, P2, R50, R167.reuse, RZ ;  /* 0x000000a7324a7210 */ /* 0x080fe20007f5e0ff */
[----:B------:R-:W2:Y:S04]  /*110ac0*/  LDL.LU.64 R62, [R1+0x3e40] ;  /* 0x003e4000013e7983 */ /* 0x000ea80000300a00 */
[----:B------:R1:W-:Y:S04]  /*110ad0*/  STL [R1+0x14fc], R64 ;  /* 0x0014fc4001007387 */ /* 0x0003e80000100800 */
[----:B------:R4:W-:Y:S04]  /*110ae0*/  STL [R1+0x14f8], R49 ;  /* 0x0014f83101007387 */ /* 0x0009e80000100800 */
[----:B-1----:R-:W2:Y:S01]  /*110af0*/  LDL.LU.64 R64, [R1+0x3e38] ;  /* 0x003e380001407983 */ /* 0x002ea20000300a00 */
[----:B----4-:R-:W-:Y:S01]  /*110b00*/  IMAD.X R49, R51, 0x1, R2, P2 ;  /* 0x0000000133317824 */ /* 0x010fe200010e0602 */
[----:B------:R-:W-:-:S02]  /*110b10*/  IADD3 R50, P2, R52, R167, RZ ;  /* 0x000000a734327210 */ /* 0x000fc40007f5e0ff */
[----:B------:R-:W-:Y:S04]  /*110b20*/  STL [R1+0x1504], R74 ;  /* 0x0015044a01007387 */ /* 0x000fe80000100800 */
[----:B------:R1:W-:Y:S02]  /*110b30*/  STL [R1+0x1500], R49 ;  /* 0x0015003101007387 */ /* 0x0003e40000100800 */
[----:B-1----:R-:W-:Y:S01]  /*110b40*/  IMAD.X R49, R53, 0x1, R2, P2 ;  /* 0x0000000135317824 */ /* 0x002fe200010e0602 */
[----:B------:R-:W-:-:S04]  /*110b50*/  IADD3 R52, P2, R66, R167, RZ ;  /* 0x000000a742347210 */ /* 0x000fc80007f5e0ff */
[----:B------:R-:W-:Y:S02]  /*110b60*/  IADD3.X R51, R67, R2, RZ, P2, !PT ;  /* 0x0000000243337210 */ /* 0x000fe400017fe4ff */
[-C--:B------:R-:W-:Y:S01]  /*110b70*/  IADD3 R162, P2, R68, R167.reuse, RZ ;  /* 0x000000a744a27210 */ /* 0x080fe20007f5e0ff */
[----:B------:R-:W4:Y:S04]  /*110b80*/  LDL.LU.64 R66, [R1+0x3e30] ;  /* 0x003e300001427983 */ /* 0x000f280000300a00 */
[--C-:B------:R-:W-:Y:S01]  /*110b90*/  IMAD.X R161, R69, 0x1, R2.reuse, P2 ;  /* 0x0000000145a17824 */ /* 0x100fe200010e0602 */
[-C--:B------:R-:W-:Y:S01]  /*110ba0*/  IADD3 R164, P2, R72, R167.reuse, RZ ;  /* 0x000000a748a47210 */ /* 0x080fe20007f5e0ff */
[----:B------:R-:W4:Y:S04]  /*110bb0*/  LDL.LU.64 R68, [R1+0x3e28] ;  /* 0x003e280001447983 */ /* 0x000f280000300a00 */
[----:B------:R-:W-:Y:S01]  /*110bc0*/  IMAD.X R163, R73, 0x1, R2, P2 ;  /* 0x0000000149a37824 */ /* 0x000fe200010e0602 */
[----:B------:R-:W-:-:S05]  /*110bd0*/  IADD3 R210, P2, R70, R167, RZ ;  /* 0x000000a746d27210 */ /* 0x000fca0007f5e0ff */
[----:B------:R-:W-:Y:S02]  /*110be0*/  IMAD.X R209, R71, 0x1, R2, P2 ;  /* 0x0000000147d17824 */ /* 0x000fe400010e0602 */
        /* <DEDUP_REMOVED lines=42> */
[----:B-----5:R-:W-:-:S05]  /*110e90*/  IADD3 R212, P2, R54, R167, RZ ;  /* 0x000000a736d47210 */ /* 0x020fca0007f5e0ff */
[----:B------:R-:W-:Y:S01]  /*110ea0*/  IMAD.X R211, R55, 0x1, R2, P2 ;  /* 0x0000000137d37824 */ /* 0x000fe200010e0602 */
[----:B------:R-:W-:-:S05]  /*110eb0*/  IADD3 R54, P2, R56, R167, RZ ;  /* 0x000000a738367210 */ /* 0x000fca0007f5e0ff */
[----:B------:R-:W-:Y:S01]  /*110ec0*/  IMAD.X R53, R57, 0x1, R2, P2 ;  /* 0x0000000139357824 */ /* 0x000fe200010e0602 */
[----:B------:R-:W-:-:S05]  /*110ed0*/  IADD3 R56, P2, R58, R167, RZ ;  /* 0x000000a73a387210 */ /* 0x000fca0007f5e0ff */
[----:B------:R-:W-:Y:S01]  /*110ee0*/  IMAD.X R55, R59, 0x1, R2, P2 ;  /* 0x000000013b377824 */ /* 0x000fe200010e0602 */
[----:B---3--:R-:W-:-:S04]  /*110ef0*/  IADD3 R58, P2, R60, R167, RZ ;  /* 0x000000a73c3a7210 */ /* 0x008fc80007f5e0ff */
[----:B------:R-:W-:Y:S02]  /*110f00*/  IADD3.X R57, R61, R2, RZ, P2, !PT ;  /* 0x000000023d397210 */ /* 0x000fe400017fe4ff */
[----:B--2---:R-:W-:-:S05]  /*110f10*/  IADD3 R60, P2, R62, R167, RZ ;  /* 0x000000a73e3c7210 */ /* 0x004fca0007f5e0ff */
[----:B------:R-:W-:Y:S01]  /*110f20*/  IMAD.X R59, R63, 0x1, R2, P2 ;  /* 0x000000013f3b7824 */ /* 0x000fe200010e0602 */
[----:B------:R-:W-:-:S05]  /*110f30*/  IADD3 R62, P2, R64, R167, RZ ;  /* 0x000000a7403e7210 */ /* 0x000fca0007f5e0ff */
[----:B------:R-:W-:Y:S01]  /*110f40*/  IMAD.X R61, R65, 0x1, R2, P2 ;  /* 0x00000001413d7824 */ /* 0x000fe200010e0602 */
        /* <DEDUP_REMOVED lines=52> */
[-C--:B------:R-:W-:Y:S02]  /*111290*/  IADD3 R116, P2, R136, R167.reuse, RZ ;  /* 0x000000a788747210 */ /* 0x080fe40007f5e0ff */
[-C--:B------:R-:W-:Y:S02]  /*1112a0*/  IADD3 R134, P4, R134, R167.reuse, RZ ;  /* 0x000000a786867210 */ /* 0x080fe40007f9e0ff */
[-C--:B------:R-:W-:Y:S01]  /*1112b0*/  IADD3 R133, P3, R133, R167.reuse, RZ ;  /* 0x000000a785857210 */ /* 0x080fe20007f7e0ff */
[--C-:B------:R-:W-:Y:S01]  /*1112c0*/  IMAD.X R115, R137, 0x1, R2.reuse, P2 ;  /* 0x0000000189737824 */ /* 0x100fe200010e0602 */
[-C--:B------:R-:W-:Y:S02]  /*1112d0*/  IADD3 R132, P6, R132, R167.reuse, RZ ;  /* 0x000000a784847210 */ /* 0x080fe40007fde0ff */
[-C--:B------:R-:W-:Y:S01]  /*1112e0*/  IADD3 R131, P5, R131, R167.reuse, RZ ;  /* 0x000000a783837210 */ /* 0x080fe20007fbe0ff */
[----:B------:R1:W-:Y:S01]  /*1112f0*/  STL [R1+0x4bc8], R134 ;  /* 0x004bc88601007387 */ /* 0x0003e20000100800 */
[-C--:B------:R-:W-:Y:S01]  /*111300*/  IADD3 R130, P2, R130, R167.reuse, RZ ;  /* 0x000000a782827210 */ /* 0x080fe20007f5e0ff */
[--C-:B------:R-:W-:Y:S01]  /*111310*/  IMAD.X R129, R129, 0x1, R2.reuse, P4 ;  /* 0x0000000181817824 */ /* 0x100fe200020e0602 */
[-C--:B------:R-:W-:Y:S01]  /*111320*/  IADD3 R128, P4, R128, R167.reuse, RZ ;  /* 0x000000a780807210 */ /* 0x080fe20007f9e0ff */
[----:B------:R2:W-:Y:S01]  /*111330*/  STL [R1+0x4bd0], R133 ;  /* 0x004bd08501007387 */ /* 0x0005e20000100800 */
[----:B------:R-:W-:Y:S01]  /*111340*/  IMAD.X R127, R127, 0x1, R2, P3 ;  /* 0x000000017f7f7824 */ /* 0x000fe200018e0602 */
[----:B------:R-:W-:-:S02]  /*111350*/  IADD3 R126, P3, R126, R167, RZ ;  /* 0x000000a77e7e7210 */ /* 0x000fc40007f7e0ff */
[----:B------:R3:W-:Y:S01]  /*111360*/  STL [R1+0x4bd8], R132 ;  /* 0x004bd88401007387 */ /* 0x0007e20000100800 */
[--C-:B------:R-:W-:Y:S01]  /*111370*/  IMAD.X R125, R125, 0x1, R2.reuse, P6 ;  /* 0x000000017d7d7824 */ /* 0x100fe200030e0602 */
[----:B------:R-:W-:Y:S02]  /*111380*/  IADD3 R124, P6, R124, R167, RZ ;  /* 0x000000a77c7c7210 */ /* 0x000fe40007fde0ff */
[----:B------:R4:W-:Y:S01]  /*111390*/  STL [R1+0x4be0], R131 ;  /* 0x004be08301007387 */ /* 0x0009e20000100800 */
[----:B------:R-:W-:-:S03]  /*1113a0*/  IMAD.X R123, R123, 0x1, R2, P5 ;  /* 0x000000017b7b7824 */ /* 0x000fc600028e0602 */
[----:B------:R5:W-:Y:S01]  /*1113b0*/  STL [R1+0x4be8], R130 ;  /* 0x004be88201007387 */ /* 0x000be20000100800 */
[----:B------:R-:W-:-:S03]  /*1113c0*/  IADD3 R122, P5, R122, R167, RZ ;  /* 0x000000a77a7a7210 */ /* 0x000fc60007fbe0ff */
[----:B------:R5:W-:Y:S01]  /*1113d0*/  STL [R1+0x4bc4], R129 ;  /* 0x004bc48101007387 */ /* 0x000be20000100800 */
[----:B------:R-:W-:-:S03]  /*1113e0*/  IMAD.X R121, R121, 0x1, R2, P2 ;  /* 0x0000000179797824 */ /* 0x000fc600010e0602 */
[----:B------:R5:W-:Y:S01]  /*1113f0*/  STL [R1+0x4bf0], R128 ;  /* 0x004bf08001007387 */ /* 0x000be20000100800 */
[----:B------:R-:W-:-:S03]  /*111400*/  IADD3 R120, P2, R120, R167, RZ ;  /* 0x000000a778787210 */ /* 0x000fc60007f5e0ff */
[----:B------:R5:W-:Y:S04]  /*111410*/  STL [R1+0x4bcc], R127 ;  /* 0x004bcc7f01007387 */ /* 0x000be80000100800 */
[----:B------:R5:W-:Y:S01]  /*111420*/  STL [R1+0x4bf8], R126 ;  /* 0x004bf87e01007387 */ /* 0x000be20000100800 */
[----:B------:R-:W-:-:S03]  /*111430*/  IADD3.X R119, R119, R2, RZ, P4, !PT ;  /* 0x0000000277777210 */ /* 0x000fc600027fe4ff */
[----:B------:R5:W-:Y:S04]  /*111440*/  STL [R1+0x4bd4], R125 ;  /* 0x004bd47d01007387 */ /* 0x000be80000100800 */
[----:B------:R5:W-:Y:S01]  /*111450*/  STL [R1+0x4c00], R124 ;  /* 0x004c007c01007387 */ /* 0x000be20000100800 */
[----:B------:R-:W-:-:S03]  /*111460*/  IADD3 R118, P4, R118, R167, RZ ;  /* 0x000000a776767210 */ /* 0x000fc60007f9e0ff */
[----:B------:R5:W-:Y:S04]  /*111470*/  STL [R1+0x4bdc], R123 ;  /* 0x004bdc7b01007387 */ /* 0x000be80000100800 */
[----:B------:R5:W-:Y:S04]  /*111480*/  STL [R1+0x4c08], R122 ;  /* 0x004c087a01007387 */ /* 0x000be80000100800 */
[----:B------:R5:W-:Y:S04]  /*111490*/  STL [R1+0x4be4], R121 ;  /* 0x004be47901007387 */ /* 0x000be80000100800 */
[----:B------:R-:W5:Y:S04]  /*1114a0*/  LDL.LU R177, [R1+0x4bf4] ;  /* 0x004bf40001b17983 */ /* 0x000f680000300800 */
[----:B------:R5:W-:Y:S04]  /*1114b0*/  STL [R1+0x4c10], R120 ;  /* 0x004c107801007387 */ /* 0x000be80000100800 */
[----:B------:R-:W5:Y:S04]  /*1114c0*/  LDL.LU R176, [R1+0x4c50] ;  /* 0x004c500001b07983 */ /* 0x000f680000300800 */
[----:B------:R5:W-:Y:S04]  /*1114d0*/  STL [R1+0x4bec], R119 ;  /* 0x004bec7701007387 */ /* 0x000be80000100800 */
[----:B------:R-:W5:Y:S04]  /*1114e0*/  LDL.LU R175, [R1+0x4bfc] ;  /* 0x004bfc0001af7983 */ /* 0x000f680000300800 */
[----:B------:R5:W-:Y:S04]  /*1114f0*/  STL [R1+0x4c48], R118 ;  /* 0x004c487601007387 */ /* 0x000be80000100800 */
        /* <DEDUP_REMOVED lines=12> */
[----:B--2---:R-:W2:Y:S04]  /*1115c0*/  LDL.LU R133, [R1+0x4c88] ;  /* 0x004c880001857983 */ /* 0x004ea80000300800 */
[----:B---3--:R-:W3:Y:S04]  /*1115d0*/  LDL.LU R132, [R1+0x4c64] ;  /* 0x004c640001847983 */ /* 0x008ee80000300800 */
[----:B----4-:R-:W4:Y:S04]  /*1115e0*/  LDL.LU R131, [R1+0x4c90] ;  /* 0x004c900001837983 */ /* 0x010f280000300800 */
        /* <DEDUP_REMOVED lines=13> */
[----:B------:R-:W-:Y:S01]  /*1116c0*/  IMAD.X R177, R177, 0x1, R2, P3 ;  /* 0x00000001b1b17824 */ /* 0x000fe200018e0602 */
[----:B------:R-:W-:-:S04]  /*1116d0*/  IADD3 R176, P3, R176, R167, RZ ;  /* 0x000000a7b0b07210 */ /* 0x000fc80007f7e0ff */
        /* <DEDUP_REMOVED lines=21> */
[----:B------:R-:W-:-:S03]  /*111830*/  IADD3.X R136, R136, R2, RZ, P6, !PT ;  /* 0x0000000288887210 */ /* 0x000fc600037fe4ff */
[----:B------:R1:W-:Y:S01]  /*111840*/  STL [R1+0x4c78], R137 ;  /* 0x004c788901007387 */ /* 0x0003e20000100800 */
[----:B------:R-:W-:-:S03]  /*111850*/  IADD3 R135, P6, R135, R167, RZ ;  /* 0x000000a787877210 */ /* 0x000fc60007fde0ff */
[----:B------:R1:W-:Y:S01]  /*111860*/  STL [R1+0x4c54], R136 ;  /* 0x004c548801007387 */ /* 0x0003e20000100800 */
[----:B------:R-:W-:-:S03]  /*111870*/  IMAD.X R134, R134, 0x1, R2, P5 ;  /* 0x0000000186867824 */ /* 0x000fc600028e0602 */
[----:B------:R1:W-:Y:S01]  /*111880*/  STL [R1+0x4c80], R135 ;  /* 0x004c808701007387 */ /* 0x0003e20000100800 */
[----:B--2---:R-:W-:-:S03]  /*111890*/  IADD3 R133, P5, R133, R167, RZ ;  /* 0x000000a785857210 */ /* 0x004fc60007fbe0ff */
[----:B------:R2:W-:Y:S01]  /*1118a0*/  STL [R1+0x4c5c], R134 ;  /* 0x004c5c8601007387 */ /* 0x0005e20000100800 */
[----:B---3--:R-:W-:-:S03]  /*1118b0*/  IMAD.X R132, R132, 0x1, R2, P2 ;  /* 0x0000000184847824 */ /* 0x008fc600010e0602 */
[----:B------:R3:W-:Y:S01]  /*1118c0*/  STL [R1+0x4c88], R133 ;  /* 0x004c888501007387 */ /* 0x0007e20000100800 */
[----:B----4-:R-:W-:-:S03]  /*1118d0*/  IADD3 R131, P2, R131, R167, RZ ;  /* 0x000000a783837210 */ /* 0x010fc60007f5e0ff */
[----:B------:R4:W-:Y:S01]  /*1118e0*/  STL [R1+0x4c64], R132 ;  /* 0x004c648401007387 */ /* 0x0009e20000100800 */
[----:B-----5:R-:W-:-:S03]  /*1118f0*/  IMAD.X R130, R130, 0x1, R2, P4 ;  /* 0x0000000182827824 */ /* 0x020fc600020e0602 */
        /* <DEDUP_REMOVED lines=21> */
[----:B------:R-:W-:-:S03]  /*111a50*/  IADD3 R119, P4, R119, R167, RZ ;  /* 0x000000a777777210 */ /* 0x000fc60007f9e0ff */
[----:B-1----:R-:W5:Y:S01]  /*111a60*/  LDL.LU R177, [R1+0x4cf8] ;  /* 0x004cf80001b17983 */ /* 0x002f620000300800 */
[----:B------:R-:W-:-:S03]  /*111a70*/  IMAD.X R118, R118, 0x1, R2, P3 ;  /* 0x0000000176767824 */ /* 0x000fc600018e0602 */
        /* <DEDUP_REMOVED lines=32> */
[----:B------:R-:W5:Y:S01]  /*111c80*/  LDL.LU R118, [R1+0x4dd0] ;  /* 0x004dd00001767983 */ /* 0x000f620000300800 */
[----:B------:R-:W-:Y:S01]  /*111c90*/  IADD3 R177, P3, R177, R167, RZ ;  /* 0x000000a7b1b17210 */ /* 0x000fe20007f7e0ff */
[----:B------:R-:W-:-:S04]  /*111ca0*/  IMAD.X R176, R176, 0x1, R2, P6 ;  /* 0x00000001b0b07824 */ /* 0x000fc800030e0602 */
        /* <DEDUP_REMOVED lines=55> */
[----:B-1----:R-:W5:Y:S01]  /*112020*/  LDL.LU R177, [R1+0x4d7c] ;  /* 0x004d7c0001b17983 */ /* 0x002f620000300800 */
[----:B------:R-:W-:-:S03]  /*112030*/  IMAD.X R119, R119, 0x1, R2, P3 ;  /* 0x0000000177777824 */ /* 0x000fc600018e0602 */
[----:B------:R1:W-:Y:S04]  /*112040*/  STL [R1+0x4dc8], R120 ;  /* 0x004dc87801007387 */ /* 0x0003e80000100800 */
[----:B------:R-:W5:Y:S01]  /*112050*/  LDL.LU R176, [R1+0x4dd8] ;  /* 0x004dd80001b07983 */ /* 0x000f620000300800 */
[----:B------:R-:W-:-:S03]  /*112060*/  IADD3 R118, P3, R118, R167, RZ ;  /* 0x000000a776767210 */ /* 0x000fc60007f7e0ff */
        /* <DEDUP_REMOVED lines=31> */
[----:B------:R-:W-:Y:S01]  /*112260*/  IMAD.X R177, R177, 0x1, R2, P6 ;  /* 0x00000001b1b17824 */ /* 0x000fe200030e0602 */
[----:B------:R-:W-:-:S04]  /*112270*/  IADD3 R176, P6, R176, R167, RZ ;  /* 0x000000a7b0b07210 */ /* 0x000fc80007fde0ff */
[----:B------:R1:W-:Y:S01]  /*112280*/  STL [R1+0x4d7c], R177 ;  /* 0x004d7cb101007387 */ /* 0x0003e20000100800 */
[----:B------:R-:W-:-:S03]  /*112290*/  IMAD.X R175, R175, 0x1, R2, P5 ;  /* 0x00000001afaf7824 */ /* 0x000fc600028e0602 */
[----:B------:R1:W-:Y:S01]  /*1122a0*/  STL [R1+0x4dd8], R176 ;  /* 0x004dd8b001007387 */ /* 0x0003e20000100800 */
[-C--:B------:R-:W-:Y:S01]  /*1122b0*/  IADD3 R174, P5, R174, R167.reuse, RZ ;  /* 0x000000a7aeae7210 */ /* 0x080fe20007fbe0ff */
[----:B------:R-:W-:Y:S01]  /*1122c0*/  IMAD.X R173, R173, 0x1, R2, P2 ;  /* 0x00000001adad7824 */ /* 0x000fe200010e0602 */
[-C--:B------:R-:W-:Y:S02]  /*1122d0*/  IADD3 R172, P2, R172, R167.reuse, RZ ;  /* 0x000000a7acac7210 */ /* 0x080fe40007f5e0ff */
[----:B------:R-:W-:Y:S01]  /*1122e0*/  IADD3.X R171, R171, R2, RZ, P4, !PT ;  /* 0x00000002abab7210 */ /* 0x000fe200027fe4ff */
        /* <DEDUP_REMOVED lines=44> */
[----:B------:R-:W-:-:S03]  /*1125b0*/  IMAD.X R120, R120, 0x1, R2, P3 ;  /* 0x0000000178787824 */ /* 0x000fc600018e0602 */
[----:B------:R5:W-:Y:S01]  /*1125c0*/  STL [R1+0x4e68], R123 ;  /* 0x004e687b01007387 */ /* 0x000be20000100800 */
[----:B------:R-:W-:-:S03]  /*1125d0*/  IADD3 R119, P3, R119, R167, RZ ;  /* 0x000000a777777210 */ /* 0x000fc60007f7e0ff */
[----:B------:R5:W-:Y:S04]  /*1125e0*/  STL [R1+0x4e44], R122 ;  /* 0x004e447a01007387 */ /* 0x000be80000100800 */
[----:B------:R5:W-:Y:S01]  /*1125f0*/  STL [R1+0x4e70], R121 ;  /* 0x004e707901007387 */ /* 0x000be20000100800 */
[----:B------:R-:W-:-:S03]  /*112600*/  IMAD.X R118, R118, 0x1, R2, P6 ;  /* 0x0000000176767824 */ /* 0x000fc600030e0602 */
[----:B-1----:R-:W5:Y:S04]  /*112610*/  LDL.LU R177, [R1+0x4e80] ;  /* 0x004e800001b17983 */ /* 0x002f680000300800 */
        /* <DEDUP_REMOVED lines=33> */
[-C--:B------:R-:W-:Y:S01]  /*112830*/  IADD3 R177, P6, R177, R167.reuse, RZ ;  /* 0x000000a7b1b17210 */ /* 0x080fe20007fde0ff */
[----:B------:R-:W-:Y:S01]  /*112840*/  IMAD.X R176, R176, 0x1, R2, P5 ;  /* 0x00000001b0b07824 */ /* 0x000fe200028e0602 */
[----:B------:R-:W-:-:S02]  /*112850*/  IADD3 R175, P5, R175, R167, RZ ;  /* 0x000000a7afaf7210 */ /* 0x000fc40007fbe0ff */
[----:B------:R-:W-:Y:S02]  /*112860*/  IADD3.X R174, R174, R2, RZ, P2, !PT ;  /* 0x00000002aeae7210 */ /* 0x000fe400017fe4ff */
[----:B------:R-:W-:Y:S01]  /*112870*/  IADD3 R173, P2, R173, R167, RZ ;  /* 0x000000a7adad7210 */ /* 0x000fe20007f5e0ff */
        /* <DEDUP_REMOVED lines=9> */
[----:B--2---:R-:W-:-:S03]  /*112910*/  IMAD.X R168, R168, 0x1, R2, P6 ;  /* 0x00000001a8a87824 */ /* 0x004fc600030e0602 */
[----:B------:R2:W-:Y:S01]  /*112920*/  STL [R1+0x4e6c], R172 ;  /* 0x004e6cac01007387 */ /* 0x0005e20000100800 */
[----:B---3--:R-:W-:-:S03]  /*112930*/  IADD3 R166, P6, R166, R167, RZ ;  /* 0x000000a7a6a67210 */ /* 0x008fc60007fde0ff */
[----:B------:R3:W-:Y:S01]  /*112940*/  STL [R1+0x4ec8], R171 ;  /* 0x004ec8ab01007387 */ /* 0x0007e20000100800 */
[----:B----4-:R-:W-:-:S03]  /*112950*/  IMAD.X R137, R137, 0x1, R2, P5 ;  /* 0x0000000189897824 */ /* 0x010fc600028e0602 */
[----:B------:R4:W-:Y:S01]  /*112960*/  STL [R1+0x4e74], R170 ;  /* 0x004e74aa01007387 */ /* 0x0009e20000100800 */
[----:B-----5:R-:W-:-:S03]  /*112970*/  IADD3 R136, P5, R136, R167, RZ ;  /* 0x000000a788887210 */ /* 0x020fc60007fbe0ff */
        /* <DEDUP_REMOVED lines=30> */
[----:B------:R5:W-:Y:S04]  /*112b60*/  STL [R1+0x4ee4], R125 ;  /* 0x004ee47d01007387 */ /* 0x000be80000100800 */
[----:B------:R5:W-:Y:S01]  /*112b70*/  STL [R1+0x4f10], R124 ;  /* 0x004f107c01007387 */ /* 0x000be20000100800 */
[----:B------:R-:W-:-:S03]  /*112b80*/  IADD3 R120, P3, R120, R167, RZ ;  /* 0x000000a778787210 */ /* 0x000fc60007f7e0ff */
[----:B------:R5:W-:Y:S01]  /*112b90*/  STL [R1+0x4eec], R123 ;  /* 0x004eec7b01007387 */ /* 0x000be20000100800 */
[----:B------:R-:W-:-:S03]  /*112ba0*/  IMAD.X R119, R119, 0x1, R2, P6 ;  /* 0x0000000177777824 */ /* 0x000fc600030e0602 */
[----:B------:R5:W-:Y:S04]  /*112bb0*/  STL [R1+0x4f48], R122 ;  /* 0x004f487a01007387 */ /* 0x000be80000100800 */
[----:B------:R5:W-:Y:S01]  /*112bc0*/  STL [R1+0x4ef4], R121 ;  /* 0x004ef47901007387 */ /* 0x000be20000100800 */
[----:B------:R-:W-:-:S03]  /*112bd0*/  IADD3 R118, P6, R118, R167, RZ ;  /* 0x000000a776767210 */ /* 0x000fc60007fde0ff */
        /* <DEDUP_REMOVED lines=34> */
[----:B------:R-:W-:-:S02]  /*112e00*/  IADD3.X R177, R177, R2, RZ, P5, !PT ;  /* 0x00000002b1b17210 */ /* 0x000fc40002ffe4ff */
[-C--:B------:R-:W-:Y:S01]  /*112e10*/  IADD3 R176, P5, R176, R167.reuse, RZ ;  /* 0x000000a7b0b07210 */ /* 0x080fe20007fbe0ff */
[--C-:B------:R-:W-:Y:S01]  /*112e20*/  IMAD.X R175, R175, 0x1, R2.reuse, P2 ;  /* 0x00000001afaf7824 */ /* 0x100fe200010e0602 */
[-C--:B------:R-:W-:Y:S01]  /*112e30*/  IADD3 R174, P2, R174, R167.reuse, RZ ;  /* 0x000000a7aeae7210 */ /* 0x080fe20007f5e0ff */
[----:B------:R-:W-:Y:S01]  /*112e40*/  IMAD.X R173, R173, 0x1, R2, P4 ;  /* 0x00000001adad7824 */ /* 0x000fe200020e0602 */
        /* <DEDUP_REMOVED lines=49> */
[----:B------:R5:W-:Y:S01]  /*113160*/  STL [R1+0x4ff0], R123 ;  /* 0x004ff07b01007387 */ /* 0x000be20000100800 */
[----:B------:R-:W-:-:S03]  /*113170*/  IADD3 R119, P6, R119, R167, RZ ;  /* 0x000000a777777210 */ /* 0x000fc60007fde0ff */
[----:B------:R5:W-:Y:S04]  /*113180*/  STL [R1+0x4fcc], R122 ;  /* 0x004fcc7a01007387 */ /* 0x000be80000100800 */
[----:B------:R5:W-:Y:S01]  /*113190*/  STL [R1+0x4ff8], R121 ;  /* 0x004ff87901007387 */ /* 0x000be20000100800 */
[----:B------:R-:W-:-:S03]  /*1131a0*/  IMAD.X R118, R118, 0x1, R2, P5 ;  /* 0x0000000176767824 */ /* 0x000fc600028e0602 */
[----:B-1----:R-:W5:Y:S04]  /*1131b0*/  LDL.LU R177, [R1+0x5008] ;  /* 0x0050080001b17983 */ /* 0x002f680000300800 */
[----:B------:R1:W-:Y:S04]  /*1131c0*/  STL [R1+0x4fd4], R120 ;  /* 0x004fd47801007387 */ /* 0x0003e80000100800 */
[----:B--2---:R-:W2:Y:S04]  /*1131d0*/  LDL.LU R176, [R1+0x4fe4] ;  /* 0x004fe40001b07983 */ /* 0x004ea80000300800 */
[----:B------:R1:W-:Y:S04]  /*1131e0*/  STL [R1+0x5000], R119 ;  /* 0x0050007701007387 */ /* 0x0003e80000100800 */
[----:B---3--:R-:W3:Y:S04]  /*1131f0*/  LDL.LU R175, [R1+0x5010] ;  /* 0x0050100001af7983 */ /* 0x008ee80000300800 */
[----:B------:R1:W-:Y:S04]  /*113200*/  STL [R1+0x4fdc], R118 ;  /* 0x004fdc7601007387 */ /* 0x0003e80000100800 */
        /* <DEDUP_REMOVED lines=29> */
[--C-:B--2---:R-:W-:Y:S01]  /*1133e0*/  IMAD.X R176, R176, 0x1, R2.reuse, P2 ;  /* 0x00000001b0b07824 */ /* 0x104fe200010e0602 */
[-C--:B---3--:R-:W-:Y:S01]  /*1133f0*/  IADD3 R175, P2, R175, R167.reuse, RZ ;  /* 0x000000a7afaf7210 */ /* 0x088fe20007f5e0ff */
[--C-:B----4-:R-:W-:Y:S01]  /*113400*/  IMAD.X R174, R174, 0x1, R2.reuse, P4 ;  /* 0x00000001aeae7824 */ /* 0x110fe200020e0602 */
[----:B-----5:R-:W-:Y:S01]  /*113410*/  IADD3 R173, P4, R173, R167, RZ ;  /* 0x000000a7adad7210 */ /* 0x020fe20007f9e0ff */
        /* <DEDUP_REMOVED lines=88> */
[--C-:B------:R-:W-:Y:S01]  /*1139a0*/  IMAD.X R177, R177, 0x1, R2.reuse, P2 ;  /* 0x00000001b1b17824 */ /* 0x100fe200010e0602 */
[-C--:B--2---:R-:W-:Y:S01]  /*1139b0*/  IADD3 R176, P2, R176, R167.reuse, RZ ;  /* 0x000000a7b0b07210 */ /* 0x084fe20007f5e0ff */
[--C-:B---3--:R-:W-:Y:S01]  /*1139c0*/  IMAD.X R175, R175, 0x1, R2.reuse, P4 ;  /* 0x00000001afaf7824 */ /* 0x108fe200020e0602 */
[-C--:B----4-:R-:W-:Y:S01]  /*1139d0*/  IADD3 R174, P4, R174, R167.reuse, RZ ;  /* 0x000000a7aeae7210 */ /* 0x090fe20007f9e0ff */
[----:B-----5:R-:W-:Y:S01]  /*1139e0*/  IMAD.X R173, R173, 0x1, R2, P3 ;  /* 0x00000001adad7824 */ /* 0x020fe200018e0602 */
        /* <DEDUP_REMOVED lines=91> */
[----:B----4-:R-:W-:Y:S01]  /*113fa0*/  IMAD.X R174, R174, 0x1, R2, P3 ;  /* 0x00000001aeae7824 */ /* 0x010fe200018e0602 */
[----:B-----5:R-:W-:Y:S01]  /*113fb0*/  IADD3 R173, P3, R173, R167, RZ ;  /* 0x000000a7adad7210 */ /* 0x020fe20007f7e0ff */
        /* <DEDUP_REMOVED lines=89> */
[----:B--2---:R-:W-:-:S02]  /*114550*/  IADD3 R176, P4, R176, R167, RZ ;  /* 0x000000a7b0b07210 */ /* 0x004fc40007f9e0ff */
[----:B---3--:R-:W-:Y:S02]  /*114560*/  IADD3.X R175, R175, R2, RZ, P3, !PT ;  /* 0x00000002afaf7210 */ /* 0x008fe40001ffe4ff */
        /* <DEDUP_REMOVED lines=55> */
[----:B------:R-:W-:-:S03]  /*1148e0*/  IADD3.X R118, R118, R2, RZ, P4, !PT ;  /* 0x0000000276767210 */ /* 0x000fc600027fe4ff */
        /* <DEDUP_REMOVED lines=315> */
[----:B---3--:R-:W-:Y:S01]  /*115ca0*/  IMAD.X R175, R175, 0x1, R2, P5 ;  /* 0x00000001afaf7824 */ /* 0x008fe200028e0602 */
[----:B----4-:R-:W-:-:S02]  /*115cb0*/  IADD3 R174, P5, R174, R167, RZ ;  /* 0x000000a7aeae7210 */ /* 0x010fc40007fbe0ff */
[----:B-----5:R-:W-:Y:S01]  /*115cc0*/  IADD3.X R173, R173, R2, RZ, P2, !PT ;  /* 0x00000002adad7210 */ /* 0x020fe200017fe4ff */
        /* <DEDUP_REMOVED lines=88> */
[----:B------:R-:W-:-:S02]  /*116250*/  IADD3 R177, P6, R177, R167, RZ ;  /* 0x000000a7b1b17210 */ /* 0x000fc40007fde0ff */
[----:B--2---:R-:W-:Y:S02]  /*116260*/  IADD3.X R176, R176, R2, RZ, P5, !PT ;  /* 0x00000002b0b07210 */ /* 0x004fe40002ffe4ff */
        /* <DEDUP_REMOVED lines=53> */
[----:B------:R-:W-:-:S03]  /*1165c0*/  IADD3.X R119, R119, R2, RZ, P6, !PT ;  /* 0x0000000277777210 */ /* 0x000fc600037fe4ff */
        /* <DEDUP_REMOVED lines=239> */
[----:B------:R-:W-:Y:S01]  /*1174c0*/  IMAD.MOV.U32 R220, RZ, RZ, R34 ;  /* 0x000000ffffdc7224 */ /* 0x000fe200078e0022 */
[----:B------:R-:W-:Y:S01]  /*1174d0*/  MOV R221, R33 ;  /* 0x0000002100dd7202 */ /* 0x000fe20000000f00 */
        /* <DEDUP_REMOVED lines=14> */
[----:B------:R-:W-:Y:S01]  /*1175c0*/  IMAD.MOV.U32 R33, RZ, RZ, R87 ;  /* 0x000000ffff217224 */ /* 0x000fe200078e0057 */
[----:B------:R-:W-:Y:S01]  /*1175d0*/  MOV R31, R89 ;  /* 0x00000059001f7202 */ /* 0x000fe20000000f00 */
[----:B------:R-:W-:Y:S01]  /*1175e0*/  IMAD.MOV.U32 R24, RZ, RZ, R96 ;  /* 0x000000ffff187224 */ /* 0x000fe200078e0060 */
[----:B------:R-:W-:Y:S01]  /*1175f0*/  MOV R22, R98 ;  /* 0x0000006200167202 */ /* 0x000fe20000000f00 */
[----:B------:R-:W-:Y:S02]  /*117600*/  IMAD.MOV.U32 R23, RZ, RZ, R97 ;  /* 0x000000ffff177224 */ /* 0x000fe400078e0061 */
[----:B------:R-:W-:Y:S02]  /*117610*/  IMAD.MOV.U32 R20, RZ, RZ, R100 ;  /* 0x000000ffff147224 */ /* 0x000fe400078e0064 */
[----:B------:R-:W-:-:S02]  /*117620*/  IMAD.MOV.U32 R21, RZ, RZ, R99 ;  /* 0x000000ffff157224 */ /* 0x000fc400078e0063 */
[----:B------:R-:W-:Y:S01]  /*117630*/  IMAD.MOV.U32 R19, RZ, RZ, R101 ;  /* 0x000000ffff137224 */ /* 0x000fe200078e0065 */
[----:B------:R-:W-:Y:S01]  /*117640*/  MOV R7, R103 ;  /* 0x0000006700077202 */ /* 0x000fe20000000f00 */
[----:B------:R-:W-:Y:S02]  /*117650*/  IMAD.MOV.U32 R14, RZ, RZ, R108 ;  /* 0x000000ffff0e7224 */ /* 0x000fe400078e006c */
[----:B------:R-:W-:Y:S02]  /*117660*/  IMAD.MOV.U32 R12, RZ, RZ, R110 ;  /* 0x000000ffff0c7224 */ /* 0x000fe400078e006e */
[----:B------:R-:W-:Y:S01]  /*117670*/  IMAD.MOV.U32 R13, RZ, RZ, R109 ;  /* 0x000000ffff0d7224 */ /* 0x000fe200078e006d */
[----:B------:R-:W-:Y:S01]  /*117680*/  MOV R10, R112 ;  /* 0x00000070000a7202 */ /* 0x000fe20000000f00 */
[----:B------:R-:W-:Y:S02]  /*117690*/  IMAD.MOV.U32 R11, RZ, RZ, R111 ;  /* 0x000000ffff0b7224 */ /* 0x000fe400078e006f */
[----:B------:R-:W-:-:S02]  /*1176a0*/  IMAD.MOV.U32 R8, RZ, RZ, R114 ;  /* 0x000000ffff087224 */ /* 0x000fc400078e0072 */
[----:B------:R-:W-:Y:S02]  /*1176b0*/  IMAD.MOV.U32 R9, RZ, RZ, R113 ;  /* 0x000000ffff097224 */ /* 0x000fe400078e0071 */
[--C-:B------:R-:W-:Y:S01]  /*1176c0*/  IMAD.X R177, R177, 0x1, R2.reuse, P2 ;  /* 0x00000001b1b17824 */ /* 0x100fe200010e0602 */
[-C--:B--2---:R-:W-:Y:S01]  /*1176d0*/  IADD3 R176, P2, R176, R167.reuse, RZ ;  /* 0x000000a7b0b07210 */ /* 0x084fe20007f5e0ff */
[--C-:B---3--:R-:W-:Y:S01]  /*1176e0*/  IMAD.X R175, R175, 0x1, R2.reuse, P4 ;  /* 0x00000001afaf7824 */ /* 0x108fe200020e0602 */
[-C--:B----4-:R-:W-:Y:S01]  /*1176f0*/  IADD3 R174, P4, R174, R167.reuse, RZ ;  /* 0x000000a7aeae7210 */ /* 0x090fe20007f9e0ff */
[----:B-----5:R-:W-:Y:S01]  /*117700*/  IMAD.X R173, R173, 0x1, R2, P3 ;  /* 0x00000001adad7824 */ /* 0x020fe200018e0602 */
[----:B------:R-:W-:Y:S01]  /*117710*/  STL [R1+0x588c], R177 ;  /* 0x00588cb101007387 */ /* 0x000fe20000100800 */
[----:B------:R-:W-:-:S03]  /*117720*/  IADD3 R172, P3, R172, R167, RZ ;  /* 0x000000a7acac7210 */ /* 0x000fc60007f7e0ff */
[----:B------:R-:W-:Y:S01]  /*117730*/  STL [R1+0x58b8], R176 ;  /* 0x0058b8b001007387 */ /* 0x000fe20000100800 */
[----:B------:R-:W-:-:S03]  /*117740*/  IADD3.X R171, R171, R2, RZ, P6, !PT ;  /* 0x00000002abab7210 */ /* 0x000fc600037fe4ff */
[----:B------:R-:W-:Y:S01]  /*117750*/  STL [R1+0x5894], R175 ;  /* 0x005894af01007387 */ /* 0x000fe20000100800 */
[----:B------:R-:W-:-:S03]  /*117760*/  IADD3 R170, P6, R170, R167, RZ ;  /* 0x000000a7aaaa7210 */ /* 0x000fc60007fde0ff */
[----:B------:R-:W-:Y:S01]  /*117770*/  STL [R1+0x58e0], R174 ;  /* 0x0058e0ae01007387 */ /* 0x000fe20000100800 */
[----:B------:R-:W-:-:S03]  /*117780*/  IMAD.X R169, R169, 0x1, R2, P5 ;  /* 0x00000001a9a97824 */ /* 0x000fc600028e0602 */
        /* <DEDUP_REMOVED lines=16> */
[----:B------:R1:W-:Y:S01]  /*117890*/  STL [R1+0x58dc], R136 ;  /* 0x0058dc8801007387 */ /* 0x0003e20000100800 */
[----:B------:R-:W-:-:S03]  /*1178a0*/  IADD3 R131, P6, R131, R167, RZ ;  /* 0x000000a783837210 */ /* 0x000fc60007fde0ff */
[----:B------:R-:W-:Y:S01]  /*1178b0*/  STL [R1+0x5908], R135 ;  /* 0x0059088701007387 */ /* 0x000fe20000100800 */
[----:B------:R-:W-:-:S03]  /*1178c0*/  IMAD.X R130, R130, 0x1, R2, P5 ;  /* 0x0000000182827824 */ /* 0x000fc600028e0602 */
[----:B------:R2:W-:Y:S01]  /*1178d0*/  STL [R1+0x58e4], R134 ;  /* 0x0058e48601007387 */ /* 0x0005e20000100800 */
[----:B------:R-:W-:-:S03]  /*1178e0*/  IADD3 R129, P5, R129, R167, RZ ;  /* 0x000000a781817210 */ /* 0x000fc60007fbe0ff */
[----:B------:R-:W-:Y:S01]  /*1178f0*/  STL [R1+0x5910], R133 ;  /* 0x0059108501007387 */ /* 0x000fe20000100800 */
[----:B------:R-:W-:-:S03]  /*117900*/  IADD3.X R128, R128, R2, RZ, P2, !PT ;  /* 0x0000000280807210 */ /* 0x000fc600017fe4ff */
[----:B------:R3:W-:Y:S01]  /*117910*/  STL [R1+0x58ec], R132 ;  /* 0x0058ec8401007387 */ /* 0x0007e20000100800 */
        /* <DEDUP_REMOVED lines=20> */
[----:B-1----:R-:W-:Y:S01]  /*117a60*/  IMAD.MOV.U32 R136, RZ, RZ, R6 ;  /* 0x000000ffff887224 */ /* 0x002fe200078e0006 */
[----:B------:R-:W-:Y:S02]  /*117a70*/  MOV R137, R4 ;  /* 0x0000000400897202 */ /* 0x000fe40000000f00 */
[----:B------:R-:W-:Y:S04]  /*117a80*/  STL [R1+0x5960], R121 ;  /* 0x0059607901007387 */ /* 0x000fe80000100800 */
[----:B------:R1:W-:Y:S04]  /*117a90*/  STL [R1+0x591c], R120 ;  /* 0x00591c7801007387 */ /* 0x0003e80000100800 */
[----:B------:R-:W-:Y:S04]  /*117aa0*/  STL [R1+0x5968], R119 ;  /* 0x0059687701007387 */ /* 0x000fe80000100800 */
[----:B------:R1:W-:Y:S04]  /*117ab0*/  STL [R1+0x5924], R118 ;  /* 0x0059247601007387 */ /* 0x0003e80000100800 */
[----:B------:R1:W-:Y:S01]  /*117ac0*/  STL.64 [R1+0x4148], R136 ;  /* 0x0041488801007387 */ /* 0x0003e20000100a00 */
[----:B--2---:R-:W-:-:S02]  /*117ad0*/  IMAD.MOV.U32 R134, RZ, RZ, R16 ;  /* 0x000000ffff867224 */ /* 0x004fc400078e0010 */
[----:B------:R-:W-:Y:S01]  /*117ae0*/  IMAD.MOV.U32 R135, RZ, RZ, R15 ;  /* 0x000000ffff877224 */ /* 0x000fe200078e000f */
[----:B------:R2:W-:Y:S01]  /*117af0*/  STL.64 [R1+0x4140], R230 ;  /* 0x004140e601007387 */ /* 0x0005e20000100a00 */
[----:B---3--:R-:W-:Y:S02]  /*117b00*/  IMAD.MOV.U32 R132, RZ, RZ, R18 ;  /* 0x000000ffff847224 */ /* 0x008fe400078e0012 */
[----:B------:R-:W-:Y:S01]  /*117b10*/  IMAD.MOV.U32 R133, RZ, RZ, R17 ;  /* 0x000000ffff857224 */ /* 0x000fe200078e0011 */
[----:B------:R3:W-:Y:S04]  /*117b20*/  STL.64 [R1+0x3f08], R228 ;  /* 0x003f08e401007387 */ /* 0x0007e80000100a00 */
[----:B------:R3:W-:Y:S04]  /*117b30*/  STL.64 [R1+0x3f00], R182 ;  /* 0x003f00b601007387 */ /* 0x0007e80000100a00 */
[----:B------:R3:W-:Y:S04]  /*117b40*/  STL.64 [R1+0x3ef8], R180 ;  /* 0x003ef8b401007387 */ /* 0x0007e80000100a00 */
[----:B------:R3:W-:Y:S01]  /*117b50*/  STL.64 [R1+0x3ef0], R134 ;  /* 0x003ef08601007387 */ /* 0x0007e20000100a00 */
[----:B------:R-:W-:-:S02]  /*117b60*/  IMAD.MOV.U32 R176, RZ, RZ, R26 ;  /* 0x000000ffffb07224 */ /* 0x000fc400078e001a */
[----:B------:R-:W-:Y:S01]  /*117b70*/  IMAD.MOV.U32 R177, RZ, RZ, R25 ;  /* 0x000000ffffb17224 */ /* 0x000fe200078e0019 */
[----:B------:R3:W-:Y:S01]  /*117b80*/  STL.64 [R1+0x3ee8], R132 ;  /* 0x003ee88401007387 */ /* 0x0007e20000100a00 */
[----:B----4-:R-:W-:Y:S01]  /*117b90*/  MOV R130, R28 ;  /* 0x0000001c00827202 */ /* 0x010fe20000000f00 */
[----:B------:R-:W-:Y:S02]  /*117ba0*/  IMAD.MOV.U32 R131, RZ, RZ, R27 ;  /* 0x000000ffff837224 */ /* 0x000fe400078e001b */
[----:B------:R4:W-:Y:S01]  /*117bb0*/  STL.64 [R1+0x3ee0], R226 ;  /* 0x003ee0e201007387 */ /* 0x0009e20000100a00 */
[----:B-----5:R-:W-:Y:S02]  /*117bc0*/  IMAD.MOV.U32 R128, RZ, RZ, R30 ;  /* 0x000000ffff807224 */ /* 0x020fe400078e001e */
[----:B------:R-:W-:Y:S01]  /*117bd0*/  IMAD.MOV.U32 R129, RZ, RZ, R29 ;  /* 0x000000ffff817224 */ /* 0x000fe200078e001d */
[----:B------:R5:W-:Y:S04]  /*117be0*/  STL.64 [R1+0x3ed8], R224 ;  /* 0x003ed8e001007387 */ /* 0x000be80000100a00 */
[----:B------:R5:W-:Y:S04]  /*117bf0*/  STL.64 [R1+0x3ed0], R178 ;  /* 0x003ed0b201007387 */ /* 0x000be80000100a00 */
[----:B------:R5:W-:Y:S01]  /*117c00*/  STL.64 [R1+0x3ec8], R176 ;  /* 0x003ec8b001007387 */ /* 0x000be20000100a00 */
[----:B------:R-:W-:-:S02]  /*117c10*/  IMAD.MOV.U32 R174, RZ, RZ, R36 ;  /* 0x000000ffffae7224 */ /* 0x000fc400078e0024 */
[----:B------:R-:W-:Y:S01]  /*117c20*/  IMAD.MOV.U32 R175, RZ, RZ, R35 ;  /* 0x000000ffffaf7224 */ /* 0x000fe200078e0023 */
[----:B------:R5:W-:Y:S01]  /*117c30*/  STL.64 [R1+0x3ec0], R130 ;  /* 0x003ec08201007387 */ /* 0x000be20000100a00 */
[----:B------:R-:W-:Y:S02]  /*117c40*/  IMAD.MOV.U32 R172, RZ, RZ, R38 ;  /* 0x000000ffffac7224 */ /* 0x000fe400078e0026 */
[----:B------:R-:W-:Y:S01]  /*117c50*/  IMAD.MOV.U32 R173, RZ, RZ, R37 ;  /* 0x000000ffffad7224 */ /* 0x000fe200078e0025 */
[----:B------:R5:W-:Y:S01]  /*117c60*/  STL.64 [R1+0x3eb8], R128 ;  /* 0x003eb88001007387 */ /* 0x000be20000100a00 */
[----:B------:R-:W-:Y:S02]  /*117c70*/  IMAD.MOV.U32 R126, RZ, RZ, R40 ;  /* 0x000000ffff7e7224 */ /* 0x000fe400078e0028 */
[----:B------:R-:W-:Y:S01]  /*117c80*/  IMAD.MOV.U32 R127, RZ, RZ, R39 ;  /* 0x000000ffff7f7224 */ /* 0x000fe200078e0027 */
[----:B------:R5:W-:Y:S01]  /*117c90*/  STL.64 [R1+0x3eb0], R222 ;  /* 0x003eb0de01007387 */ /* 0x000be20000100a00 */
[----:B------:R-:W-:Y:S01]  /*117ca0*/  MOV R124, R42 ;  /* 0x0000002a007c7202 */ /* 0x000fe20000000f00 */
[----:B------:R-:W-:-:S02]  /*117cb0*/  IMAD.MOV.U32 R125, RZ, RZ, R41 ;  /* 0x000000ffff7d7224 */ /* 0x000fc400078e0029 */
[----:B------:R5:W-:Y:S04]  /*117cc0*/  STL.64 [R1+0x3ea8], R220 ;  /* 0x003ea8dc01007387 */ /* 0x000be80000100a00 */
[----:B------:R5:W-:Y:S04]  /*117cd0*/  STL.64 [R1+0x3ea0], R174 ;  /* 0x003ea0ae01007387 */ /* 0x000be80000100a00 */
[----:B------:R5:W-:Y:S01]  /*117ce0*/  STL.64 [R1+0x3e98], R172 ;  /* 0x003e98ac01007387 */ /* 0x000be20000100a00 */
[----:B------:R-:W-:Y:S01]  /*117cf0*/  IMAD.MOV.U32 R170, RZ, RZ, R48 ;  /* 0x000000ffffaa7224 */ /* 0x000fe200078e0030 */
[----:B------:R-:W-:-:S02]  /*117d00*/  MOV R171, R47 ;  /* 0x0000002f00ab7202 */ /* 0x000fc40000000f00 */
[----:B------:R5:W-:Y:S01]  /*117d10*/  STL.64 [R1+0x3e90], R126 ;  /* 0x003e907e01007387 */ /* 0x000be20000100a00 */
[----:B------:R-:W-:Y:S02]  /*117d20*/  IMAD.MOV.U32 R168, RZ, RZ, R50 ;  /* 0x000000ffffa87224 */ /* 0x000fe400078e0032 */
[----:B------:R-:W-:Y:S01]  /*117d30*/  IMAD.MOV.U32 R169, RZ, RZ, R49 ;  /* 0x000000ffffa97224 */ /* 0x000fe200078e0031 */
[----:B------:R5:W-:Y:S01]  /*117d40*/  STL.64 [R1+0x3e88], R124 ;  /* 0x003e887c01007387 */ /* 0x000be20000100a00 */
[----:B------:R-:W-:Y:S02]  /*117d50*/  IMAD.MOV.U32 R122, RZ, RZ, R52 ;  /* 0x000000ffff7a7224 */ /* 0x000fe400078e0034 */
[----:B------:R-:W-:Y:S01]  /*117d60*/  IMAD.MOV.U32 R123, RZ, RZ, R51 ;  /* 0x000000ffff7b7224 */ /* 0x000fe200078e0033 */
[----:B------:R5:W-:Y:S01]  /*117d70*/  STL.64 [R1+0x3e80], R218 ;  /* 0x003e80da01007387 */ /* 0x000be20000100a00 */
[----:B-1----:R-:W-:Y:S02]  /*117d80*/  IMAD.MOV.U32 R120, RZ, RZ, R54 ;  /* 0x000000ffff787224 */ /* 0x002fe400078e0036 */
[----:B------:R-:W-:Y:S01]  /*117d90*/  IMAD.MOV.U32 R121, RZ, RZ, R53 ;  /* 0x000000ffff797224 */ /* 0x000fe200078e0035 */
        /* <DEDUP_REMOVED lines=8> */
[----:B------:R-:W-:Y:S01]  /*117e20*/  IMAD.MOV.U32 R58, RZ, RZ, R62 ;  /* 0x000000ffff3a7224 */ /* 0x000fe200078e003e */
[----:B------:R-:W-:Y:S02]  /*117e30*/  MOV R59, R61 ;  /* 0x0000003d003b7202 */ /* 0x000fe40000000f00 */
[----:B------:R1:W-:Y:S01]  /*117e40*/  STL.64 [R1+0x3e58], R120 ;  /* 0x003e587801007387 */ /* 0x0003e20000100a00 */
[----:B------:R-:W-:-:S03]  /*117e50*/  IMAD.MOV.U32 R57, RZ, RZ, R63 ;  /* 0x000000ffff397224 */ /* 0x000fc600078e003f */
[----:B------:R1:W-:Y:S01]  /*117e60*/  STL.64 [R1+0x3e50], R214 ;  /* 0x003e50d601007387 */ /* 0x0003e20000100a00 */
[----:B------:R-:W-:-:S03]  /*117e70*/  IMAD.MOV.U32 R54, RZ, RZ, R66 ;  /* 0x000000ffff367224 */ /* 0x000fc600078e0042 */
[----:B------:R1:W-:Y:S01]  /*117e80*/  STL.64 [R1+0x3e48], R166 ;  /* 0x003e48a601007387 */ /* 0x0003e20000100a00 */
[----:B------:R-:W-:Y:S02]  /*117e90*/  IMAD.MOV.U32 R52, RZ, RZ, R68 ;  /* 0x000000ffff347224 */ /* 0x000fe400078e0044 */
[----:B------:R-:W-:Y:S01]  /*117ea0*/  IMAD.MOV.U32 R53, RZ, RZ, R67 ;  /* 0x000000ffff357224 */ /* 0x000fe200078e0043 */
[----:B------:R1:W-:Y:S01]  /*117eb0*/  STL.64 [R1+0x3e40], R118 ;  /* 0x003e407601007387 */ /* 0x0003e20000100a00 */
[----:B------:R-:W-:Y:S01]  /*117ec0*/  MOV R50, R70 ;  /* 0x0000004600327202 */ /* 0x000fe20000000f00 */
[----:B------:R-:W-:Y:S02]  /*117ed0*/  IMAD.MOV.U32 R51, RZ, RZ, R69 ;  /* 0x000000ffff337224 */ /* 0x000fe400078e0045 */
[----:B------:R-:W-:Y:S01]  /*117ee0*/  STL.64 [R1+0x3e38], R58 ;  /* 0x003e383a01007387 */ /* 0x000fe20000100a00 */
[----:B------:R-:W-:Y:S02]  /*117ef0*/  IMAD.MOV.U32 R48, RZ, RZ, R72 ;  /* 0x000000ffff307224 */ /* 0x000fe400078e0048 */
[----:B------:R-:W-:Y:S01]  /*117f00*/  IMAD.MOV.U32 R49, RZ, RZ, R71 ;  /* 0x000000ffff317224 */ /* 0x000fe200078e0047 */
[----:B------:R-:W-:Y:S01]  /*117f10*/  STL.64 [R1+0x3e30], R56 ;  /* 0x003e303801007387 */ /* 0x000fe20000100a00 */
[----:B------:R-:W-:-:S03]  /*117f20*/  IMAD.MOV.U32 R47, RZ, RZ, R73 ;  /* 0x000000ffff2f7224 */ /* 0x000fc600078e0049 */
[----:B------:R-:W-:Y:S04]  /*117f30*/  STL.64 [R1+0x3e28], R54 ;  /* 0x003e283601007387 */ /* 0x000fe80000100a00 */
        /* <DEDUP_REMOVED lines=9> */
[----:B------:R-:W-:Y:S01]  /*117fd0*/  MOV R36, R84 ;  /* 0x0000005400247202 */ /* 0x000fe20000000f00 */
[----:B------:R-:W-:-:S02]  /*117fe0*/  IMAD.MOV.U32 R37, RZ, RZ, R83 ;  /* 0x000000ffff257224 */ /* 0x000fc400078e0053 */
[----:B------:R-:W-:Y:S04]  /*117ff0*/  LDGSTS.E [R5+0xe200], desc[UR36][R136.64], P0 ;  /* 0x0e20000088057fae */ /* 0x000fe80008121864 */
[----:B------:R-:W-:Y:S01]  /*118000*/  STL.64 [R1+0x3e00], R44 ;  /* 0x003e002c01007387 */ /* 0x000fe20000100a00 */
[----:B------:R-:W-:-:S03]  /*118010*/  IMAD.MOV.U32 R35, RZ, RZ, R85 ;  /* 0x000000ffff237224 */ /* 0x000fc600078e0055 */
[----:B------:R-:W-:Y:S04]  /*118020*/  LDGSTS.E [R5+0xe280], desc[UR36][R230.64], P1 ;  /* 0x0e280000e6057fae */ /* 0x000fe80008921864 */
[----:B------:R-:W-:Y:S04]  /*118030*/  STL.64 [R1+0x3df8], R42 ;  /* 0x003df82a01007387 */ /* 0x000fe80000100a00 */
[----:B------:R-:W-:Y:S04]  /*118040*/  LDGSTS.E [R5+0xea00], desc[UR36][R228.64], P0 ;  /* 0x0ea00000e4057fae */ /* 0x000fe80008121864 */
[----:B------:R-:W-:Y:S01]  /*118050*/  STL.64 [R1+0x3df0], R40 ;  /* 0x003df02801007387 */ /* 0x000fe20000100a00 */
[----:B------:R-:W-:-:S03]  /*118060*/  IMAD.MOV.U32 R30, RZ, RZ, R90 ;  /* 0x000000ffff1e7224 */ /* 0x000fc600078e005a */
[----:B------:R-:W-:Y:S04]  /*118070*/  LDGSTS.E [R5+0xea80], desc[UR36][R182.64], P1 ;  /* 0x0ea80000b6057fae */ /* 0x000fe80008921864 */
[----:B------:R-:W-:Y:S01]  /*118080*/  STL.64 [R1+0x3de8], R38 ;  /* 0x003de82601007387 */ /* 0x000fe20000100a00 */
[----:B------:R-:W-:Y:S02]  /*118090*/  IMAD.MOV.U32 R28, RZ, RZ, R92 ;  /* 0x000000ffff1c7224 */ /* 0x000fe400078e005c */
[----:B------:R-:W-:Y:S01]  /*1180a0*/  IMAD.MOV.U32 R29, RZ, RZ, R91 ;  /* 0x000000ffff1d7224 */ /* 0x000fe200078e005b */
[----:B------:R-:W-:Y:S04]  /*1180b0*/  LDGSTS.E [R5+0xf200], desc[UR36][R180.64], P0 ;  /* 0x0f200000b4057fae */ /* 0x000fe80008121864 */
[----:B------:R-:W-:Y:S01]  /*1180c0*/  STL.64 [R1+0x3de0], R36 ;  /* 0x003de02401007387 */ /* 0x000fe20000100a00 */
[----:B------:R-:W-:-:S02]  /*1180d0*/  IMAD.MOV.U32 R26, RZ, RZ, R94 ;  /* 0x000000ffff1a7224 */ /* 0x000fc400078e005e */
[----:B------:R-:W-:Y:S01]  /*1180e0*/  IMAD.MOV.U32 R27, RZ, RZ, R93 ;  /* 0x000000ffff1b7224 */ /* 0x000fe200078e005d */
[----:B------:R-:W-:Y:S04]  /*1180f0*/  LDGSTS.E [R5+0xf280], desc[UR36][R134.64], P1 ;  /* 0x0f28000086057fae */ /* 0x000fe80008921864 */
[----:B------:R-:W-:Y:S01]  /*118100*/  STL.64 [R1+0x3dd8], R34 ;  /* 0x003dd82201007387 */ /* 0x000fe20000100a00 */
[----:B------:R-:W-:-:S03]  /*118110*/  IMAD.MOV.U32 R25, RZ, RZ, R95 ;  /* 0x000000ffff197224 */ /* 0x000fc600078e005f */
[----:B------:R-:W-:Y:S04]  /*118120*/  LDGSTS.E [R5+0xfa00], desc[UR36][R132.64], P0 ;  /* 0x0fa0000084057fae */ /* 0x000fe80008121864 */
[----:B------:R-:W-:Y:S04]  /*118130*/  STL.64 [R1+0x3dd0], R32 ;  /* 0x003dd02001007387 */ /* 0x000fe80000100a00 */
[----:B------:R-:W-:Y:S04]  /*118140*/  LDGSTS.E [R5+0xfa80], desc[UR36][R226.64], P1 ;  /* 0x0fa80000e2057fae */ /* 0x000fe80008921864 */
[----:B------:R-:W-:Y:S04]  /*118150*/  STL.64 [R1+0x3dc8], R30 ;  /* 0x003dc81e01007387 */ /* 0x000fe80000100a00 */
[----:B------:R-:W-:Y:S04]  /*118160*/  LDGSTS.E [R5+0x10200], desc[UR36][R224.64], P0 ;  /* 0x10200000e0057fae */ /* 0x000fe80008121864 */
[----:B------:R-:W-:Y:S01]  /*118170*/  STL.64 [R1+0x3dc0], R28 ;  /* 0x003dc01c01007387 */ /* 0x000fe20000100a00 */
[----:B------:R-:W-:-:S03]  /*118180*/  IMAD.MOV.U32 R18, RZ, RZ, R102 ;  /* 0x000000ffff127224 */ /* 0x000fc600078e0066 */
        /* <DEDUP_REMOVED lines=15> */
[----:B------:R1:W-:Y:S04]  /*118280*/  STL.64 [R1+0x3d90], R6 ;  /* 0x003d900601007387 */ /* 0x0003e80000100a00 */
[----:B------:R-:W-:Y:S04]  /*118290*/  LDGSTS.E [R5+0x11a80], desc[UR36][R174.64], P1 ;  /* 0x11a80000ae057fae */ /* 0x000fe80008921864 */
[----:B------:R-:W-:Y:S04]  /*1182a0*/  STL.64 [R1+0x3d88], R16 ;  /* 0x003d881001007387 */ /* 0x000fe80000100a00 */
[----:B------:R-:W-:Y:S04]  /*1182b0*/  LDGSTS.E [R5+0x12200], desc[UR36][R172.64], P0 ;  /* 0x12200000ac057fae */ /* 0x000fe80008121864 */
[----:B------:R-:W-:Y:S04]  /*1182c0*/  STL.64 [R1+0x3d80], R14 ;  /* 0x003d800e01007387 */ /* 0x000fe80000100a00 */
[----:B------:R-:W-:Y:S04]  /*1182d0*/  LDGSTS.E [R5+0x12280], desc[UR36][R126.64], P1 ;  /* 0x122800007e057fae */ /* 0x000fe80008921864 */
[----:B------:R-:W5:Y:S04]  /*1182e0*/  LDL.LU.64 R136, [R1+0x5e00] ;  /* 0x005e000001887983 */ /* 0x000f680000300a00 */
[----:B------:R-:W-:Y:S04]  /*1182f0*/  LDGSTS.E [R5+0x12a00], desc[UR36][R124.64], P0 ;  /* 0x12a000007c057fae */ /* 0x000fe80008121864 */
[----:B------:R-:W-:Y:S04]  /*118300*/  STL.64 [R1+0x3d78], R12 ;  /* 0x003d780c01007387 */ /* 0x000fe80000100a00 */
[----:B------:R-:W-:Y:S04]  /*118310*/  LDGSTS.E [R5+0x12a80], desc[UR36][R218.64], P1 ;  /* 0x12a80000da057fae */ /* 0x000fe80008921864 */
[----:B--2---:R-:W2:Y:S04]  /*118320*/  LDL.LU.64 R230, [R1+0x5df8] ;  /* 0x005df80001e67983 */ /* 0x004ea80000300a00 */
[----:B------:R-:W-:Y:S04]  /*118330*/  LDGSTS.E [R5+0x13200], desc[UR36][R216.64], P0 ;  /* 0x13200000d8057fae */ /* 0x000fe80008121864 */
[----:B------:R-:W-:Y:S04]  /*118340*/  STL.64 [R1+0x3d70], R10 ;  /* 0x003d700a01007387 */ /* 0x000fe80000100a00 */
[----:B------:R-:W-:Y:S04]  /*118350*/  LDGSTS.E [R5+0x13280], desc[UR36][R170.64], P1 ;  /* 0x13280000aa057fae */ /* 0x000fe80008921864 */
[----:B---3--:R-:W3:Y:S04]  /*118360*/  LDL.LU.64 R228, [R1+0x5df0] ;  /* 0x005df00001e47983 */ /* 0x008ee80000300a00 */
[----:B------:R-:W-:Y:S04]  /*118370*/  LDGSTS.E [R5+0x13a00], desc[UR36][R168.64], P0 ;  /* 0x13a00000a8057fae */ /* 0x000fe80008121864 */
[----:B------:R-:W-:Y:S04]  /*118380*/  STL.64 [R1+0x3d68], R8 ;  /* 0x003d680801007387 */ /* 0x000fe80000100a00 */
        /* <DEDUP_REMOVED lines=9> */
[----:B----4-:R-:W4:Y:S04]  /*118420*/  LDL.LU.64 R226, [R1+0x5dc8] ;  /* 0x005dc80001e27983 */ /* 0x010f280000300a00 */
[----:B------:R-:W-:Y:S04]  /*118430*/  LDGSTS.E [R5+0x15200], desc[UR36][R58.64], P0 ;  /* 0x152000003a057fae */ /* 0x000fe80008121864 */
[----:B-----5:R-:W5:Y:S04]  /*118440*/  LDL.LU.64 R224, [R1+0x5dc0] ;  /* 0x005dc00001e07983 */ /* 0x020f680000300a00 */
        /* <DEDUP_REMOVED lines=9> */
[----:B------:R-:W3:Y:S04]  /*1184e0*/  LDL.LU.64 R222, [R1+0x5d98] ;  /* 0x005d980001de7983 */ /* 0x000ee80000300a00 */
[----:B------:R-:W-:Y:S04]  /*1184f0*/  LDGSTS.E [R5+0x16a00], desc[UR36][R46.64], P0 ;  /* 0x16a000002e057fae */ /* 0x000fe80008121864 */
[----:B------:R-:W4:Y:S04]  /*118500*/  LDL.LU.64 R220, [R1+0x5d90] ;  /* 0x005d900001dc7983 */ /* 0x000f280000300a00 */
        /* <DEDUP_REMOVED lines=9> */
[----:B------:R-:W5:Y:S04]  /*1185a0*/  LDL.LU.64 R218, [R1+0x5d68] ;  /* 0x005d680001da7983 */ /* 0x000f680000300a00 */
[----:B------:R-:W-:Y:S04]  /*1185b0*/  LDGSTS.E [R5+0x18200], desc[UR36][R34.64], P0 ;  /* 0x1820000022057fae */ /* 0x000fe80008121864 */
[----:B-1----:R-:W3:Y:S04]  /*1185c0*/  LDL.LU.64 R216, [R1+0x5d60] ;  /* 0x005d600001d87983 */ /* 0x002ee80000300a00 */
        /* <DEDUP_REMOVED lines=9> */
[----:B------:R-:W4:Y:S04]  /*118660*/  LDL.LU.64 R214, [R1+0x5d38] ;  /* 0x005d380001d67983 */ /* 0x000f280000300a00 */
[----:B------:R-:W-:Y:S04]  /*118670*/  LDGSTS.E [R5+0x19a00], desc[UR36][R22.64], P0 ;  /* 0x19a0000016057fae */ /* 0x000fe80008121864 */
[----:B------:R-:W2:Y:S04]  /*118680*/  LDL.LU.64 R166, [R1+0x5d30] ;  /* 0x005d300001a67983 */ /* 0x000ea80000300a00 */
[----:B------:R-:W-:Y:S04]  /*118690*/  LDGSTS.E [R5+0x19a80], desc[UR36][R20.64], P1 ;  /* 0x19a8000014057fae */ /* 0x000fe80008921864 */
[----:B------:R-:W2:Y:S04]  /*1186a0*/  LDL.LU.64 R118, [R1+0x5d28] ;  /* 0x005d280001767983 */ /* 0x000ea80000300a00 */
[----:B------:R-:W-:Y:S04]  /*1186b0*/  LDGSTS.E [R5+0x1a200], desc[UR36][R18.64], P0 ;  /* 0x1a20000012057fae */ /* 0x000fe80008121864 */
[----:B------:R-:W5:Y:S04]  /*1186c0*/  LDL.LU R4, [R1+0x595c] ;  /* 0x00595c0001047983 */ /* 0x000f680000300800 */
[----:B------:R1:W-:Y:S04]  /*1186d0*/  LDGSTS.E [R5+0x1a280], desc[UR36][R6.64], P1 ;  /* 0x1a28000006057fae */ /* 0x0003e80008921864 */
[----:B------:R-:W-:Y:S04]  /*1186e0*/  LDGSTS.E [R5+0x1aa00], desc[UR36][R16.64], P0 ;  /* 0x1aa0000010057fae */ /* 0x000fe80008121864 */
[----:B------:R-:W-:Y:S04]  /*1186f0*/  LDGSTS.E [R5+0x1aa80], desc[UR36][R14.64], P1 ;  /* 0x1aa800000e057fae */ /* 0x000fe80008921864 */
[----:B------:R-:W-:Y:S04]  /*118700*/  LDGSTS.E [R5+0x1b200], desc[UR36][R12.64], P0 ;  /* 0x1b2000000c057fae */ /* 0x000fe80008121864 */
[----:B------:R-:W-:Y:S04]  /*118710*/  LDGSTS.E [R5+0x1b280], desc[UR36][R10.64], P1 ;  /* 0x1b2800000a057fae */ /* 0x000fe80008921864 */
[----:B------:R2:W-:Y:S04]  /*118720*/  LDGSTS.E [R5+0x1ba00], desc[UR36][R8.64], P0 ;  /* 0x1ba0000008057fae */ /* 0x0005e80008121864 */
[----:B------:R-:W3:Y:S04]  /*118730*/  LDL.LU R6, [R1+0x5964] ;  /* 0x0059640001067983 */ /* 0x000ee80000300800 */
[----:B------:R-:W4:Y:S04]  /*118740*/  LDL.LU R41, [R1+0x594c] ;  /* 0x00594c0001297983 */ /* 0x000f280000300800 */
        /* <DEDUP_REMOVED lines=13> */
[----:B-1----:R-:W1:Y:S02]  /*118820*/  LDC R7, c[0x0][0x23c] ;  /* 0x00008f00ff077b82 */ /* 0x002e640000000800 */
[----:B-1----:R-:W-:-:S04]  /*118830*/  IMAD.SHL.U32 R100, R7, 0x40, RZ ;  /* 0x0000004007647824 */ /* 0x002fc800078e00ff */
[----:B------:R-:W-:Y:S02]  /*118840*/  IMAD.SHL.U32 R100, R100, 0x4, RZ ;  /* 0x0000000464647824 */ /* 0x000fe400078e00ff */
[--C-:B-----5:R-:W-:Y:S02]  /*118850*/  IMAD.X R4, R4, 0x1, R2.reuse, P6 ;  /* 0x0000000104047824 */ /* 0x120fe400030e0602 */
[----:B----4-:R-:W-:Y:S01]  /*118860*/  IMAD.X R41, R41, 0x1, R2, P4 ;  /* 0x0000000129297824 */ /* 0x010fe200020e0602 */
[----:B--2---:R-:W-:-:S05]  /*118870*/  IADD3 R104, P2, R104, R100, RZ ;  /* 0x0000006468687210 */ /* 0x004fca0007f5e0ff */
[----:B------:R-:W-:Y:S04]  /*118880*/  STL [R1+0x5970], R104 ;  /* 0x0059706801007387 */ /* 0x000fe80000100800 */
[----:B------:R-:W-:Y:S04]  /*118890*/  STL [R1+0x594c], R41 ;  /* 0x00594c2901007387 */ /* 0x000fe80000100800 */
[----:B------:R1:W-:Y:S01]  /*1188a0*/  STL [R1+0x595c], R4 ;  /* 0x00595c0401007387 */ /* 0x0003e20000100800 */
[----:B---3--:R-:W-:Y:S02]  /*1188b0*/  IADD3.X R39, R39, R2, RZ, P3, !PT ;  /* 0x0000000227277210 */ /* 0x008fe40001ffe4ff */
[----:B------:R-:W-:-:S02]  /*1188c0*/  IADD3 R102, P4, R102, R100, RZ ;  /* 0x0000006466667210 */ /* 0x000fc40007f9e0ff */
[-C--:B------:R-:W-:Y:S01]  /*1188d0*/  IADD3 R112, P3, R112, R100.reuse, RZ ;  /* 0x0000006470707210 */ /* 0x080fe20007f7e0ff */
[----:B-1----:R-:W1:Y:S01]  /*1188e0*/  S2R R4, SR_TID.X ;  /* 0x0000000000047919 */ /* 0x002e620000002100 */
[--C-:B------:R-:W-:Y:S01]  /*1188f0*/  IMAD.X R6, R6, 0x1, R2.reuse, P5 ;  /* 0x0000000106067824 */ /* 0x100fe200028e0602 */
[-C--:B------:R-:W-:Y:S01]  /*118900*/  IADD3 R105, P6, R105, R100.reuse, RZ ;  /* 0x0000006469697210 */ /* 0x080fe20007fde0ff */
[----:B------:R-:W-:Y:S01]  /*118910*/  IMAD.X R114, R114, 0x1, R2, P2 ;  /* 0x0000000172727824 */ /* 0x000fe200010e0602 */
[----:B------:R-:W-:Y:S01]  /*118920*/  STL [R1+0x5954], R39 ;  /* 0x0059542701007387 */ /* 0x000fe20000100800 */
[----:B------:R-:W-:-:S03]  /*118930*/  IADD3 R107, P2, R107, R100, RZ ;  /* 0x000000646b6b7210 */ /* 0x000fc60007f5e0ff */
[----:B------:R-:W-:Y:S01]  /*118940*/  STL [R1+0x5978], R102 ;  /* 0x0059786601007387 */ /* 0x000fe20000100800 */
[----:B------:R-:W-:-:S03]  /*118950*/  IADD3 R109, P5, R109, R100, RZ ;  /* 0x000000646d6d7210 */ /* 0x000fc60007fbe0ff */
[----:B------:R-:W-:Y:S04]  /*118960*/  STL [R1+0x5980], R112 ;  /* 0x0059807001007387 */ /* 0x000fe80000100800 */
[----:B------:R2:W-:Y:S01]  /*118970*/  STL [R1+0x5964], R6 ;  /* 0x0059640601007387 */ /* 0x0005e20000100800 */
[----:B------:R-:W-:-:S03]  /*118980*/  IMAD.X R103, R103, 0x1, R2, P4 ;  /* 0x0000000167677824 */ /* 0x000fc600020e0602 */
[----:B------:R-:W-:Y:S01]  /*118990*/  STL [R1+0x5988], R105 ;  /* 0x0059886901007387 */ /* 0x000fe20000100800 */
[----:B------:R-:W-:-:S03]  /*1189a0*/  IMAD.X R113, R113, 0x1, R2, P3 ;  /* 0x0000000171717824 */ /* 0x000fc600018e0602 */
[----:B------:R-:W-:Y:S01]  /*1189b0*/  STL [R1+0x596c], R114 ;  /* 0x00596c7201007387 */ /* 0x000fe20000100800 */
[----:B------:R-:W-:-:S03]  /*1189c0*/  IMAD.X R108, R108, 0x1, R2, P2 ;  /* 0x000000016c6c7824 */ /* 0x000fc600010e0602 */
[----:B------:R-:W-:Y:S01]  /*1189d0*/  STL [R1+0x5990], R109 ;  /* 0x0059906d01007387 */ /* 0x000fe20000100800 */
[----:B------:R-:W-:-:S03]  /*1189e0*/  IADD3.X R111, R111, R2, RZ, P6, !PT ;  /* 0x000000026f6f7210 */ /* 0x000fc600037fe4ff */
[----:B------:R-:W-:Y:S01]  /*1189f0*/  STL [R1+0x5998], R107 ;  /* 0x0059986b01007387 */ /* 0x000fe20000100800 */
[----:B------:R-:W-:-:S03]  /*118a00*/  IMAD.X R110, R110, 0x1, R2, P5 ;  /* 0x000000016e6e7824 */ /* 0x000fc600028e0602 */
[----:B------:R-:W-:Y:S04]  /*118a10*/  STL [R1+0x5974], R103 ;  /* 0x0059746701007387 */ /* 0x000fe80000100800 */
[----:B------:R-:W-:Y:S04]  /*118a20*/  STL [R1+0x597c], R113 ;  /* 0x00597c7101007387 */ /* 0x000fe80000100800 */
[----:B------:R-:W-:Y:S04]  /*118a30*/  STL [R1+0x5994], R108 ;  /* 0x0059946c01007387 */ /* 0x000fe80000100800 */
[----:B------:R-:W-:Y:S04]  /*118a40*/  STL [R1+0x5984], R111 ;  /* 0x0059846f01007387 */ /* 0x000fe80000100800 */
[----:B------:R-:W-:Y:S01]  /*118a50*/  STL [R1+0x598c], R110 ;  /* 0x00598c6e01007387 */ /* 0x000fe20000100800 */
[----:B-1----:R-:W-:-:S05]  /*118a60*/  LOP3.LUT R4, R4, 0x1f, RZ, 0xc0, !PT ;  /* 0x0000001f04047812 */ /* 0x002fca00078ec0ff */
[----:B------:R-:W-:-:S05]  /*118a70*/  IMAD.SHL.U32 R106, R4, 0x4, RZ ;  /* 0x00000004046a7824 */ /* 0x000fca00078e00ff */
[----:B------:R-:W-:Y:S01]  /*118a80*/  LOP3.LUT R4, R106, 0x30, RZ, 0x3c, !PT ;  /* 0x000000306a047812 */ /* 0x000fe200078e3cff */
[----:B------:R-:W3:Y:S04]  /*118a90*/  LDL R18, [R1+0x4bc8] ;  /* 0x004bc80001127983 */ /* 0x000ee80000100800 */
[----:B------:R-:W4:Y:S04]  /*118aa0*/  LDL R19, [R1+0x4bc4] ;  /* 0x004bc40001137983 */ /* 0x000f280000100800 */
[----:B------:R-:W5:Y:S04]  /*118ab0*/  LDL R40, [R1+0x4bd0] ;  /* 0x004bd00001287983 */ /* 0x000f680000100800 */
[----:B------:R-:W5:Y:S04]  /*118ac0*/  LDL R43, [R1+0x4bcc] ;  /* 0x004bcc00012b7983 */ /* 0x000f680000100800 */
[----:B------:R-:W5:Y:S04]  /*118ad0*/  LDL R42, [R1+0x4c48] ;  /* 0x004c4800012a7983 */ /* 0x000f680000100800 */
[----:B------:R-:W5:Y:S04]  /*118ae0*/  LDL R38, [R1+0x4c44] ;  /* 0x004c440001267983 */ /* 0x000f680000100800 */
[----:B------:R-:W3:Y:S04]  /*118af0*/  LDL.LU.64 R10, [R1+0x3d50] ;  /* 0x003d5000010a7983 */ /* 0x000ee80000300a00 */
[----:B------:R-:W4:Y:S04]  /*118b00*/  LDL.LU.64 R12, [R1+0x3d48] ;  /* 0x003d4800010c7983 */ /* 0x000f280000300a00 */
[----:B--2---:R-:W2:Y:S04]  /*118b10*/  LDL.LU.64 R6, [R1+0x3d40] ;  /* 0x003d400001067983 */ /* 0x004ea80000300a00 */
        /* <DEDUP_REMOVED lines=31> */
[----:B------:R-:W5:Y:S04]  /*118d10*/  LDL.LU.64 R30, [R1+0x3d00] ;  /* 0x003d0000011e7983 */ /* 0x000f680000300a00 */
[----:B------:R-:W5:Y:S04]  /*118d20*/  LDL.LU.64 R32, [R1+0x3cf8] ;  /* 0x003cf80001207983 */ /* 0x000f680000300a00 */
[----:B------:R-:W5:Y:S04]  /*118d30*/  LDL.LU.64 R34, [R1+0x3cf0] ;  /* 0x003cf00001227983 */ /* 0x000f680000300a00 */
[----:B------:R-:W5:Y:S01]  /*118d40*/  LDL.LU.64 R36, [R1+0x3ce8] ;  /* 0x003ce80001247983 */ /* 0x000f620000300a00 */
[----:B---3--:R-:W-:-:S05]  /*118d50*/  IADD3 R9, P2, R10, R100, RZ ;  /* 0x000000640a097210 */ /* 0x008fca0007f5e0ff */
[----:B------:R-:W-:Y:S01]  /*118d60*/  IMAD.X R8, R11, 0x1, R2, P2 ;  /* 0x000000010b087824 */ /* 0x000fe200010e0602 */
[----:B----4-:R-:W-:-:S05]  /*118d70*/  IADD3 R11, P2, R12, R100, RZ ;  /* 0x000000640c0b7210 */ /* 0x010fca0007f5e0ff */
[----:B------:R-:W-:Y:S01]  /*118d80*/  IMAD.X R10, R13, 0x1, R2, P2 ;  /* 0x000000010d0a7824 */ /* 0x000fe200010e0602 */
[----:B--2---:R-:W-:-:S05]  /*118d90*/  IADD3 R13, P2, R6, R100, RZ ;  /* 0x00000064060d7210 */ /* 0x004fca0007f5e0ff */
[----:B------:R-:W-:Y:S02]  /*118da0*/  IMAD.X R12, R7, 0x1, R2, P2 ;  /* 0x00000001070c7824 */ /* 0x000fe400010e0602 */
[----:B------:R-:W2:Y:S04]  /*118db0*/  LDL.LU.64 R6, [R1+0x3ce0] ;  /* 0x003ce00001067983 */ /* 0x000ea80000300a00 */
[----:B------:R-:W3:Y:S01]  /*118dc0*/  LDL.LU.64 R46, [R1+0x3d58] ;  /* 0x003d5800012e7983 */ /* 0x000ee20000300a00 */
[----:B-----5:R-:W-:-:S05]  /*118dd0*/  IADD3 R15, P2, R16, R100, RZ ;  /* 0x00000064100f7210 */ /* 0x020fca0007f5e0ff */
[----:B------:R-:W-:Y:S01]  /*118de0*/  IMAD.X R14, R17, 0x1, R2, P2 ;  /* 0x00000001110e7824 */ /* 0x000fe200010e0602 */
[----:B------:R-:W-:Y:S01]  /*118df0*/  IADD3 R17, P2, R44, R100, RZ ;  /* 0x000000642c117210 */ /* 0x000fe20007f5e0ff */
[----:B------:R-:W-:-:S03]  /*118e00*/  IMAD.MOV.U32 R44, RZ, RZ, R19 ;  /* 0x000000ffff2c7224 */ /* 0x000fc600078e0013 */
[----:B------:R-:W-:Y:S02]  /*118e10*/  IADD3.X R16, R45, R2, RZ, P2, !PT ;  /* 0x000000022d107210 */ /* 0x000fe400017fe4ff */
[----:B------:R-:W-:Y:S01]  /*118e20*/  IADD3 R19, P2, R20, R100, RZ ;  /* 0x0000006414137210 */ /* 0x000fe20007f5e0ff */
[----:B------:R-:W-:-:S04]  /*118e30*/  IMAD.MOV.U32 R45, RZ, RZ, R18 ;  /* 0x000000ffff2d7224 */ /* 0x000fc800078e0012 */
        /* <DEDUP_REMOVED lines=9> */
[----:B------:R-:W-:Y:S02]  /*118ed0*/  LOP3.LUT R9, R9, R8, RZ, 0x3c, !PT ;  /* 0x0000000809097212 */ /* 0x000fe400078e3cff */
[----:B------:R-:W-:Y:S02]  /*118ee0*/  LOP3.LUT R11, R11, R10, RZ, 0x3c, !PT ;  /* 0x0000000a0b0b7212 */ /* 0x000fe400078e3cff */
[----:B------:R-:W-:Y:S02]  /*118ef0*/  LOP3.LUT R13, R13, R12, RZ, 0x3c, !PT ;  /* 0x0000000c0d0d7212 */ /* 0x000fe400078e3cff */
[----:B------:R-:W-:Y:S02]  /*118f00*/  LOP3.LUT R15, R15, R14, RZ, 0x3c, !PT ;  /* 0x0000000e0f0f7212 */ /* 0x000fe400078e3cff */
[----:B------:R-:W-:-:S02]  /*118f10*/  LOP3.LUT R8, R9, R8, RZ, 0x3c, !PT ;  /* 0x0000000809087212 */ /* 0x000fc400078e3cff */
[----:B------:R-:W-:Y:S02]  /*118f20*/  LOP3.LUT R17, R17, R16, RZ, 0x3c, !PT ;  /* 0x0000001011117212 */ /* 0x000fe400078e3cff */
        /* <DEDUP_REMOVED lines=44> */
[----:B------:R-:W-:Y:S02]  /*1191f0*/  MOV R55, R38 ;  /* 0x0000002600377202 */ /* 0x000fe40000000f00 */
[----:B--2---:R-:W-:-:S05]  /*119200*/  IADD3 R37, P2, R6, R100, RZ ;  /* 0x0000006406257210 */ /* 0x004fca0007f5e0ff */
[----:B------:R-:W-:Y:S01]  /*119210*/  IMAD.X R36, R7, 0x1, R2, P2 ;  /* 0x0000000107247824 */ /* 0x000fe200010e0602 */
[----:B---3--:R-:W-:Y:S02]  /*119220*/  IADD3 R7, P2, R46, R100, RZ ;  /* 0x000000642e077210 */ /* 0x008fe40007f5e0ff */
[----:B------:R-:W-:-:S03]  /*119230*/  MOV R46, R116 ;  /* 0x00000074002e7202 */ /* 0x000fc60000000f00 */
[----:B------:R-:W-:Y:S02]  /*119240*/  IMAD.X R6, R47, 0x1, R2, P2 ;  /* 0x000000012f067824 */ /* 0x000fe400010e0602 */
[----:B------:R-:W-:Y:S01]  /*119250*/  IMAD.MOV.U32 R47, RZ, RZ, R115 ;  /* 0x000000ffff2f7224 */ /* 0x000fe200078e0073 */
[----:B------:R-:W-:Y:S02]  /*119260*/  LOP3.LUT R37, R37, R36, RZ, 0x3c, !PT ;  /* 0x0000002425257212 */ /* 0x000fe400078e3cff */
[-C--:B------:R-:W-:Y:S02]  /*119270*/  LOP3.LUT R7, R7, R6.reuse, RZ, 0x3c, !PT ;  /* 0x0000000607077212 */ /* 0x080fe400078e3cff */
[----:B------:R1:W-:Y:S04]  /*119280*/  STL.64 [R1+0x3d60], R46 ;  /* 0x003d602e01007387 */ /* 0x0003e80000100a00 */
[----:B------:R-:W-:Y:S01]  /*119290*/  STL.64 [R1+0x3d50], R8 ;  /* 0x003d500801007387 */ /* 0x000fe20000100a00 */
[----:B------:R-:W-:-:S03]  /*1192a0*/  LOP3.LUT R6, R7, R6, RZ, 0x3c, !PT ;  /* 0x0000000607067212 */ /* 0x000fc600078e3cff */
[----:B------:R-:W-:Y:S04]  /*1192b0*/  STL.64 [R1+0x3d48], R10 ;  /* 0x003d480a01007387 */ /* 0x000fe80000100a00 */
        /* <DEDUP_REMOVED lines=17> */
[----:B------:R-:W5:Y:S04]  /*1193d0*/  LDL R53, [R1+0x4c4c] ;  /* 0x004c4c0001357983 */ /* 0x000f680000100800 */
[----:B------:R-:W3:Y:S04]  /*1193e0*/  LDL R52, [R1+0x4c50] ;  /* 0x004c500001347983 */ /* 0x000ee80000100800 */
[----:B------:R-:W4:Y:S04]  /*1193f0*/  LDL R38, [R1+0x4cc8] ;  /* 0x004cc80001267983 */ /* 0x000f280000100800 */
[----:B------:R-:W4:Y:S04]  /*119400*/  LDL R50, [R1+0x4cc4] ;  /* 0x004cc40001327983 */ /* 0x000f280000100800 */
[----:B------:R-:W4:Y:S04]  /*119410*/  LDL R49, [R1+0x4ccc] ;  /* 0x004ccc0001317983 */ /* 0x000f280000100800 */
[----:B------:R-:W4:Y:S04]  /*119420*/  LDL R48, [R1+0x4cd0] ;  /* 0x004cd00001307983 */ /* 0x000f280000100800 */
[----:B------:R-:W-:Y:S01]  /*119430*/  LDGSTS.E [R5+0x1ba80], desc[UR36][R46.64], P1 ;  /* 0x1ba800002e057fae */ /* 0x000fe20008921864 */
[----:B------:R-:W-:-:S02]  /*119440*/  IMAD.MOV.U32 R56, RZ, RZ, R45 ;  /* 0x000000ffff387224 */ /* 0x000fc400078e002d */
[----:B------:R-:W-:Y:S01]  /*119450*/  IMAD.MOV.U32 R57, RZ, RZ, R44 ;  /* 0x000000ffff397224 */ /* 0x000fe200078e002c */
[----:B------:R2:W-:Y:S04]  /*119460*/  LDGSTS.E [R5+0x1c200], desc[UR36][R6.64], P0 ;  /* 0x1c20000006057fae */ /* 0x0005e80008121864 */
[----:B------:R-:W4:Y:S04]  /*119470*/  LDL R45, [R1+0x4d4c] ;  /* 0x004d4c00012d7983 */ /* 0x000f280000100800 */
[----:B-1----:R-:W4:Y:S04]  /*119480*/  LDL R47, [R1+0x4d44] ;  /* 0x004d4400012f7983 */ /* 0x002f280000100800 */
[----:B------:R-:W4:Y:S04]  /*119490*/  LDL R46, [R1+0x4d48] ;  /* 0x004d4800012e7983 */ /* 0x000f280000100800 */
[----:B------:R-:W4:Y:S04]  /*1194a0*/  LDL R44, [R1+0x4d50] ;  /* 0x004d5000012c7983 */ /* 0x000f280000100800 */
[----:B------:R-:W-:Y:S04]  /*1194b0*/  LDGSTS.E [R5+0x1c280], desc[UR36][R8.64], P1 ;  /* 0x1c28000008057fae */ /* 0x000fe80008921864 */
[----:B------:R-:W-:Y:S04]  /*1194c0*/  LDGSTS.E [R5+0x1ca00], desc[UR36][R10.64], P0 ;  /* 0x1ca000000a057fae */ /* 0x000fe80008121864 */
[----:B------:R-:W-:Y:S04]  /*1194d0*/  LDGSTS.E [R5+0x1ca80], desc[UR36][R12.64], P1 ;  /* 0x1ca800000c057fae */ /* 0x000fe80008921864 */
[----:B------:R-:W-:Y:S04]  /*1194e0*/  LDGSTS.E [R5+0x1d200], desc[UR36][R14.64], P0 ;  /* 0x1d2000000e057fae */ /* 0x000fe80008121864 */
[----:B------:R-:W-:Y:S04]  /*1194f0*/  LDGSTS.E [R5+0x1d280], desc[UR36][R16.64], P1 ;  /* 0x1d28000010057fae */ /* 0x000fe80008921864 */
[----:B------:R-:W-:Y:S04]  /*119500*/  LDGSTS.E [R5+0x1da00], desc[UR36][R18.64], P0 ;  /* 0x1da0000012057fae */ /* 0x000fe80008121864 */
[----:B------:R-:W-:Y:S01]  /*119510*/  LDGSTS.E [R5+0x1da80], desc[UR36][R20.64], P1 ;  /* 0x1da8000014057fae */ /* 0x000fe20008921864 */
[----:B------:R-:W-:-:S03]  /*119520*/  VIADD R4, R4, UR10 ;  /* 0x0000000a04047c36 */ /* 0x000fc60008000000 */
[----:B------:R-:W-:Y:S01]  /*119530*/  LDGSTS.E [R5+0x1e200], desc[UR36][R22.64], P0 ;  /* 0x1e20000016057fae */ /* 0x000fe20008121864 */
[----:B------:R-:W-:-:S03]  /*119540*/  IMAD.MOV.U32 R51, RZ, RZ, R43 ;  /* 0x000000ffff337224 */ /* 0x000fc600078e002b */
[----:B------:R-:W-:Y:S01]  /*119550*/  LDGSTS.E [R5+0x1e280], desc[UR36][R24.64], P1 ;  /* 0x1e28000018057fae */ /* 0x000fe20008921864 */
[----:B------:R-:W-:Y:S02]  /*119560*/  IMAD.MOV.U32 R54, RZ, RZ, R42 ;  /* 0x000000ffff367224 */ /* 0x000fe400078e002a */
[----:B--2---:R-:W-:Y:S01]  /*119570*/  IMAD.MOV.U32 R6, RZ, RZ, R56 ;  /* 0x000000ffff067224 */ /* 0x004fe200078e0038 */
[----:B------:R-:W-:Y:S01]  /*119580*/  LDGSTS.E [R5+0x1ea00], desc[UR36][R26.64], P0 ;  /* 0x1ea000001a057fae */ /* 0x000fe20008121864 */
[----:B------:R-:W-:-:S03]  /*119590*/  IMAD.MOV.U32 R7, RZ, RZ, R57 ;  /* 0x000000ffff077224 */ /* 0x000fc600078e0039 */
[----:B------:R-:W-:Y:S04]  /*1195a0*/  LDGSTS.E [R5+0x1ea80], desc[UR36][R28.64], P1 ;  /* 0x1ea800001c057fae */ /* 0x000fe80008921864 */
[----:B------:R-:W-:Y:S04]  /*1195b0*/  LDGSTS.E [R5+0x1f200], desc[UR36][R30.64], P0 ;  /* 0x1f2000001e057fae */ /* 0x000fe80008121864 */
[----:B------:R-:W2:Y:S04]  /*1195c0*/  LDL R43, [R1+0x4dc4] ;  /* 0x004dc400012b7983 */ /* 0x000ea80000100800 */
[----:B------:R-:W2:Y:S04]  /*1195d0*/  LDL R42, [R1+0x4dc8] ;  /* 0x004dc800012a7983 */ /* 0x000ea80000100800 */
[----:B------:R-:W-:Y:S04]  /*1195e0*/  LDGSTS.E [R5+0x1f280], desc[UR36][R32.64], P1 ;  /* 0x1f28000020057fae */ /* 0x000fe80008921864 */
[----:B------:R-:W-:Y:S04]  /*1195f0*/  LDGSTS.E [R5+0x1fa00], desc[UR36][R34.64], P0 ;  /* 0x1fa0000022057fae */ /* 0x000fe80008121864 */
[----:B------:R-:W-:Y:S04]  /*119600*/  LDGSTS.E [R5+0x1fa80], desc[UR36][R36.64], P1 ;  /* 0x1fa8000024057fae */ /* 0x000fe80008921864 */
[----:B------:R1:W-:Y:S04]  /*119610*/  LDGSTS.E [R4+0x300], desc[UR36][R6.64], P0 ;  /* 0x0030000006047fae */ /* 0x0003e80008121864 */
[----:B------:R-:W2:Y:S04]  /*119620*/  LDL R61, [R1+0x4ec4] ;  /* 0x004ec400013d7983 */ /* 0x000ea80000100800 */
[----:B------:R-:W2:Y:S01]  /*119630*/  LDL R60, [R1+0x4ec8] ;  /* 0x004ec800013c7983 */ /* 0x000ea20000100800 */
[----:B-1----:R-:W-:-:S03]  /*119640*/  IMAD.MOV.U32 R6, RZ, RZ, R40 ;  /* 0x000000ffff067224 */ /* 0x002fc600078e0028 */
[----:B------:R-:W2:Y:S01]  /*119650*/  LDL R59, [R1+0x4f44] ;  /* 0x004f4400013b7983 */ /* 0x000ea20000100800 */
[----:B------:R-:W-:-:S03]  /*119660*/  IMAD.MOV.U32 R7, RZ, RZ, R51 ;  /* 0x000000ffff077224 */ /* 0x000fc600078e0033 */
[----:B------:R-:W2:Y:S04]  /*119670*/  LDL R51, [R1+0x4dcc] ;  /* 0x004dcc0001337983 */ /* 0x000ea80000100800 */
        /* <DEDUP_REMOVED lines=10> */
[----:B-----5:R-:W-:-:S03]  /*119720*/  IMAD.MOV.U32 R7, RZ, RZ, R53 ;  /* 0x000000ffff077224 */ /* 0x020fc600078e0035 */
[----:B------:R-:W5:Y:S01]  /*119730*/  LDL R53, [R1+0x504c] ;  /* 0x00504c0001357983 */ /* 0x000f620000100800 */
[----:B---3--:R-:W-:-:S03]  /*119740*/  MOV R6, R52 ;  /* 0x0000003400067202 */ /* 0x008fc60000000f00 */
[----:B------:R-:W3:Y:S04]  /*119750*/  LDL R52, [R1+0x5050] ;  /* 0x0050500001347983 */ /* 0x000ee80000100800 */
[----:B------:R4:W-:Y:S02]  /*119760*/  LDGSTS.E [R4+0xb80], desc[UR36][R6.64], P1 ;  /* 0x00b8000006047fae */ /* 0x0009e40008921864 */
[----:B----4-:R-:W-:Y:S02]  /*119770*/  IMAD.MOV.U32 R6, RZ, RZ, R38 ;  /* 0x000000ffff067224 */ /* 0x010fe400078e0026 */
[----:B------:R-:W4:Y:S01]  /*119780*/  LDL R38, [R1+0x4e48] ;  /* 0x004e480001267983 */ /* 0x000f220000100800 */
[----:B------:R-:W-:-:S03]  /*119790*/  IMAD.MOV.U32 R7, RZ, RZ, R50 ;  /* 0x000000ffff077224 */ /* 0x000fc600078e0032 */
[----:B------:R-:W5:Y:S04]  /*1197a0*/  LDL R50, [R1+0x4e44] ;  /* 0x004e440001327983 */ /* 0x000f680000100800 */
[----:B------:R1:W-:Y:S02]  /*1197b0*/  LDGSTS.E [R4+0x1300], desc[UR36][R6.64], P0 ;  /* 0x0130000006047fae */ /* 0x0003e40008121864 */
[----:B-1----:R-:W-:Y:S02]  /*1197c0*/  IMAD.MOV.U32 R6, RZ, RZ, R48 ;  /* 0x000000ffff067224 */ /* 0x002fe400078e0030 */
[----:B------:R-:W-:Y:S01]  /*1197d0*/  IMAD.MOV.U32 R7, RZ, RZ, R49 ;  /* 0x000000ffff077224 */ /* 0x000fe200078e0031 */
[----:B------:R-:W3:Y:S04]  /*1197e0*/  LDL R48, [R1+0x4e50] ;  /* 0x004e500001307983 */ /* 0x000ee80000100800 */
[----:B------:R-:W3:Y:S04]  /*1197f0*/  LDL R49, [R1+0x4e4c] ;  /* 0x004e4c0001317983 */ /* 0x000ee80000100800 */
[----:B------:R1:W-:Y:S02]  /*119800*/  LDGSTS.E [R4+0x1380], desc[UR36][R6.64], P1 ;  /* 0x0138000006047fae */ /* 0x0003e40008921864 */
[----:B-1----:R-:W-:Y:S01]  /*119810*/  IMAD.MOV.U32 R6, RZ, RZ, R46 ;  /* 0x000000ffff067224 */ /* 0x002fe200078e002e */
[----:B------:R-:W-:Y:S01]  /*119820*/  MOV R7, R47 ;  /* 0x0000002f00077202 */ /* 0x000fe20000000f00 */
[----:B------:R-:W3:Y:S04]  /*119830*/  LDL R46, [R1+0x4ed0] ;  /* 0x004ed000012e7983 */ /* 0x000ee80000100800 */
[----:B------:R-:W3:Y:S04]  /*119840*/  LDL R47, [R1+0x4ecc] ;  /* 0x004ecc00012f7983 */ /* 0x000ee80000100800 */
[----:B------:R1:W-:Y:S02]  /*119850*/  LDGSTS.E [R4+0x1b00], desc[UR36][R6.64], P0 ;  /* 0x01b0000006047fae */ /* 0x0003e40008121864 */
[----:B-1----:R-:W-:-:S02]  /*119860*/  IMAD.MOV.U32 R6, RZ, RZ, R44 ;  /* 0x000000ffff067224 */ /* 0x002fc400078e002c */
[----:B------:R-:W-:Y:S01]  /*119870*/  IMAD.MOV.U32 R7, RZ, RZ, R45 ;  /* 0x000000ffff077224 */ /* 0x000fe200078e002d */
[----:B------:R-:W3:Y:S04]  /*119880*/  LDL R44, [R1+0x4f50] ;  /* 0x004f5000012c7983 */ /* 0x000ee80000100800 */
[----:B------:R-:W3:Y:S04]  /*119890*/  LDL R45, [R1+0x4f4c] ;  /* 0x004f4c00012d7983 */ /* 0x000ee80000100800 */
[----:B------:R2:W-:Y:S02]  /*1198a0*/  LDGSTS.E [R4+0x1b80], desc[UR36][R6.64], P1 ;  /* 0x01b8000006047fae */ /* 0x0005e40008921864 */
[----:B--2---:R-:W-:-:S02]  /*1198b0*/  IMAD.MOV.U32 R6, RZ, RZ, R42 ;  /* 0x000000ffff067224 */ /* 0x004fc400078e002a */
[----:B------:R-:W-:Y:S01]  /*1198c0*/  IMAD.MOV.U32 R7, RZ, RZ, R43 ;  /* 0x000000ffff077224 */ /* 0x000fe200078e002b */
[----:B------:R-:W2:Y:S04]  /*1198d0*/  LDL R42, [R1+0x4fd0] ;  /* 0x004fd000012a7983 */ /* 0x000ea80000100800 */
[----:B------:R-:W2:Y:S04]  /*1198e0*/  LDL R43, [R1+0x4fcc] ;  /* 0x004fcc00012b7983 */ /* 0x000ea80000100800 */
[----:B------:R1:W-:Y:S02]  /*1198f0*/  LDGSTS.E [R4+0x2300], desc[UR36][R6.64], P0 ;  /* 0x0230000006047fae */ /* 0x0003e40008121864 */
[----:B-1----:R-:W-:-:S02]  /*119900*/  IMAD.MOV.U32 R7, RZ, RZ, R51 ;  /* 0x000000ffff077224 */ /* 0x002fc400078e0033 */
[----:B------:R-:W2:Y:S01]  /*119910*/  LDL R51, [R1+0x50c4] ;  /* 0x0050c40001337983 */ /* 0x000ea20000100800 */
[----:B------:R-:W-:-:S03]  /*119920*/  IMAD.MOV.U32 R6, RZ, RZ, R40 ;  /* 0x000000ffff067224 */ /* 0x000fc600078e0028 */
[----:B------:R-:W2:Y:S04]  /*119930*/  LDL R40, [R1+0x50c8] ;  /* 0x0050c80001287983 */ /* 0x000ea80000100800 */
[----:B------:R4:W-:Y:S02]  /*119940*/  LDGSTS.E [R4+0x2380], desc[UR36][R6.64], P1 ;  /* 0x0238000006047fae */ /* 0x0009e40008921864 */
[----:B----4-:R-:W-:Y:S02]  /*119950*/  MOV R6, R38 ;  /* 0x0000002600067202 */ /* 0x010fe40000000f00 */
[----:B------:R-:W4:Y:S01]  /*119960*/  LDL R38, [R1+0x50d0] ;  /* 0x0050d00001267983 */ /* 0x000f220000100800 */
[----:B-----5:R-:W-:-:S03]  /*119970*/  IMAD.MOV.U32 R7, RZ, RZ, R50 ;  /* 0x000000ffff077224 */ /* 0x020fc600078e0032 */
[----:B------:R-:W5:Y:S04]  /*119980*/  LDL R50, [R1+0x50cc] ;  /* 0x0050cc0001327983 */ /* 0x000f680000100800 */
[----:B------:R3:W-:Y:S02]  /*119990*/  LDGSTS.E [R4+0x2b00], desc[UR36][R6.64], P0 ;  /* 0x02b0000006047fae */ /* 0x0007e40008121864 */
[----:B---3--:R-:W-:Y:S02]  /*1199a0*/  IMAD.MOV.U32 R6, RZ, RZ, R48 ;  /* 0x000000ffff067224 */ /* 0x008fe400078e0030 */
[----:B------:R-:W3:Y:S01]  /*1199b0*/  LDL R48, [R1+0x5148] ;  /* 0x0051480001307983 */ /* 0x000ee20000100800 */
[----:B------:R-:W-:-:S03]  /*1199c0*/  IMAD.MOV.U32 R7, RZ, RZ, R49 ;  /* 0x000000ffff077224 */ /* 0x000fc600078e0031 */
[----:B------:R-:W3:Y:S04]  /*1199d0*/  LDL R49, [R1+0x5144] ;  /* 0x0051440001317983 */ /* 0x000ee80000100800 */
[----:B------:R1:W-:Y:S02]  /*1199e0*/  LDGSTS.E [R4+0x2b80], desc[UR36][R6.64], P1 ;  /* 0x02b8000006047fae */ /* 0x0003e40008921864 */
[----:B-1----:R-:W-:Y:S02]  /*1199f0*/  IMAD.MOV.U32 R6, RZ, RZ, R60 ;  /* 0x000000ffff067224 */ /* 0x002fe400078e003c */
[----:B------:R-:W-:Y:S01]  /*119a00*/  IMAD.MOV.U32 R7, RZ, RZ, R61 ;  /* 0x000000ffff077224 */ /* 0x000fe200078e003d */
[----:B------:R-:W3:Y:S04]  /*119a10*/  LDL R60, [R1+0x52b8] ;  /* 0x0052b800013c7983 */ /* 0x000ee80000100800 */
[----:B------:R1:W-:Y:S04]  /*119a20*/  LDGSTS.E [R4+0x3300], desc[UR36][R6.64], P0 ;  /* 0x0330000006047fae */ /* 0x0003e80008121864 */
[----:B------:R-:W3:Y:S01]  /*119a30*/  LDL R61, [R1+0x52b4] ;  /* 0x0052b400013d7983 */ /* 0x000ee20000100800 */
[----:B-1----:R-:W-:Y:S01]  /*119a40*/  IMAD.MOV.U32 R6, RZ, RZ, R46 ;  /* 0x000000ffff067224 */ /* 0x002fe200078e002e */
[----:B------:R-:W-:-:S02]  /*119a50*/  MOV R7, R47 ;  /* 0x0000002f00077202 */ /* 0x000fc40000000f00 */
[----:B------:R-:W3:Y:S04]  /*119a60*/  LDL R46, [R1+0x5150] ;  /* 0x00515000012e7983 */ /* 0x000ee80000100800 */
[----:B------:R1:W-:Y:S04]  /*119a70*/  LDGSTS.E [R4+0x3380], desc[UR36][R6.64], P1 ;  /* 0x0338000006047fae */ /* 0x0003e80008921864 */
[----:B------:R-:W3:Y:S01]  /*119a80*/  LDL R47, [R1+0x514c] ;  /* 0x00514c00012f7983 */ /* 0x000ee20000100800 */
[----:B-1----:R-:W-:Y:S02]  /*119a90*/  IMAD.MOV.U32 R6, RZ, RZ, R58 ;  /* 0x000000ffff067224 */ /* 0x002fe400078e003a */
[----:B------:R-:W-:Y:S01]  /*119aa0*/  IMAD.MOV.U32 R7, RZ, RZ, R59 ;  /* 0x000000ffff077224 */ /* 0x000fe200078e003b */
[----:B------:R-:W3:Y:S04]  /*119ab0*/  LDL R58, [R1+0x5338] ;  /* 0x00533800013a7983 */ /* 0x000ee80000100800 */
[----:B------:R1:W-:Y:S04]  /*119ac0*/  LDGSTS.E [R4+0x3b00], desc[UR36][R6.64], P0 ;  /* 0x03b0000006047fae */ /* 0x0003e80008121864 */
[----:B------:R-:W3:Y:S01]  /*119ad0*/  LDL R59, [R1+0x5334] ;  /* 0x00533400013b7983 */ /* 0x000ee20000100800 */
[----:B-1----:R-:W-:-:S02]  /*119ae0*/  IMAD.MOV.U32 R6, RZ, RZ, R44 ;  /* 0x000000ffff067224 */ /* 0x002fc400078e002c */
        /* <DEDUP_REMOVED lines=9> */
[----:B--2---:R-:W-:Y:S01]  /*119b80*/  MOV R6, R42 ;  /* 0x0000002a00067202 */ /* 0x004fe20000000f00 */
[----:B------:R-:W-:-:S02]  /*119b90*/  IMAD.MOV.U32 R7, RZ, RZ, R43 ;  /* 0x000000ffff077224 */ /* 0x000fc400078e002b */
[----:B------:R-:W2:Y:S04]  /*119ba0*/  LDL R42, [R1+0x51d0] ;  /* 0x0051d000012a7983 */ /* 0x000ea80000100800 */
[----:B------:R1:W-:Y:S04]  /*119bb0*/  LDGSTS.E [R4+0x4380], desc[UR36][R6.64], P1 ;  /* 0x0438000006047fae */ /* 0x0003e80008921864 */
[----:B------:R-:W2:Y:S01]  /*119bc0*/  LDL R43, [R1+0x51cc] ;  /* 0x0051cc00012b7983 */ /* 0x000ea20000100800 */
[----:B-1----:R-:W-:Y:S02]  /*119bd0*/  IMAD.MOV.U32 R6, RZ, RZ, R54 ;  /* 0x000000ffff067224 */ /* 0x002fe400078e0036 */
[----:B------:R-:W-:Y:S01]  /*119be0*/  IMAD.MOV.U32 R7, RZ, RZ, R55 ;  /* 0x000000ffff077224 */ /* 0x000fe200078e0037 */
[----:B------:R-:W2:Y:S04]  /*119bf0*/  LDL R54, [R1+0x5438] ;  /* 0x0054380001367983 */ /* 0x000ea80000100800 */
[----:B------:R1:W-:Y:S04]  /*119c00*/  LDGSTS.E [R4+0x4b00], desc[UR36][R6.64], P0 ;  /* 0x04b0000006047fae */ /* 0x0003e80008121864 */
[----:B------:R-:W2:Y:S01]  /*119c10*/  LDL R55, [R1+0x5434] ;  /* 0x0054340001377983 */ /* 0x000ea20000100800 */
[----:B-1----:R-:W-:-:S02]  /*119c20*/  IMAD.MOV.U32 R6, RZ, RZ, R52 ;  /* 0x000000ffff067224 */ /* 0x002fc400078e0034 */
[----:B------:R-:W-:Y:S01]  /*119c30*/  IMAD.MOV.U32 R7, RZ, RZ, R53 ;  /* 0x000000ffff077224 */ /* 0x000fe200078e0035 */
[----:B------:R-:W2:Y:S04]  /*119c40*/  LDL R52, [R1+0x5440] ;  /* 0x0054400001347983 */ /* 0x000ea80000100800 */
[----:B------:R1:W-:Y:S04]  /*119c50*/  LDGSTS.E [R4+0x4b80], desc[UR36][R6.64], P1 ;  /* 0x04b8000006047fae */ /* 0x0003e80008921864 */
[----:B------:R-:W2:Y:S01]  /*119c60*/  LDL R53, [R1+0x543c] ;  /* 0x00543c0001357983 */ /* 0x000ea20000100800 */
[----:B-1----:R-:W-:Y:S01]  /*119c70*/  IMAD.MOV.U32 R6, RZ, RZ, R40 ;  /* 0x000000ffff067224 */ /* 0x002fe200078e0028 */
[----:B------:R-:W-:-:S02]  /*119c80*/  MOV R7, R51 ;  /* 0x0000003300077202 */ /* 0x000fc40000000f00 */
[----:B------:R-:W2:Y:S04]  /*119c90*/  LDL R40, [R1+0x5230] ;  /* 0x0052300001287983 */ /* 0x000ea80000100800 */
[----:B------:R-:W2:Y:S04]  /*119ca0*/  LDL R51, [R1+0x522c] ;  /* 0x00522c0001337983 */ /* 0x000ea80000100800 */
[----:B------:R4:W-:Y:S02]  /*119cb0*/  LDGSTS.E [R4+0x5300], desc[UR36][R6.64], P0 ;  /* 0x0530000006047fae */ /* 0x0009e40008121864 */
[----:B----4-:R-:W-:-:S02]  /*119cc0*/  IMAD.MOV.U32 R6, RZ, RZ, R38 ;  /* 0x000000ffff067224 */ /* 0x010fc400078e0026 */
        /* <DEDUP_REMOVED lines=10> */
[----:B------:R-:W3:Y:S01]  /*119d70*/  LDL R46, [R1+0x5340] ;  /* 0x00534000012e7983 */ /* 0x000ee20000100800 */
[----:B------:R-:W-:-:S03]  /*119d80*/  IMAD.MOV.U32 R7, RZ, RZ, R47 ;  /* 0x000000ffff077224 */ /* 0x000fc600078e002f */
[----:B------:R-:W3:Y:S04]  /*119d90*/  LDL R47, [R1+0x533c] ;  /* 0x00533c00012f7983 */ /* 0x000ee80000100800 */
[----:B------:R1:W-:Y:S02]  /*119da0*/  LDGSTS.E [R4+0x5b80], desc[UR36][R6.64], P1 ;  /* 0x05b8000006047fae */ /* 0x0003e40008921864 */
[----:B-1----:R-:W-:Y:S02]  /*119db0*/  MOV R6, R44 ;  /* 0x0000002c00067202 */ /* 0x002fe40000000f00 */
[----:B------:R-:W3:Y:S01]  /*119dc0*/  LDL R44, [R1+0x53c0] ;  /* 0x0053c000012c7983 */ /* 0x000ee20000100800 */
[----:B------:R-:W-:-:S03]  /*119dd0*/  IMAD.MOV.U32 R7, RZ, RZ, R45 ;  /* 0x000000ffff077224 */ /* 0x000fc600078e002d */
[----:B------:R-:W3:Y:S04]  /*119de0*/  LDL R45, [R1+0x53bc] ;  /* 0x0053bc00012d7983 */ /* 0x000ee80000100800 */
[----:B------:R2:W-:Y:S02]  /*119df0*/  LDGSTS.E [R4+0x6300], desc[UR36][R6.64], P0 ;  /* 0x0630000006047fae */ /* 0x0005e40008121864 */
[----:B--2---:R-:W-:Y:S02]  /*119e00*/  IMAD.MOV.U32 R6, RZ, RZ, R42 ;  /* 0x000000ffff067224 */ /* 0x004fe400078e002a */
[----:B------:R-:W2:Y:S01]  /*119e10*/  LDL R42, [R1+0x54b8] ;  /* 0x0054b800012a7983 */ /* 0x000ea20000100800 */
[----:B------:R-:W-:-:S03]  /*119e20*/  IMAD.MOV.U32 R7, RZ, RZ, R43 ;  /* 0x000000ffff077224 */ /* 0x000fc600078e002b */
[----:B------:R-:W2:Y:S04]  /*119e30*/  LDL R43, [R1+0x54b4] ;  /* 0x0054b400012b7983 */ /* 0x000ea80000100800 */
[----:B------:R1:W-:Y:S02]  /*119e40*/  LDGSTS.E [R4+0x6380], desc[UR36][R6.64], P1 ;  /* 0x0638000006047fae */ /* 0x0003e40008921864 */
[----:B-1----:R-:W-:Y:S02]  /*119e50*/  IMAD.MOV.U32 R6, RZ, RZ, R40 ;  /* 0x000000ffff067224 */ /* 0x002fe400078e0028 */
[----:B------:R-:W2:Y:S01]  /*119e60*/  LDL R40, [R1+0x54c0] ;  /* 0x0054c00001287983 */ /* 0x000ea20000100800 */
[----:B------:R-:W-:-:S03]  /*119e70*/  IMAD.MOV.U32 R7, RZ, RZ, R51 ;  /* 0x000000ffff077224 */ /* 0x000fc600078e0033 */
[----:B------:R-:W2:Y:S04]  /*119e80*/  LDL R51, [R1+0x54bc] ;  /* 0x0054bc0001337983 */ /* 0x000ea80000100800 */
[----:B------:R4:W-:Y:S02]  /*119e90*/  LDGSTS.E [R4+0x6b00], desc[UR36][R6.64], P0 ;  /* 0x06b0000006047fae */ /* 0x0009e40008121864 */
[----:B----4-:R-:W-:Y:S02]  /*119ea0*/  IMAD.MOV.U32 R6, RZ, RZ, R38 ;  /* 0x000000ffff067224 */ /* 0x010fe400078e0026 */
[----:B------:R-:W4:Y:S01]  /*119eb0*/  LDL R38, [R1+0x5538] ;  /* 0x0055380001267983 */ /* 0x000f220000100800 */
[----:B-----5:R-:W-:-:S03]  /*119ec0*/  MOV R7, R50 ;  /* 0x0000003200077202 */ /* 0x020fc60000000f00 */
[----:B------:R-:W5:Y:S04]  /*119ed0*/  LDL R50, [R1+0x5534] ;  /* 0x0055340001327983 */ /* 0x000f680000100800 */
[----:B------:R1:W-:Y:S02]  /*119ee0*/  LDGSTS.E [R4+0x6b80], desc[UR36][R6.64], P1 ;  /* 0x06b8000006047fae */ /* 0x0003e40008921864 */
[----:B-1----:R-:W-:Y:S02]  /*119ef0*/  IMAD.MOV.U32 R6, RZ, RZ, R60 ;  /* 0x000000ffff067224 */ /* 0x002fe400078e003c */
[----:B------:R-:W-:Y:S01]  /*119f00*/  IMAD.MOV.U32 R7, RZ, RZ, R61 ;  /* 0x000000ffff077224 */ /* 0x000fe200078e003d */
[----:B------:R-:W5:Y:S04]  /*119f10*/  LDL R60, [R1+0x56bc] ;  /* 0x0056bc00013c7983 */ /* 0x000f680000100800 */
[----:B------:R3:W-:Y:S04]  /*119f20*/  LDGSTS.E [R4+0x7300], desc[UR36][R6.64], P0 ;  /* 0x0730000006047fae */ /* 0x0007e80008121864 */
[----:B------:R-:W5:Y:S01]  /*119f30*/  LDL R61, [R1+0x563c] ;  /* 0x00563c00013d7983 */ /* 0x000f620000100800 */
[----:B---3--:R-:W-:-:S02]  /*119f40*/  IMAD.MOV.U32 R6, RZ, RZ, R48 ;  /* 0x000000ffff067224 */ /* 0x008fc400078e0030 */
        /* <DEDUP_REMOVED lines=9> */
[----:B-1----:R-:W-:Y:S01]  /*119fe0*/  MOV R6, R46 ;  /* 0x0000002e00067202 */ /* 0x002fe20000000f00 */
[----:B------:R-:W-:-:S02]  /*119ff0*/  IMAD.MOV.U32 R7, RZ, RZ, R47 ;  /* 0x000000ffff077224 */ /* 0x000fc400078e002f */
        /* <DEDUP_REMOVED lines=48> */
[----:B-1----:R-:W-:Y:S02]  /*11a300*/  IMAD.MOV.U32 R6, RZ, RZ, R44 ;  /* 0x000000ffff067224 */ /* 0x002fe400078e002c */
[----:B------:R-:W3:Y:S01]  /*11a310*/  LDL R44, [R1+0x58e0] ;  /* 0x0058e000012c7983 */ /* 0x000ee20000100800 */
[----:B------:R-:W-:-:S03]  /*11a320*/  MOV R7, R45 ;  /* 0x0000002d00077202 */ /* 0x000fc60000000f00 */
        /* <DEDUP_REMOVED lines=8> */
[----:B------:R-:W-:Y:S01]  /*11a3b0*/  IMAD.MOV.U32 R7, RZ, RZ, R61 ;  /* 0x000000ffff077224 */ /* 0x000fe200078e003d */
[----:B------:R-:W2:Y:S04]  /*11a3c0*/  LDL R40, [R1+0x5950] ;  /* 0x0059500001287983 */ /* 0x000ea80000100800 */
[----:B------:R4:W-:Y:S02]  /*11a3d0*/  LDGSTS.E [R4+0xab80], desc[UR36][R6.64], P1 ;  /* 0x0ab8000006047fae */ /* 0x0009e40008921864 */
[----:B----4-:R-:W-:-:S02]  /*11a3e0*/  IMAD.MOV.U32 R6, RZ, RZ, R38 ;  /* 0x000000ffff067224 */ /* 0x010fc400078e0026 */
[----:B------:R-:W4:Y:S04]  /*11a3f0*/  LDL R38, [R1+0x5958] ;  /* 0x0059580001267983 */ /* 0x000f280000100800 */
        /* <DEDUP_REMOVED lines=9> */
[----:B-1----:R-:W-:Y:S01]  /*11a490*/  MOV R6, R58 ;  /* 0x0000003a00067202 */ /* 0x002fe20000000f00 */
[----:B------:R-:W-:-:S02]  /*11a4a0*/  IMAD.MOV.U32 R7, RZ, RZ, R59 ;  /* 0x000000ffff077224 */ /* 0x000fc400078e003b */
[----:B------:R-:W4:Y:S04]  /*11a4b0*/  LDL.LU.64 R22, [R1+0x3ca8] ;  /* 0x003ca80001167983 */ /* 0x000f280000300a00 */
[----:B------:R1:W-:Y:S04]  /*11a4c0*/  LDGSTS.E [R4+0xb380], desc[UR36][R6.64], P1 ;  /* 0x0b38000006047fae */ /* 0x0003e80008921864 */
[----:B------:R-:W4:Y:S04]  /*11a4d0*/  LDL.LU.64 R24, [R1+0x3ca0] ;  /* 0x003ca00001187983 */ /* 0x000f280000300a00 */
[----:B------:R-:W4:Y:S01]  /*11a4e0*/  LDL.LU.64 R26, [R1+0x3c98] ;  /* 0x003c9800011a7983 */ /* 0x000f220000300a00 */
[----:B-1----:R-:W-:-:S03]  /*11a4f0*/  IMAD.MOV.U32 R6, RZ, RZ, R56 ;  /* 0x000000ffff067224 */ /* 0x002fc600078e0038 */
[----:B------:R-:W4:Y:S01]  /*11a500*/  LDL.LU.64 R28, [R1+0x3c90] ;  /* 0x003c9000011c7983 */ /* 0x000f220000300a00 */
[----:B------:R-:W-:-:S03]  /*11a510*/  IMAD.MOV.U32 R7, RZ, RZ, R57 ;  /* 0x000000ffff077224 */ /* 0x000fc600078e0039 */
[----:B------:R-:W4:Y:S04]  /*11a520*/  LDL.LU.64 R30, [R1+0x3c88] ;  /* 0x003c8800011e7983 */ /* 0x000f280000300a00 */
[----:B------:R1:W-:Y:S04]  /*11a530*/  LDGSTS.E [R4+0xbb00], desc[UR36][R6.64], P0 ;  /* 0x0bb0000006047fae */ /* 0x0003e80008121864 */
[----:B------:R-:W4:Y:S04]  /*11a540*/  LDL.LU.64 R32, [R1+0x3c80] ;  /* 0x003c800001207983 */ /* 0x000f280000300a00 */
[----:B------:R-:W4:Y:S01]  /*11a550*/  LDL.LU.64 R34, [R1+0x3c78] ;  /* 0x003c780001227983 */ /* 0x000f220000300a00 */
[----:B-1----:R-:W-:-:S03]  /*11a560*/  IMAD.MOV.U32 R6, RZ, RZ, R54 ;  /* 0x000000ffff067224 */ /* 0x002fc600078e0036 */
[----:B------:R-:W4:Y:S01]  /*11a570*/  LDL.LU.64 R36, [R1+0x3c70] ;  /* 0x003c700001247983 */ /* 0x000f220000300a00 */
[----:B------:R-:W-:-:S05]  /*11a580*/  IMAD.MOV.U32 R7, RZ, RZ, R55 ;  /* 0x000000ffff077224 */ /* 0x000fca00078e0037 */
[----:B------:R1:W-:Y:S02]  /*11a590*/  LDGSTS.E [R4+0xbb80], desc[UR36][R6.64], P1 ;  /* 0x0bb8000006047fae */ /* 0x0003e40008921864 */
[----:B-1----:R-:W-:Y:S01]  /*11a5a0*/  IMAD.MOV.U32 R6, RZ, RZ, R52 ;  /* 0x000000ffff067224 */ /* 0x002fe200078e0034 */
[----:B------:R-:W-:-:S05]  /*11a5b0*/  MOV R7, R53 ;  /* 0x0000003500077202 */ /* 0x000fca0000000f00 */
[----:B------:R5:W-:Y:S02]  /*11a5c0*/  LDGSTS.E [R4+0xc300], desc[UR36][R6.64], P0 ;  /* 0x0c30000006047fae */ /* 0x000be40008121864 */
[----:B-----5:R-:W-:Y:S02]  /*11a5d0*/  IMAD.MOV.U32 R6, RZ, RZ, R50 ;  /* 0x000000ffff067224 */ /* 0x020fe400078e0032 */
[----:B------:R-:W-:-:S05]  /*11a5e0*/  IMAD.MOV.U32 R7, RZ, RZ, R51 ;  /* 0x000000ffff077224 */ /* 0x000fca00078e0033 */
[----:B------:R3:W-:Y:S02]  /*11a5f0*/  LDGSTS.E [R4+0xc380], desc[UR36][R6.64], P1 ;  /* 0x0c38000006047fae */ /* 0x0007e40008921864 */
[----:B---3--:R-:W-:Y:S02]  /*11a600*/  IMAD.MOV.U32 R6, RZ, RZ, R48 ;  /* 0x000000ffff067224 */ /* 0x008fe400078e0030 */
[----:B------:R-:W-:-:S05]  /*11a610*/  IMAD.MOV.U32 R7, RZ, RZ, R49 ;  /* 0x000000ffff077224 */ /* 0x000fca00078e0031 */
[----:B------:R1:W-:Y:S02]  /*11a620*/  LDGSTS.E [R4+0xcb00], desc[UR36][R6.64], P0 ;  /* 0x0cb0000006047fae */ /* 0x0003e40008121864 */
[----:B-1----:R-:W-:Y:S02]  /*11a630*/  IMAD.MOV.U32 R6, RZ, RZ, R46 ;  /* 0x000000ffff067224 */ /* 0x002fe400078e002e */
[----:B------:R-:W-:-:S05]  /*11a640*/  IMAD.MOV.U32 R7, RZ, RZ, R47 ;  /* 0x000000ffff077224 */ /* 0x000fca00078e002f */
[----:B------:R1:W-:Y:S02]  /*11a650*/  LDGSTS.E [R4+0xcb80], desc[UR36][R6.64], P1 ;  /* 0x0cb8000006047fae */ /* 0x0003e40008921864 */
[----:B-1----:R-:W-:Y:S01]  /*11a660*/  MOV R6, R44 ;  /* 0x0000002c00067202 */ /* 0x002fe20000000f00 */
[----:B------:R-:W-:-:S05]  /*11a670*/  IMAD.MOV.U32 R7, RZ, RZ, R45 ;  /* 0x000000ffff077224 */ /* 0x000fca00078e002d */
[----:B------:R2:W-:Y:S02]  /*11a680*/  LDGSTS.E [R4+0xd300], desc[UR36][R6.64], P0 ;  /* 0x0d30000006047fae */ /* 0x0005e40008121864 */
[----:B--2---:R-:W-:Y:S02]  /*11a690*/  IMAD.MOV.U32 R6, RZ, RZ, R42 ;  /* 0x000000ffff067224 */ /* 0x004fe400078e002a */
[----:B------:R-:W-:-:S05]  /*11a6a0*/  IMAD.MOV.U32 R7, RZ, RZ, R43 ;  /* 0x000000ffff077224 */ /* 0x000fca00078e002b */
[----:B------:R1:W-:Y:S02]  /*11a6b0*/  LDGSTS.E [R4+0xd380], desc[UR36][R6.64], P1 ;  /* 0x0d38000006047fae */ /* 0x0003e40008921864 */
[----:B-1----:R-:W-:Y:S02]  /*11a6c0*/  IMAD.MOV.U32 R6, RZ, RZ, R40 ;  /* 0x000000ffff067224 */ /* 0x002fe400078e0028 */
[----:B------:R-:W-:-:S05]  /*11a6d0*/  IMAD.MOV.U32 R7, RZ, RZ, R41 ;  /* 0x000000ffff077224 */ /* 0x000fca00078e0029 */
[----:B------:R1:W-:Y:S02]  /*11a6e0*/  LDGSTS.E [R4+0xdb00], desc[UR36][R6.64], P0 ;  /* 0x0db0000006047fae */ /* 0x0003e40008121864 */
[----:B-1----:R-:W-:Y:S01]  /*11a6f0*/  MOV R7, R39 ;  /* 0x0000002700077202 */ /* 0x002fe20000000f00 */
[----:B----4-:R-:W-:Y:S02]  /*11a700*/  IMAD.MOV.U32 R6, RZ, RZ, R38 ;  /* 0x000000ffff067224 */ /* 0x010fe400078e0026 */
[----:B------:R-:W2:Y:S04]  /*11a710*/  LDL.LU.64 R38, [R1+0x3c68] ;  /* 0x003c680001267983 */ /* 0x000ea80000300a00 */
[----:B------:R-:W3:Y:S04]  /*11a720*/  LDL.LU.64 R40, [R1+0x3c60] ;  /* 0x003c600001287983 */ /* 0x000ee80000300a00 */
        /* <DEDUP_REMOVED lines=31> */
[----:B------:R1:W-:Y:S02]  /*11a920*/  LDGSTS.E [R4+0xdb80], desc[UR36][R6.64], P1 ;  /* 0x0db8000006047fae */ /* 0x0003e40008921864 */
[----:B-1----:R-:W-:-:S05]  /*11a930*/  IADD3 R7, P2, R8, R100, RZ ;  /* 0x0000006408077210 */ /* 0x002fca0007f5e0ff */
        /* <DEDUP_REMOVED lines=29> */
[----:B--2---:R-:W-:-:S05]  /*11ab10*/  IADD3 R37, P2, R38, R100, RZ ;  /* 0x0000006426257210 */ /* 0x004fca0007f5e0ff */
[----:B------:R-:W-:Y:S01]  /*11ab20*/  IMAD.X R36, R39, 0x1, R2, P2 ;  /* 0x0000000127247824 */ /* 0x000fe200010e0602 */
[----:B---3--:R-:W-:-:S05]  /*11ab30*/  IADD3 R39, P2, R40, R100, RZ ;  /* 0x0000006428277210 */ /* 0x008fca0007f5e0ff */
[----:B------:R-:W-:Y:S01]  /*11ab40*/  IMAD.X R38, R41, 0x1, R2, P2 ;  /* 0x0000000129267824 */ /* 0x000fe200010e0602 */
[----:B----4-:R-:W-:-:S05]  /*11ab50*/  IADD3 R41, P2, R42, R100, RZ ;  /* 0x000000642a297210 */ /* 0x010fca0007f5e0ff */
[----:B------:R-:W-:Y:S01]  /*11ab60*/  IMAD.X R40, R43, 0x1, R2, P2 ;  /* 0x000000012b287824 */ /* 0x000fe200010e0602 */
[----:B-----5:R-:W-:-:S05]  /*11ab70*/  IADD3 R43, P2, R44, R100, RZ ;  /* 0x000000642c2b7210 */ /* 0x020fca0007f5e0ff */
        /* <DEDUP_REMOVED lines=49> */
[----:B------:R-:W-:Y:S01]  /*11ae90*/  IADD3 R93, P2, R94, R100, RZ ;  /* 0x000000645e5d7210 */ /* 0x000fe20007f5e0ff */
[----:B------:R-:W-:Y:S01]  /*11aea0*/  IMAD.MOV.U32 R248, RZ, RZ, R120 ;  /* 0x000000fffff87224 */ /* 0x000fe200078e0078 */
[----:B------:R-:W-:-:S03]  /*11aeb0*/  MOV R116, R118 ;  /* 0x0000007600747202 */ /* 0x000fc60000000f00 */
[----:B------:R-:W-:Y:S01]  /*11aec0*/  IMAD.X R92, R95, 0x1, R2, P2 ;  /* 0x000000015f5c7824 */ /* 0x000fe200010e0602 */
[----:B------:R-:W-:Y:S01]  /*11aed0*/  IADD3 R95, P2, R96, R100, RZ ;  /* 0x00000064605f7210 */ /* 0x000fe20007f5e0ff */
[----:B------:R-:W-:Y:S02]  /*11aee0*/  IMAD.MOV.U32 R249, RZ, RZ, R119 ;  /* 0x000000fffff97224 */ /* 0x000fe400078e0077 */
[----:B------:R-:W-:Y:S02]  /*11aef0*/  IMAD.MOV.U32 R246, RZ, RZ, R122 ;  /* 0x000000fffff67224 */ /* 0x000fe400078e007a */
[----:B------:R-:W-:Y:S01]  /*11af00*/  IMAD.MOV.U32 R247, RZ, RZ, R121 ;  /* 0x000000fffff77224 */ /* 0x000fe200078e0079 */
[----:B------:R-:W-:Y:S01]  /*11af10*/  MOV R242, R126 ;  /* 0x0000007e00f27202 */ /* 0x000fe20000000f00 */
[----:B------:R-:W-:Y:S02]  /*11af20*/  IMAD.MOV.U32 R244, RZ, RZ, R124 ;  /* 0x000000fffff47224 */ /* 0x000fe400078e007c */
[----:B------:R-:W-:Y:S01]  /*11af30*/  IMAD.MOV.U32 R245, RZ, RZ, R123 ;  /* 0x000000fffff57224 */ /* 0x000fe200078e007b */
[----:B------:R-:W-:Y:S01]  /*11af40*/  STL.64 [R1+0x3478], R116 ;  /* 0x0034787401007387 */ /* 0x000fe20000100a00 */
[----:B------:R-:W-:Y:S01]  /*11af50*/  IMAD.X R94, R97, 0x1, R2, P2 ;  /* 0x00000001615e7824 */ /* 0x000fe200010e0602 */
[----:B------:R-:W-:Y:S01]  /*11af60*/  IADD3 R97, P2, R98, R100, RZ ;  /* 0x0000006462617210 */ /* 0x000fe20007f5e0ff */
        /* <DEDUP_REMOVED lines=17> */
[----:B------:R-:W-:Y:S01]  /*11b080*/  IMAD.X R96, R99, 0x1, R2, P2 ;  /* 0x0000000163607824 */ /* 0x000fe200010e0602 */
[----:B------:R-:W-:Y:S01]  /*11b090*/  IADD3 R99, P2, R104, R100, RZ ;  /* 0x0000006468637210 */ /* 0x000fe20007f5e0ff */
        /* <DEDUP_REMOVED lines=12> */
[----:B------:R-:W-:Y:S01]  /*11b160*/  IMAD.MOV.U32 R222, RZ, RZ, R146 ;  /* 0x000000ffffde7224 */ /* 0x000fe200078e0092 */
[----:B------:R-:W-:Y:S01]  /*11b170*/  LOP3.LUT R7, R7, R6, RZ, 0x3c, !PT ;  /* 0x0000000607077212 */ /* 0x000fe200078e3cff */
[----:B------:R-:W-:Y:S01]  /*11b180*/  IMAD.MOV.U32 R220, RZ, RZ, R148 ;  /* 0x000000ffffdc7224 */ /* 0x000fe200078e0094 */
[----:B------:R-:W-:Y:S01]  /*11b190*/  STL.64 [R1+0x34c8], R230 ;  /* 0x0034c8e601007387 */ /* 0x000fe20000100a00 */
[----:B------:R-:W-:Y:S01]  /*11b1a0*/  IMAD.MOV.U32 R221, RZ, RZ, R147 ;  /* 0x000000ffffdd7224 */ /* 0x000fe200078e0093 */
[----:B------:R-:W-:Y:S01]  /*11b1b0*/  LOP3.LUT R9, R9, R8, RZ, 0x3c, !PT ;  /* 0x0000000809097212 */ /* 0x000fe200078e3cff */
[----:B------:R-:W-:Y:S01]  /*11b1c0*/  IMAD.X R98, R105, 0x1, R2, P2 ;  /* 0x0000000169627824 */ /* 0x000fe200010e0602 */
[----:B------:R-:W-:Y:S01]  /*11b1d0*/  STL.64 [R1+0x34c0], R228 ;  /* 0x0034c0e401007387 */ /* 0x000fe20000100a00 */
[----:B------:R-:W-:Y:S01]  /*11b1e0*/  IMAD.MOV.U32 R218, RZ, RZ, R150 ;  /* 0x000000ffffda7224 */ /* 0x000fe200078e0096 */
[----:B------:R-:W-:Y:S01]  /*11b1f0*/  IADD3 R101, P2, R102, R100, RZ ;  /* 0x0000006466657210 */ /* 0x000fe20007f5e0ff */
[----:B------:R-:W-:Y:S01]  /*11b200*/  IMAD.MOV.U32 R219, RZ, RZ, R149 ;  /* 0x000000ffffdb7224 */ /* 0x000fe200078e0095 */
[----:B------:R1:W-:Y:S01]  /*11b210*/  STL.64 [R1+0x34d8], R226 ;  /* 0x0034d8e201007387 */ /* 0x0003e20000100a00 */
[----:B------:R-:W-:Y:S01]  /*11b220*/  IMAD.MOV.U32 R216, RZ, RZ, R152 ;  /* 0x000000ffffd87224 */ /* 0x000fe200078e0098 */
[----:B------:R-:W-:Y:S01]  /*11b230*/  MOV R214, R154 ;  /* 0x0000009a00d67202 */ /* 0x000fe20000000f00 */
[----:B------:R-:W-:Y:S01]  /*11b240*/  IMAD.MOV.U32 R217, RZ, RZ, R151 ;  /* 0x000000ffffd97224 */ /* 0x000fe200078e0097 */
[----:B------:R2:W-:Y:S01]  /*11b250*/  STL.64 [R1+0x34d0], R224 ;  /* 0x0034d0e001007387 */ /* 0x0005e20000100a00 */
[----:B------:R-:W-:Y:S01]  /*11b260*/  IMAD.MOV.U32 R215, RZ, RZ, R153 ;  /* 0x000000ffffd77224 */ /* 0x000fe200078e0099 */
[----:B------:R-:W-:Y:S01]  /*11b270*/  LOP3.LUT R11, R11, R10, RZ, 0x3c, !PT ;  /* 0x0000000a0b0b7212 */ /* 0x000fe200078e3cff */
        /* <DEDUP_REMOVED lines=8> */
[----:B------:R-:W-:Y:S01]  /*11b300*/  IMAD.MOV.U32 R108, RZ, RZ, R160 ;  /* 0x000000ffff6c7224 */ /* 0x000fe200078e00a0 */
[----:B------:R-:W-:Y:S01]  /*11b310*/  LOP3.LUT R15, R15, R14, RZ, 0x3c, !PT ;  /* 0x0000000e0f0f7212 */ /* 0x000fe200078e3cff */
[----:B------:R-:W-:Y:S01]  /*11b320*/  STL.64 [R1+0x34f8], R218 ;  /* 0x0034f8da01007387 */ /* 0x000fe20000100a00 */
[----:B------:R-:W-:Y:S01]  /*11b330*/  MOV R109, R159 ;  /* 0x0000009f006d7202 */ /* 0x000fe20000000f00 */
[----:B------:R-:W-:Y:S01]  /*11b340*/  IMAD.X R100, R103, 0x1, R2, P2 ;  /* 0x0000000167647824 */ /* 0x000fe200010e0602 */
[----:B------:R-:W-:Y:S01]  /*11b350*/  LOP3.LUT R8, R9, R8, RZ, 0x3c, !PT ;  /* 0x0000000809087212 */ /* 0x000fe200078e3cff */
[----:B------:R-:W-:Y:S01]  /*11b360*/  STL.64 [R1+0x34f0], R216 ;  /* 0x0034f0d801007387 */ /* 0x000fe20000100a00 */
[----:B------:R-:W-:Y:S01]  /*11b370*/  LOP3.LUT R17, R17, R16, RZ, 0x3c, !PT ;  /* 0x0000001011117212 */ /* 0x000fe200078e3cff */
[----:B------:R-:W-:Y:S01]  /*11b380*/  IMAD.MOV.U32 R104, RZ, RZ, R162 ;  /* 0x000000ffff687224 */ /* 0x000fe200078e00a2 */
[----:B------:R-:W-:Y:S01]  /*11b390*/  LOP3.LUT R10, R11, R10, RZ, 0x3c, !PT ;  /* 0x0000000a0b0a7212 */ /* 0x000fe200078e3cff */
[----:B------:R-:W-:Y:S01]  /*11b3a0*/  IMAD.MOV.U32 R105, RZ, RZ, R161 ;  /* 0x000000ffff697224 */ /* 0x000fe200078e00a1 */
[----:B------:R-:W-:Y:S01]  /*11b3b0*/  LOP3.LUT R19, R19, R18, RZ, 0x3c, !PT ;  /* 0x0000001213137212 */ /* 0x000fe200078e3cff */
[----:B------:R-:W-:Y:S01]  /*11b3c0*/  STL.64 [R1+0x3508], R214 ;  /* 0x003508d601007387 */ /* 0x000fe20000100a00 */
[----:B------:R-:W-:Y:S01]  /*11b3d0*/  IMAD.MOV.U32 R102, RZ, RZ, R164 ;  /* 0x000000ffff667224 */ /* 0x000fe200078e00a4 */
[----:B------:R-:W-:Y:S01]  /*11b3e0*/  LOP3.LUT R12, R13, R12, RZ, 0x3c, !PT ;  /* 0x0000000c0d0c7212 */ /* 0x000fe200078e3cff */
[----:B------:R-:W-:Y:S01]  /*11b3f0*/  IMAD.MOV.U32 R103, RZ, RZ, R163 ;  /* 0x000000ffff677224 */ /* 0x000fe200078e00a3 */
[----:B------:R-:W-:Y:S01]  /*11b400*/  LOP3.LUT R21, R21, R20, RZ, 0x3c, !PT ;  /* 0x0000001415157212 */ /* 0x000fe200078e3cff */
[----:B------:R-:W-:Y:S01]  /*11b410*/  STL.64 [R1+0x3500], R112 ;  /* 0x0035007001007387 */ /* 0x000fe20000100a00 */
[----:B------:R-:W-:-:S02]  /*11b420*/  LOP3.LUT R7, R7, R6, RZ, 0x3c, !PT ;  /* 0x0000000607077212 */ /* 0x000fc400078e3cff */
[----:B------:R-:W-:Y:S01]  /*11b430*/  LOP3.LUT R14, R15, R14, RZ, 0x3c, !PT ;  /* 0x0000000e0f0e7212 */ /* 0x000fe200078e3cff */
[----:B------:R-:W-:Y:S01]  /*11b440*/  STL.64 [R1+0x3518], R110 ;  /* 0x0035186e01007387 */ /* 0x000fe20000100a00 */
[----:B------:R-:W-:Y:S02]  /*11b450*/  LOP3.LUT R23, R23, R22, RZ, 0x3c, !PT ;  /* 0x0000001617177212 */ /* 0x000fe400078e3cff */
[----:B------:R-:W-:Y:S01]  /*11b460*/  LOP3.LUT R9, R9, R8, RZ, 0x3c, !PT ;  /* 0x0000000809097212 */ /* 0x000fe200078e3cff */
[----:B------:R-:W-:Y:S01]  /*11b470*/  STL.64 [R1+0x3510], R108 ;  /* 0x0035106c01007387 */ /* 0x000fe20000100a00 */
[----:B------:R-:W-:Y:S02]  /*11b480*/  LOP3.LUT R16, R17, R16, RZ, 0x3c, !PT ;  /* 0x0000001011107212 */ /* 0x000fe400078e3cff */
[----:B------:R-:W-:Y:S01]  /*11b490*/  LOP3.LUT R25, R25, R24, RZ, 0x3c, !PT ;  /* 0x0000001819197212 */ /* 0x000fe200078e3cff */
[----:B------:R-:W-:Y:S01]  /*11b4a0*/  STL.64 [R1+0x3528], R104 ;  /* 0x0035286801007387 */ /* 0x000fe20000100a00 */
[----:B------:R-:W-:-:S02]  /*11b4b0*/  LOP3.LUT R11, R11, R10, RZ, 0x3c, !PT ;  /* 0x0000000a0b0b7212 */ /* 0x000fc400078e3cff */
[----:B------:R-:W-:Y:S02]  /*11b4c0*/  LOP3.LUT R18, R19, R18, RZ, 0x3c, !PT ;  /* 0x0000001213127212 */ /* 0x000fe400078e3cff */
[----:B------:R-:W-:Y:S01]  /*11b4d0*/  LOP3.LUT R27, R27, R26, RZ, 0x3c, !PT ;  /* 0x0000001a1b1b7212 */ /* 0x000fe200078e3cff */
[----:B------:R3:W-:Y:S01]  /*11b4e0*/  STL.64 [R1+0x3520], R102 ;  /* 0x0035206601007387 */ /* 0x0007e20000100a00 */
[----:B------:R-:W-:Y:S02]  /*11b4f0*/  LOP3.LUT R13, R13, R12, RZ, 0x3c, !PT ;  /* 0x0000000c0d0d7212 */ /* 0x000fe400078e3cff */
[----:B------:R-:W-:Y:S02]  /*11b500*/  LOP3.LUT R20, R21, R20, RZ, 0x3c, !PT ;  /* 0x0000001415147212 */ /* 0x000fe400078e3cff */
[----:B------:R-:W-:Y:S01]  /*11b510*/  LOP3.LUT R29, R29, R28, RZ, 0x3c, !PT ;  /* 0x0000001c1d1d7212 */ /* 0x000fe200078e3cff */
[----:B------:R4:W-:Y:S01]  /*11b520*/  STL.64 [R1+0x3cd8], R6 ;  /* 0x003cd80601007387 */ /* 0x0009e20000100a00 */
        /* <DEDUP_REMOVED lines=97> */
[----:B------:R-:W-:Y:S01]  /*11bb40*/  LOP3.LUT R70, R71, R70, RZ, 0x3c, !PT ;  /* 0x0000004647467212 */ /* 0x000fe200078e3cff */
[----:B------:R-:W-:Y:S01]  /*11bb50*/  LDGSTS.E [R4+0xe300], desc[UR36][R116.64], P0 ;  /* 0x0e30000074047fae */ /* 0x000fe20008121864 */
[----:B------:R-:W-:Y:S02]  /*11bb60*/  LOP3.LUT R79, R79, R78, RZ, 0x3c, !PT ;  /* 0x0000004e4f4f7212 */ /* 0x000fe400078e3cff */
[----:B------:R-:W-:Y:S01]  /*11bb70*/  LOP3.LUT R65, R65, R64, RZ, 0x3c, !PT ;  /* 0x0000004041417212 */ /* 0x000fe200078e3cff */
[----:B------:R5:W-:Y:S01]  /*11bb80*/  STL.64 [R1+0x3c18], R56 ;  /* 0x003c183801007387 */ /* 0x000be20000100a00 */
[----:B------:R-:W-:Y:S02]  /*11bb90*/  LOP3.LUT R72, R73, R72, RZ, 0x3c, !PT ;  /* 0x0000004849487212 */ /* 0x000fe400078e3cff */
[----:B------:R-:W-:Y:S01]  /*11bba0*/  LOP3.LUT R81, R81, R80, RZ, 0x3c, !PT ;  /* 0x0000005051517212 */ /* 0x000fe200078e3cff */
[----:B------:R-:W-:Y:S01]  /*11bbb0*/  LDGSTS.E [R4+0xe380], desc[UR36][R248.64], P1 ;  /* 0x0e380000f8047fae */ /* 0x000fe20008921864 */
[----:B------:R-:W-:-:S02]  /*11bbc0*/  LOP3.LUT R67, R67, R66, RZ, 0x3c, !PT ;  /* 0x0000004243437212 */ /* 0x000fc400078e3cff */
[----:B------:R-:W-:Y:S01]  /*11bbd0*/  LOP3.LUT R74, R75, R74, RZ, 0x3c, !PT ;  /* 0x0000004a4b4a7212 */ /* 0x000fe200078e3cff */
[----:B------:R5:W-:Y:S01]  /*11bbe0*/  STL.64 [R1+0x3c10], R58 ;  /* 0x003c103a01007387 */ /* 0x000be20000100a00 */
[----:B------:R-:W-:Y:S02]  /*11bbf0*/  LOP3.LUT R83, R83, R82, RZ, 0x3c, !PT ;  /* 0x0000005253537212 */ /* 0x000fe400078e3cff */
[----:B------:R-:W-:Y:S01]  /*11bc00*/  LOP3.LUT R69, R69, R68, RZ, 0x3c, !PT ;  /* 0x0000004445457212 */ /* 0x000fe200078e3cff */
[----:B------:R-:W-:Y:S01]  /*11bc10*/  LDGSTS.E [R4+0xeb00], desc[UR36][R246.64], P0 ;  /* 0x0eb00000f6047fae */ /* 0x000fe20008121864 */
        /* <DEDUP_REMOVED lines=33> */
[----:B------:R-:W-:-:S03]  /*11be30*/  LOP3.LUT R99, R99, R98, RZ, 0x3c, !PT ;  /* 0x0000006263637212 */ /* 0x000fc600078e3cff */
[----:B------:R-:W-:Y:S01]  /*11be40*/  LDGSTS.E [R4+0x10300], desc[UR36][R234.64], P0 ;  /* 0x10300000ea047fae */ /* 0x000fe20008121864 */
[----:B------:R-:W-:Y:S02]  /*11be50*/  LOP3.LUT R85, R85, R84, RZ, 0x3c, !PT ;  /* 0x0000005455557212 */ /* 0x000fe400078e3cff */
        /* <DEDUP_REMOVED lines=9> */
[----:B------:R-:W-:-:S03]  /*11bef0*/  LOP3.LUT R96, R97, R96, RZ, 0x3c, !PT ;  /* 0x0000006061607212 */ /* 0x000fc600078e3cff */
        /* <DEDUP_REMOVED lines=16> */
[----:B------:R5:W-:Y:S04]  /*11c000*/  STL.64 [R1+0x3ba8], R84 ;  /* 0x003ba85401007387 */ /* 0x000be80000100a00 */
[----:B------:R-:W-:Y:S04]  /*11c010*/  LDGSTS.E [R4+0x11b80], desc[UR36][R220.64], P1 ;  /* 0x11b80000dc047fae */ /* 0x000fe80008921864 */
        /* <DEDUP_REMOVED lines=15> */
[----:B------:R-:W-:Y:S01]  /*11c110*/  LDGSTS.E [R4+0x13b80], desc[UR36][R102.64], P1 ;  /* 0x13b8000066047fae */ /* 0x000fe20008921864 */
[----:B------:R-:W-:-:S03]  /*11c120*/  LOP3.LUT R106, R106, 0x40, RZ, 0x3c, !PT ;  /* 0x000000406a6a7812 */ /* 0x000fc600078e3cff */
[----:B-1----:R-:W5:Y:S04]  /*11c130*/  LDL R227, [R1+0x4bdc] ;  /* 0x004bdc0001e37983 */ /* 0x002f680000100800 */
[----:B--2---:R-:W2:Y:S04]  /*11c140*/  LDL R224, [R1+0x4be0] ;  /* 0x004be00001e07983 */ /* 0x004ea80000100800 */
[----:B---3--:R-:W4:Y:S04]  /*11c150*/  LDL R102, [R1+0x4bd4] ;  /* 0x004bd40001667983 */ /* 0x008f280000100800 */
[----:B------:R-:W3:Y:S01]  /*11c160*/  LDL R103, [R1+0x4bd8] ;  /* 0x004bd80001677983 */ /* 0x000ee20000100800 */
[----:B------:R-:W-:-:S03]  /*11c170*/  VIADD R5, R106, UR10 ;  /* 0x0000000a6a057c36 */ /* 0x000fc60008000000 */
[----:B------:R-:W5:Y:S04]  /*11c180*/  LDL R105, [R1+0x4c54] ;  /* 0x004c540001697983 */ /* 0x000f680000100800 */
        /* <DEDUP_REMOVED lines=17> */
[----:B------:R-:W5:Y:S04]  /*11c2a0*/  LDL R217, [R1+0x4d5c] ;  /* 0x004d5c0001d97983 */ /* 0x000f680000100800 */
[----:B------:R-:W5:Y:S04]  /*11c2b0*/  LDL R214, [R1+0x4d60] ;  /* 0x004d600001d67983 */ /* 0x000f680000100800 */
        /* <DEDUP_REMOVED lines=44> */
[----:B------:R-:W5:Y:S04]  /*11c580*/  LDL R229, [R1+0x4f5c] ;  /* 0x004f5c0001e57983 */ /* 0x000f680000100800 */
[----:B------:R-:W5:Y:S01]  /*11c590*/  LDL R226, [R1+0x4f60] ;  /* 0x004f600001e27983 */ /* 0x000f620000100800 */
[----:B----4-:R-:W-:-:S03]  /*11c5a0*/  MOV R7, R102 ;  /* 0x0000006600077202 */ /* 0x010fc60000000f00 */
[----:B------:R-:W4:Y:S01]  /*11c5b0*/  LDL R102, [R1+0x4ddc] ;  /* 0x004ddc0001667983 */ /* 0x000f220000100800 */
[----:B---3--:R-:W-:-:S03]  /*11c5c0*/  IMAD.MOV.U32 R6, RZ, RZ, R103 ;  /* 0x000000ffff067224 */ /* 0x008fc600078e0067 */
[----:B------:R-:W3:Y:S04]  /*11c5d0*/  LDL R103, [R1+0x4de0] ;  /* 0x004de00001677983 */ /* 0x000ee80000100800 */
[----:B------:R2:W-:Y:S02]  /*11c5e0*/  LDGSTS.E [R5+0x400], desc[UR36][R6.64], P0 ;  /* 0x0040000006057fae */ /* 0x0005e40008121864 */
[----:B--2---:R-:W-:Y:S02]  /*11c5f0*/  IMAD.MOV.U32 R6, RZ, RZ, R224 ;  /* 0x000000ffff067224 */ /* 0x004fe400078e00e0 */
[----:B-----5:R-:W-:Y:S01]  /*11c600*/  IMAD.MOV.U32 R7, RZ, RZ, R227 ;  /* 0x000000ffff077224 */ /* 0x020fe200078e00e3 */
[----:B------:R-:W2:Y:S04]  /*11c610*/  LDL R224, [R1+0x4fe0] ;  /* 0x004fe00001e07983 */ /* 0x000ea80000100800 */
[----:B------:R1:W-:Y:S04]  /*11c620*/  LDGSTS.E [R5+0x480], desc[UR36][R6.64], P1 ;  /* 0x0048000006057fae */ /* 0x0003e80008921864 */
[----:B------:R-:W5:Y:S01]  /*11c630*/  LDL R227, [R1+0x4fdc] ;  /* 0x004fdc0001e37983 */ /* 0x000f620000100800 */
[----:B-1----:R-:W-:-:S02]  /*11c640*/  IMAD.MOV.U32 R6, RZ, RZ, R106 ;  /* 0x000000ffff067224 */ /* 0x002fc400078e006a */
[----:B------:R-:W-:Y:S01]  /*11c650*/  IMAD.MOV.U32 R7, RZ, RZ, R105 ;  /* 0x000000ffff077224 */ /* 0x000fe200078e0069 */
[----:B------:R-:W2:Y:S04]  /*11c660*/  LDL R106, [R1+0x4e58] ;  /* 0x004e5800016a7983 */ /* 0x000ea80000100800 */
[----:B------:R-:W5:Y:S04]  /*11c670*/  LDL R105, [R1+0x4e54] ;  /* 0x004e540001697983 */ /* 0x000f680000100800 */
[----:B------:R1:W-:Y:S02]  /*11c680*/  LDGSTS.E [R5+0xc00], desc[UR36][R6.64], P0 ;  /* 0x00c0000006057fae */ /* 0x0003e40008121864 */
[----:B-1----:R-:W-:-:S02]  /*11c690*/  IMAD.MOV.U32 R6, RZ, RZ, R222 ;  /* 0x000000ffff067224 */ /* 0x002fc400078e00de */
[----:B------:R-:W-:Y:S01]  /*11c6a0*/  IMAD.MOV.U32 R7, RZ, RZ, R225 ;  /* 0x000000ffff077224 */ /* 0x000fe200078e00e1 */
[----:B------:R-:W5:Y:S04]  /*11c6b0*/  LDL R222, [R1+0x5060] ;  /* 0x0050600001de7983 */ /* 0x000f680000100800 */
[----:B------:R1:W-:Y:S04]  /*11c6c0*/  LDGSTS.E [R5+0xc80], desc[UR36][R6.64], P1 ;  /* 0x00c8000006057fae */ /* 0x0003e80008921864 */
[----:B------:R-:W5:Y:S01]  /*11c6d0*/  LDL R225, [R1+0x505c] ;  /* 0x00505c0001e17983 */ /* 0x000f620000100800 */
[----:B-1----:R-:W-:Y:S01]  /*11c6e0*/  MOV R6, R220 ;  /* 0x000000dc00067202 */ /* 0x002fe20000000f00 */
[----:B------:R-:W-:-:S02]  /*11c6f0*/  IMAD.MOV.U32 R7, RZ, RZ, R223 ;  /* 0x000000ffff077224 */ /* 0x000fc400078e00df */
[----:B------:R-:W5:Y:S04]  /*11c700*/  LDL R220, [R1+0x50d8] ;  /* 0x0050d80001dc7983 */ /* 0x000f680000100800 */
[----:B------:R1:W-:Y:S04]  /*11c710*/  LDGSTS.E [R5+0x1400], desc[UR36][R6.64], P0 ;  /* 0x0140000006057fae */ /* 0x0003e80008121864 */
[----:B------:R-:W5:Y:S01]  /*11c720*/  LDL R223, [R1+0x50d4] ;  /* 0x0050d40001df7983 */ /* 0x000f620000100800 */
[----:B-1----:R-:W-:Y:S02]  /*11c730*/  IMAD.MOV.U32 R6, RZ, RZ, R218 ;  /* 0x000000ffff067224 */ /* 0x002fe400078e00da */
[----:B------:R-:W-:Y:S01]  /*11c740*/  IMAD.MOV.U32 R7, RZ, RZ, R221 ;  /* 0x000000ffff077224 */ /* 0x000fe200078e00dd */
[----:B------:R-:W5:Y:S04]  /*11c750*/  LDL R218, [R1+0x4e60] ;  /* 0x004e600001da7983 */ /* 0x000f680000100800 */
[----:B------:R-:W5:Y:S04]  /*11c760*/  LDL R221, [R1+0x4e5c] ;  /* 0x004e5c0001dd7983 */ /* 0x000f680000100800 */
[----:B------:R1:W-:Y:S02]  /*11c770*/  LDGSTS.E [R5+0x1480], desc[UR36][R6.64], P1 ;  /* 0x0148000006057fae */ /* 0x0003e40008921864 */
[----:B-1----:R-:W-:-:S02]  /*11c780*/  IMAD.MOV.U32 R6, RZ, RZ, R216 ;  /* 0x000000ffff067224 */ /* 0x002fc400078e00d8 */
[----:B------:R-:W-:Y:S01]  /*11c790*/  IMAD.MOV.U32 R7, RZ, RZ, R219 ;  /* 0x000000ffff077224 */ /* 0x000fe200078e00db */
[----:B------:R-:W5:Y:S04]  /*11c7a0*/  LDL R216, [R1+0x4ee0] ;  /* 0x004ee00001d87983 */ /* 0x000f680000100800 */
[----:B------:R-:W5:Y:S04]  /*11c7b0*/  LDL R219, [R1+0x4edc] ;  /* 0x004edc0001db7983 */ /* 0x000f680000100800 */
[----:B------:R1:W-:Y:S02]  /*11c7c0*/  LDGSTS.E [R5+0x1c00], desc[UR36][R6.64], P0 ;  /* 0x01c0000006057fae */ /* 0x0003e40008121864 */
[----:B-1----:R-:W-:Y:S01]  /*11c7d0*/  IMAD.MOV.U32 R6, RZ, RZ, R214 ;  /* 0x000000ffff067224 */ /* 0x002fe200078e00d6 */
[----:B------:R-:W-:Y:S01]  /*11c7e0*/  MOV R7, R217 ;  /* 0x000000d900077202 */ /* 0x000fe20000000f00 */
        /* <DEDUP_REMOVED lines=8> */
[----:B----4-:R-:W-:-:S02]  /*11c870*/  IMAD.MOV.U32 R7, RZ, RZ, R102 ;  /* 0x000000ffff077224 */ /* 0x010fc400078e0066 */
[----:B------:R-:W4:Y:S01]  /*11c880*/  LDL R102, [R1+0x5054] ;  /* 0x0050540001667983 */ /* 0x000f220000100800 */
[----:B---3--:R-:W-:-:S03]  /*11c890*/  IMAD.MOV.U32 R6, RZ, RZ, R103 ;  /* 0x000000ffff067224 */ /* 0x008fc600078e0067 */
[----:B------:R-:W3:Y:S04]  /*11c8a0*/  LDL R103, [R1+0x5058] ;  /* 0x0050580001677983 */ /* 0x000ee80000100800 */
[----:B------:R2:W-:Y:S02]  /*11c8b0*/  LDGSTS.E [R5+0x2480], desc[UR36][R6.64], P1 ;  /* 0x0248000006057fae */ /* 0x0005e40008921864 */
[----:B--2---:R-:W-:Y:S02]  /*11c8c0*/  IMAD.MOV.U32 R6, RZ, RZ, R106 ;  /* 0x000000ffff067224 */ /* 0x004fe400078e006a */
[----:B------:R-:W2:Y:S01]  /*11c8d0*/  LDL R106, [R1+0x50e0] ;  /* 0x0050e000016a7983 */ /* 0x000ea20000100800 */
[----:B-----5:R-:W-:-:S03]  /*11c8e0*/  IMAD.MOV.U32 R7, RZ, RZ, R105 ;  /* 0x000000ffff077224 */ /* 0x020fc600078e0069 */
[----:B------:R-:W5:Y:S04]  /*11c8f0*/  LDL R105, [R1+0x50dc] ;  /* 0x0050dc0001697983 */ /* 0x000f680000100800 */
[----:B------:R1:W-:Y:S02]  /*11c900*/  LDGSTS.E [R5+0x2c00], desc[UR36][R6.64], P0 ;  /* 0x02c0000006057fae */ /* 0x0003e40008121864 */
[----:B-1----:R-:W-:Y:S02]  /*11c910*/  MOV R6, R218 ;  /* 0x000000da00067202 */ /* 0x002fe40000000f00 */
[----:B------:R-:W5:Y:S01]  /*11c920*/  LDL R218, [R1+0x5158] ;  /* 0x0051580001da7983 */ /* 0x000f620000100800 */
[----:B------:R-:W-:-:S03]  /*11c930*/  IMAD.MOV.U32 R7, RZ, RZ, R221 ;  /* 0x000000ffff077224 */ /* 0x000fc600078e00dd */
[----:B------:R-:W5:Y:S04]  /*11c940*/  LDL R221, [R1+0x5154] ;  /* 0x0051540001dd7983 */ /* 0x000f680000100800 */
[----:B------:R1:W-:Y:S02]  /*11c950*/  LDGSTS.E [R5+0x2c80], desc[UR36][R6.64], P1 ;  /* 0x02c8000006057fae */ /* 0x0003e40008921864 */
[----:B-1----:R-:W-:Y:S02]  /*11c960*/  IMAD.MOV.U32 R6, RZ, RZ, R228 ;  /* 0x000000ffff067224 */ /* 0x002fe400078e00e4 */
[----:B------:R-:W-:Y:S01]  /*11c970*/  IMAD.MOV.U32 R7, RZ, RZ, R231 ;  /* 0x000000ffff077224 */ /* 0x000fe200078e00e7 */
[----:B------:R-:W5:Y:S04]  /*11c980*/  LDL R228, [R1+0x52c8] ;  /* 0x0052c80001e47983 */ /* 0x000f680000100800 */
[----:B------:R1:W-:Y:S04]  /*11c990*/  LDGSTS.E [R5+0x3400], desc[UR36][R6.64], P0 ;  /* 0x0340000006057fae */ /* 0x0003e80008121864 */
[----:B------:R-:W5:Y:S01]  /*11c9a0*/  LDL R231, [R1+0x52c4] ;  /* 0x0052c40001e77983 */ /* 0x000f620000100800 */
        /* <DEDUP_REMOVED lines=25> */
[----:B----4-:R-:W-:-:S03]  /*11cb40*/  IMAD.MOV.U32 R7, RZ, RZ, R102 ;  /* 0x000000ffff077224 */ /* 0x010fc600078e0066 */
[----:B------:R-:W4:Y:S01]  /*11cb50*/  LDL R102, [R1+0x523c] ;  /* 0x00523c0001667983 */ /* 0x000f220000100800 */
[----:B---3--:R-:W-:-:S03]  /*11cb60*/  MOV R6, R103 ;  /* 0x0000006700067202 */ /* 0x008fc60000000f00 */
[----:B------:R-:W3:Y:S04]  /*11cb70*/  LDL R103, [R1+0x5240] ;  /* 0x0052400001677983 */ /* 0x000ee80000100800 */
[----:B------:R1:W-:Y:S02]  /*11cb80*/  LDGSTS.E [R5+0x4c00], desc[UR36][R6.64], P0 ;  /* 0x04c0000006057fae */ /* 0x0003e40008121864 */
        /* <DEDUP_REMOVED lines=10> */
[----:B--2---:R-:W-:Y:S01]  /*11cc30*/  IMAD.MOV.U32 R6, RZ, RZ, R106 ;  /* 0x000000ffff067224 */ /* 0x004fe200078e006a */
[----:B-----5:R-:W-:-:S02]  /*11cc40*/  MOV R7, R105 ;  /* 0x0000006900077202 */ /* 0x020fc40000000f00 */
[----:B------:R-:W2:Y:S04]  /*11cc50*/  LDL R106, [R1+0x5248] ;  /* 0x00524800016a7983 */ /* 0x000ea80000100800 */
[----:B------:R-:W5:Y:S04]  /*11cc60*/  LDL R105, [R1+0x5244] ;  /* 0x0052440001697983 */ /* 0x000f680000100800 */
[----:B------:R1:W-:Y:S02]  /*11cc70*/  LDGSTS.E [R5+0x5480], desc[UR36][R6.64], P1 ;  /* 0x0548000006057fae */ /* 0x0003e40008921864 */
[----:B-1----:R-:W-:-:S02]  /*11cc80*/  IMAD.MOV.U32 R6, RZ, RZ, R218 ;  /* 0x000000ffff067224 */ /* 0x002fc400078e00da */
[----:B------:R-:W5:Y:S01]  /*11cc90*/  LDL R218, [R1+0x52d0] ;  /* 0x0052d00001da7983 */ /* 0x000f620000100800 */
[----:B------:R-:W-:-:S03]  /*11cca0*/  IMAD.MOV.U32 R7, RZ, RZ, R221 ;  /* 0x000000ffff077224 */ /* 0x000fc600078e00dd */
[----:B------:R-:W5:Y:S04]  /*11ccb0*/  LDL R221, [R1+0x52cc] ;  /* 0x0052cc0001dd7983 */ /* 0x000f680000100800 */
[----:B------:R1:W-:Y:S02]  /*11ccc0*/  LDGSTS.E [R5+0x5c00], desc[UR36][R6.64], P0 ;  /* 0x05c0000006057fae */ /* 0x0003e40008121864 */
[----:B-1----:R-:W-:Y:S02]  /*11ccd0*/  IMAD.MOV.U32 R6, RZ, RZ, R216 ;  /* 0x000000ffff067224 */ /* 0x002fe400078e00d8 */
        /* <DEDUP_REMOVED lines=9> */
[----:B-1----:R-:W-:Y:S02]  /*11cd70*/  MOV R6, R104 ;  /* 0x0000006800067202 */ /* 0x002fe40000000f00 */
[----:B------:R-:W5:Y:S01]  /*11cd80*/  LDL R104, [R1+0x5448] ;  /* 0x0054480001687983 */ /* 0x000f620000100800 */
[----:B------:R-:W-:-:S03]  /*11cd90*/  IMAD.MOV.U32 R7, RZ, RZ, R215 ;  /* 0x000000ffff077224 */ /* 0x000fc600078e00d7 */
[----:B------:R-:W5:Y:S04]  /*11cda0*/  LDL R215, [R1+0x5444] ;  /* 0x0054440001d77983 */ /* 0x000f680000100800 */
[----:B------:R4:W-:Y:S02]  /*11cdb0*/  LDGSTS.E [R5+0x6480], desc[UR36][R6.64], P1 ;  /* 0x0648000006057fae */ /* 0x0009e40008921864 */
[----:B----4-:R-:W-:Y:S02]  /*11cdc0*/  IMAD.MOV.U32 R7, RZ, RZ, R102 ;  /* 0x000000ffff077224 */ /* 0x010fe400078e0066 */
        /* <DEDUP_REMOVED lines=9> */
[----:B-1----:R-:W-:Y:S01]  /*11ce60*/  IMAD.MOV.U32 R6, RZ, RZ, R228 ;  /* 0x000000ffff067224 */ /* 0x002fe200078e00e4 */
[----:B------:R-:W-:Y:S01]  /*11ce70*/  MOV R7, R231 ;  /* 0x000000e700077202 */ /* 0x000fe20000000f00 */
[----:B------:R-:W5:Y:S04]  /*11ce80*/  LDL R228, [R1+0x56d0] ;  /* 0x0056d00001e47983 */ /* 0x000f680000100800 */
[----:B------:R1:W-:Y:S04]  /*11ce90*/  LDGSTS.E [R5+0x7400], desc[UR36][R6.64], P0 ;  /* 0x0740000006057fae */ /* 0x0003e80008121864 */
[----:B------:R-:W5:Y:S01]  /*11cea0*/  LDL R231, [R1+0x56cc] ;  /* 0x0056cc0001e77983 */ /* 0x000f620000100800 */
[----:B-1----:R-:W-:-:S03]  /*11ceb0*/  IMAD.MOV.U32 R6, RZ, RZ, R218 ;  /* 0x000000ffff067224 */ /* 0x002fc600078e00da */
        /* <DEDUP_REMOVED lines=27> */
[----:B------:R1:W-:Y:S04]  /*11d070*/  LDGSTS.E [R5+0x8c00], desc[UR36][R6.64], P0 ;  /* 0x08c0000006057fae */ /* 0x0003e80008121864 */
[----:B------:R-:W5:Y:S01]  /*11d080*/  LDL R215, [R1+0x5644] ;  /* 0x0056440001d77983 */ /* 0x000f620000100800 */
[----:B-1----:R-:W-:Y:S01]  /*11d090*/  IMAD.MOV.U32 R6, RZ, RZ, R222 ;  /* 0x000000ffff067224 */ /* 0x002fe200078e00de */
[----:B------:R-:W-:-:S02]  /*11d0a0*/  MOV R7, R225 ;  /* 0x000000e100077202 */ /* 0x000fc40000000f00 */
        /* <DEDUP_REMOVED lines=8> */
[----:B----4-:R-:W-:-:S03]  /*11d130*/  IMAD.MOV.U32 R7, RZ, RZ, R102 ;  /* 0x000000ffff077224 */ /* 0x010fc600078e0066 */
        /* <DEDUP_REMOVED lines=26> */
[----:B------:R-:W-:-:S03]  /*11d2e0*/  MOV R7, R215 ;  /* 0x000000d700077202 */ /* 0x000fc60000000f00 */
[----:B------:R-:W5:Y:S04]  /*11d2f0*/  LDL R215, [R1+0x58f4] ;  /* 0x0058f40001d77983 */ /* 0x000f680000100800 */
[----:B------:R4:W-:Y:S02]  /*11d300*/  LDGSTS.E [R5+0xac00], desc[UR36][R6.64], P0 ;  /* 0x0ac0000006057fae */ /* 0x0009e40008121864 */
[----:B----4-:R-:W-:Y:S02]  /*11d310*/  IMAD.MOV.U32 R7, RZ, RZ, R102 ;  /* 0x000000ffff077224 */ /* 0x010fe400078e0066 */
[----:B------:R-:W4:Y:S01]  /*11d320*/  LDL R102, [R1+0x595c] ;  /* 0x00595c0001667983 */ /* 0x000f220000100800 */
[----:B---3--:R-:W-:-:S03]  /*11d330*/  IMAD.MOV.U32 R6, RZ, RZ, R103 ;  /* 0x000000ffff067224 */ /* 0x008fc600078e0067 */
[----:B------:R-:W3:Y:S04]  /*11d340*/  LDL R103, [R1+0x5960] ;  /* 0x0059600001677983 */ /* 0x000ee80000100800 */
[----:B------:R1:W-:Y:S02]  /*11d350*/  LDGSTS.E [R5+0xac80], desc[UR36][R6.64], P1 ;  /* 0x0ac8000006057fae */ /* 0x0003e40008921864 */
[----:B-1----:R-:W-:Y:S02]  /*11d360*/  IMAD.MOV.U32 R6, RZ, RZ, R228 ;  /* 0x000000ffff067224 */ /* 0x002fe400078e00e4 */
[----:B------:R-:W-:-:S05]  /*11d370*/  IMAD.MOV.U32 R7, RZ, RZ, R231 ;  /* 0x000000ffff077224 */ /* 0x000fca00078e00e7 */
[----:B------:R2:W-:Y:S02]  /*11d380*/  LDGSTS.E [R5+0xb400], desc[UR36][R6.64], P0 ;  /* 0x0b40000006057fae */ /* 0x0005e40008121864 */
[----:B--2---:R-:W-:Y:S02]  /*11d390*/  IMAD.MOV.U32 R6, RZ, RZ, R106 ;  /* 0x000000ffff067224 */ /* 0x004fe400078e006a */
[----:B------:R-:W2:Y:S01]  /*11d3a0*/  LDL R106, [R1+0x5968] ;  /* 0x00596800016a7983 */ /* 0x000ea20000100800 */
[----:B-----5:R-:W-:-:S03]  /*11d3b0*/  IMAD.MOV.U32 R7, RZ, RZ, R105 ;  /* 0x000000ffff077224 */ /* 0x020fc600078e0069 */
[----:B------:R-:W5:Y:S04]  /*11d3c0*/  LDL R105, [R1+0x5964] ;  /* 0x0059640001697983 */ /* 0x000f680000100800 */
        /* <DEDUP_REMOVED lines=38> */
[----:B------:R1:W-:Y:S04]  /*11d630*/  LDGSTS.E [R5+0xb480], desc[UR36][R6.64], P1 ;  /* 0x0b48000006057fae */ /* 0x0003e80008921864 */
[----:B------:R-:W5:Y:S04]  /*11d640*/  LDL.LU.64 R84, [R1+0x3968] ;  /* 0x0039680001547983 */ /* 0x000f680000300a00 */
[----:B------:R-:W5:Y:S01]  /*11d650*/  LDL.LU.64 R86, [R1+0x3960] ;  /* 0x0039600001567983 */ /* 0x000f620000300a00 */
[----:B-1----:R-:W-:Y:S01]  /*11d660*/  MOV R6, R226 ;  /* 0x000000e200067202 */ /* 0x002fe20000000f00 */
[----:B------:R-:W-:-:S02]  /*11d670*/  IMAD.MOV.U32 R7, RZ, RZ, R229 ;  /* 0x000000ffff077224 */ /* 0x000fc400078e00e5 */
[----:B------:R-:W5:Y:S04]  /*11d680*/  LDL.LU.64 R88, [R1+0x3958] ;  /* 0x0039580001587983 */ /* 0x000f680000300a00 */
[----:B------:R1:W-:Y:S04]  /*11d690*/  LDGSTS.E [R5+0xbc00], desc[UR36][R6.64], P0 ;  /* 0x0bc0000006057fae */ /* 0x0003e80008121864 */
[----:B------:R-:W5:Y:S04]  /*11d6a0*/  LDL.LU.64 R90, [R1+0x3950] ;  /* 0x00395000015a7983 */ /* 0x000f680000300a00 */
[----:B------:R-:W5:Y:S01]  /*11d6b0*/  LDL.LU.64 R92, [R1+0x3948] ;  /* 0x00394800015c7983 */ /* 0x000f620000300a00 */
[----:B-1----:R-:W-:-:S03]  /*11d6c0*/  IMAD.MOV.U32 R6, RZ, RZ, R224 ;  /* 0x000000ffff067224 */ /* 0x002fc600078e00e0 */
[----:B------:R-:W5:Y:S01]  /*11d6d0*/  LDL.LU.64 R94, [R1+0x3940] ;  /* 0x00394000015e7983 */ /* 0x000f620000300a00 */
[----:B------:R-:W-:-:S03]  /*11d6e0*/  IMAD.MOV.U32 R7, RZ, RZ, R227 ;  /* 0x000000ffff077224 */ /* 0x000fc600078e00e3 */
[----:B------:R-:W5:Y:S04]  /*11d6f0*/  LDL.LU.64 R96, [R1+0x3938] ;  /* 0x0039380001607983 */ /* 0x000f680000300a00 */
[----:B------:R1:W-:Y:S04]  /*11d700*/  LDGSTS.E [R5+0xbc80], desc[UR36][R6.64], P1 ;  /* 0x0bc8000006057fae */ /* 0x0003e80008921864 */
[----:B------:R-:W5:Y:S04]  /*11d710*/  LDL.LU.64 R98, [R1+0x3930] ;  /* 0x0039300001627983 */ /* 0x000f680000300a00 */
[----:B------:R-:W5:Y:S01]  /*11d720*/  LDL.LU.64 R100, [R1+0x3928] ;  /* 0x0039280001647983 */ /* 0x000f620000300a00 */
[----:B-1----:R-:W-:-:S02]  /*11d730*/  IMAD.MOV.U32 R6, RZ, RZ, R222 ;  /* 0x000000ffff067224 */ /* 0x002fc400078e00de */
[----:B------:R-:W-:-:S05]  /*11d740*/  IMAD.MOV.U32 R7, RZ, RZ, R225 ;  /* 0x000000ffff077224 */ /* 0x000fca00078e00e1 */
[----:B------:R1:W-:Y:S02]  /*11d750*/  LDGSTS.E [R5+0xc400], desc[UR36][R6.64], P0 ;  /* 0x0c40000006057fae */ /* 0x0003e40008121864 */
[----:B-1----:R-:W-:Y:S01]  /*11d760*/  IMAD.MOV.U32 R6, RZ, RZ, R220 ;  /* 0x000000ffff067224 */ /* 0x002fe200078e00dc */
[----:B------:R-:W-:-:S05]  /*11d770*/  MOV R7, R223 ;  /* 0x000000df00077202 */ /* 0x000fca0000000f00 */
[----:B------:R1:W-:Y:S02]  /*11d780*/  LDGSTS.E [R5+0xc480], desc[UR36][R6.64], P1 ;  /* 0x0c48000006057fae */ /* 0x0003e40008921864 */
[----:B-1----:R-:W-:Y:S02]  /*11d790*/  IMAD.MOV.U32 R6, RZ, RZ, R218 ;  /* 0x000000ffff067224 */ /* 0x002fe400078e00da */
[----:B------:R-:W-:-:S05]  /*11d7a0*/  IMAD.MOV.U32 R7, RZ, RZ, R221 ;  /* 0x000000ffff077224 */ /* 0x000fca00078e00dd */
[----:B------:R1:W-:Y:S02]  /*11d7b0*/  LDGSTS.E [R5+0xcc00], desc[UR36][R6.64], P0 ;  /* 0x0cc0000006057fae */ /* 0x0003e40008121864 */
[----:B-1----:R-:W-:Y:S02]  /*11d7c0*/  IMAD.MOV.U32 R6, RZ, RZ, R216 ;  /* 0x000000ffff067224 */ /* 0x002fe400078e00d8 */
[----:B------:R-:W-:-:S05]  /*11d7d0*/  IMAD.MOV.U32 R7, RZ, RZ, R219 ;  /* 0x000000ffff077224 */ /* 0x000fca00078e00db */
[----:B------:R1:W-:Y:S02]  /*11d7e0*/  LDGSTS.E [R5+0xcc80], desc[UR36][R6.64], P1 ;  /* 0x0cc8000006057fae */ /* 0x0003e40008921864 */
[----:B-1----:R-:W-:Y:S02]  /*11d7f0*/  IMAD.MOV.U32 R6, RZ, RZ, R214 ;  /* 0x000000ffff067224 */ /* 0x002fe400078e00d6 */
[----:B------:R-:W-:-:S05]  /*11d800*/  IMAD.MOV.U32 R7, RZ, RZ, R217 ;  /* 0x000000ffff077224 */ /* 0x000fca00078e00d9 */
[----:B------:R1:W-:Y:S02]  /*11d810*/  LDGSTS.E [R5+0xd400], desc[UR36][R6.64], P0 ;  /* 0x0d40000006057fae */ /* 0x0003e40008121864 */
[----:B-1----:R-:W-:Y:S02]  /*11d820*/  MOV R6, R104 ;  /* 0x0000006800067202 */ /* 0x002fe40000000f00 */
[----:B------:R-:W1:Y:S01]  /*11d830*/  LDC R104, c[0x0][0x23c] ;  /* 0x00008f00ff687b82 */ /* 0x000e620000000800 */
[----:B------:R-:W-:-:S05]  /*11d840*/  IMAD.MOV.U32 R7, RZ, RZ, R215 ;  /* 0x000000ffff077224 */ /* 0x000fca00078e00d7 */
[----:B------:R3:W-:Y:S02]  /*11d850*/  LDGSTS.E [R5+0xd480], desc[UR36][R6.64], P1 ;  /* 0x0d48000006057fae */ /* 0x0007e40008921864 */
[----:B---3--:R-:W-:Y:S02]  /*11d860*/  IMAD.MOV.U32 R6, RZ, RZ, R103 ;  /* 0x000000ffff067224 */ /* 0x008fe400078e0067 */
[----:B----4-:R-:W-:Y:S02]  /*11d870*/  IMAD.MOV.U32 R7, RZ, RZ, R102 ;  /* 0x000000ffff077224 */ /* 0x010fe400078e0066 */
[----:B------:R-:W3:Y:S01]  /*11d880*/  LDL.LU.64 R102, [R1+0x3920] ;  /* 0x0039200001667983 */ /* 0x000ee20000300a00 */
[----:B-1----:R-:W-:-:S03]  /*11d890*/  IMAD.SHL.U32 R119, R104, 0x40, RZ ;  /* 0x0000004068777824 */ /* 0x002fc600078e00ff */
[----:B------:R2:W-:Y:S01]  /*11d8a0*/  LDGSTS.E [R5+0xdc00], desc[UR36][R6.64], P0 ;  /* 0x0dc0000006057fae */ /* 0x0005e20008121864 */
[----:B------:R-:W-:Y:S02]  /*11d8b0*/  IMAD.SHL.U32 R119, R119, 0x4, RZ ;  /* 0x0000000477777824 */ /* 0x000fe400078e00ff */
[----:B--2---:R-:W-:Y:S01]  /*11d8c0*/  IMAD.MOV.U32 R6, RZ, RZ, R106 ;  /* 0x000000ffff067224 */ /* 0x004fe200078e006a */
[----:B-----5:R-:W-:-:S05]  /*11d8d0*/  MOV R7, R105 ;  /* 0x0000006900077202 */ /* 0x020fca0000000f00 */
        /* <DEDUP_REMOVED lines=95> */
[----:B---3--:R-:W-:Y:S01]  /*11ded0*/  IADD3 R100, P2, R102, R119, RZ ;  /* 0x0000007766647210 */ /* 0x008fe20007f5e0ff */
[----:B------:R-:W-:Y:S01]  /*11dee0*/  IMAD.MOV.U32 R105, RZ, RZ, R165 ;  /* 0x000000ffff697224 */ /* 0x000fe200078e00a5 */
[----:B------:R-:W-:Y:S01]  /*11def0*/  MOV R104, R166 ;  /* 0x000000a600687202 */ /* 0x000fe20000000f00 */
[----:B------:R-:W-:Y:S02]  /*11df00*/  IMAD.MOV.U32 R102, RZ, RZ, R168 ;  /* 0x000000ffff667224 */ /* 0x000fe400078e00a8 */
[----:B------:R-:W-:Y:S02]  /*11df10*/  IMAD.X R99, R103, 0x1, R2, P2 ;  /* 0x0000000167637824 */ /* 0x000fe400010e0602 */
[----:B------:R-:W-:Y:S01]  /*11df20*/  IMAD.MOV.U32 R103, RZ, RZ, R167 ;  /* 0x000000ffff677224 */ /* 0x000fe200078e00a7 */
[----:B------:R-:W-:Y:S01]  /*11df30*/  MOV R217, R171 ;  /* 0x000000ab00d97202 */ /* 0x000fe20000000f00 */
[----:B------:R-:W-:-:S02]  /*11df40*/  IMAD.MOV.U32 R214, RZ, RZ, R170 ;  /* 0x000000ffffd67224 */ /* 0x000fc400078e00aa */
[----:B------:R-:W-:Y:S02]  /*11df50*/  IMAD.MOV.U32 R215, RZ, RZ, R169 ;  /* 0x000000ffffd77224 */ /* 0x000fe400078e00a9 */
        /* <DEDUP_REMOVED lines=8> */
[----:B------:R-:W-:Y:S01]  /*11dfe0*/  IMAD.MOV.U32 R222, RZ, RZ, R178 ;  /* 0x000000ffffde7224 */ /* 0x000fe200078e00b2 */
[----:B------:R-:W-:Y:S01]  /*11dff0*/  MOV R224, R180 ;  /* 0x000000b400e07202 */ /* 0x000fe20000000f00 */
[----:B------:R-:W-:Y:S01]  /*11e000*/  IMAD.MOV.U32 R223, RZ, RZ, R177 ;  /* 0x000000ffffdf7224 */ /* 0x000fe200078e00b1 */
[----:B------:R4:W-:Y:S01]  /*11e010*/  STL.64 [R1+0x33c0], R216 ;  /* 0x0033c0d801007387 */ /* 0x0009e20000100a00 */
[----:B------:R-:W-:-:S02]  /*11e020*/  IMAD.MOV.U32 R225, RZ, RZ, R179 ;  /* 0x000000ffffe17224 */ /* 0x000fc400078e00b3 */
[----:B------:R-:W-:Y:S01]  /*11e030*/  IMAD.MOV.U32 R226, RZ, RZ, R182 ;  /* 0x000000ffffe27224 */ /* 0x000fe200078e00b6 */
[----:B------:R5:W-:Y:S01]  /*11e040*/  STL.64 [R1+0x33d8], R218 ;  /* 0x0033d8da01007387 */ /* 0x000be20000100a00 */
[----:B------:R-:W-:Y:S01]  /*11e050*/  IMAD.MOV.U32 R227, RZ, RZ, R181 ;  /* 0x000000ffffe37224 */ /* 0x000fe200078e00b5 */
[----:B------:R-:W-:Y:S01]  /*11e060*/  MOV R231, R185 ;  /* 0x000000b900e77202 */ /* 0x000fe20000000f00 */
[----:B------:R-:W-:Y:S01]  /*11e070*/  IMAD.MOV.U32 R228, RZ, RZ, R184 ;  /* 0x000000ffffe47224 */ /* 0x000fe200078e00b8 */
[----:B------:R5:W-:Y:S01]  /*11e080*/  STL.64 [R1+0x33d0], R220 ;  /* 0x0033d0dc01007387 */ /* 0x000be20000100a00 */
[----:B------:R-:W-:Y:S02]  /*11e090*/  IMAD.MOV.U32 R229, RZ, RZ, R183 ;  /* 0x000000ffffe57224 */ /* 0x000fe400078e00b7 */
[----:B------:R-:W-:Y:S01]  /*11e0a0*/  IMAD.MOV.U32 R230, RZ, RZ, R186 ;  /* 0x000000ffffe67224 */ /* 0x000fe200078e00ba */
        /* <DEDUP_REMOVED lines=103> */
[----:B------:R-:W-:Y:S01]  /*11e720*/  LDGSTS.E [R5+0xe400], desc[UR36][R104.64], P0 ;  /* 0x0e40000068057fae */ /* 0x000fe20008121864 */
[----:B------:R-:W-:-:S03]  /*11e730*/  IMAD.MOV.U32 R154, RZ, RZ, R50 ;  /* 0x000000ffff9a7224 */ /* 0x000fc600078e0032 */
        /* <DEDUP_REMOVED lines=11> */
[----:B------:R-:W-:Y:S01]  /*11e7f0*/  MOV R148, R56 ;  /* 0x0000003800947202 */ /* 0x000fe20000000f00 */
[----:B------:R-:W-:Y:S02]  /*11e800*/  IMAD.MOV.U32 R149, RZ, RZ, R55 ;  /* 0x000000ffff957224 */ /* 0x000fe400078e0037 */
        /* <DEDUP_REMOVED lines=11> */
[----:B------:R-:W-:-:S03]  /*11e8c0*/  MOV R143, R61 ;  /* 0x0000003d008f7202 */ /* 0x000fc60000000f00 */
        /* <DEDUP_REMOVED lines=13> */
[----:B------:R-:W-:-:S03]  /*11e9a0*/  MOV R138, R70 ;  /* 0x00000046008a7202 */ /* 0x000fc60000000f00 */
        /* <DEDUP_REMOVED lines=22> */
[----:B------:R5:W-:Y:S01]  /*11eb10*/  STL.64 [R1+0x39a8], R124 ;  /* 0x0039a87c01007387 */ /* 0x000be20000100a00 */
[----:B------:R-:W-:-:S03]  /*11eb20*/  IMAD.MOV.U32 R132, RZ, RZ, R82 ;  /* 0x000000ffff847224 */ /* 0x000fc600078e0052 */
[----:B------:R-:W-:Y:S01]  /*11eb30*/  LDGSTS.E [R5+0x12400], desc[UR36][R242.64], P0 ;  /* 0x12400000f2057fae */ /* 0x000fe20008121864 */
[----:B------:R-:W-:-:S03]  /*11eb40*/  IMAD.MOV.U32 R133, RZ, RZ, R81 ;  /* 0x000000ffff857224 */ /* 0x000fc600078e0051 */
[----:B------:R5:W-:Y:S01]  /*11eb50*/  STL.64 [R1+0x39a0], R116 ;  /* 0x0039a07401007387 */ /* 0x000be20000100a00 */
[----:B------:R-:W-:-:S03]  /*11eb60*/  MOV R130, R84 ;  /* 0x0000005400827202 */ /* 0x000fc60000000f00 */
        /* <DEDUP_REMOVED lines=11> */
[----:B------:R-:W-:-:S03]  /*11ec20*/  IMAD.MOV.U32 R112, RZ, RZ, R90 ;  /* 0x000000ffff707224 */ /* 0x000fc600078e005a */
[----:B------:R-:W-:Y:S01]  /*11ec30*/  LDGSTS.E [R5+0x13400], desc[UR36][R250.64], P0 ;  /* 0x13400000fa057fae */ /* 0x000fe20008121864 */
[----:B------:R-:W-:-:S03]  /*11ec40*/  MOV R113, R89 ;  /* 0x0000005900717202 */ /* 0x000fc60000000f00 */
[----:B------:R5:W-:Y:S01]  /*11ec50*/  STL.64 [R1+0x3980], R108 ;  /* 0x0039806c01007387 */ /* 0x000be20000100a00 */
        /* <DEDUP_REMOVED lines=11> */
[----:B------:R-:W-:Y:S04]  /*11ed10*/  STL.64 [R1+0x3968], R132 ;  /* 0x0039688401007387 */ /* 0x000fe80000100a00 */
[----:B------:R-:W-:Y:S01]  /*11ed20*/  LDGSTS.E [R5+0x14400], desc[UR36][R198.64], P0 ;  /* 0x14400000c6057fae */ /* 0x000fe20008121864 */
[----:B------:R-:W-:-:S03]  /*11ed30*/  IMAD.MOV.U32 R8, RZ, RZ, R98 ;  /* 0x000000ffff087224 */ /* 0x000fc600078e0062 */
[----:B------:R-:W-:Y:S01]  /*11ed40*/  STL.64 [R1+0x3960], R130 ;  /* 0x0039608201007387 */ /* 0x000fe20000100a00 */
[----:B------:R-:W-:-:S03]  /*11ed50*/  IMAD.MOV.U32 R9, RZ, RZ, R97 ;  /* 0x000000ffff097224 */ /* 0x000fc600078e0061 */
[----:B------:R-:W-:Y:S04]  /*11ed60*/  LDGSTS.E [R5+0x14480], desc[UR36][R196.64], P1 ;  /* 0x14480000c4057fae */ /* 0x000fe80008921864 */
[----:B------:R-:W-:Y:S04]  /*11ed70*/  STL.64 [R1+0x3958], R128 ;  /* 0x0039588001007387 */ /* 0x000fe80000100a00 */
[----:B------:R-:W-:Y:S01]  /*11ed80*/  LDGSTS.E [R5+0x14c00], desc[UR36][R194.64], P0 ;  /* 0x14c00000c2057fae */ /* 0x000fe20008121864 */
[----:B------:R-:W-:-:S03]  /*11ed90*/  IMAD.MOV.U32 R6, RZ, RZ, R100 ;  /* 0x000000ffff067224 */ /* 0x000fc600078e0064 */
[----:B------:R-:W-:Y:S01]  /*11eda0*/  STL.64 [R1+0x3950], R126 ;  /* 0x0039507e01007387 */ /* 0x000fe20000100a00 */
[----:B------:R-:W-:-:S03]  /*11edb0*/  IMAD.MOV.U32 R7, RZ, RZ, R99 ;  /* 0x000000ffff077224 */ /* 0x000fc600078e0063 */
[----:B------:R-:W-:Y:S04]  /*11edc0*/  LDGSTS.E [R5+0x14c80], desc[UR36][R192.64], P1 ;  /* 0x14c80000c0057fae */ /* 0x000fe80008921864 */
[----:B------:R5:W-:Y:S04]  /*11edd0*/  STL.64 [R1+0x3948], R112 ;  /* 0x0039487001007387 */ /* 0x000be80000100a00 */
[----:B------:R-:W-:Y:S04]  /*11ede0*/  LDGSTS.E [R5+0x15400], desc[UR36][R190.64], P0 ;  /* 0x15400000be057fae */ /* 0x000fe80008121864 */
[----:B------:R5:W-:Y:S04]  /*11edf0*/  STL.64 [R1+0x3940], R110 ;  /* 0x0039406e01007387 */ /* 0x000be80000100a00 */
[----:B------:R-:W-:Y:S04]  /*11ee00*/  LDGSTS.E [R5+0x15480], desc[UR36][R188.64], P1 ;  /* 0x15480000bc057fae */ /* 0x000fe80008921864 */
[----:B------:R-:W-:Y:S04]  /*11ee10*/  STL.64 [R1+0x3938], R12 ;  /* 0x0039380c01007387 */ /* 0x000fe80000100a00 */
[----:B------:R-:W-:Y:S04]  /*11ee20*/  LDGSTS.E [R5+0x15c00], desc[UR36][R186.64], P0 ;  /* 0x15c00000ba057fae */ /* 0x000fe80008121864 */
[----:B------:R-:W-:Y:S04]  /*11ee30*/  STL.64 [R1+0x3930], R10 ;  /* 0x0039300a01007387 */ /* 0x000fe80000100a00 */
[----:B------:R-:W-:Y:S04]  /*11ee40*/  LDGSTS.E [R5+0x15c80], desc[UR36][R184.64], P1 ;  /* 0x15c80000b8057fae */ /* 0x000fe80008921864 */
[----:B-1----:R-:W5:Y:S04]  /*11ee50*/  LDL.LU.64 R104, [R1+0x5df0] ;  /* 0x005df00001687983 */ /* 0x002f680000300a00 */
[----:B------:R-:W-:Y:S04]  /*11ee60*/  LDGSTS.E [R5+0x16400], desc[UR36][R182.64], P0 ;  /* 0x16400000b6057fae */ /* 0x000fe80008121864 */
[----:B------:R-:W-:Y:S04]  /*11ee70*/  STL.64 [R1+0x3928], R8 ;  /* 0x0039280801007387 */ /* 0x000fe80000100a00 */
[----:B------:R-:W-:Y:S04]  /*11ee80*/  LDGSTS.E [R5+0x16480], desc[UR36][R180.64], P1 ;  /* 0x16480000b4057fae */ /* 0x000fe80008921864 */
[----:B--2---:R-:W2:Y:S04]  /*11ee90*/  LDL.LU.64 R102, [R1+0x5de8] ;  /* 0x005de80001667983 */ /* 0x004ea80000300a00 */
[----:B------:R-:W-:Y:S04]  /*11eea0*/  LDGSTS.E [R5+0x16c00], desc[UR36][R178.64], P0 ;  /* 0x16c00000b2057fae */ /* 0x000fe80008121864 */
[----:B------:R1:W-:Y:S04]  /*11eeb0*/  STL.64 [R1+0x3920], R6 ;  /* 0x0039200601007387 */ /* 0x0003e80000100a00 */
[----:B------:R-:W-:Y:S04]  /*11eec0*/  LDGSTS.E [R5+0x16c80], desc[UR36][R176.64], P1 ;  /* 0x16c80000b0057fae */ /* 0x000fe80008921864 */
[----:B---3--:R-:W3:Y:S04]  /*11eed0*/  LDL.LU.64 R214, [R1+0x5de0] ;  /* 0x005de00001d67983 */ /* 0x008ee80000300a00 */
[----:B------:R-:W-:Y:S04]  /*11eee0*/  LDGSTS.E [R5+0x17400], desc[UR36][R174.64], P0 ;  /* 0x17400000ae057fae */ /* 0x000fe80008121864 */
[----:B----4-:R-:W4:Y:S04]  /*11eef0*/  LDL.LU.64 R216, [R1+0x5dd8] ;  /* 0x005dd80001d87983 */ /* 0x010f280000300a00 */
[----:B------:R-:W-:Y:S04]  /*11ef00*/  LDGSTS.E [R5+0x17480], desc[UR36][R172.64], P1 ;  /* 0x17480000ac057fae */ /* 0x000fe80008921864 */
[----:B-----5:R-:W5:Y:S04]  /*11ef10*/  LDL.LU.64 R218, [R1+0x5dd0] ;  /* 0x005dd00001da7983 */ /* 0x020f680000300a00 */
        /* <DEDUP_REMOVED lines=34> */
[----:B------:R-:W2:Y:S04]  /*11f140*/  LDL R118, [R1+0x4bec] ;  /* 0x004bec0001767983 */ /* 0x000ea80000100800 */
[----:B------:R-:W1:Y:S04]  /*11f150*/  LDL R125, [R1+0x4be4] ;  /* 0x004be400017d7983 */ /* 0x000e680000100800 */
[----:B------:R-:W3:Y:S04]  /*11f160*/  LDL R124, [R1+0x4be8] ;  /* 0x004be800017c7983 */ /* 0x000ee80000100800 */
[----:B------:R-:W5:Y:S04]  /*11f170*/  LDL R117, [R1+0x4bf0] ;  /* 0x004bf00001757983 */ /* 0x000f680000100800 */
[----:B------:R-:W-:Y:S04]  /*11f180*/  LDGSTS.E [R5+0x1c400], desc[UR36][R138.64], P0 ;  /* 0x1c4000008a057fae */ /* 0x000fe80008121864 */
[----:B------:R-:W-:Y:S04]  /*11f190*/  LDGSTS.E [R5+0x1c480], desc[UR36][R122.64], P1 ;  /* 0x1c4800007a057fae */ /* 0x000fe80008921864 */
[----:B------:R-:W4:Y:S04]  /*11f1a0*/  LDL R116, [R1+0x4c6c] ;  /* 0x004c6c0001747983 */ /* 0x000f280000100800 */
[----:B------:R-:W4:Y:S04]  /*11f1b0*/  LDL R115, [R1+0x4c70] ;  /* 0x004c700001737983 */ /* 0x000f280000100800 */
[----:B------:R-:W4:Y:S04]  /*11f1c0*/  LDL R123, [R1+0x4c64] ;  /* 0x004c6400017b7983 */ /* 0x000f280000100800 */
[----:B------:R-:W4:Y:S04]  /*11f1d0*/  LDL R122, [R1+0x4c68] ;  /* 0x004c6800017a7983 */ /* 0x000f280000100800 */
[----:B------:R-:W-:Y:S04]  /*11f1e0*/  LDGSTS.E [R5+0x1cc00], desc[UR36][R120.64], P0 ;  /* 0x1cc0000078057fae */ /* 0x000fe80008121864 */
        /* <DEDUP_REMOVED lines=13> */
[----:B------:R-:W2:Y:S03]  /*11f2c0*/  S2R R106, SR_TID.X ;  /* 0x00000000006a7919 */ /* 0x000ea60000002100 */
[----:B------:R-:W4:Y:S04]  /*11f2d0*/  LDL R112, [R1+0x4d6c] ;  /* 0x004d6c0001707983 */ /* 0x000f280000100800 */
[----:B------:R-:W4:Y:S04]  /*11f2e0*/  LDL R110, [R1+0x4d64] ;  /* 0x004d6400016e7983 */ /* 0x000f280000100800 */
[----:B------:R-:W4:Y:S04]  /*11f2f0*/  LDL R111, [R1+0x4d68] ;  /* 0x004d6800016f7983 */ /* 0x000f280000100800 */
[----:B------:R-:W4:Y:S04]  /*11f300*/  LDL R113, [R1+0x4d70] ;  /* 0x004d700001717983 */ /* 0x000f280000100800 */
[----:B------:R-:W-:Y:S04]  /*11f310*/  LDGSTS.E [R5+0x1f400], desc[UR36][R12.64], P0 ;  /* 0x1f4000000c057fae */ /* 0x000fe80008121864 */
[----:B------:R-:W-:Y:S04]  /*11f320*/  LDGSTS.E [R5+0x1f480], desc[UR36][R10.64], P1 ;  /* 0x1f4800000a057fae */ /* 0x000fe80008921864 */
[----:B------:R-:W-:Y:S01]  /*11f330*/  LDGSTS.E [R5+0x1fc00], desc[UR36][R8.64], P0 ;  /* 0x1fc0000008057fae */ /* 0x000fe20008121864 */
[----:B--2---:R-:W-:-:S03]  /*11f340*/  LOP3.LUT R106, R106, 0x1f, RZ, 0xc0, !PT ;  /* 0x0000001f6a6a7812 */ /* 0x004fc600078ec0ff */
[----:B------:R1:W-:Y:S02]  /*11f350*/  LDGSTS.E [R5+0x1fc80], desc[UR36][R6.64], P1 ;  /* 0x1fc8000006057fae */ /* 0x0003e40008921864 */
[----:B------:R-:W-:Y:S02]  /*11f360*/  IMAD.SHL.U32 R106, R106, 0x4, RZ ;  /* 0x000000046a6a7824 */ /* 0x000fe400078e00ff */
[----:B------:R-:W2:Y:S03]  /*11f370*/  LDL R133, [R1+0x4e64] ;  /* 0x004e640001857983 */ /* 0x000ea60000100800 */
[----:B------:R-:W-:Y:S01]  /*11f380*/  LOP3.LUT R4, R106, 0x50, RZ, 0x3c, !PT ;  /* 0x000000506a047812 */ /* 0x000fe200078e3cff */
[----:B------:R-:W2:Y:S04]  /*11f390*/  LDL R132, [R1+0x4e68] ;  /* 0x004e680001847983 */ /* 0x000ea80000100800 */
[----:B------:R-:W-:Y:S01]  /*11f3a0*/  VIADD R4, R4, UR10 ;  /* 0x0000000a04047c36 */ /* 0x000fe20008000000 */
[----:B------:R-:W2:Y:S04]  /*11f3b0*/  LDL R131, [R1+0x4e6c] ;  /* 0x004e6c0001837983 */ /* 0x000ea80000100800 */
[----:B------:R-:W2:Y:S04]  /*11f3c0*/  LDL R130, [R1+0x4e70] ;  /* 0x004e700001827983 */ /* 0x000ea80000100800 */
[----:B------:R-:W2:Y:S04]  /*11f3d0*/  LDL R129, [R1+0x4ee4] ;  /* 0x004ee40001817983 */ /* 0x000ea80000100800 */
[----:B------:R-:W2:Y:S04]  /*11f3e0*/  LDL R128, [R1+0x4ee8] ;  /* 0x004ee80001807983 */ /* 0x000ea80000100800 */
[----:B------:R-:W2:Y:S04]  /*11f3f0*/  LDL R127, [R1+0x4eec] ;  /* 0x004eec00017f7983 */ /* 0x000ea80000100800 */
[----:B------:R-:W2:Y:S01]  /*11f400*/  LDL R126, [R1+0x4ef0] ;  /* 0x004ef000017e7983 */ /* 0x000ea20000100800 */
[----:B-1----:R-:W-:-:S03]  /*11f410*/  MOV R7, R125 ;  /* 0x0000007d00077202 */ /* 0x002fc60000000f00 */
[----:B------:R-:W2:Y:S01]  /*11f420*/  LDL R125, [R1+0x4fe4] ;  /* 0x004fe400017d7983 */ /* 0x000ea20000100800 */
[----:B---3--:R-:W-:-:S03]  /*11f430*/  IMAD.MOV.U32 R6, RZ, RZ, R124 ;  /* 0x000000ffff067224 */ /* 0x008fc600078e007c */
[----:B------:R-:W3:Y:S04]  /*11f440*/  LDL R124, [R1+0x4fe8] ;  /* 0x004fe800017c7983 */ /* 0x000ee80000100800 */
[----:B------:R5:W-:Y:S02]  /*11f450*/  LDGSTS.E [R4+0x500], desc[UR36][R6.64], P0 ;  /* 0x0050000006047fae */ /* 0x000be40008121864 */
[----:B-----5:R-:W-:Y:S02]  /*11f460*/  IMAD.MOV.U32 R6, RZ, RZ, R117 ;  /* 0x000000ffff067224 */ /* 0x020fe400078e0075 */
[----:B------:R-:W-:Y:S01]  /*11f470*/  IMAD.MOV.U32 R7, RZ, RZ, R118 ;  /* 0x000000ffff077224 */ /* 0x000fe200078e0076 */
[----:B------:R-:W5:Y:S04]  /*11f480*/  LDL R117, [R1+0x4de8] ;  /* 0x004de80001757983 */ /* 0x000f680000100800 */
[----:B------:R4:W-:Y:S04]  /*11f490*/  LDGSTS.E [R4+0x580], desc[UR36][R6.64], P1 ;  /* 0x0058000006047fae */ /* 0x0009e80008921864 */
[----:B------:R-:W2:Y:S01]  /*11f4a0*/  LDL R118, [R1+0x4de4] ;  /* 0x004de40001767983 */ /* 0x000ea20000100800 */
[----:B----4-:R-:W-:-:S02]  /*11f4b0*/  IMAD.MOV.U32 R6, RZ, RZ, R122 ;  /* 0x000000ffff067224 */ /* 0x010fc400078e007a */
[----:B------:R-:W-:Y:S01]  /*11f4c0*/  IMAD.MOV.U32 R7, RZ, RZ, R123 ;  /* 0x000000ffff077224 */ /* 0x000fe200078e007b */
[----:B------:R-:W4:Y:S04]  /*11f4d0*/  LDL R122, [R1+0x5068] ;  /* 0x00506800017a7983 */ /* 0x000f280000100800 */
[----:B------:R1:W-:Y:S04]  /*11f4e0*/  LDGSTS.E [R4+0xd00], desc[UR36][R6.64], P0 ;  /* 0x00d0000006047fae */ /* 0x0003e80008121864 */
[----:B------:R-:W4:Y:S01]  /*11f4f0*/  LDL R123, [R1+0x5064] ;  /* 0x00506400017b7983 */ /* 0x000f220000100800 */
[----:B-1----:R-:W-:-:S02]  /*11f500*/  IMAD.MOV.U32 R6, RZ, RZ, R115 ;  /* 0x000000ffff067224 */ /* 0x002fc400078e0073 */
[----:B------:R-:W-:Y:S01]  /*11f510*/  IMAD.MOV.U32 R7, RZ, RZ, R116 ;  /* 0x000000ffff077224 */ /* 0x000fe200078e0074 */
[----:B------:R-:W3:Y:S04]  /*11f520*/  LDL R115, [R1+0x4df0] ;  /* 0x004df00001737983 */ /* 0x000ee80000100800 */
[----:B------:R-:W4:Y:S04]  /*11f530*/  LDL R116, [R1+0x4dec] ;  /* 0x004dec0001747983 */ /* 0x000f280000100800 */
[----:B------:R1:W-:Y:S02]  /*11f540*/  LDGSTS.E [R4+0xd80], desc[UR36][R6.64], P1 ;  /* 0x00d8000006047fae */ /* 0x0003e40008921864 */
[----:B-1----:R-:W-:Y:S01]  /*11f550*/  MOV R6, R120 ;  /* 0x0000007800067202 */ /* 0x002fe20000000f00 */
[----:B------:R-:W-:Y:S01]  /*11f560*/  IMAD.MOV.U32 R7, RZ, RZ, R121 ;  /* 0x000000ffff077224 */ /* 0x000fe200078e0079 */
[----:B------:R-:W4:Y:S04]  /*11f570*/  LDL R120, [R1+0x50e8] ;  /* 0x0050e80001787983 */ /* 0x000f280000100800 */
[----:B------:R1:W-:Y:S04]  /*11f580*/  LDGSTS.E [R4+0x1500], desc[UR36][R6.64], P0 ;  /* 0x0150000006047fae */ /* 0x0003e80008121864 */
[----:B------:R-:W4:Y:S01]  /*11f590*/  LDL R121, [R1+0x50e4] ;  /* 0x0050e40001797983 */ /* 0x000f220000100800 */
[----:B-1----:R-:W-:-:S02]  /*11f5a0*/  IMAD.MOV.U32 R6, RZ, RZ, R109 ;  /* 0x000000ffff067224 */ /* 0x002fc400078e006d */
[----:B------:R-:W-:Y:S01]  /*11f5b0*/  IMAD.MOV.U32 R7, RZ, RZ, R108 ;  /* 0x000000ffff077224 */ /* 0x000fe200078e006c */
[----:B------:R-:W4:Y:S04]  /*11f5c0*/  LDL R109, [R1+0x4f68] ;  /* 0x004f6800016d7983 */ /* 0x000f280000100800 */
[----:B------:R-:W4:Y:S04]  /*11f5d0*/  LDL R108, [R1+0x4f64] ;  /* 0x004f6400016c7983 */ /* 0x000f280000100800 */
[----:B------:R1:W-:Y:S02]  /*11f5e0*/  LDGSTS.E [R4+0x1580], desc[UR36][R6.64], P1 ;  /* 0x0158000006047fae */ /* 0x0003e40008921864 */
[----:B-1----:R-:W-:-:S02]  /*11f5f0*/  IMAD.MOV.U32 R6, RZ, RZ, R111 ;  /* 0x000000ffff067224 */ /* 0x002fc400078e006f */
[----:B------:R-:W-:Y:S01]  /*11f600*/  IMAD.MOV.U32 R7, RZ, RZ, R110 ;  /* 0x000000ffff077224 */ /* 0x000fe200078e006e */
[----:B------:R-:W4:Y:S04]  /*11f610*/  LDL R111, [R1+0x4f70] ;  /* 0x004f7000016f7983 */ /* 0x000f280000100800 */
[----:B------:R-:W4:Y:S04]  /*11f620*/  LDL R110, [R1+0x4f6c] ;  /* 0x004f6c00016e7983 */ /* 0x000f280000100800 */
[----:B------:R1:W-:Y:S02]  /*11f630*/  LDGSTS.E [R4+0x1d00], desc[UR36][R6.64], P0 ;  /* 0x01d0000006047fae */ /* 0x0003e40008121864 */
[----:B-1----:R-:W-:Y:S01]  /*11f640*/  IMAD.MOV.U32 R6, RZ, RZ, R113 ;  /* 0x000000ffff067224 */ /* 0x002fe200078e0071 */
[----:B------:R-:W-:Y:S01]  /*11f650*/  MOV R7, R112 ;  /* 0x0000007000077202 */ /* 0x000fe20000000f00 */
[----:B------:R-:W4:Y:S04]  /*11f660*/  LDL R113, [R1+0x4ff0] ;  /* 0x004ff00001717983 */ /* 0x000f280000100800 */
[----:B------:R-:W4:Y:S04]  /*11f670*/  LDL R112, [R1+0x4fec] ;  /* 0x004fec0001707983 */ /* 0x000f280000100800 */
[----:B------:R5:W-:Y:S02]  /*11f680*/  LDGSTS.E [R4+0x1d80], desc[UR36][R6.64], P1 ;  /* 0x01d8000006047fae */ /* 0x000be40008921864 */
[----:B-----5:R-:W-:-:S02]  /*11f690*/  IMAD.MOV.U32 R6, RZ, RZ, R117 ;  /* 0x000000ffff067224 */ /* 0x020fc400078e0075 */
[----:B------:R-:W5:Y:S01]  /*11f6a0*/  LDL R117, [R1+0x5070] ;  /* 0x0050700001757983 */ /* 0x000f620000100800 */
[----:B--2---:R-:W-:-:S03]  /*11f6b0*/  IMAD.MOV.U32 R7, RZ, RZ, R118 ;  /* 0x000000ffff077224 */ /* 0x004fc600078e0076 */
[----:B------:R-:W2:Y:S04]  /*11f6c0*/  LDL R118, [R1+0x506c] ;  /* 0x00506c0001767983 */ /* 0x000ea80000100800 */
[----:B------:R3:W-:Y:S02]  /*11f6d0*/  LDGSTS.E [R4+0x2500], desc[UR36][R6.64], P0 ;  /* 0x0250000006047fae */ /* 0x0007e40008121864 */
[----:B---3--:R-:W-:Y:S02]  /*11f6e0*/  IMAD.MOV.U32 R6, RZ, RZ, R115 ;  /* 0x000000ffff067224 */ /* 0x008fe400078e0073 */
[----:B------:R-:W3:Y:S01]  /*11f6f0*/  LDL R115, [R1+0x50f0] ;  /* 0x0050f00001737983 */ /* 0x000ee20000100800 */
[----:B----4-:R-:W-:-:S03]  /*11f700*/  IMAD.MOV.U32 R7, RZ, RZ, R116 ;  /* 0x000000ffff077224 */ /* 0x010fc600078e0074 */
[----:B------:R-:W4:Y:S04]  /*11f710*/  LDL R116, [R1+0x50ec] ;  /* 0x0050ec0001747983 */ /* 0x000f280000100800 */
[----:B------:R1:W-:Y:S02]  /*11f720*/  LDGSTS.E [R4+0x2580], desc[UR36][R6.64], P1 ;  /* 0x0258000006047fae */ /* 0x0003e40008921864 */
[----:B-1----:R-:W-:Y:S02]  /*11f730*/  IMAD.MOV.U32 R6, RZ, RZ, R132 ;  /* 0x000000ffff067224 */ /* 0x002fe400078e0084 */
[----:B------:R-:W-:Y:S01]  /*11f740*/  IMAD.MOV.U32 R7, RZ, RZ, R133 ;  /* 0x000000ffff077224 */ /* 0x000fe200078e0085 */
[----:B------:R-:W4:Y:S04]  /*11f750*/  LDL R132, [R1+0x5250] ;  /* 0x0052500001847983 */ /* 0x000f280000100800 */
[----:B------:R1:W-:Y:S04]  /*11f760*/  LDGSTS.E [R4+0x2d00], desc[UR36][R6.64], P0 ;  /* 0x02d0000006047fae */ /* 0x0003e80008121864 */
[----:B------:R-:W4:Y:S01]  /*11f770*/  LDL R133, [R1+0x524c] ;  /* 0x00524c0001857983 */ /* 0x000f220000100800 */
[----:B-1----:R-:W-:Y:S01]  /*11f780*/  MOV R6, R130 ;  /* 0x0000008200067202 */ /* 0x002fe20000000f00 */
[----:B------:R-:W-:-:S02]  /*11f790*/  IMAD.MOV.U32 R7, RZ, RZ, R131 ;  /* 0x000000ffff077224 */ /* 0x000fc400078e0083 */
[----:B------:R-:W4:Y:S04]  /*11f7a0*/  LDL R130, [R1+0x5258] ;  /* 0x0052580001827983 */ /* 0x000f280000100800 */
[----:B------:R1:W-:Y:S04]  /*11f7b0*/  LDGSTS.E [R4+0x2d80], desc[UR36][R6.64], P1 ;  /* 0x02d8000006047fae */ /* 0x0003e80008921864 */
[----:B------:R-:W4:Y:S01]  /*11f7c0*/  LDL R131, [R1+0x5254] ;  /* 0x0052540001837983 */ /* 0x000f220000100800 */
[----:B-1----:R-:W-:Y:S02]  /*11f7d0*/  IMAD.MOV.U32 R6, RZ, RZ, R128 ;  /* 0x000000ffff067224 */ /* 0x002fe400078e0080 */
[----:B------:R-:W-:Y:S01]  /*11f7e0*/  IMAD.MOV.U32 R7, RZ, RZ, R129 ;  /* 0x000000ffff077224 */ /* 0x000fe200078e0081 */
[----:B------:R-:W4:Y:S04]  /*11f7f0*/  LDL R128, [R1+0x52d8] ;  /* 0x0052d80001807983 */ /* 0x000f280000100800 */
[----:B------:R1:W-:Y:S04]  /*11f800*/  LDGSTS.E [R4+0x3500], desc[UR36][R6.64], P0 ;  /* 0x0350000006047fae */ /* 0x0003e80008121864 */
[----:B------:R-:W4:Y:S01]  /*11f810*/  LDL R129, [R1+0x52d4] ;  /* 0x0052d40001817983 */ /* 0x000f220000100800 */
[----:B-1----:R-:W-:-:S02]  /*11f820*/  IMAD.MOV.U32 R6, RZ, RZ, R126 ;  /* 0x000000ffff067224 */ /* 0x002fc400078e007e */
[----:B------:R-:W-:Y:S01]  /*11f830*/  IMAD.MOV.U32 R7, RZ, RZ, R127 ;  /* 0x000000ffff077224 */ /* 0x000fe200078e007f */
[----:B------:R-:W4:Y:S04]  /*11f840*/  LDL R126, [R1+0x52e0] ;  /* 0x0052e000017e7983 */ /* 0x000f280000100800 */
[----:B------:R1:W-:Y:S04]  /*11f850*/  LDGSTS.E [R4+0x3580], desc[UR36][R6.64], P1 ;  /* 0x0358000006047fae */ /* 0x0003e80008921864 */
[----:B------:R-:W4:Y:S01]  /*11f860*/  LDL R127, [R1+0x52dc] ;  /* 0x0052dc00017f7983 */ /* 0x000f220000100800 */
[----:B-1----:R-:W-:Y:S01]  /*11f870*/  IMAD.MOV.U32 R6, RZ, RZ, R109 ;  /* 0x000000ffff067224 */ /* 0x002fe200078e006d */
[----:B------:R-:W-:-:S02]  /*11f880*/  MOV R7, R108 ;  /* 0x0000006c00077202 */ /* 0x000fc40000000f00 */
        /* <DEDUP_REMOVED lines=18> */
[----:B-1----:R-:W-:Y:S01]  /*11f9b0*/  MOV R6, R122 ;  /* 0x0000007a00067202 */ /* 0x002fe20000000f00 */
[----:B------:R-:W-:Y:S01]  /*11f9c0*/  IMAD.MOV.U32 R7, RZ, RZ, R123 ;  /* 0x000000ffff077224 */ /* 0x000fe200078e007b */
[----:B------:R-:W4:Y:S04]  /*11f9d0*/  LDL R122, [R1+0x5458] ;  /* 0x00545800017a7983 */ /* 0x000f280000100800 */
[----:B------:R5:W-:Y:S04]  /*11f9e0*/  LDGSTS.E [R4+0x4d00], desc[UR36][R6.64], P0 ;  /* 0x04d0000006047fae */ /* 0x000be80008121864 */
[----:B------:R-:W4:Y:S01]  /*11f9f0*/  LDL R123, [R1+0x5454] ;  /* 0x00545400017b7983 */ /* 0x000f220000100800 */
[----:B-----5:R-:W-:-:S03]  /*11fa00*/  IMAD.MOV.U32 R6, RZ, RZ, R117 ;  /* 0x000000ffff067224 */ /* 0x020fc600078e0075 */
[----:B------:R-:W5:Y:S01]  /*11fa10*/  LDL R117, [R1+0x51f0] ;  /* 0x0051f00001757983 */ /* 0x000f620000100800 */
[----:B--2---:R-:W-:-:S03]  /*11fa20*/  IMAD.MOV.U32 R7, RZ, RZ, R118 ;  /* 0x000000ffff077224 */ /* 0x004fc600078e0076 */
[----:B------:R-:W2:Y:S04]  /*11fa30*/  LDL R118, [R1+0x51ec] ;  /* 0x0051ec0001767983 */ /* 0x000ea80000100800 */
[----:B------:R1:W-:Y:S02]  /*11fa40*/  LDGSTS.E [R4+0x4d80], desc[UR36][R6.64], P1 ;  /* 0x04d8000006047fae */ /* 0x0003e40008921864 */
[----:B-1----:R-:W-:Y:S02]  /*11fa50*/  IMAD.MOV.U32 R6, RZ, RZ, R120 ;  /* 0x000000ffff067224 */ /* 0x002fe400078e0078 */
[----:B------:R-:W-:Y:S01]  /*11fa60*/  IMAD.MOV.U32 R7, RZ, RZ, R121 ;  /* 0x000000ffff077224 */ /* 0x000fe200078e0079 */
[----:B------:R-:W2:Y:S04]  /*11fa70*/  LDL R120, [R1+0x54d8] ;  /* 0x0054d80001787983 */ /* 0x000ea80000100800 */
[----:B------:R3:W-:Y:S04]  /*11fa80*/  LDGSTS.E [R4+0x5500], desc[UR36][R6.64], P0 ;  /* 0x0550000006047fae */ /* 0x0007e80008121864 */
[----:B------:R-:W2:Y:S01]  /*11fa90*/  LDL R121, [R1+0x54d4] ;  /* 0x0054d40001797983 */ /* 0x000ea20000100800 */
[----:B---3--:R-:W-:Y:S01]  /*11faa0*/  IMAD.MOV.U32 R6, RZ, RZ, R115 ;  /* 0x000000ffff067224 */ /* 0x008fe200078e0073 */
[----:B----4-:R-:W-:-:S02]  /*11fab0*/  MOV R7, R116 ;  /* 0x0000007400077202 */ /* 0x010fc40000000f00 */
[----:B------:R-:W3:Y:S04]  /*11fac0*/  LDL R115, [R1+0x5358] ;  /* 0x0053580001737983 */ /* 0x000ee80000100800 */
[----:B------:R-:W4:Y:S04]  /*11fad0*/  LDL R116, [R1+0x5354] ;  /* 0x0053540001747983 */ /* 0x000f280000100800 */
[----:B------:R1:W-:Y:S02]  /*11fae0*/  LDGSTS.E [R4+0x5580], desc[UR36][R6.64], P1 ;  /* 0x0558000006047fae */ /* 0x0003e40008921864 */
[----:B-1----:R-:W-:-:S02]  /*11faf0*/  IMAD.MOV.U32 R6, RZ, RZ, R109 ;  /* 0x000000ffff067224 */ /* 0x002fc400078e006d */
[----:B------:R-:W4:Y:S01]  /*11fb00*/  LDL R109, [R1+0x5360] ;  /* 0x00536000016d7983 */ /* 0x000f220000100800 */
[----:B------:R-:W-:-:S03]  /*11fb10*/  IMAD.MOV.U32 R7, RZ, RZ, R108 ;  /* 0x000000ffff077224 */ /* 0x000fc600078e006c */
[----:B------:R-:W4:Y:S04]  /*11fb20*/  LDL R108, [R1+0x535c] ;  /* 0x00535c00016c7983 */ /* 0x000f280000100800 */
[----:B------:R1:W-:Y:S02]  /*11fb30*/  LDGSTS.E [R4+0x5d00], desc[UR36][R6.64], P0 ;  /* 0x05d0000006047fae */ /* 0x0003e40008121864 */
[----:B-1----:R-:W-:Y:S02]  /*11fb40*/  IMAD.MOV.U32 R6, RZ, RZ, R111 ;  /* 0x000000ffff067224 */ /* 0x002fe400078e006f */
        /* <DEDUP_REMOVED lines=9> */
[----:B-----5:R-:W-:Y:S02]  /*11fbe0*/  MOV R6, R117 ;  /* 0x0000007500067202 */ /* 0x020fe40000000f00 */
        /* <DEDUP_REMOVED lines=24> */
[----:B---3--:R-:W-:-:S02]  /*11fd70*/  IMAD.MOV.U32 R6, RZ, RZ, R115 ;  /* 0x000000ffff067224 */ /* 0x008fc400078e0073 */
[----:B----4-:R-:W-:Y:S01]  /*11fd80*/  IMAD.MOV.U32 R7, RZ, RZ, R116 ;  /* 0x000000ffff077224 */ /* 0x010fe200078e0074 */
[----:B------:R-:W3:Y:S04]  /*11fd90*/  LDL R115, [R1+0x5558] ;  /* 0x0055580001737983 */ /* 0x000ee80000100800 */
[----:B------:R1:W-:Y:S04]  /*11fda0*/  LDGSTS.E [R4+0x7d00], desc[UR36][R6.64], P0 ;  /* 0x07d0000006047fae */ /* 0x0003e80008121864 */
[----:B------:R-:W4:Y:S01]  /*11fdb0*/  LDL R116, [R1+0x5554] ;  /* 0x0055540001747983 */ /* 0x000f220000100800 */
[----:B-1----:R-:W-:-:S03]  /*11fdc0*/  IMAD.MOV.U32 R6, RZ, RZ, R109 ;  /* 0x000000ffff067224 */ /* 0x002fc600078e006d */
[----:B------:R-:W4:Y:S01]  /*11fdd0*/  LDL R109, [R1+0x5560] ;  /* 0x00556000016d7983 */ /* 0x000f220000100800 */
[----:B------:R-:W-:-:S03]  /*11fde0*/  IMAD.MOV.U32 R7, RZ, RZ, R108 ;  /* 0x000000ffff077224 */ /* 0x000fc600078e006c */
        /* <DEDUP_REMOVED lines=37> */
[----:B-1----:R-:W-:Y:S02]  /*120040*/  MOV R6, R109 ;  /* 0x0000006d00067202 */ /* 0x002fe40000000f00 */
        /* <DEDUP_REMOVED lines=47> */
[----:B------:R1:W-:Y:S04]  /*120340*/  LDGSTS.E [R4+0xa580], desc[UR36][R6.64], P1 ;  /* 0x0a58000006047fae */ /* 0x0003e80008921864 */
[----:B------:R-:W4:Y:S04]  /*120350*/  LDL.LU.64 R76, [R1+0x3788] ;  /* 0x00378800014c7983 */ /* 0x000f280000300a00 */
[----:B------:R-:W4:Y:S01]  /*120360*/  LDL.LU.64 R78, [R1+0x3780] ;  /* 0x00378000014e7983 */ /* 0x000f220000300a00 */
[----:B-1----:R-:W-:Y:S01]  /*120370*/  IMAD.MOV.U32 R6, RZ, RZ, R132 ;  /* 0x000000ffff067224 */ /* 0x002fe200078e0084 */
[----:B------:R-:W-:-:S02]  /*120380*/  MOV R7, R133 ;  /* 0x0000008500077202 */ /* 0x000fc40000000f00 */
        /* <DEDUP_REMOVED lines=18> */
[----:B-1----:R-:W-:-:S02]  /*1204b0*/  IMAD.MOV.U32 R6, RZ, RZ, R126 ;  /* 0x000000ffff067224 */ /* 0x002fc400078e007e */
[----:B------:R-:W-:-:S05]  /*1204c0*/  IMAD.MOV.U32 R7, RZ, RZ, R127 ;  /* 0x000000ffff077224 */ /* 0x000fca00078e007f */
[----:B------:R1:W-:Y:S02]  /*1204d0*/  LDGSTS.E [R4+0xb580], desc[UR36][R6.64], P1 ;  /* 0x0b58000006047fae */ /* 0x0003e40008921864 */
[----:B-1----:R-:W-:Y:S01]  /*1204e0*/  MOV R6, R124 ;  /* 0x0000007c00067202 */ /* 0x002fe20000000f00 */
        /* <DEDUP_REMOVED lines=8> */
[----:B-----5:R-:W-:Y:S01]  /*120570*/  IMAD.MOV.U32 R6, RZ, RZ, R117 ;  /* 0x000000ffff067224 */ /* 0x020fe200078e0075 */
[----:B--2---:R-:W-:-:S05]  /*120580*/  MOV R7, R118 ;  /* 0x0000007600077202 */ /* 0x004fca0000000f00 */
[----:B------:R3:W-:Y:S02]  /*120590*/  LDGSTS.E [R4+0xc580], desc[UR36][R6.64], P1 ;  /* 0x0c58000006047fae */ /* 0x0007e40008921864 */
[----:B---3--:R-:W-:Y:S02]  /*1205a0*/  IMAD.MOV.U32 R6, RZ, RZ, R115 ;  /* 0x000000ffff067224 */ /* 0x008fe400078e0073 */
[----:B----4-:R-:W-:-:S05]  /*1205b0*/  IMAD.MOV.U32 R7, RZ, RZ, R116 ;  /* 0x000000ffff077224 */ /* 0x010fca00078e0074 */
[----:B------:R1:W-:Y:S02]  /*1205c0*/  LDGSTS.E [R4+0xcd00], desc[UR36][R6.64], P0 ;  /* 0x0cd0000006047fae */ /* 0x0003e40008121864 */
[----:B-1----:R-:W-:Y:S02]  /*1205d0*/  IMAD.MOV.U32 R6, RZ, RZ, R109 ;  /* 0x000000ffff067224 */ /* 0x002fe400078e006d */
        /* <DEDUP_REMOVED lines=12> */
[----:B------:R-:W-:Y:S02]  /*1206a0*/  IMAD.MOV.U32 R7, RZ, RZ, R103 ;  /* 0x000000ffff077224 */ /* 0x000fe400078e0067 */
[----:B------:R-:W2:Y:S04]  /*1206b0*/  LDL.LU.64 R102, [R1+0x3720] ;  /* 0x0037200001667983 */ /* 0x000ea80000300a00 */
[----:B------:R-:W3:Y:S04]  /*1206c0*/  LDL.LU.64 R110, [R1+0x3718] ;  /* 0x00371800016e7983 */ /* 0x000ee80000300a00 */
[----:B------:R-:W4:Y:S04]  /*1206d0*/  LDL.LU.64 R108, [R1+0x3710] ;  /* 0x00371000016c7983 */ /* 0x000f280000300a00 */
[----:B------:R1:W-:Y:S02]  /*1206e0*/  LDGSTS.E [R4+0xdd80], desc[UR36][R6.64], P1 ;  /* 0x0dd8000006047fae */ /* 0x0003e40008921864 */
[----:B-1----:R-:W-:-:S05]  /*1206f0*/  IADD3 R6, P2, R8, R119, RZ ;  /* 0x0000007708067210 */ /* 0x002fca0007f5e0ff */
        /* <DEDUP_REMOVED lines=93> */
[----:B--2---:R-:W-:-:S05]  /*120cd0*/  IADD3 R100, P2, R102, R119, RZ ;  /* 0x0000007766647210 */ /* 0x004fca0007f5e0ff */
[----:B------:R-:W-:Y:S01]  /*120ce0*/  IMAD.X R99, R103, 0x1, R2, P2 ;  /* 0x0000000167637824 */ /* 0x000fe200010e0602 */
[----:B---3--:R-:W-:-:S05]  /*120cf0*/  IADD3 R102, P2, R110, R119, RZ ;  /* 0x000000776e667210 */ /* 0x008fca0007f5e0ff */
[----:B------:R-:W-:Y:S01]  /*120d00*/  IMAD.X R101, R111, 0x1, R2, P2 ;  /* 0x000000016f657824 */ /* 0x000fe200010e0602 */
[----:B----4-:R-:W-:Y:S01]  /*120d10*/  IADD3 R104, P2, R108, R119, RZ ;  /* 0x000000776c687210 */ /* 0x010fe20007f5e0ff */
[----:B------:R-:W-:Y:S01]  /*120d20*/  STL [R1+0x5d40], R119 ;  /* 0x005d407701007387 */ /* 0x000fe20000100800 */
[----:B------:R-:W-:-:S03]  /*120d30*/  MOV R108, R214 ;  /* 0x000000d6006c7202 */ /* 0x000fc60000000f00 */
[----:B------:R-:W-:Y:S01]  /*120d40*/  IMAD.X R103, R109, 0x1, R2, P2 ;  /* 0x000000016d677824 */ /* 0x000fe200010e0602 */
[----:B------:R1:W-:Y:S01]  /*120d50*/  STL.64 [R1+0x5d48], R2 ;  /* 0x005d480201007387 */ /* 0x0003e20000100a00 */
[----:B------:R-:W-:-:S03]  /*120d60*/  IMAD.MOV.U32 R109, RZ, RZ, R213 ;  /* 0x000000ffff6d7224 */ /* 0x000fc600078e00d5 */
[----:B------:R-:W2:Y:S01]  /*120d70*/  LDL.LU R120, [R1] ;  /* 0x0000000001787983 */ /* 0x000ea20000300800 */
[----:B------:R-:W-:Y:S02]  /*120d80*/  IMAD.MOV.U32 R110, RZ, RZ, R218 ;  /* 0x000000ffff6e7224 */ /* 0x000fe400078e00da */
[----:B------:R-:W-:Y:S01]  /*120d90*/  IMAD.MOV.U32 R111, RZ, RZ, R217 ;  /* 0x000000ffff6f7224 */ /* 0x000fe200078e00d9 */
[----:B------:R3:W-:Y:S01]  /*120da0*/  STL.64 [R1+0x3308], R108 ;  /* 0x0033086c01007387 */ /* 0x0007e20000100a00 */
[----:B-1----:R-:W-:-:S03]  /*120db0*/  IMAD.MOV.U32 R2, RZ, RZ, R216 ;  /* 0x000000ffff027224 */ /* 0x002fc600078e00d8 */
[----:B------:R-:W4:Y:S01]  /*120dc0*/  LDL.LU R117, [R1+0x4] ;  /* 0x0000040001757983 */ /* 0x000f220000300800 */
[----:B------:R-:W-:-:S05]  /*120dd0*/  IMAD.MOV.U32 R3, RZ, RZ, R215 ;  /* 0x000000ffff037224 */ /* 0x000fca00078e00d7 */
[----:B------:R1:W-:Y:S01]  /*120de0*/  STL.64 [R1+0x3300], R2 ;  /* 0x0033000201007387 */ /* 0x0003e20000100a00 */
[----:B---3--:R-:W-:Y:S01]  /*120df0*/  IMAD.MOV.U32 R108, RZ, RZ, R220 ;  /* 0x000000ffff6c7224 */ /* 0x008fe200078e00dc */
[----:B------:R-:W-:Y:S02]  /*120e00*/  MOV R109, R219 ;  /* 0x000000db006d7202 */ /* 0x000fe40000000f00 */
[----:B------:R-:W3:Y:S04]  /*120e10*/  LDL.LU R116, [R1+0x8] ;  /* 0x0000080001747983 */ /* 0x000ee80000300800 */
[----:B------:R-:W5:Y:S01]  /*120e20*/  LDL.LU R115, [R1+0xc] ;  /* 0x00000c0001737983 */ /* 0x000f620000300800 */
[----:B-1----:R-:W-:-:S03]  /*120e30*/  IMAD.MOV.U32 R2, RZ, RZ, R222 ;  /* 0x000000ffff027224 */ /* 0x002fc600078e00de */
[----:B------:R-:W5:Y:S01]  /*120e40*/  LDL.LU R114, [R1+0x10] ;  /* 0x0000100001727983 */ /* 0x000f620000300800 */
[----:B------:R-:W-:-:S03]  /*120e50*/  IMAD.MOV.U32 R3, RZ, RZ, R221 ;  /* 0x000000ffff037224 */ /* 0x000fc600078e00dd */
[----:B------:R1:W-:Y:S04]  /*120e60*/  STL.64 [R1+0x3318], R110 ;  /* 0x0033186e01007387 */ /* 0x0003e80000100a00 */
[----:B------:R1:W-:Y:S01]  /*120e70*/  STL.64 [R1+0x3310], R108 ;  /* 0x0033106c01007387 */ /* 0x0003e20000100a00 */
[----:B------:R-:W-:-:S03]  /*120e80*/  IMAD.MOV.U32 R118, RZ, RZ, R230 ;  /* 0x000000ffff767224 */ /* 0x000fc600078e00e6 */
[----:B------:R1:W-:Y:S02]  /*120e90*/  STL.64 [R1+0x3328], R2 ;  /* 0x0033280201007387 */ /* 0x0003e40000100a00 */
[----:B-1----:R-:W-:Y:S02]  /*120ea0*/  IMAD.MOV.U32 R110, RZ, RZ, R224 ;  /* 0x000000ffff6e7224 */ /* 0x002fe400078e00e0 */
[----:B------:R-:W-:Y:S02]  /*120eb0*/  IMAD.MOV.U32 R111, RZ, RZ, R223 ;  /* 0x000000ffff6f7224 */ /* 0x000fe400078e00df */
[----:B------:R-:W-:Y:S02]  /*120ec0*/  IMAD.MOV.U32 R108, RZ, RZ, R226 ;  /* 0x000000ffff6c7224 */ /* 0x000fe400078e00e2 */
        /* <DEDUP_REMOVED lines=11> */
[----:B-1----:R-:W-:Y:S01]  /*120f80*/  IMAD.MOV.U32 R110, RZ, RZ, R234 ;  /* 0x000000ffff6e7224 */ /* 0x002fe200078e00ea */
[----:B------:R-:W-:Y:S01]  /*120f90*/  MOV R111, R233 ;  /* 0x000000e9006f7202 */ /* 0x000fe20000000f00 */
[----:B------:R-:W-:Y:S02]  /*120fa0*/  IMAD.MOV.U32 R234, RZ, RZ, R238 ;  /* 0x000000ffffea7224 */ /* 0x000fe400078e00ee */
        /* <DEDUP_REMOVED lines=15> */
[----:B------:R-:W-:Y:S04]  /*1210a0*/  STL.64 [R1+0x3368], R234 ;  /* 0x003368ea01007387 */ /* 0x000fe80000100a00 */
[----:B------:R-:W-:Y:S01]  /*1210b0*/  STL.64 [R1+0x3360], R232 ;  /* 0x003360e801007387 */ /* 0x000fe20000100a00 */
[----:B------:R-:W-:-:S03]  /*1210c0*/  IMAD.MOV.U32 R223, RZ, RZ, R249 ;  /* 0x000000ffffdf7224 */ /* 0x000fc600078e00f9 */
[----:B------:R-:W-:Y:S04]  /*1210d0*/  STL.64 [R1+0x3378], R230 ;  /* 0x003378e601007387 */ /* 0x000fe80000100a00 */
[----:B------:R-:W-:Y:S04]  /*1210e0*/  STL.64 [R1+0x3370], R228 ;  /* 0x003370e401007387 */ /* 0x000fe80000100a00 */
[----:B------:R-:W-:Y:S04]  /*1210f0*/  STL.64 [R1+0x3388], R226 ;  /* 0x003388e201007387 */ /* 0x000fe80000100a00 */
[----:B------:R-:W-:Y:S04]  /*121100*/  STL.64 [R1+0x3380], R224 ;  /* 0x003380e001007387 */ /* 0x000fe80000100a00 */
[----:B------:R-:W5:Y:S04]  /*121110*/  LDL.64 R248, [R1+0x3308] ;  /* 0x0033080001f87983 */ /* 0x000f680000100a00 */
[----:B------:R-:W5:Y:S04]  /*121120*/  LDL.64 R246, [R1+0x3300] ;  /* 0x0033000001f67983 */ /* 0x000f680000100a00 */
[----:B------:R-:W5:Y:S04]  /*121130*/  LDL.64 R244, [R1+0x3318] ;  /* 0x0033180001f47983 */ /* 0x000f680000100a00 */
[----:B------:R-:W5:Y:S04]  /*121140*/  LDL.64 R242, [R1+0x3310] ;  /* 0x0033100001f27983 */ /* 0x000f680000100a00 */
[----:B------:R-:W5:Y:S04]  /*121150*/  LDL.64 R240, [R1+0x3328] ;  /* 0x0033280001f07983 */ /* 0x000f680000100a00 */
[----:B------:R-:W5:Y:S04]  /*121160*/  LDL.64 R238, [R1+0x3320] ;  /* 0x0033200001ee7983 */ /* 0x000f680000100a00 */
[----:B------:R-:W5:Y:S01]  /*121170*/  LDL.64 R236, [R1+0x3338] ;  /* 0x0033380001ec7983 */ /* 0x000f620000100a00 */
[----:B------:R-:W-:-:S02]  /*121180*/  IMAD.MOV.U32 R222, RZ, RZ, R250 ;  /* 0x000000ffffde7224 */ /* 0x000fc400078e00fa */
[----:B------:R-:W-:Y:S02]  /*121190*/  IMAD.MOV.U32 R221, RZ, RZ, R251 ;  /* 0x000000ffffdd7224 */ /* 0x000fe400078e00fb */
[----:B------:R-:W-:Y:S01]  /*1211a0*/  IMAD.MOV.U32 R214, RZ, RZ, R6 ;  /* 0x000000ffffd67224 */ /* 0x000fe200078e0006 */
[----:B------:R-:W-:Y:S01]  /*1211b0*/  STL.64 [R1+0x3398], R222 ;  /* 0x003398de01007387 */ /* 0x000fe20000100a00 */
[----:B------:R-:W-:Y:S01]  /*1211c0*/  IMAD.MOV.U32 R215, RZ, RZ, R5 ;  /* 0x000000ffffd77224 */ /* 0x000fe200078e0005 */
[----:B------:R-:W-:Y:S01]  /*1211d0*/  MOV R211, R9 ;  /* 0x0000000900d37202 */ /* 0x000fe20000000f00 */
        /* <DEDUP_REMOVED lines=68> */
[----:B--2---:R-:W-:-:S05]  /*121620*/  IMAD.MOV.U32 R220, RZ, RZ, R120 ;  /* 0x000000ffffdc7224 */ /* 0x004fca00078e0078 */
[----:B------:R-:W-:Y:S01]  /*121630*/  STL.64 [R1+0x3390], R220 ;  /* 0x003390dc01007387 */ /* 0x000fe20000100a00 */
[----:B----4-:R-:W-:Y:S02]  /*121640*/  IMAD.MOV.U32 R219, RZ, RZ, R117 ;  /* 0x000000ffffdb7224 */ /* 0x010fe400078e0075 */
[----:B---3--:R-:W-:Y:S02]  /*121650*/  IMAD.MOV.U32 R218, RZ, RZ, R116 ;  /* 0x000000ffffda7224 */ /* 0x008fe400078e0074 */
[----:B-----5:R-:W-:-:S03]  /*121660*/  IMAD.MOV.U32 R217, RZ, RZ, R115 ;  /* 0x000000ffffd97224 */ /* 0x020fc600078e0073 */
[----:B------:R-:W-:Y:S01]  /*121670*/  STL.64 [R1+0x33a8], R218 ;  /* 0x0033a8da01007387 */ /* 0x000fe20000100a00 */
[----:B------:R-:W-:-:S05]  /*121680*/  MOV R216, R114 ;  /* 0x0000007200d87202 */ /* 0x000fca0000000f00 */
        /* <DEDUP_REMOVED lines=45> */
[----:B------:R-:W-:Y:S01]  /*121960*/  LDGSTS.E [R4+0x13580], desc[UR36][R216.64], P1 ;  /* 0x13580000d8047fae */ /* 0x000fe20008921864 */
[----:B------:R-:W-:-:S03]  /*121970*/  IMAD.MOV.U32 R114, RZ, RZ, R68 ;  /* 0x000000ffff727224 */ /* 0x000fc600078e0044 */
[----:B------:R-:W-:Y:S01]  /*121980*/  STL.64 [R1+0x37e0], R168 ;  /* 0x0037e0a801007387 */ /* 0x000fe20000100a00 */
[----:B------:R-:W-:-:S03]  /*121990*/  IMAD.MOV.U32 R115, RZ, RZ, R67 ;  /* 0x000000ffff737224 */ /* 0x000fc600078e0043 */
        /* <DEDUP_REMOVED lines=8> */
[----:B------:R-:W-:Y:S04]  /*121a20*/  STL.64 [R1+0x37c0], R160 ;  /* 0x0037c0a001007387 */ /* 0x000fe80000100a00 */
[----:B------:R-:W-:Y:S01]  /*121a30*/  LDGSTS.E [R4+0x14d00], desc[UR36][R206.64], P0 ;  /* 0x14d00000ce047fae */ /* 0x000fe20008121864 */
[----:B------:R-:W-:-:S03]  /*121a40*/  IMAD.MOV.U32 R155, RZ, RZ, R77 ;  /* 0x000000ffff9b7224 */ /* 0x000fc600078e004d */
[----:B------:R-:W-:Y:S04]  /*121a50*/  STL.64 [R1+0x37b8], R158 ;  /* 0x0037b89e01007387 */ /* 0x000fe80000100a00 */
[----:B------:R-:W-:Y:S01]  /*121a60*/  LDGSTS.E [R4+0x14d80], desc[UR36][R204.64], P1 ;  /* 0x14d80000cc047fae */ /* 0x000fe20008921864 */
[----:B------:R-:W-:-:S03]  /*121a70*/  IMAD.MOV.U32 R152, RZ, RZ, R80 ;  /* 0x000000ffff987224 */ /* 0x000fc600078e0050 */
[----:B------:R2:W-:Y:S04]  /*121a80*/  STL.64 [R1+0x37b0], R128 ;  /* 0x0037b08001007387 */ /* 0x0005e80000100a00 */
        /* <DEDUP_REMOVED lines=59> */
[----:B------:R5:W-:Y:S04]  /*121e40*/  STL.64 [R1+0x3720], R116 ;  /* 0x0037207401007387 */ /* 0x000be80000100a00 */
[----:B------:R-:W-:Y:S04]  /*121e50*/  LDGSTS.E [R4+0x19d00], desc[UR36][R166.64], P0 ;  /* 0x19d00000a6047fae */ /* 0x000fe80008121864 */
[----:B------:R5:W-:Y:S04]  /*121e60*/  STL.64 [R1+0x3718], R132 ;  /* 0x0037188401007387 */ /* 0x000be80000100a00 */
[----:B------:R-:W-:Y:S04]  /*121e70*/  LDGSTS.E [R4+0x19d80], desc[UR36][R164.64], P1 ;  /* 0x19d80000a4047fae */ /* 0x000fe80008921864 */
[----:B------:R5:W-:Y:S04]  /*121e80*/  STL.64 [R1+0x3710], R130 ;  /* 0x0037108201007387 */ /* 0x000be80000100a00 */
[----:B------:R-:W-:Y:S04]  /*121e90*/  LDGSTS.E [R4+0x1a500], desc[UR36][R162.64], P0 ;  /* 0x1a500000a2047fae */ /* 0x000fe80008121864 */
[----:B------:R-:W5:Y:S04]  /*121ea0*/  LDL.LU.64 R2, [R1+0x5d48] ;  /* 0x005d480001027983 */ /* 0x000f680000300a00 */
[----:B------:R-:W-:Y:S04]  /*121eb0*/  LDGSTS.E [R4+0x1a580], desc[UR36][R160.64], P1 ;  /* 0x1a580000a0047fae */ /* 0x000fe80008921864 */
[----:B-1----:R-:W5:Y:S04]  /*121ec0*/  LDL.LU R119, [R1+0x5d40] ;  /* 0x005d400001777983 */ /* 0x002f680000300800 */
[----:B------:R-:W-:Y:S04]  /*121ed0*/  LDGSTS.E [R4+0x1ad00], desc[UR36][R158.64], P0 ;  /* 0x1ad000009e047fae */ /* 0x000fe80008121864 */
[----:B------:R-:W5:Y:S04]  /*121ee0*/  LDL.LU.64 R112, [R1+0x5d38] ;  /* 0x005d380001707983 */ /* 0x000f680000300a00 */
[----:B------:R-:W-:Y:S04]  /*121ef0*/  LDGSTS.E [R4+0x1ad80], desc[UR36][R128.64], P1 ;  /* 0x1ad8000080047fae */ /* 0x000fe80008921864 */
[----:B------:R-:W5:Y:S04]  /*121f00*/  LDL.LU.64 R110, [R1+0x5d30] ;  /* 0x005d3000016e7983 */ /* 0x000f680000300a00 */
[----:B------:R-:W-:Y:S04]  /*121f10*/  LDGSTS.E [R4+0x1b500], desc[UR36][R126.64], P0 ;  /* 0x1b5000007e047fae */ /* 0x000fe80008121864 */
[----:B------:R-:W5:Y:S04]  /*121f20*/  LDL.LU.64 R108, [R1+0x5d28] ;  /* 0x005d2800016c7983 */ /* 0x000f680000300a00 */
[----:B------:R-:W-:Y:S04]  /*121f30*/  LDGSTS.E [R4+0x1b580], desc[UR36][R114.64], P1 ;  /* 0x1b58000072047fae */ /* 0x000fe80008921864 */
[----:B--2---:R-:W2:Y:S04]  /*121f40*/  LDL R128, [R1+0x4bfc] ;  /* 0x004bfc0001807983 */ /* 0x004ea80000100800 */
[----:B---3--:R-:W3:Y:S04]  /*121f50*/  LDL R127, [R1+0x4c00] ;  /* 0x004c0000017f7983 */ /* 0x008ee80000100800 */
[----:B----4-:R-:W4:Y:S04]  /*121f60*/  LDL R115, [R1+0x4bf4] ;  /* 0x004bf40001737983 */ /* 0x010f280000100800 */
[----:B------:R-:W2:Y:S04]  /*121f70*/  LDL R114, [R1+0x4bf8] ;  /* 0x004bf80001727983 */ /* 0x000ea80000100800 */
[----:B------:R-:W-:Y:S04]  /*121f80*/  LDGSTS.E [R4+0x1bd00], desc[UR36][R124.64], P0 ;  /* 0x1bd000007c047fae */ /* 0x000fe80008121864 */
[----:B------:R-:W-:Y:S04]  /*121f90*/  LDGSTS.E [R4+0x1bd80], desc[UR36][R122.64], P1 ;  /* 0x1bd800007a047fae */ /* 0x000fe80008921864 */
[----:B------:R-:W3:Y:S04]  /*121fa0*/  LDL R126, [R1+0x4c7c] ;  /* 0x004c7c00017e7983 */ /* 0x000ee80000100800 */
[----:B-----5:R-:W5:Y:S04]  /*121fb0*/  LDL R124, [R1+0x4c74] ;  /* 0x004c7400017c7983 */ /* 0x020f680000100800 */
[----:B------:R-:W5:Y:S04]  /*121fc0*/  LDL R123, [R1+0x4c78] ;  /* 0x004c7800017b7983 */ /* 0x000f680000100800 */
[----:B------:R-:W5:Y:S04]  /*121fd0*/  LDL R125, [R1+0x4c80] ;  /* 0x004c8000017d7983 */ /* 0x000f680000100800 */
[----:B------:R-:W-:Y:S04]  /*121fe0*/  LDGSTS.E [R4+0x1c500], desc[UR36][R156.64], P0 ;  /* 0x1c5000009c047fae */ /* 0x000fe80008121864 */
[----:B------:R-:W-:Y:S04]  /*121ff0*/  LDGSTS.E [R4+0x1c580], desc[UR36][R120.64], P1 ;  /* 0x1c58000078047fae */ /* 0x000fe80008921864 */
[----:B------:R-:W5:Y:S04]  /*122000*/  LDL R122, [R1+0x4cf4] ;  /* 0x004cf400017a7983 */ /* 0x000f680000100800 */
[----:B------:R-:W-:Y:S04]  /*122010*/  LDGSTS.E [R4+0x1cd00], desc[UR36][R154.64], P0 ;  /* 0x1cd000009a047fae */ /* 0x000fe80008121864 */
[----:B------:R-:W5:Y:S04]  /*122020*/  LDL R121, [R1+0x4cf8] ;  /* 0x004cf80001797983 */ /* 0x000f680000100800 */
        /* <DEDUP_REMOVED lines=12> */
[----:B------:R-:W-:Y:S01]  /*1220f0*/  LDGSTS.E [R4+0x1f580], desc[UR36][R116.64], P1 ;  /* 0x1f58000074047fae */ /* 0x000fe20008921864 */
[----:B------:R-:W-:-:S03]  /*122100*/  LOP3.LUT R5, R106, 0x60, RZ, 0x3c, !PT ;  /* 0x000000606a057812 */ /* 0x000fc600078e3cff */
[----:B------:R-:W-:Y:S04]  /*122110*/  LDGSTS.E [R4+0x1fd00], desc[UR36][R132.64], P0 ;  /* 0x1fd0000084047fae */ /* 0x000fe80008121864 */
[----:B------:R-:W5:Y:S04]  /*122120*/  LDL R138, [R1+0x4e74] ;  /* 0x004e7400018a7983 */ /* 0x000f680000100800 */
[----:B------:R-:W5:Y:S04]  /*122130*/  LDL R117, [R1+0x4d74] ;  /* 0x004d740001757983 */ /* 0x000f680000100800 */
[----:B------:R-:W5:Y:S04]  /*122140*/  LDL R116, [R1+0x4d78] ;  /* 0x004d780001747983 */ /* 0x000f680000100800 */
[----:B------:R-:W5:Y:S01]  /*122150*/  LDL R129, [R1+0x4f80] ;  /* 0x004f800001817983 */ /* 0x000f620000100800 */
[----:B----4-:R-:W-:-:S03]  /*122160*/  IMAD.MOV.U32 R7, RZ, RZ, R115 ;  /* 0x000000ffff077224 */ /* 0x010fc600078e0073 */
[----:B------:R-:W-:Y:S01]  /*122170*/  LDGSTS.E [R4+0x1fd80], desc[UR36][R130.64], P1 ;  /* 0x1fd8000082047fae */ /* 0x000fe20008921864 */
[----:B--2---:R-:W-:-:S03]  /*122180*/  IMAD.MOV.U32 R6, RZ, RZ, R114 ;  /* 0x000000ffff067224 */ /* 0x004fc600078e0072 */
[----:B------:R-:W2:Y:S04]  /*122190*/  LDL R115, [R1+0x4d7c] ;  /* 0x004d7c0001737983 */ /* 0x000ea80000100800 */
[----:B------:R-:W4:Y:S01]  /*1221a0*/  LDL R114, [R1+0x4d80] ;  /* 0x004d800001727983 */ /* 0x000f220000100800 */
[----:B------:R-:W-:-:S03]  /*1221b0*/  VIADD R5, R5, UR10 ;  /* 0x0000000a05057c36 */ /* 0x000fc60008000000 */
[----:B------:R-:W4:Y:S04]  /*1221c0*/  LDL R137, [R1+0x4e78] ;  /* 0x004e780001897983 */ /* 0x000f280000100800 */
[----:B------:R3:W-:Y:S04]  /*1221d0*/  LDGSTS.E [R5+0x600], desc[UR36][R6.64], P0 ;  /* 0x0060000006057fae */ /* 0x0007e80008121864 */
[----:B------:R-:W4:Y:S04]  /*1221e0*/  LDL R136, [R1+0x4e7c] ;  /* 0x004e7c0001887983 */ /* 0x000f280000100800 */
[----:B------:R-:W4:Y:S01]  /*1221f0*/  LDL R135, [R1+0x4e80] ;  /* 0x004e800001877983 */ /* 0x000f220000100800 */
[----:B---3--:R-:W-:Y:S01]  /*122200*/  MOV R6, R127 ;  /* 0x0000007f00067202 */ /* 0x008fe20000000f00 */
[----:B------:R-:W-:-:S02]  /*122210*/  IMAD.MOV.U32 R7, RZ, RZ, R128 ;  /* 0x000000ffff077224 */ /* 0x000fc400078e0080 */
[----:B------:R-:W3:Y:S04]  /*122220*/  LDL R134, [R1+0x4ef4] ;  /* 0x004ef40001867983 */ /* 0x000ee80000100800 */
[----:B------:R5:W-:Y:S04]  /*122230*/  LDGSTS.E [R5+0x680], desc[UR36][R6.64], P1 ;  /* 0x0068000006057fae */ /* 0x000be80008921864 */
[----:B------:R-:W3:Y:S04]  /*122240*/  LDL R133, [R1+0x4ef8] ;  /* 0x004ef80001857983 */ /* 0x000ee80000100800 */
[----:B------:R-:W3:Y:S01]  /*122250*/  LDL R132, [R1+0x4efc] ;  /* 0x004efc0001847983 */ /* 0x000ee20000100800 */
[----:B-----5:R-:W-:-:S03]  /*122260*/  IMAD.MOV.U32 R6, RZ, RZ, R123 ;  /* 0x000000ffff067224 */ /* 0x020fc600078e007b */
[----:B------:R-:W5:Y:S01]  /*122270*/  LDL R131, [R1+0x4f00] ;  /* 0x004f000001837983 */ /* 0x000f620000100800 */
[----:B------:R-:W-:-:S03]  /*122280*/  IMAD.MOV.U32 R7, RZ, RZ, R124 ;  /* 0x000000ffff077224 */ /* 0x000fc600078e007c */
[----:B------:R-:W3:Y:S04]  /*122290*/  LDL R124, [R1+0x4df4] ;  /* 0x004df400017c7983 */ /* 0x000ee80000100800 */
[----:B------:R-:W5:Y:S04]  /*1222a0*/  LDL R123, [R1+0x4df8] ;  /* 0x004df800017b7983 */ /* 0x000f680000100800 */
[----:B------:R1:W-:Y:S04]  /*1222b0*/  LDGSTS.E [R5+0xe00], desc[UR36][R6.64], P0 ;  /* 0x00e0000006057fae */ /* 0x0003e80008121864 */
[----:B------:R-:W5:Y:S04]  /*1222c0*/  LDL R130, [R1+0x4f7c] ;  /* 0x004f7c0001827983 */ /* 0x000f680000100800 */
[----:B------:R-:W5:Y:S01]  /*1222d0*/  LDL R128, [R1+0x4ffc] ;  /* 0x004ffc0001807983 */ /* 0x000f620000100800 */
[----:B-1----:R-:W-:-:S03]  /*1222e0*/  IMAD.MOV.U32 R6, RZ, RZ, R125 ;  /* 0x000000ffff067224 */ /* 0x002fc600078e007d */
[----:B------:R-:W5:Y:S01]  /*1222f0*/  LDL R127, [R1+0x5000] ;  /* 0x00500000017f7983 */ /* 0x000f620000100800 */
[----:B------:R-:W-:-:S03]  /*122300*/  IMAD.MOV.U32 R7, RZ, RZ, R126 ;  /* 0x000000ffff077224 */ /* 0x000fc600078e007e */
[----:B------:R-:W5:Y:S04]  /*122310*/  LDL R126, [R1+0x507c] ;  /* 0x00507c00017e7983 */ /* 0x000f680000100800 */
[----:B------:R1:W-:Y:S04]  /*122320*/  LDGSTS.E [R5+0xe80], desc[UR36][R6.64], P1 ;  /* 0x00e8000006057fae */ /* 0x0003e80008921864 */
[----:B------:R-:W5:Y:S01]  /*122330*/  LDL R125, [R1+0x5080] ;  /* 0x00508000017d7983 */ /* 0x000f620000100800 */
[----:B-1----:R-:W-:Y:S01]  /*122340*/  IMAD.MOV.U32 R6, RZ, RZ, R121 ;  /* 0x000000ffff067224 */ /* 0x002fe200078e0079 */
[----:B------:R-:W-:-:S02]  /*122350*/  MOV R7, R122 ;  /* 0x0000007a00077202 */ /* 0x000fc40000000f00 */
        /* <DEDUP_REMOVED lines=13> */
[----:B--2---:R-:W-:-:S02]  /*122430*/  IMAD.MOV.U32 R7, RZ, RZ, R115 ;  /* 0x000000ffff077224 */ /* 0x004fc400078e0073 */
[----:B------:R-:W2:Y:S01]  /*122440*/  LDL R115, [R1+0x5074] ;  /* 0x0050740001737983 */ /* 0x000ea20000100800 */
[----:B----4-:R-:W-:-:S03]  /*122450*/  IMAD.MOV.U32 R6, RZ, RZ, R114 ;  /* 0x000000ffff067224 */ /* 0x010fc600078e0072 */
[----:B------:R-:W4:Y:S04]  /*122460*/  LDL R114, [R1+0x5078] ;  /* 0x0050780001727983 */ /* 0x000f280000100800 */
[----:B------:R3:W-:Y:S02]  /*122470*/  LDGSTS.E [R5+0x1e80], desc[UR36][R6.64], P1 ;  /* 0x01e8000006057fae */ /* 0x0007e40008921864 */
[----:B---3--:R-:W-:Y:S02]  /*122480*/  IMAD.MOV.U32 R7, RZ, RZ, R124 ;  /* 0x000000ffff077224 */ /* 0x008fe400078e007c */
[----:B------:R-:W3:Y:S01]  /*122490*/  LDL R124, [R1+0x50f4] ;  /* 0x0050f400017c7983 */ /* 0x000ee20000100800 */
[----:B-----5:R-:W-:-:S03]  /*1224a0*/  MOV R6, R123 ;  /* 0x0000007b00067202 */ /* 0x020fc60000000f00 */
        /* <DEDUP_REMOVED lines=32> */
[----:B-1----:R-:W-:Y:S01]  /*1226b0*/  MOV R6, R129 ;  /* 0x0000008100067202 */ /* 0x002fe20000000f00 */
        /* <DEDUP_REMOVED lines=14> */
[----:B--2---:R-:W-:-:S03]  /*1227a0*/  MOV R7, R115 ;  /* 0x0000007300077202 */ /* 0x004fc60000000f00 */
[----:B------:R-:W2:Y:S01]  /*1227b0*/  LDL R115, [R1+0x51f4] ;  /* 0x0051f40001737983 */ /* 0x000ea20000100800 */
        /* <DEDUP_REMOVED lines=8> */
[----:B---3--:R-:W-:-:S03]  /*122840*/  IMAD.MOV.U32 R7, RZ, RZ, R124 ;  /* 0x000000ffff077224 */ /* 0x008fc600078e007c */
[----:B------:R-:W3:Y:S01]  /*122850*/  LDL R124, [R1+0x5274] ;  /* 0x00527400017c7983 */ /* 0x000ee20000100800 */
[----:B-----5:R-:W-:-:S03]  /*122860*/  IMAD.MOV.U32 R6, RZ, RZ, R123 ;  /* 0x000000ffff067224 */ /* 0x020fc600078e007b */
        /* <DEDUP_REMOVED lines=17> */
[----:B--2---:R-:W-:Y:S02]  /*122980*/  IMAD.MOV.U32 R7, RZ, RZ, R115 ;  /* 0x000000ffff077224 */ /* 0x004fe400078e0073 */
[----:B------:R-:W2:Y:S01]  /*122990*/  LDL R115, [R1+0x54e4] ;  /* 0x0054e40001737983 */ /* 0x000ea20000100800 */
[----:B----4-:R-:W-:-:S03]  /*1229a0*/  IMAD.MOV.U32 R6, RZ, RZ, R114 ;  /* 0x000000ffff067224 */ /* 0x010fc600078e0072 */
[----:B------:R-:W4:Y:S04]  /*1229b0*/  LDL R114, [R1+0x54e8] ;  /* 0x0054e80001727983 */ /* 0x000f280000100800 */
[----:B------:R3:W-:Y:S02]  /*1229c0*/  LDGSTS.E [R5+0x6600], desc[UR36][R6.64], P0 ;  /* 0x0660000006057fae */ /* 0x0007e40008121864 */
[----:B---3--:R-:W-:Y:S02]  /*1229d0*/  MOV R7, R124 ;  /* 0x0000007c00077202 */ /* 0x008fe40000000f00 */
[----:B------:R-:W3:Y:S01]  /*1229e0*/  LDL R124, [R1+0x54ec] ;  /* 0x0054ec00017c7983 */ /* 0x000ee20000100800 */
[----:B-----5:R-:W-:-:S03]  /*1229f0*/  IMAD.MOV.U32 R6, RZ, RZ, R123 ;  /* 0x000000ffff067224 */ /* 0x020fc600078e007b */
        /* <DEDUP_REMOVED lines=32> */
[----:B-1----:R-:W-:-:S03]  /*122c00*/  IMAD.MOV.U32 R6, RZ, RZ, R118 ;  /* 0x000000ffff067224 */ /* 0x002fc600078e0076 */
[----:B------:R-:W5:Y:S01]  /*122c10*/  LDL R118, [R1+0x5570] ;  /* 0x0055700001767983 */ /* 0x000f620000100800 */
[----:B------:R-:W-:-:S03]  /*122c20*/  MOV R7, R120 ;  /* 0x0000007800077202 */ /* 0x000fc60000000f00 */
[----:B------:R-:W5:Y:S04]  /*122c30*/  LDL R120, [R1+0x556c] ;  /* 0x00556c0001787983 */ /* 0x000f680000100800 */
[----:B------:R1:W-:Y:S02]  /*122c40*/  LDGSTS.E [R5+0x8600], desc[UR36][R6.64], P0 ;  /* 0x0860000006057fae */ /* 0x0003e40008121864 */
[----:B-1----:R-:W-:Y:S02]  /*122c50*/  IMAD.MOV.U32 R6, RZ, RZ, R127 ;  /* 0x000000ffff067224 */ /* 0x002fe400078e007f */
[----:B------:R-:W-:Y:S01]  /*122c60*/  IMAD.MOV.U32 R7, RZ, RZ, R128 ;  /* 0x000000ffff077224 */ /* 0x000fe200078e0080 */
        /* <DEDUP_REMOVED lines=13> */
[----:B--2---:R-:W-:-:S03]  /*122d40*/  IMAD.MOV.U32 R7, RZ, RZ, R115 ;  /* 0x000000ffff077224 */ /* 0x004fc600078e0073 */
[----:B------:R-:W2:Y:S01]  /*122d50*/  LDL R115, [R1+0x55ec] ;  /* 0x0055ec0001737983 */ /* 0x000ea20000100800 */
[----:B----4-:R-:W-:-:S03]  /*122d60*/  MOV R6, R114 ;  /* 0x0000007200067202 */ /* 0x010fc60000000f00 */
[----:B------:R-:W4:Y:S04]  /*122d70*/  LDL R114, [R1+0x55f0] ;  /* 0x0055f00001727983 */ /* 0x000f280000100800 */
[----:B------:R3:W-:Y:S02]  /*122d80*/  LDGSTS.E [R5+0x9600], desc[UR36][R6.64], P0 ;  /* 0x0960000006057fae */ /* 0x0007e40008121864 */
[----:B---3--:R-:W-:Y:S02]  /*122d90*/  IMAD.MOV.U32 R7, RZ, RZ, R124 ;  /* 0x000000ffff077224 */ /* 0x008fe400078e007c */
[----:B------:R-:W3:Y:S01]  /*122da0*/  LDL R124, [R1+0x57f4] ;  /* 0x0057f400017c7983 */ /* 0x000ee20000100800 */
[----:B-----5:R-:W-:-:S03]  /*122db0*/  IMAD.MOV.U32 R6, RZ, RZ, R123 ;  /* 0x000000ffff067224 */ /* 0x020fc600078e007b */
[----:B------:R-:W5:Y:S04]  /*122dc0*/  LDL R123, [R1+0x57f8] ;  /* 0x0057f800017b7983 */ /* 0x000f680000100800 */
        /* <DEDUP_REMOVED lines=11> */
[----:B-1----:R-:W-:Y:S02]  /*122e80*/  IMAD.MOV.U32 R6, RZ, RZ, R116 ;  /* 0x000000ffff067224 */ /* 0x002fe400078e0074 */
[----:B------:R-:W3:Y:S01]  /*122e90*/  LDL R116, [R1+0x5910] ;  /* 0x0059100001747983 */ /* 0x000ee20000100800 */
[----:B------:R-:W-:-:S03]  /*122ea0*/  IMAD.MOV.U32 R7, RZ, RZ, R117 ;  /* 0x000000ffff077224 */ /* 0x000fc600078e0075 */
[----:B------:R-:W3:Y:S04]  /*122eb0*/  LDL R117, [R1+0x590c] ;  /* 0x00590c0001757983 */ /* 0x000ee80000100800 */
[----:B------:R2:W-:Y:S02]  /*122ec0*/  LDGSTS.E [R5+0xa600], desc[UR36][R6.64], P0 ;  /* 0x0a60000006057fae */ /* 0x0005e40008121864 */
[----:B--2---:R-:W-:Y:S02]  /*122ed0*/  IMAD.MOV.U32 R7, RZ, RZ, R115 ;  /* 0x000000ffff077224 */ /* 0x004fe400078e0073 */
[----:B------:R-:W2:Y:S01]  /*122ee0*/  LDL R115, [R1+0x5914] ;  /* 0x0059140001737983 */ /* 0x000ea20000100800 */
[----:B----4-:R-:W-:-:S03]  /*122ef0*/  IMAD.MOV.U32 R6, RZ, RZ, R114 ;  /* 0x000000ffff067224 */ /* 0x010fc600078e0072 */
[----:B------:R-:W4:Y:S04]  /*122f00*/  LDL R114, [R1+0x5918] ;  /* 0x0059180001727983 */ /* 0x000f280000100800 */
        /* <DEDUP_REMOVED lines=32> */
[----:B------:R1:W-:Y:S04]  /*123110*/  LDGSTS.E [R5+0xa680], desc[UR36][R6.64], P1 ;  /* 0x0a68000006057fae */ /* 0x0003e80008921864 */
[----:B------:R-:W2:Y:S04]  /*123120*/  LDL.LU.64 R72, [R1+0x35b8] ;  /* 0x0035b80001487983 */ /* 0x000ea80000300a00 */
[----:B------:R-:W2:Y:S01]  /*123130*/  LDL.LU.64 R74, [R1+0x35b0] ;  /* 0x0035b000014a7983 */ /* 0x000ea20000300a00 */
[----:B-1----:R-:W-:-:S03]  /*123140*/  IMAD.MOV.U32 R6, RZ, RZ, R137 ;  /* 0x000000ffff067224 */ /* 0x002fc600078e0089 */
[----:B------:R-:W2:Y:S01]  /*123150*/  LDL.LU.64 R76, [R1+0x35a8] ;  /* 0x0035a800014c7983 */ /* 0x000ea20000300a00 */
[----:B------:R-:W-:-:S03]  /*123160*/  IMAD.MOV.U32 R7, RZ, RZ, R138 ;  /* 0x000000ffff077224 */ /* 0x000fc600078e008a */
[----:B------:R-:W2:Y:S04]  /*123170*/  LDL.LU.64 R78, [R1+0x35a0] ;  /* 0x0035a000014e7983 */ /* 0x000ea80000300a00 */
[----:B------:R1:W-:Y:S04]  /*123180*/  LDGSTS.E [R5+0xae00], desc[UR36][R6.64], P0 ;  /* 0x0ae0000006057fae */ /* 0x0003e80008121864 */
[----:B------:R-:W2:Y:S04]  /*123190*/  LDL.LU.64 R80, [R1+0x3598] ;  /* 0x0035980001507983 */ /* 0x000ea80000300a00 */
[----:B------:R-:W2:Y:S01]  /*1231a0*/  LDL.LU.64 R82, [R1+0x3590] ;  /* 0x0035900001527983 */ /* 0x000ea20000300a00 */
[----:B-1----:R-:W-:Y:S01]  /*1231b0*/  MOV R6, R135 ;  /* 0x0000008700067202 */ /* 0x002fe20000000f00 */
[----:B------:R-:W-:-:S02]  /*1231c0*/  IMAD.MOV.U32 R7, RZ, RZ, R136 ;  /* 0x000000ffff077224 */ /* 0x000fc400078e0088 */
        /* <DEDUP_REMOVED lines=16> */
[----:B------:R-:W2:Y:S01]  /*1232d0*/  LDL.LU.64 R102, [R1+0x3540] ;  /* 0x0035400001667983 */ /* 0x000ea20000300a00 */
        /* <DEDUP_REMOVED lines=9> */
[----:B-----5:R-:W-:Y:S02]  /*123370*/  IMAD.MOV.U32 R6, RZ, RZ, R123 ;  /* 0x000000ffff067224 */ /* 0x020fe400078e007b */
[----:B---3--:R-:W-:-:S05]  /*123380*/  IMAD.MOV.U32 R7, RZ, RZ, R124 ;  /* 0x000000ffff077224 */ /* 0x008fca00078e007c */
        /* <DEDUP_REMOVED lines=10> */
[----:B----4-:R-:W-:Y:S01]  /*123430*/  IMAD.MOV.U32 R6, RZ, RZ, R114 ;  /* 0x000000ffff067224 */ /* 0x010fe200078e0072 */
[----:B--2---:R-:W-:-:S05]  /*123440*/  MOV R7, R115 ;  /* 0x0000007300077202 */ /* 0x004fca0000000f00 */
[----:B------:R1:W-:Y:S02]  /*123450*/  LDGSTS.E [R5+0xd680], desc[UR36][R6.64], P1 ;  /* 0x0d68000006057fae */ /* 0x0003e40008921864 */
[----:B-1----:R-:W-:Y:S02]  /*123460*/  IMAD.MOV.U32 R6, RZ, RZ, R112 ;  /* 0x000000ffff067224 */ /* 0x002fe400078e0070 */
[----:B------:R-:W-:-:S05]  /*123470*/  IMAD.MOV.U32 R7, RZ, RZ, R113 ;  /* 0x000000ffff077224 */ /* 0x000fca00078e0071 */
[----:B------:R1:W-:Y:S02]  /*123480*/  LDGSTS.E [R5+0xde00], desc[UR36][R6.64], P0 ;  /* 0x0de0000006057fae */ /* 0x0003e40008121864 */
[----:B-1----:R-:W-:Y:S02]  /*123490*/  IMAD.MOV.U32 R6, RZ, RZ, R105 ;  /* 0x000000ffff067224 */ /* 0x002fe400078e0069 */
[----:B------:R-:W2:Y:S04]  /*1234a0*/  LDL.LU.64 R104, [R1+0x3538] ;  /* 0x0035380001687983 */ /* 0x000ea80000300a00 */
[----:B------:R-:W3:Y:S04]  /*1234b0*/  LDL.LU.64 R124, [R1+0x3530] ;  /* 0x00353000017c7983 */ /* 0x000ee80000300a00 */
[----:B------:R-:W4:Y:S04]  /*1234c0*/  LDL.LU R123, [R1+0x14] ;  /* 0x00001400017b7983 */ /* 0x000f280000300800 */
[----:B------:R-:W5:Y:S04]  /*1234d0*/  LDL.LU R122, [R1+0x18] ;  /* 0x00001800017a7983 */ /* 0x000f680000300800 */
[----:B------:R-:W2:Y:S04]  /*1234e0*/  LDL.LU R121, [R1+0x1c] ;  /* 0x00001c0001797983 */ /* 0x000ea80000300800 */
[----:B------:R-:W3:Y:S01]  /*1234f0*/  LDL.LU R120, [R1+0x20] ;  /* 0x0000200001787983 */ /* 0x000ee20000300800 */
[----:B------:R-:W-:-:S03]  /*123500*/  IMAD.MOV.U32 R7, RZ, RZ, R111 ;  /* 0x000000ffff077224 */ /* 0x000fc600078e006f */
[----:B------:R-:W2:Y:S04]  /*123510*/  LDL.LU R118, [R1+0x24] ;  /* 0x0000240001767983 */ /* 0x000ea80000300800 */
[----:B------:R1:W-:Y:S04]  /*123520*/  LDGSTS.E [R5+0xde80], desc[UR36][R6.64], P1 ;  /* 0x0de8000006057fae */ /* 0x0003e80008921864 */
[----:B------:R-:W2:Y:S04]  /*123530*/  LDL.LU R117, [R1+0x28] ;  /* 0x0000280001757983 */ /* 0x000ea80000300800 */
[----:B------:R-:W2:Y:S01]  /*123540*/  LDL.LU R116, [R1+0x2c] ;  /* 0x00002c0001747983 */ /* 0x000ea20000300800 */
[----:B-1----:R-:W-:-:S03]  /*123550*/  IADD3 R7, P2, R8, R119, RZ ;  /* 0x0000007708077210 */ /* 0x002fc60007f5e0ff */
[----:B------:R-:W2:Y:S04]  /*123560*/  LDL.LU R115, [R1+0x30] ;  /* 0x0000300001737983 */ /* 0x000ea80000300800 */
[----:B------:R-:W2:Y:S01]  /*123570*/  LDL.LU R114, [R1+0x34] ;  /* 0x0000340001727983 */ /* 0x000ea20000300800 */
[----:B------:R-:W-:-:S03]  /*123580*/  IMAD.X R6, R9, 0x1, R2, P2 ;  /* 0x0000000109067824 */ /* 0x000fc600010e0602 */
[----:B------:R-:W2:Y:S01]  /*123590*/  LDL.LU R113, [R1+0x38] ;  /* 0x0000380001717983 */ /* 0x000ea20000300800 */
[----:B------:R-:W-:-:S03]  /*1235a0*/  IADD3 R9, P2, R10, R119, RZ ;  /* 0x000000770a097210 */ /* 0x000fc60007f5e0ff */
[----:B------:R-:W2:Y:S04]  /*1235b0*/  LDL.LU R112, [R1+0x3c] ;  /* 0x00003c0001707983 */ /* 0x000ea80000300800 */
[----:B------:R-:W2:Y:S01]  /*1235c0*/  LDL.LU R111, [R1+0xfa0] ;  /* 0x000fa000016f7983 */ /* 0x000ea20000300800 */
        /* <DEDUP_REMOVED lines=87> */
[----:B------:R-:W-:Y:S01]  /*123b40*/  IADD3 R97, P2, R98, R119, RZ ;  /* 0x0000007762617210 */ /* 0x000fe20007f5e0ff */
[----:B-----5:R-:W-:Y:S01]  /*123b50*/  IMAD.MOV.U32 R156, RZ, RZ, R122 ;  /* 0x000000ffff9c7224 */ /* 0x020fe200078e007a */
[----:B----4-:R-:W-:Y:S01]  /*123b60*/  MOV R157, R123 ;  /* 0x0000007b009d7202 */ /* 0x010fe20000000f00 */
[----:B---3--:R-:W-:Y:S02]  /*123b70*/  IMAD.MOV.U32 R154, RZ, RZ, R120 ;  /* 0x000000ffff9a7224 */ /* 0x008fe400078e0078 */
[--C-:B------:R-:W-:Y:S01]  /*123b80*/  IMAD.X R96, R99, 0x1, R2.reuse, P2 ;  /* 0x0000000163607824 */ /* 0x100fe200010e0602 */
[-C--:B------:R-:W-:Y:S01]  /*123b90*/  IADD3 R99, P2, R100, R119.reuse, RZ ;  /* 0x0000007764637210 */ /* 0x080fe20007f5e0ff */
[----:B--2---:R-:W-:Y:S01]  /*123ba0*/  IMAD.MOV.U32 R155, RZ, RZ, R121 ;  /* 0x000000ffff9b7224 */ /* 0x004fe200078e0079 */
[----:B------:R-:W-:Y:S03]  /*123bb0*/  STL.64 [R1+0x3248], R156 ;  /* 0x0032489c01007387 */ /* 0x000fe60000100a00 */
[----:B------:R-:W-:Y:S01]  /*123bc0*/  IMAD.X R98, R101, 0x1, R2, P2 ;  /* 0x0000000165627824 */ /* 0x000fe200010e0602 */
[----:B------:R-:W-:Y:S01]  /*123bd0*/  STL.64 [R1+0x3240], R154 ;  /* 0x0032409a01007387 */ /* 0x000fe20000100a00 */
[----:B------:R-:W-:-:S03]  /*123be0*/  IADD3 R101, P2, R102, R119, RZ ;  /* 0x0000007766657210 */ /* 0x000fc60007f5e0ff */
[----:B------:R-:W2:Y:S04]  /*123bf0*/  LDL.LU R143, [R1+0xfa4] ;  /* 0x000fa400018f7983 */ /* 0x000ea80000300800 */
[----:B------:R-:W3:Y:S01]  /*123c00*/  LDL.LU R142, [R1+0xfa8] ;  /* 0x000fa800018e7983 */ /* 0x000ee20000300800 */
[----:B------:R-:W-:-:S03]  /*123c10*/  IMAD.X R100, R103, 0x1, R2, P2 ;  /* 0x0000000167647824 */ /* 0x000fc600010e0602 */
[----:B------:R-:W4:Y:S01]  /*123c20*/  LDL.LU R141, [R1+0xfac] ;  /* 0x000fac00018d7983 */ /* 0x000f220000300800 */
[----:B------:R-:W-:-:S03]  /*123c30*/  IADD3 R103, P2, R104, R119, RZ ;  /* 0x0000007768677210 */ /* 0x000fc60007f5e0ff */
[----:B------:R-:W5:Y:S04]  /*123c40*/  LDL.LU R140, [R1+0xfb0] ;  /* 0x000fb000018c7983 */ /* 0x000f680000300800 */
[----:B------:R-:W5:Y:S04]  /*123c50*/  LDL.LU R139, [R1+0xfb4] ;  /* 0x000fb400018b7983 */ /* 0x000f680000300800 */
[----:B------:R-:W5:Y:S04]  /*123c60*/  LDL.LU R138, [R1+0xfb8] ;  /* 0x000fb800018a7983 */ /* 0x000f680000300800 */
[----:B------:R-:W5:Y:S04]  /*123c70*/  LDL.LU R137, [R1+0xfbc] ;  /* 0x000fbc0001897983 */ /* 0x000f680000300800 */
[----:B------:R-:W5:Y:S01]  /*123c80*/  LDL.LU R136, [R1+0xfc0] ;  /* 0x000fc00001887983 */ /* 0x000f620000300800 */
[----:B------:R-:W-:-:S03]  /*123c90*/  IMAD.X R102, R105, 0x1, R2, P2 ;  /* 0x0000000169667824 */ /* 0x000fc600010e0602 */
[----:B------:R-:W5:Y:S01]  /*123ca0*/  LDL.LU R135, [R1+0xfc4] ;  /* 0x000fc40001877983 */ /* 0x000f620000300800 */
[----:B------:R-:W-:-:S03]  /*123cb0*/  IADD3 R105, P2, R124, R119, RZ ;  /* 0x000000777c697210 */ /* 0x000fc60007f5e0ff */
[----:B------:R-:W5:Y:S04]  /*123cc0*/  LDL.LU R134, [R1+0xfc8] ;  /* 0x000fc80001867983 */ /* 0x000f680000300800 */
[----:B------:R-:W5:Y:S04]  /*123cd0*/  LDL.LU R133, [R1+0xfcc] ;  /* 0x000fcc0001857983 */ /* 0x000f680000300800 */
[----:B------:R-:W5:Y:S04]  /*123ce0*/  LDL.LU R132, [R1+0xfd0] ;  /* 0x000fd00001847983 */ /* 0x000f680000300800 */
[----:B------:R-:W5:Y:S04]  /*123cf0*/  LDL.LU R131, [R1+0xfd4] ;  /* 0x000fd40001837983 */ /* 0x000f680000300800 */
[----:B------:R-:W5:Y:S01]  /*123d00*/  LDL.LU R130, [R1+0xfd8] ;  /* 0x000fd80001827983 */ /* 0x000f620000300800 */
[----:B------:R-:W-:-:S03]  /*123d10*/  IMAD.X R104, R125, 0x1, R2, P2 ;  /* 0x000000017d687824 */ /* 0x000fc600010e0602 */
        /* <DEDUP_REMOVED lines=16> */
[----:B------:R-:W-:-:S03]  /*123e20*/  MOV R148, R113 ;  /* 0x0000007100947202 */ /* 0x000fc60000000f00 */
        /* <DEDUP_REMOVED lines=13> */
[----:B------:R-:W-:-:S02]  /*123f00*/  LOP3.LUT R7, R7, R6, RZ, 0x3c, !PT ;  /* 0x0000000607077212 */ /* 0x000fc400078e3cff */
[----:B------:R-:W-:Y:S01]  /*123f10*/  LOP3.LUT R9, R9, R8, RZ, 0x3c, !PT ;  /* 0x0000000809097212 */ /* 0x000fe200078e3cff */
[----:B------:R-:W-:Y:S01]  /*123f20*/  LDGSTS.E [R5+0xe600], desc[UR36][R156.64], P0 ;  /* 0x0e6000009c057fae */ /* 0x000fe20008121864 */
[----:B------:R-:W-:Y:S02]  /*123f30*/  LOP3.LUT R11, R11, R10, RZ, 0x3c, !PT ;  /* 0x0000000a0b0b7212 */ /* 0x000fe400078e3cff */
[----:B------:R-:W-:Y:S01]  /*123f40*/  LOP3.LUT R13, R13, R12, RZ, 0x3c, !PT ;  /* 0x0000000c0d0d7212 */ /* 0x000fe200078e3cff */
[----:B------:R-:W-:Y:S01]  /*123f50*/  LDGSTS.E [R5+0xe680], desc[UR36][R154.64], P1 ;  /* 0x0e6800009a057fae */ /* 0x000fe20008921864 */
[----:B------:R-:W-:Y:S02]  /*123f60*/  LOP3.LUT R6, R7, R6, RZ, 0x3c, !PT ;  /* 0x0000000607067212 */ /* 0x000fe400078e3cff */
[----:B------:R-:W-:Y:S01]  /*123f70*/  LOP3.LUT R15, R15, R14, RZ, 0x3c, !PT ;  /* 0x0000000e0f0f7212 */ /* 0x000fe200078e3cff */
[----:B------:R-:W-:Y:S01]  /*123f80*/  LDGSTS.E [R5+0xee00], desc[UR36][R152.64], P0 ;  /* 0x0ee0000098057fae */ /* 0x000fe20008121864 */
        /* <DEDUP_REMOVED lines=60> */
[----:B------:R-:W-:Y:S01]  /*124350*/  LOP3.LUT R41, R41, R40, RZ, 0x3c, !PT ;  /* 0x0000002829297212 */ /* 0x000fe200078e3cff */
[----:B--2---:R-:W-:Y:S02]  /*124360*/  IMAD.MOV.U32 R145, RZ, RZ, R143 ;  /* 0x000000ffff917224 */ /* 0x004fe400078e008f */
[----:B---3--:R-:W-:Y:S01]  /*124370*/  IMAD.MOV.U32 R144, RZ, RZ, R142 ;  /* 0x000000ffff907224 */ /* 0x008fe200078e008e */
[----:B----4-:R-:W-:Y:S01]  /*124380*/  MOV R143, R141 ;  /* 0x0000008d008f7202 */ /* 0x010fe20000000f00 */
[----:B-----5:R-:W-:-:S03]  /*124390*/  IMAD.MOV.U32 R142, RZ, RZ, R140 ;  /* 0x000000ffff8e7224 */ /* 0x020fc600078e008c */
[----:B------:R-:W-:Y:S01]  /*1243a0*/  STL.64 [R1+0x3288], R144 ;  /* 0x0032889001007387 */ /* 0x000fe20000100a00 */
[----:B------:R-:W-:Y:S01]  /*1243b0*/  IMAD.MOV.U32 R141, RZ, RZ, R139 ;  /* 0x000000ffff8d7224 */ /* 0x000fe200078e008b */
[----:B------:R-:W-:Y:S02]  /*1243c0*/  LOP3.LUT R48, R49, R48, RZ, 0x3c, !PT ;  /* 0x0000003031307212 */ /* 0x000fe400078e3cff */
[----:B------:R-:W-:Y:S01]  /*1243d0*/  LDGSTS.E [R5+0xfe00], desc[UR36][R144.64], P0 ;  /* 0x0fe0000090057fae */ /* 0x000fe20008121864 */
[----:B------:R-:W-:Y:S02]  /*1243e0*/  IMAD.MOV.U32 R140, RZ, RZ, R138 ;  /* 0x000000ffff8c7224 */ /* 0x000fe400078e008a */
[----:B------:R-:W-:Y:S01]  /*1243f0*/  IMAD.MOV.U32 R139, RZ, RZ, R137 ;  /* 0x000000ffff8b7224 */ /* 0x000fe200078e0089 */
[----:B------:R-:W-:Y:S01]  /*124400*/  STL.64 [R1+0x3280], R142 ;  /* 0x0032808e01007387 */ /* 0x000fe20000100a00 */
[----:B------:R-:W-:-:S03]  /*124410*/  IMAD.MOV.U32 R138, RZ, RZ, R136 ;  /* 0x000000ffff8a7224 */ /* 0x000fc600078e0088 */
[----:B------:R-:W-:Y:S01]  /*124420*/  STL.64 [R1+0x3298], R140 ;  /* 0x0032988c01007387 */ /* 0x000fe20000100a00 */
[----:B------:R-:W-:Y:S01]  /*124430*/  IMAD.MOV.U32 R137, RZ, RZ, R135 ;  /* 0x000000ffff897224 */ /* 0x000fe200078e0087 */
[----:B------:R-:W-:Y:S02]  /*124440*/  LOP3.LUT R57, R57, R56, RZ, 0x3c, !PT ;  /* 0x0000003839397212 */ /* 0x000fe400078e3cff */
[----:B------:R-:W-:Y:S01]  /*124450*/  LDGSTS.E [R5+0xfe80], desc[UR36][R142.64], P1 ;  /* 0x0fe800008e057fae */ /* 0x000fe20008921864 */
[----:B------:R-:W-:Y:S02]  /*124460*/  IMAD.MOV.U32 R136, RZ, RZ, R134 ;  /* 0x000000ffff887224 */ /* 0x000fe400078e0086 */
[----:B------:R-:W-:Y:S01]  /*124470*/  IMAD.MOV.U32 R135, RZ, RZ, R133 ;  /* 0x000000ffff877224 */ /* 0x000fe200078e0085 */
[----:B------:R-:W-:Y:S01]  /*124480*/  STL.64 [R1+0x3290], R138 ;  /* 0x0032908a01007387 */ /* 0x000fe20000100a00 */
[----:B------:R-:W-:-:S03]  /*124490*/  MOV R134, R132 ;  /* 0x0000008400867202 */ /* 0x000fc60000000f00 */
[----:B------:R-:W-:Y:S01]  /*1244a0*/  STL.64 [R1+0x32a8], R136 ;  /* 0x0032a88801007387 */ /* 0x000fe20000100a00 */
[----:B------:R-:W-:Y:S01]  /*1244b0*/  IMAD.MOV.U32 R133, RZ, RZ, R131 ;  /* 0x000000ffff857224 */ /* 0x000fe200078e0083 */
[----:B------:R-:W-:Y:S02]  /*1244c0*/  LOP3.LUT R43, R43, R42, RZ, 0x3c, !PT ;  /* 0x0000002a2b2b7212 */ /* 0x000fe400078e3cff */
[----:B------:R-:W-:Y:S01]  /*1244d0*/  LDGSTS.E [R5+0x10600], desc[UR36][R140.64], P0 ;  /* 0x106000008c057fae */ /* 0x000fe20008121864 */
[----:B------:R-:W-:-:S03]  /*1244e0*/  IMAD.MOV.U32 R132, RZ, RZ, R130 ;  /* 0x000000ffff847224 */ /* 0x000fc600078e0082 */
[----:B------:R-:W-:Y:S01]  /*1244f0*/  STL.64 [R1+0x32a0], R134 ;  /* 0x0032a08601007387 */ /* 0x000fe20000100a00 */
[----:B------:R-:W-:Y:S01]  /*124500*/  IMAD.MOV.U32 R131, RZ, RZ, R129 ;  /* 0x000000ffff837224 */ /* 0x000fe200078e0081 */
[----:B------:R-:W-:Y:S02]  /*124510*/  LOP3.LUT R50, R51, R50, RZ, 0x3c, !PT ;  /* 0x0000003233327212 */ /* 0x000fe400078e3cff */
[----:B------:R-:W-:Y:S01]  /*124520*/  LDGSTS.E [R5+0x10680], desc[UR36][R138.64], P1 ;  /* 0x106800008a057fae */ /* 0x000fe20008921864 */
[----:B------:R-:W-:Y:S01]  /*124530*/  IMAD.MOV.U32 R130, RZ, RZ, R128 ;  /* 0x000000ffff827224 */ /* 0x000fe200078e0080 */
[----:B------:R-:W-:Y:S02]  /*124540*/  MOV R129, R127 ;  /* 0x0000007f00817202 */ /* 0x000fe40000000f00 */
        /* <DEDUP_REMOVED lines=14> */
[----:B------:R-:W-:-:S03]  /*124630*/  IMAD.MOV.U32 R122, RZ, RZ, R120 ;  /* 0x000000ffff7a7224 */ /* 0x000fc600078e0078 */
[----:B------:R1:W-:Y:S01]  /*124640*/  STL.64 [R1+0x32d8], R124 ;  /* 0x0032d87c01007387 */ /* 0x0003e20000100a00 */
[----:B------:R-:W-:Y:S01]  /*124650*/  IMAD.MOV.U32 R121, RZ, RZ, R118 ;  /* 0x000000ffff797224 */ /* 0x000fe200078e0076 */
[----:B------:R-:W-:Y:S02]  /*124660*/  LOP3.LUT R52, R53, R52, RZ, 0x3c, !PT ;  /* 0x0000003435347212 */ /* 0x000fe400078e3cff */
[----:B------:R-:W-:Y:S01]  /*124670*/  LDGSTS.E [R5+0x11600], desc[UR36][R132.64], P0 ;  /* 0x1160000084057fae */ /* 0x000fe20008121864 */
        /* <DEDUP_REMOVED lines=15> */
[----:B------:R-:W-:-:S03]  /*124770*/  MOV R112, R111 ;  /* 0x0000006f00707202 */ /* 0x000fc60000000f00 */
        /* <DEDUP_REMOVED lines=14> */
[----:B------:R-:W-:-:S03]  /*124860*/  LOP3.LUT R63, R63, R62, RZ, 0x3c, !PT ;  /* 0x0000003e3f3f7212 */ /* 0x000fc600078e3cff */
[----:B------:R5:W-:Y:S01]  /*124870*/  STL.64 [R1+0x38a8], R30 ;  /* 0x0038a81e01007387 */ /* 0x000be20000100a00 */
[----:B------:R-:W-:-:S03]  /*124880*/  LOP3.LUT R49, R49, R48, RZ, 0x3c, !PT ;  /* 0x0000003031317212 */ /* 0x000fc600078e3cff */
[----:B------:R5:W-:Y:S01]  /*124890*/  STL.64 [R1+0x38a0], R32 ;  /* 0x0038a02001007387 */ /* 0x000be20000100a00 */
[----:B------:R-:W-:-:S03]  /*1248a0*/  LOP3.LUT R56, R57, R56, RZ, 0x3c, !PT ;  /* 0x0000003839387212 */ /* 0x000fc600078e3cff */
[----:B------:R5:W-:Y:S01]  /*1248b0*/  STL.64 [R1+0x3878], R34 ;  /* 0x0038782201007387 */ /* 0x000be20000100a00 */
[----:B------:R-:W-:-:S03]  /*1248c0*/  LOP3.LUT R65, R65, R64, RZ, 0x3c, !PT ;  /* 0x0000004041417212 */ /* 0x000fc600078e3cff */
[----:B------:R5:W-:Y:S01]  /*1248d0*/  STL.64 [R1+0x3870], R36 ;  /* 0x0038702401007387 */ /* 0x000be20000100a00 */
[----:B------:R-:W-:Y:S02]  /*1248e0*/  LOP3.LUT R51, R51, R50, RZ, 0x3c, !PT ;  /* 0x0000003233337212 */ /* 0x000fe400078e3cff */
[----:B------:R-:W-:Y:S01]  /*1248f0*/  LOP3.LUT R58, R59, R58, RZ, 0x3c, !PT ;  /* 0x0000003a3b3a7212 */ /* 0x000fe200078e3cff */
[----:B------:R5:W-:Y:S01]  /*124900*/  STL.64 [R1+0x3848], R38 ;  /* 0x0038482601007387 */ /* 0x000be20000100a00 */
[----:B------:R-:W-:Y:S02]  /*124910*/  LOP3.LUT R67, R67, R66, RZ, 0x3c, !PT ;  /* 0x0000004243437212 */ /* 0x000fe400078e3cff */
[----:B------:R-:W-:Y:S01]  /*124920*/  LOP3.LUT R53, R53, R52, RZ, 0x3c, !PT ;  /* 0x0000003435357212 */ /* 0x000fe200078e3cff */
[----:B------:R5:W-:Y:S01]  /*124930*/  STL.64 [R1+0x3840], R40 ;  /* 0x0038402801007387 */ /* 0x000be20000100a00 */
[----:B------:R-:W-:Y:S02]  /*124940*/  LOP3.LUT R60, R61, R60, RZ, 0x3c, !PT ;  /* 0x0000003c3d3c7212 */ /* 0x000fe400078e3cff */
[----:B------:R-:W-:Y:S01]  /*124950*/  LOP3.LUT R69, R69, R68, RZ, 0x3c, !PT ;  /* 0x0000004445457212 */ /* 0x000fe200078e3cff */
[----:B------:R5:W-:Y:S01]  /*124960*/  STL.64 [R1+0x3818], R42 ;  /* 0x0038182a01007387 */ /* 0x000be20000100a00 */
[----:B------:R-:W-:-:S02]  /*124970*/  LOP3.LUT R55, R55, R54, RZ, 0x3c, !PT ;  /* 0x0000003637377212 */ /* 0x000fc400078e3cff */
        /* <DEDUP_REMOVED lines=102> */
[----:B------:R-:W3:Y:S04]  /*124fe0*/  LDL R111, [R1+0x4c08] ;  /* 0x004c0800016f7983 */ /* 0x000ee80000100800 */
[----:B-1----:R-:W4:Y:S04]  /*124ff0*/  LDL R125, [R1+0x4c0c] ;  /* 0x004c0c00017d7983 */ /* 0x002f280000100800 */
[----:B--2---:R-:W2:Y:S04]  /*125000*/  LDL R112, [R1+0x4c04] ;  /* 0x004c040001707983 */ /* 0x004ea80000100800 */
[----:B------:R-:W5:Y:S04]  /*125010*/  LDL R124, [R1+0x4c10] ;  /* 0x004c1000017c7983 */ /* 0x000f680000100800 */
        /* <DEDUP_REMOVED lines=52> */
[----:B------:R-:W-:Y:S04]  /*125360*/  LDGSTS.E [R5+0x1de80], desc[UR36][R88.64], P1 ;  /* 0x1de8000058057fae */ /* 0x000fe80008921864 */
        /* <DEDUP_REMOVED lines=10> */
[----:B---3--:R-:W-:-:S03]  /*125410*/  IMAD.MOV.U32 R6, RZ, RZ, R111 ;  /* 0x000000ffff067224 */ /* 0x008fc600078e006f */
[----:B------:R-:W-:Y:S04]  /*125420*/  LDGSTS.E [R5+0x1e600], desc[UR36][R90.64], P0 ;  /* 0x1e6000005a057fae */ /* 0x000fe80008121864 */
[----:B------:R-:W3:Y:S01]  /*125430*/  LDL R111, [R1+0x4d90] ;  /* 0x004d9000016f7983 */ /* 0x000ee20000100800 */
[----:B--2---:R-:W-:-:S03]  /*125440*/  IMAD.MOV.U32 R7, RZ, RZ, R112 ;  /* 0x000000ffff077224 */ /* 0x004fc600078e0070 */
[----:B------:R-:W-:Y:S04]  /*125450*/  LDGSTS.E [R5+0x1e680], desc[UR36][R92.64], P1 ;  /* 0x1e6800005c057fae */ /* 0x000fe80008921864 */
[----:B------:R-:W2:Y:S01]  /*125460*/  LDL R112, [R1+0x4d8c] ;  /* 0x004d8c0001707983 */ /* 0x000ea20000100800 */
[----:B------:R-:W-:-:S03]  /*125470*/  VIADD R4, R4, UR10 ;  /* 0x0000000a04047c36 */ /* 0x000fc60008000000 */
[----:B------:R-:W-:Y:S04]  /*125480*/  LDGSTS.E [R5+0x1ee00], desc[UR36][R94.64], P0 ;  /* 0x1ee000005e057fae */ /* 0x000fe80008121864 */
[----:B------:R-:W-:Y:S04]  /*125490*/  LDGSTS.E [R5+0x1ee80], desc[UR36][R96.64], P1 ;  /* 0x1ee8000060057fae */ /* 0x000fe80008921864 */
[----:B------:R-:W-:Y:S04]  /*1254a0*/  LDGSTS.E [R5+0x1f600], desc[UR36][R98.64], P0 ;  /* 0x1f60000062057fae */ /* 0x000fe80008121864 */
[----:B------:R-:W-:Y:S04]  /*1254b0*/  LDGSTS.E [R5+0x1f680], desc[UR36][R100.64], P1 ;  /* 0x1f68000064057fae */ /* 0x000fe80008921864 */
[----:B------:R-:W-:Y:S04]  /*1254c0*/  LDGSTS.E [R5+0x1fe00], desc[UR36][R102.64], P0 ;  /* 0x1fe0000066057fae */ /* 0x000fe80008121864 */
[----:B------:R-:W-:Y:S04]  /*1254d0*/  LDGSTS.E [R5+0x1fe80], desc[UR36][R104.64], P1 ;  /* 0x1fe8000068057fae */ /* 0x000fe80008921864 */
[----:B------:R5:W-:Y:S02]  /*1254e0*/  LDGSTS.E [R4+0x700], desc[UR36][R6.64], P0 ;  /* 0x0070000006047fae */ /* 0x000be40008121864 */
[----:B-----5:R-:W-:-:S02]  /*1254f0*/  IMAD.MOV.U32 R6, RZ, RZ, R124 ;  /* 0x000000ffff067224 */ /* 0x020fc400078e007c */
[----:B----4-:R-:W-:Y:S01]  /*125500*/  IMAD.MOV.U32 R7, RZ, RZ, R125 ;  /* 0x000000ffff077224 */ /* 0x010fe200078e007d */
[----:B------:R-:W4:Y:S04]  /*125510*/  LDL R124, [R1+0x5010] ;  /* 0x00501000017c7983 */ /* 0x000f280000100800 */
[----:B------:R1:W-:Y:S04]  /*125520*/  LDGSTS.E [R4+0x780], desc[UR36][R6.64], P1 ;  /* 0x0078000006047fae */ /* 0x0003e80008921864 */
[----:B------:R-:W5:Y:S01]  /*125530*/  LDL R125, [R1+0x500c] ;  /* 0x00500c00017d7983 */ /* 0x000f620000100800 */
[----:B-1----:R-:W-:Y:S01]  /*125540*/  IMAD.MOV.U32 R6, RZ, RZ, R120 ;  /* 0x000000ffff067224 */ /* 0x002fe200078e0078 */
[----:B------:R-:W-:-:S02]  /*125550*/  MOV R7, R121 ;  /* 0x0000007900077202 */ /* 0x000fc40000000f00 */
[----:B------:R-:W4:Y:S04]  /*125560*/  LDL R120, [R1+0x4e08] ;  /* 0x004e080001787983 */ /* 0x000f280000100800 */
        /* <DEDUP_REMOVED lines=20> */
[----:B------:R-:W5:Y:S04]  /*1256b0*/  LDL R114, [R1+0x5004] ;  /* 0x0050040001727983 */ /* 0x000f680000100800 */
[----:B------:R3:W-:Y:S02]  /*1256c0*/  LDGSTS.E [R4+0x1f00], desc[UR36][R6.64], P0 ;  /* 0x01f0000006047fae */ /* 0x0007e40008121864 */
[----:B---3--:R-:W-:-:S02]  /*1256d0*/  IMAD.MOV.U32 R6, RZ, RZ, R111 ;  /* 0x000000ffff067224 */ /* 0x008fc400078e006f */
[----:B------:R-:W3:Y:S01]  /*1256e0*/  LDL R111, [R1+0x5088] ;  /* 0x00508800016f7983 */ /* 0x000ee20000100800 */
[----:B--2---:R-:W-:-:S03]  /*1256f0*/  IMAD.MOV.U32 R7, RZ, RZ, R112 ;  /* 0x000000ffff077224 */ /* 0x004fc600078e0070 */
[----:B------:R-:W2:Y:S04]  /*125700*/  LDL R112, [R1+0x5084] ;  /* 0x0050840001707983 */ /* 0x000ea80000100800 */
[----:B------:R4:W-:Y:S02]  /*125710*/  LDGSTS.E [R4+0x1f80], desc[UR36][R6.64], P1 ;  /* 0x01f8000006047fae */ /* 0x0009e40008921864 */
[----:B----4-:R-:W-:Y:S02]  /*125720*/  IMAD.MOV.U32 R6, RZ, RZ, R120 ;  /* 0x000000ffff067224 */ /* 0x010fe400078e0078 */
[----:B------:R-:W4:Y:S01]  /*125730*/  LDL R120, [R1+0x5108] ;  /* 0x0051080001787983 */ /* 0x000f220000100800 */
[----:B-----5:R-:W-:-:S03]  /*125740*/  IMAD.MOV.U32 R7, RZ, RZ, R121 ;  /* 0x000000ffff077224 */ /* 0x020fc600078e0079 */
[----:B------:R-:W5:Y:S04]  /*125750*/  LDL R121, [R1+0x5104] ;  /* 0x0051040001797983 */ /* 0x000f680000100800 */
[----:B------:R1:W-:Y:S02]  /*125760*/  LDGSTS.E [R4+0x2700], desc[UR36][R6.64], P0 ;  /* 0x0270000006047fae */ /* 0x0003e40008121864 */
[----:B-1----:R-:W-:Y:S02]  /*125770*/  IMAD.MOV.U32 R6, RZ, RZ, R117 ;  /* 0x000000ffff067224 */ /* 0x002fe400078e0075 */
        /* <DEDUP_REMOVED lines=44> */
[----:B---3--:R-:W-:-:S03]  /*125a40*/  IMAD.MOV.U32 R6, RZ, RZ, R111 ;  /* 0x000000ffff067224 */ /* 0x008fc600078e006f */
[----:B------:R-:W3:Y:S01]  /*125a50*/  LDL R111, [R1+0x5688] ;  /* 0x00568800016f7983 */ /* 0x000ee20000100800 */
        /* <DEDUP_REMOVED lines=8> */
[----:B----4-:R-:W-:-:S03]  /*125ae0*/  MOV R6, R120 ;  /* 0x0000007800067202 */ /* 0x010fc60000000f00 */
[----:B------:R-:W4:Y:S01]  /*125af0*/  LDL R120, [R1+0x59a8] ;  /* 0x0059a80001787983 */ /* 0x000f220000100800 */
        /* <DEDUP_REMOVED lines=18> */
[----:B---3--:R-:W-:Y:S02]  /*125c20*/  IMAD.MOV.U32 R6, RZ, RZ, R111 ;  /* 0x000000ffff067224 */ /* 0x008fe400078e006f */
        /* <DEDUP_REMOVED lines=49> */
[----:B-1----:R-:W-:-:S03]  /*125f40*/  MOV R6, R113 ;  /* 0x0000007100067202 */ /* 0x002fc60000000f00 */
        /* <DEDUP_REMOVED lines=34> */
[----:B---3--:R-:W-:Y:S02]  /*126170*/  MOV R6, R111 ;  /* 0x0000006f00067202 */ /* 0x008fe40000000f00 */
[----:B------:R-:W3:Y:S01]  /*126180*/  LDL R111, [R1+0x5928] ;  /* 0x00592800016f7983 */ /* 0x000ee20000100800 */
[----:B--2---:R-:W-:-:S03]  /*126190*/  IMAD.MOV.U32 R7, RZ, RZ, R112 ;  /* 0x000000ffff077224 */ /* 0x004fc600078e0070 */
[----:B------:R-:W2:Y:S04]  /*1261a0*/  LDL R112, [R1+0x5924] ;  /* 0x0059240001707983 */ /* 0x000ea80000100800 */
        /* <DEDUP_REMOVED lines=54> */
[----:B-1----:R-:W-:Y:S01]  /*126510*/  IMAD.MOV.U32 R6, RZ, RZ, R130 ;  /* 0x000000ffff067224 */ /* 0x002fe200078e0082 */
[----:B------:R-:W-:-:S02]  /*126520*/  MOV R7, R131 ;  /* 0x0000008300077202 */ /* 0x000fc40000000f00 */
[----:B------:R-:W2:Y:S04]  /*126530*/  LDL.LU.64 R102, [R1+0x3610] ;  /* 0x0036100001667983 */ /* 0x000ea80000300a00 */
[----:B------:R1:W-:Y:S04]  /*126540*/  LDGSTS.E [R4+0xb700], desc[UR36][R6.64], P0 ;  /* 0x0b70000006047fae */ /* 0x0003e80008121864 */
[----:B------:R-:W2:Y:S01]  /*126550*/  LDL.LU.64 R104, [R1+0x3608] ;  /* 0x0036080001687983 */ /* 0x000ea20000300a00 */
        /* <DEDUP_REMOVED lines=12> */
[----:B----4-:R-:W-:Y:S02]  /*126620*/  IMAD.MOV.U32 R6, RZ, RZ, R120 ;  /* 0x000000ffff067224 */ /* 0x010fe400078e0078 */
[----:B-----5:R-:W-:Y:S02]  /*126630*/  IMAD.MOV.U32 R7, RZ, RZ, R121 ;  /* 0x000000ffff077224 */ /* 0x020fe400078e0079 */
[----:B------:R-:W4:Y:S04]  /*126640*/  LDL.LU.64 R120, [R1+0x3600] ;  /* 0x0036000001787983 */ /* 0x000f280000300a00 */
[----:B------:R1:W-:Y:S02]  /*126650*/  LDGSTS.E [R4+0xc780], desc[UR36][R6.64], P1 ;  /* 0x0c78000006047fae */ /* 0x0003e40008921864 */
[----:B-1----:R-:W-:-:S02]  /*126660*/  IMAD.MOV.U32 R6, RZ, RZ, R117 ;  /* 0x000000ffff067224 */ /* 0x002fc400078e0075 */
[----:B------:R-:W-:Y:S02]  /*126670*/  IMAD.MOV.U32 R7, RZ, RZ, R118 ;  /* 0x000000ffff077224 */ /* 0x000fe400078e0076 */
[----:B------:R-:W5:Y:S04]  /*126680*/  LDL.LU R118, [R1+0x10a8] ;  /* 0x0010a80001767983 */ /* 0x000f680000300800 */
[----:B------:R1:W-:Y:S04]  /*126690*/  LDGSTS.E [R4+0xcf00], desc[UR36][R6.64], P0 ;  /* 0x0cf0000006047fae */ /* 0x0003e80008121864 */
[----:B------:R-:W4:Y:S01]  /*1266a0*/  LDL.LU R117, [R1+0x10ac] ;  /* 0x0010ac0001757983 */ /* 0x000f220000300800 */
[----:B-1----:R-:W-:Y:S01]  /*1266b0*/  MOV R7, R116 ;  /* 0x0000007400077202 */ /* 0x002fe20000000f00 */
[----:B------:R-:W-:-:S02]  /*1266c0*/  IMAD.MOV.U32 R6, RZ, RZ, R115 ;  /* 0x000000ffff067224 */ /* 0x000fc400078e0073 */
[----:B------:R-:W5:Y:S04]  /*1266d0*/  LDL.LU R116, [R1+0x10e0] ;  /* 0x0010e00001747983 */ /* 0x000f680000300800 */
[----:B------:R-:W5:Y:S04]  /*1266e0*/  LDL.LU R115, [R1+0x10e4] ;  /* 0x0010e40001737983 */ /* 0x000f680000300800 */
[----:B------:R1:W-:Y:S02]  /*1266f0*/  LDGSTS.E [R4+0xcf80], desc[UR36][R6.64], P1 ;  /* 0x0cf8000006047fae */ /* 0x0003e40008921864 */
[----:B-1----:R-:W-:-:S02]  /*126700*/  IMAD.MOV.U32 R6, RZ, RZ, R113 ;  /* 0x000000ffff067224 */ /* 0x002fc400078e0071 */
[----:B------:R-:W-:Y:S02]  /*126710*/  IMAD.MOV.U32 R7, RZ, RZ, R114 ;  /* 0x000000ffff077224 */ /* 0x000fe400078e0072 */
[----:B------:R-:W5:Y:S04]  /*126720*/  LDL.LU R114, [R1+0x10e8] ;  /* 0x0010e80001727983 */ /* 0x000f680000300800 */
[----:B------:R3:W-:Y:S04]  /*126730*/  LDGSTS.E [R4+0xd700], desc[UR36][R6.64], P0 ;  /* 0x0d70000006047fae */ /* 0x0007e80008121864 */
[----:B------:R-:W5:Y:S01]  /*126740*/  LDL.LU R113, [R1+0x10ec] ;  /* 0x0010ec0001717983 */ /* 0x000f620000300800 */
[----:B---3--:R-:W-:-:S02]  /*126750*/  IMAD.MOV.U32 R6, RZ, RZ, R111 ;  /* 0x000000ffff067224 */ /* 0x008fc400078e006f */
[----:B--2---:R-:W-:Y:S02]  /*126760*/  IMAD.MOV.U32 R7, RZ, RZ, R112 ;  /* 0x000000ffff077224 */ /* 0x004fe400078e0070 */
[----:B------:R-:W2:Y:S04]  /*126770*/  LDL.LU R112, [R1+0x1430] ;  /* 0x0014300001707983 */ /* 0x000ea80000300800 */
[----:B------:R1:W-:Y:S04]  /*126780*/  LDGSTS.E [R4+0xd780], desc[UR36][R6.64], P1 ;  /* 0x0d78000006047fae */ /* 0x0003e80008921864 */
[----:B------:R-:W3:Y:S01]  /*126790*/  LDL.LU R111, [R1+0x1434] ;  /* 0x00143400016f7983 */ /* 0x000ee20000300800 */
[----:B-1----:R-:W-:-:S02]  /*1267a0*/  IMAD.MOV.U32 R6, RZ, RZ, R109 ;  /* 0x000000ffff067224 */ /* 0x002fc400078e006d */
[----:B------:R-:W-:Y:S02]  /*1267b0*/  IMAD.MOV.U32 R7, RZ, RZ, R110 ;  /* 0x000000ffff077224 */ /* 0x000fe400078e006e */
[----:B------:R-:W3:Y:S04]  /*1267c0*/  LDL.LU R110, [R1+0x1438] ;  /* 0x00143800016e7983 */ /* 0x000ee80000300800 */
[----:B------:R1:W-:Y:S04]  /*1267d0*/  LDGSTS.E [R4+0xdf00], desc[UR36][R6.64], P0 ;  /* 0x0df0000006047fae */ /* 0x0003e80008121864 */
[----:B------:R-:W3:Y:S01]  /*1267e0*/  LDL.LU R109, [R1+0x143c] ;  /* 0x00143c00016d7983 */ /* 0x000ee20000300800 */
[----:B-1----:R-:W-:Y:S01]  /*1267f0*/  MOV R6, R107 ;  /* 0x0000006b00067202 */ /* 0x002fe20000000f00 */
[----:B------:R-:W-:-:S02]  /*126800*/  IMAD.MOV.U32 R7, RZ, RZ, R108 ;  /* 0x000000ffff077224 */ /* 0x000fc400078e006c */
[----:B------:R-:W3:Y:S04]  /*126810*/  LDL.LU R108, [R1+0x1440] ;  /* 0x00144000016c7983 */ /* 0x000ee80000300800 */
[----:B------:R1:W-:Y:S04]  /*126820*/  LDGSTS.E [R4+0xdf80], desc[UR36][R6.64], P1 ;  /* 0x0df8000006047fae */ /* 0x0003e80008921864 */
[----:B------:R-:W3:Y:S01]  /*126830*/  LDL.LU R107, [R1+0x1444] ;  /* 0x00144400016b7983 */ /* 0x000ee20000300800 */
        /* <DEDUP_REMOVED lines=90> */
[-C--:B------:R-:W-:Y:S01]  /*126de0*/  IADD3 R96, P2, R98, R119.reuse, RZ ;  /* 0x0000007762607210 */ /* 0x080fe20007f5e0ff */
[----:B----4-:R-:W-:Y:S02]  /*126df0*/  IMAD.MOV.U32 R246, RZ, RZ, R117 ;  /* 0x000000fffff67224 */ /* 0x010fe400078e0075 */
[----:B-----5:R-:W-:Y:S02]  /*126e00*/  IMAD.MOV.U32 R247, RZ, RZ, R118 ;  /* 0x000000fffff77224 */ /* 0x020fe400078e0076 */
[----:B------:R-:W-:Y:S01]  /*126e10*/  IMAD.X R95, R99, 0x1, R2, P2 ;  /* 0x00000001635f7824 */ /* 0x000fe200010e0602 */
[-C--:B------:R-:W-:Y:S01]  /*126e20*/  IADD3 R98, P2, R100, R119.reuse, RZ ;  /* 0x0000007764627210 */ /* 0x080fe20007f5e0ff */
[----:B------:R-:W-:Y:S02]  /*126e30*/  IMAD.MOV.U32 R244, RZ, RZ, R115 ;  /* 0x000000fffff47224 */ /* 0x000fe400078e0073 */
[----:B------:R-:W-:Y:S01]  /*126e40*/  IMAD.MOV.U32 R245, RZ, RZ, R116 ;  /* 0x000000fffff57224 */ /* 0x000fe200078e0074 */
[----:B------:R4:W-:Y:S01]  /*126e50*/  STL.64 [R1+0x31a8], R246 ;  /* 0x0031a8f601007387 */ /* 0x0009e20000100a00 */
[----:B------:R-:W-:Y:S01]  /*126e60*/  IMAD.X R97, R101, 0x1, R2, P2 ;  /* 0x0000000165617824 */ /* 0x000fe200010e0602 */
[----:B------:R-:W-:-:S02]  /*126e70*/  IADD3 R100, P2, R102, R119, RZ ;  /* 0x0000007766647210 */ /* 0x000fc40007f5e0ff */
[----:B------:R4:W-:Y:S04]  /*126e80*/  STL.64 [R1+0x31a0], R244 ;  /* 0x0031a0f401007387 */ /* 0x0009e80000100a00 */
[----:B------:R-:W5:Y:S01]  /*126e90*/  LDL.LU R138, [R1+0x1448] ;  /* 0x00144800018a7983 */ /* 0x000f620000300800 */
[----:B------:R-:W-:-:S03]  /*126ea0*/  IADD3.X R99, R103, R2, RZ, P2, !PT ;  /* 0x0000000267637210 */ /* 0x000fc600017fe4ff */
[----:B------:R-:W4:Y:S01]  /*126eb0*/  LDL.LU R137, [R1+0x144c] ;  /* 0x00144c0001897983 */ /* 0x000f220000300800 */
[----:B------:R-:W-:-:S03]  /*126ec0*/  IADD3 R102, P2, R104, R119, RZ ;  /* 0x0000007768667210 */ /* 0x000fc60007f5e0ff */
[----:B------:R-:W4:Y:S04]  /*126ed0*/  LDL.LU R136, [R1+0x1460] ;  /* 0x0014600001887983 */ /* 0x000f280000300800 */
[----:B------:R-:W4:Y:S04]  /*126ee0*/  LDL.LU R135, [R1+0x1464] ;  /* 0x0014640001877983 */ /* 0x000f280000300800 */
[----:B------:R-:W4:Y:S04]  /*126ef0*/  LDL.LU R134, [R1+0x1468] ;  /* 0x0014680001867983 */ /* 0x000f280000300800 */
[----:B------:R-:W4:Y:S04]  /*126f00*/  LDL.LU R133, [R1+0x146c] ;  /* 0x00146c0001857983 */ /* 0x000f280000300800 */
[----:B------:R-:W4:Y:S01]  /*126f10*/  LDL.LU R132, [R1+0x1480] ;  /* 0x0014800001847983 */ /* 0x000f220000300800 */
[----:B------:R-:W-:-:S03]  /*126f20*/  IMAD.X R101, R105, 0x1, R2, P2 ;  /* 0x0000000169657824 */ /* 0x000fc600010e0602 */
        /* <DEDUP_REMOVED lines=17> */
[----:B------:R-:W-:-:S03]  /*127040*/  MOV R242, R113 ;  /* 0x0000007100f27202 */ /* 0x000fc60000000f00 */
[----:B------:R-:W4:Y:S01]  /*127050*/  LDL.LU R117, [R1+0x14cc] ;  /* 0x0014cc0001757983 */ /* 0x000f220000300800 */
[----:B--2---:R-:W-:-:S03]  /*127060*/  IMAD.MOV.U32 R241, RZ, RZ, R112 ;  /* 0x000000fffff17224 */ /* 0x004fc600078e0070 */
[----:B------:R-:W2:Y:S01]  /*127070*/  LDL.LU R116, [R1+0x14d0] ;  /* 0x0014d00001747983 */ /* 0x000ea20000300800 */
[----:B---3--:R-:W-:-:S03]  /*127080*/  IMAD.MOV.U32 R240, RZ, RZ, R111 ;  /* 0x000000fffff07224 */ /* 0x008fc600078e006f */
        /* <DEDUP_REMOVED lines=8> */
[----:B------:R-:W3:Y:S04]  /*127110*/  LDL.LU R111, [R1+0x14f4] ;  /* 0x0014f400016f7983 */ /* 0x000ee80000300800 */
[----:B------:R-:W3:Y:S04]  /*127120*/  LDL.LU R110, [R1+0x14f8] ;  /* 0x0014f800016e7983 */ /* 0x000ee80000300800 */
[----:B------:R-:W3:Y:S04]  /*127130*/  LDL.LU R109, [R1+0x14fc] ;  /* 0x0014fc00016d7983 */ /* 0x000ee80000300800 */
[----:B------:R-:W3:Y:S04]  /*127140*/  LDL.LU R108, [R1+0x1500] ;  /* 0x00150000016c7983 */ /* 0x000ee80000300800 */
[----:B------:R-:W3:Y:S04]  /*127150*/  LDL.LU R107, [R1+0x1504] ;  /* 0x00150400016b7983 */ /* 0x000ee80000300800 */
[----:B------:R1:W-:Y:S04]  /*127160*/  STL.64 [R1+0x31b8], R242 ;  /* 0x0031b8f201007387 */ /* 0x0003e80000100a00 */
[----:B------:R1:W-:Y:S04]  /*127170*/  STL.64 [R1+0x31b0], R240 ;  /* 0x0031b0f001007387 */ /* 0x0003e80000100a00 */
[----:B------:R1:W-:Y:S04]  /*127180*/  STL.64 [R1+0x31c8], R238 ;  /* 0x0031c8ee01007387 */ /* 0x0003e80000100a00 */
[----:B------:R1:W-:Y:S04]  /*127190*/  STL.64 [R1+0x31c0], R236 ;  /* 0x0031c0ec01007387 */ /* 0x0003e80000100a00 */
[----:B------:R1:W-:Y:S04]  /*1271a0*/  LDGSTS.E [R4+0xe700], desc[UR36][R246.64], P0 ;  /* 0x0e700000f6047fae */ /* 0x0003e80008121864 */
[----:B------:R1:W-:Y:S04]  /*1271b0*/  LDGSTS.E [R4+0xe780], desc[UR36][R244.64], P1 ;  /* 0x0e780000f4047fae */ /* 0x0003e80008921864 */
[----:B------:R1:W-:Y:S04]  /*1271c0*/  LDGSTS.E [R4+0xef00], desc[UR36][R242.64], P0 ;  /* 0x0ef00000f2047fae */ /* 0x0003e80008121864 */
[----:B------:R1:W-:Y:S04]  /*1271d0*/  LDGSTS.E [R4+0xef80], desc[UR36][R240.64], P1 ;  /* 0x0ef80000f0047fae */ /* 0x0003e80008921864 */
[----:B------:R1:W-:Y:S04]  /*1271e0*/  LDGSTS.E [R4+0xf700], desc[UR36][R238.64], P0 ;  /* 0x0f700000ee047fae */ /* 0x0003e80008121864 */
[----:B------:R1:W-:Y:S01]  /*1271f0*/  LDGSTS.E [R4+0xf780], desc[UR36][R236.64], P1 ;  /* 0x0f780000ec047fae */ /* 0x0003e20008921864 */
[----:B------:R-:W-:Y:S01]  /*127200*/  IMAD.MOV.U32 R202, RZ, RZ, R6 ;  /* 0x000000ffffca7224 */ /* 0x000fe200078e0006 */
[----:B------:R-:W-:Y:S01]  /*127210*/  MOV R200, R8 ;  /* 0x0000000800c87202 */ /* 0x000fe20000000f00 */
        /* <DEDUP_REMOVED lines=53> */
[----:B-----5:R-:W-:Y:S02]  /*127570*/  IMAD.MOV.U32 R235, RZ, RZ, R138 ;  /* 0x000000ffffeb7224 */ /* 0x020fe400078e008a */
[----:B----4-:R-:W-:Y:S02]  /*127580*/  IMAD.MOV.U32 R234, RZ, RZ, R137 ;  /* 0x000000ffffea7224 */ /* 0x010fe400078e0089 */
        /* <DEDUP_REMOVED lines=9> */
[----:B------:R-:W-:-:S02]  /*127620*/  IMAD.MOV.U32 R227, RZ, RZ, R130 ;  /* 0x000000ffffe37224 */ /* 0x000fc400078e0082 */
[----:B------:R-:W-:Y:S01]  /*127630*/  IMAD.MOV.U32 R226, RZ, RZ, R129 ;  /* 0x000000ffffe27224 */ /* 0x000fe200078e0081 */
[----:B------:R1:W-:Y:S01]  /*127640*/  STL.64 [R1+0x31e0], R228 ;  /* 0x0031e0e401007387 */ /* 0x0003e20000100a00 */
[----:B------:R-:W-:Y:S02]  /*127650*/  IMAD.MOV.U32 R225, RZ, RZ, R128 ;  /* 0x000000ffffe17224 */ /* 0x000fe400078e0080 */
[----:B------:R-:W-:Y:S01]  /*127660*/  IMAD.MOV.U32 R224, RZ, RZ, R127 ;  /* 0x000000ffffe07224 */ /* 0x000fe200078e007f */
[----:B------:R1:W-:Y:S01]  /*127670*/  STL.64 [R1+0x31f8], R226 ;  /* 0x0031f8e201007387 */ /* 0x0003e20000100a00 */
[----:B------:R-:W-:Y:S01]  /*127680*/  MOV R223, R126 ;  /* 0x0000007e00df7202 */ /* 0x000fe20000000f00 */
[----:B------:R-:W-:Y:S02]  /*127690*/  IMAD.MOV.U32 R222, RZ, RZ, R125 ;  /* 0x000000ffffde7224 */ /* 0x000fe400078e007d */
[----:B------:R1:W-:Y:S01]  /*1276a0*/  STL.64 [R1+0x31f0], R224 ;  /* 0x0031f0e001007387 */ /* 0x0003e20000100a00 */
[----:B------:R-:W-:-:S03]  /*1276b0*/  IMAD.MOV.U32 R221, RZ, RZ, R124 ;  /* 0x000000ffffdd7224 */ /* 0x000fc600078e007c */
[----:B------:R1:W-:Y:S01]  /*1276c0*/  LDGSTS.E [R4+0xff00], desc[UR36][R234.64], P0 ;  /* 0x0ff00000ea047fae */ /* 0x0003e20008121864 */
[----:B------:R-:W-:-:S03]  /*1276d0*/  IMAD.MOV.U32 R220, RZ, RZ, R123 ;  /* 0x000000ffffdc7224 */ /* 0x000fc600078e007b */
        /* <DEDUP_REMOVED lines=11> */
[----:B------:R-:W-:-:S03]  /*127790*/  MOV R214, R117 ;  /* 0x0000007500d67202 */ /* 0x000fc60000000f00 */
[----:B------:R1:W-:Y:S01]  /*1277a0*/  STL.64 [R1+0x3210], R216 ;  /* 0x003210d801007387 */ /* 0x0003e20000100a00 */
[----:B--2---:R-:W-:-:S03]  /*1277b0*/  IMAD.MOV.U32 R213, RZ, RZ, R116 ;  /* 0x000000ffffd57224 */ /* 0x004fc600078e0074 */
[----:B------:R1:W-:Y:S01]  /*1277c0*/  LDGSTS.E [R4+0x10f00], desc[UR36][R226.64], P0 ;  /* 0x10f00000e2047fae */ /* 0x0003e20008121864 */
[----:B---3--:R-:W-:-:S03]  /*1277d0*/  IMAD.MOV.U32 R212, RZ, RZ, R115 ;  /* 0x000000ffffd47224 */ /* 0x008fc600078e0073 */
[----:B------:R1:W-:Y:S01]  /*1277e0*/  STL.64 [R1+0x3228], R214 ;  /* 0x003228d601007387 */ /* 0x0003e20000100a00 */
[----:B------:R-:W-:-:S03]  /*1277f0*/  IMAD.MOV.U32 R211, RZ, RZ, R114 ;  /* 0x000000ffffd37224 */ /* 0x000fc600078e0072 */
[----:B------:R1:W-:Y:S01]  /*127800*/  LDGSTS.E [R4+0x10f80], desc[UR36][R224.64], P1 ;  /* 0x10f80000e0047fae */ /* 0x0003e20008921864 */
[----:B------:R-:W-:-:S03]  /*127810*/  IMAD.MOV.U32 R210, RZ, RZ, R113 ;  /* 0x000000ffffd27224 */ /* 0x000fc600078e0071 */
[----:B------:R1:W-:Y:S01]  /*127820*/  STL.64 [R1+0x3220], R212 ;  /* 0x003220d401007387 */ /* 0x0003e20000100a00 */
[----:B------:R-:W-:-:S03]  /*127830*/  MOV R209, R112 ;  /* 0x0000007000d17202 */ /* 0x000fc60000000f00 */
        /* <DEDUP_REMOVED lines=10> */
[----:B------:R1:W-:Y:S04]  /*1278e0*/  STL.64 [R1+0x3258], R206 ;  /* 0x003258ce01007387 */ /* 0x0003e80000100a00 */
[----:B------:R1:W-:Y:S04]  /*1278f0*/  LDGSTS.E [R4+0x11f80], desc[UR36][R216.64], P1 ;  /* 0x11f80000d8047fae */ /* 0x0003e80008921864 */
        /* <DEDUP_REMOVED lines=39> */
[----:B------:R1:W-:Y:S01]  /*127b70*/  LDGSTS.E [R4+0x16f80], desc[UR36][R176.64], P1 ;  /* 0x16f80000b0047fae */ /* 0x0003e20008921864 */
[----:B------:R-:W-:-:S03]  /*127b80*/  IMAD.MOV.U32 R149, RZ, RZ, R59 ;  /* 0x000000ffff957224 */ /* 0x000fc600078e003b */
[----:B------:R1:W-:Y:S04]  /*127b90*/  STL.64 [R1+0x3800], R164 ;  /* 0x003800a401007387 */ /* 0x0003e80000100a00 */
[----:B------:R1:W-:Y:S01]  /*127ba0*/  LDGSTS.E [R4+0x17700], desc[UR36][R174.64], P0 ;  /* 0x17700000ae047fae */ /* 0x0003e20008121864 */
[----:B------:R-:W-:-:S03]  /*127bb0*/  IMAD.MOV.U32 R146, RZ, RZ, R62 ;  /* 0x000000ffff927224 */ /* 0x000fc600078e003e */
[----:B------:R1:W-:Y:S01]  /*127bc0*/  STL.64 [R1+0x36f8], R162 ;  /* 0x0036f8a201007387 */ /* 0x0003e20000100a00 */
[----:B------:R-:W-:-:S03]  /*127bd0*/  IMAD.MOV.U32 R147, RZ, RZ, R61 ;  /* 0x000000ffff937224 */ /* 0x000fc600078e003d */
[----:B------:R1:W-:Y:S01]  /*127be0*/  LDGSTS.E [R4+0x17780], desc[UR36][R172.64], P1 ;  /* 0x17780000ac047fae */ /* 0x0003e20008921864 */
[----:B------:R-:W-:-:S03]  /*127bf0*/  MOV R144, R64 ;  /* 0x0000004000907202 */ /* 0x000fc60000000f00 */
        /* <DEDUP_REMOVED lines=81> */
[----:B------:R-:W-:-:S03]  /*128110*/  UIADD3 UR5, UR5, 0x1, URZ ;  /* 0x0000000105057890 */ /* 0x000fc6000fffe03f */
[----:B------:R1:W-:Y:S04]  /*128120*/  LDGSTS.E [R4+0x1cf00], desc[UR36][R130.64], P0 ;  /* 0x1cf0000082047fae */ /* 0x0003e80008121864 */
[----:B------:R1:W-:Y:S04]  /*128130*/  STL.64 [R1+0x3638], R118 ;  /* 0x0036387601007387 */ /* 0x0003e80000100a00 */
[----:B------:R1:W-:Y:S04]  /*128140*/  LDGSTS.E [R4+0x1cf80], desc[UR36][R128.64], P1 ;  /* 0x1cf8000080047fae */ /* 0x0003e80008921864 */
[----:B------:R1:W-:Y:S04]  /*128150*/  STL.64 [R1+0x3630], R116 ;  /* 0x0036307401007387 */ /* 0x0003e80000100a00 */
[----:B------:R1:W-:Y:S04]  /*128160*/  LDGSTS.E [R4+0x1d700], desc[UR36][R126.64], P0 ;  /* 0x1d7000007e047fae */ /* 0x0003e80008121864 */
[----:B------:R1:W-:Y:S04]  /*128170*/  STL.64 [R1+0x3628], R114 ;  /* 0x0036287201007387 */ /* 0x0003e80000100a00 */
[----:B------:R1:W-:Y:S01]  /*128180*/  LDGSTS.E [R4+0x1d780], desc[UR36][R124.64], P1 ;  /* 0x1d7800007c047fae */ /* 0x0003e20008921864 */
[----:B------:R-:W-:-:S03]  /*128190*/  UISETP.NE.U32.AND UP0, UPT, UR5, UR8, UPT ;  /* 0x000000080500728c */ /* 0x000fc6000bf05070 */
        /* <DEDUP_REMOVED lines=13> */
[----:B------:R1:W-:Y:S01]  /*128270*/  LDGSTS.E [R4+0x1ff00], desc[UR36][R106.64], P0 ;  /* 0x1ff000006a047fae */ /* 0x0003e20008121864 */
[----:B------:R-:W-:-:S03]  /*128280*/  PLOP3.LUT P0, PT, PT, PT, UP0, 0x80, 0x0 ;  /* 0x000000000000781c */ /* 0x000fc60003f0f008 */
[----:B------:R1:W-:Y:S04]  /*128290*/  LDGSTS.E [R4+0x1ff80], desc[UR36][R104.64], P1 ;  /* 0x1ff8000068047fae */ /* 0x0003e80008921864 */
[----:B------:R-:W0:Y:S06]  /*1282a0*/  LDGDEPBAR ;  /* 0x00000000000079af */ /* 0x000e2c0000000000 */
[----:B------:R-:W-:Y:S05]  /*1282b0*/  @P0 BRA `(.L_x_1) ;  /* 0xfffff46400600947 */ /* 0x000fea000383ffff */
.L_x_0:
[----:B-1---5:R-:W2:Y:S01]  /*1282c0*/  LDL R37, [R1+0xa4] ;  /* 0x0000a40001257983 */ /* 0x022ea20000100800 */
[----:B------:R-:W-:Y:S01]  /*1282d0*/  ULDC UR5, c[0x0][0x248] ;  /* 0x0000920000057ab9 */ /* 0x000fe20000000800 */
[----:B------:R-:W-:Y:S01]  /*1282e0*/  ULDC UR6, c[0x0][0x248] ;  /* 0x0000920000067ab9 */ /* 0x000fe20000000800 */
[----:B------:R-:W-:Y:S01]  /*1282f0*/  ULDC.64 UR38, c[0x0][0x228] ;  /* 0x00008a0000267ab9 */ /* 0x000fe20000000a00 */
[----:B------:R-:W-:Y:S01]  /*128300*/  ULDC.64 UR34, c[0x0][0x228] ;  /* 0x00008a0000227ab9 */ /* 0x000fe20000000a00 */
[----:B------:R-:W-:Y:S01]  /*128310*/  ULDC UR7, c[0x0][0x248] ;  /* 0x0000920000077ab9 */ /* 0x000fe20000000800 */
[----:B------:R-:W-:Y:S01]  /*128320*/  ULDC UR8, c[0x0][0x248] ;  /* 0x0000920000087ab9 */ /* 0x000fe20000000800 */
[----:B------:R-:W-:Y:S01]  /*128330*/  ULDC UR10, c[0x0][0x248] ;  /* 0x00009200000a7ab9 */ /* 0x000fe20000000800 */
[----:B------:R-:W1:Y:S01]  /*128340*/  LDC R30, c[0x0][0x244] ;  /* 0x00009100ff1e7b82 */ /* 0x000e620000000800 */
[----:B------:R-:W-:Y:S01]  /*128350*/  ULDC UR11, c[0x0][0x248] ;  /* 0x00009200000b7ab9 */ /* 0x000fe20000000800 */
[----:B------:R-:W-:Y:S01]  /*128360*/  ULDC UR12, c[0x0][0x248] ;  /* 0x00009200000c7ab9 */ /* 0x000fe20000000800 */
[----:B------:R-:W-:Y:S01]  /*128370*/  ULDC UR20, c[0x0][0x248] ;  /* 0x0000920000147ab9 */ /* 0x000fe20000000800 */
[----:B------:R-:W-:Y:S01]  /*128380*/  ULDC UR23, c[0x0][0x248] ;  /* 0x0000920000177ab9 */ /* 0x000fe20000000800 */
[----:B------:R-:W-:Y:S01]  /*128390*/  LOP3.LUT R0, R0, 0xffffffef, RZ, 0xc0, !PT ;  /* 0xffffffef00007812 */ /* 0x000fe200078ec0ff */
[----:B------:R-:W-:Y:S01]  /*1283a0*/  ULDC UR33, c[0x0][0x248] ;  /* 0x0000920000217ab9 */ /* 0x000fe20000000800 */
[----:B------:R-:W-:Y:S01]  /*1283b0*/  LOP3.LUT R29, R29, 0x7fffffff, RZ, 0xc0, !PT ;  /* 0x7fffffff1d1d7812 */ /* 0x000fe200078ec0ff */
[----:B------:R-:W-:Y:S01]  /*1283c0*/  ULDC.64 UR40, c[0x0][0x228] ;  /* 0x00008a0000287ab9 */ /* 0x000fe20000000a00 */
        /* <DEDUP_REMOVED lines=38> */
[----:B------:R-:W-:-:S04]  /*128630*/  DEPBAR.LE SB0, 0x0 ;  /* 0x000080000000791a */ /* 0x000fc80000000000 */
[----:B------:R-:W-:Y:S02]  /*128640*/  LOP3.LUT R28, R28, 0x7fffffff, RZ, 0xc0, !PT ;  /* 0x7fffffff1c1c7812 */ /* 0x000fe400078ec0ff */
[----:B------:R-:W-:Y:S02]  /*128650*/  LOP3.LUT R27, R27, 0x7fffffff, RZ, 0xc0, !PT ;  /* 0x7fffffff1b1b7812 */ /* 0x000fe400078ec0ff */
[----:B------:R-:W-:Y:S02]  /*128660*/  LOP3.LUT R26, R26, 0x7fffffff, RZ, 0xc0, !PT ;  /* 0x7fffffff1a1a7812 */ /* 0x000fe400078ec0ff */
[----:B------:R-:W-:Y:S02]  /*128670*/  LOP3.LUT R25, R25, 0x7fffffff, RZ, 0xc0, !PT ;  /* 0x7fffffff19197812 */ /* 0x000fe400078ec0ff */
[----:B------:R-:W-:Y:S02]  /*128680*/  LOP3.LUT R24, R24, 0x7fffffff, RZ, 0xc0, !PT ;  /* 0x7fffffff18187812 */ /* 0x000fe400078ec0ff */
[----:B------:R-:W-:-:S02]  /*128690*/  LOP3.LUT R23, R23, 0x7fffffff, RZ, 0xc0, !PT ;  /* 0x7fffffff17177812 */ /* 0x000fc400078ec0ff */
        /* <DEDUP_REMOVED lines=14> */
[----:B------:R-:W-:Y:S01]  /*128780*/  LOP3.LUT R32, R32, 0xfffffffe, RZ, 0xc0, !PT ;  /* 0xfffffffe20207812 */ /* 0x000fe200078ec0ff */
[----:B--2---:R-:W-:Y:S01]  /*128790*/  IMAD R12, R37, UR5, RZ ;  /* 0x00000005250c7c24 */ /* 0x004fe2000f8e02ff */
[----:B------:R-:W-:-:S04]  /*1287a0*/  ULDC UR5, c[0x0][0x248] ;  /* 0x0000920000057ab9 */ /* 0x000fc80000000800 */
[----:B------:R2:W-:Y:S02]  /*1287b0*/  STL [R1+0x334c], R12 ;  /* 0x00334c0c01007387 */ /* 0x0005e40000100800 */
[----:B--2---:R-:W-:Y:S01]  /*1287c0*/  VIADD R12, R12, UR5 ;  /* 0x000000050c0c7c36 */ /* 0x004fe20008000000 */
[----:B------:R-:W-:-:S04]  /*1287d0*/  ULDC UR5, c[0x0][0x248] ;  /* 0x0000920000057ab9 */ /* 0x000fc80000000800 */
[----:B------:R2:W-:Y:S02]  /*1287e0*/  STL [R1+0x3344], R12 ;  /* 0x0033440c01007387 */ /* 0x0005e40000100800 */
[----:B--2---:R-:W-:Y:S01]  /*1287f0*/  IADD3 R12, R12, UR5, RZ ;  /* 0x000000050c0c7c10 */ /* 0x004fe2000fffe0ff */
[----:B------:R-:W-:-:S04]  /*128800*/  ULDC UR5, c[0x0][0x248] ;  /* 0x0000920000057ab9 */ /* 0x000fc80000000800 */
[----:B------:R2:W-:Y:S02]  /*128810*/  STL [R1+0x32a4], R12 ;  /* 0x0032a40c01007387 */ /* 0x0005e40000100800 */
[----:B--2---:R-:W-:Y:S01]  /*128820*/  VIADD R12, R12, UR5 ;  /* 0x000000050c0c7c36 */ /* 0x004fe20008000000 */
[----:B------:R-:W-:-:S04]  /*128830*/  ULDC UR5, c[0x0][0x248] ;  /* 0x0000920000057ab9 */ /* 0x000fc80000000800 */
[----:B------:R2:W-:Y:S02]  /*128840*/  STL [R1+0x2d00], R12 ;  /* 0x002d000c01007387 */ /* 0x0005e40000100800 */
[----:B--2---:R-:W-:Y:S01]  /*128850*/  VIADD R12, R12, UR5 ;  /* 0x000000050c0c7c36 */ /* 0x004fe20008000000 */
[----:B------:R-:W-:-:S03]  /*128860*/  ULDC UR5, c[0x0][0x248] ;  /* 0x0000920000057ab9 */ /* 0x000fc60000000800 */
[----:B------:R-:W-:Y:S01]  /*128870*/  VIADD R112, R12, UR5 ;  /* 0x000000050c707c36 */ /* 0x000fe20008000000 */
[----:B------:R-:W-:Y:S01]  /*128880*/  ULDC UR5, c[0x0][0x248] ;  /* 0x0000920000057ab9 */ /* 0x000fe20000000800 */
[----:B------:R2:W-:Y:S02]  /*128890*/  STL [R1+0x24e4], R12 ;  /* 0x0024e40c01007387 */ /* 0x0005e40000100800 */
[----:B------:R-:W-:Y:S01]  /*1288a0*/  VIADD R252, R112, UR5 ;  /* 0x0000000570fc7c36 */ /* 0x000fe20008000000 */
[----:B------:R-:W-:-:S03]  /*1288b0*/  ULDC UR5, c[0x0][0x248] ;  /* 0x0000920000057ab9 */ /* 0x000fc60000000800 */
[----:B--2---:R-:W-:Y:S01]  /*1288c0*/  VIADD R12, R252, UR5 ;  /* 0x00000005fc0c7c36 */ /* 0x004fe20008000000 */
        /* <DEDUP_REMOVED lines=445> */
[----:B------:R-:W-:Y:S01]  /*12a4a0*/  IADD3 R13, R12, UR5, RZ ;  /* 0x000000050c0d7c10 */ /* 0x000fe2000fffe0ff */
[----:B------:R2:W-:Y:S01]  /*12a4b0*/  STL [R1+0x2b70], R12 ;  /* 0x002b700c01007387 */ /* 0x0005e20000100800 */
[----:B------:R-:W-:-:S03]  /*12a4c0*/  ULDC UR5, c[0x0][0x248] ;  /* 0x0000920000057ab9 */ /* 0x000fc60000000800 */
[----:B------:R-:W-:Y:S01]  /*12a4d0*/  VIADD R14, R13, UR6 ;  /* 0x000000060d0e7c36 */ /* 0x000fe20008000000 */
[----:B------:R3:W-:Y:S01]  /*12a4e0*/  STL [R1+0x2b74], R13 ;  /* 0x002b740d01007387 */ /* 0x0007e20000100800 */
[----:B------:R-:W-:-:S03]  /*12a4f0*/  ULDC UR6, c[0x0][0x244] ;  /* 0x0000910000067ab9 */ /* 0x000fc60000000800 */
[----:B------:R4:W-:Y:S01]  /*12a500*/  STL [R1+0x2b78], R14 ;  /* 0x002b780e01007387 */ /* 0x0009e20000100800 */
[----:B--2---:R-:W-:-:S03]  /*12a510*/  VIADD R12, R37, 0x181 ;  /* 0x00000181250c7836 */ /* 0x004fc60000000000 */
[----:B------:R-:W2:Y:S02]  /*12a520*/  LDL R61, [R1+0xac] ;  /* 0x0000ac00013d7983 */ /* 0x000ea40000100800 */
[----:B------:R-:W-:Y:S01]  /*12a530*/  ISETP.GE.AND P1, PT, R12, UR39, PT ;  /* 0x000000270c007c0c */ /* 0x000fe2000bf26270 */
[----:B------:R-:W-:Y:S01]  /*12a540*/  VIADD R12, R37, 0x180 ;  /* 0x00000180250c7836 */ /* 0x000fe20000000000 */
[----:B------:R-:W2:Y:S01]  /*12a550*/  LDL R62, [R1+0xa8] ;  /* 0x0000a800013e7983 */ /* 0x000ea20000100800 */
[----:B---3--:R-:W3:Y:S01]  /*12a560*/  LDC R13, c[0x0][0x244] ;  /* 0x00009100ff0d7b82 */ /* 0x008ee20000000800 */
[----:B----4-:R-:W-:Y:S01]  /*12a570*/  VIADD R14, R14, UR5 ;  /* 0x000000050e0e7c36 */ /* 0x010fe20008000000 */
[----:B------:R-:W-:Y:S01]  /*12a580*/  ULDC UR5, c[0x0][0x248] ;  /* 0x0000920000057ab9 */ /* 0x000fe20000000800 */
[----:B------:R-:W-:-:S03]  /*12a590*/  ULDC UR39, c[0x0][0x228] ;  /* 0x00008a0000277ab9 */ /* 0x000fc60000000800 */
[----:B------:R4:W-:Y:S01]  /*12a5a0*/  STL [R1+0x2b7c], R14 ;  /* 0x002b7c0e01007387 */ /* 0x0009e20000100800 */
[----:B------:R-:W-:Y:S01]  /*12a5b0*/  ISETP.GE.AND P0, PT, R12, UR35, PT ;  /* 0x000000230c007c0c */ /* 0x000fe2000bf06270 */
[----:B------:R-:W-:Y:S01]  /*12a5c0*/  ULDC UR35, c[0x0][0x228] ;  /* 0x00008a0000237ab9 */ /* 0x000fe20000000800 */
[----:B----4-:R-:W-:Y:S01]  /*12a5d0*/  VIADD R14, R14, UR5 ;  /* 0x000000050e0e7c36 */ /* 0x010fe20008000000 */
[----:B------:R-:W-:-:S03]  /*12a5e0*/  ULDC UR5, c[0x0][0x244] ;  /* 0x0000910000057ab9 */ /* 0x000fc60000000800 */
[----:B------:R-:W-:Y:S01]  /*12a5f0*/  VIADD R12, R14, UR7 ;  /* 0x000000070e0c7c36 */ /* 0x000fe20008000000 */
[----:B------:R-:W-:Y:S01]  /*12a600*/  STL [R1+0x2b90], R14 ;  /* 0x002b900e01007387 */ /* 0x000fe20000100800 */
[----:B------:R-:W-:-:S03]  /*12a610*/  ULDC UR7, c[0x0][0x248] ;  /* 0x0000920000077ab9 */ /* 0x000fc60000000800 */
[----:B------:R4:W-:Y:S02]  /*12a620*/  STL [R1+0x2b94], R12 ;  /* 0x002b940c01007387 */ /* 0x0009e40000100800 */
[----:B----4-:R-:W-:-:S05]  /*12a630*/  IADD3 R12, R12, UR7, RZ ;  /* 0x000000070c0c7c10 */ /* 0x010fca000fffe0ff */
[----:B------:R-:W-:Y:S01]  /*12a640*/  VIADD R15, R12, UR8 ;  /* 0x000000080c0f7c36 */ /* 0x000fe20008000000 */
[----:B------:R-:W-:Y:S01]  /*12a650*/  STL [R1+0x2b98], R12 ;  /* 0x002b980c01007387 */ /* 0x000fe20000100800 */
[----:B------:R-:W-:-:S03]  /*12a660*/  ULDC.64 UR8, c[0x0][0x220] ;  /* 0x0000880000087ab9 */ /* 0x000fc60000000a00 */
[----:B------:R4:W-:Y:S02]  /*12a670*/  STL [R1+0x2b9c], R15 ;  /* 0x002b9c0f01007387 */ /* 0x0009e40000100800 */
[----:B----4-:R-:W-:Y:S01]  /*12a680*/  VIADD R15, R15, UR10 ;  /* 0x0000000a0f0f7c36 */ /* 0x010fe20008000000 */
[----:B------:R-:W-:-:S04]  /*12a690*/  ULDC UR10, c[0x0][0x248] ;  /* 0x00009200000a7ab9 */ /* 0x000fc80000000800 */
[----:B------:R4:W-:Y:S02]  /*12a6a0*/  STL [R1+0x2ba0], R15 ;  /* 0x002ba00f01007387 */ /* 0x0009e40000100800 */
[----:B----4-:R-:W-:Y:S01]  /*12a6b0*/  VIADD R15, R15, UR11 ;  /* 0x0000000b0f0f7c36 */ /* 0x010fe20008000000 */
[----:B------:R-:W-:-:S04]  /*12a6c0*/  ULDC UR11, c[0x0][0x228] ;  /* 0x00008a00000b7ab9 */ /* 0x000fc80000000800 */
[----:B------:R4:W-:Y:S01]  /*12a6d0*/  STL [R1+0x2ba4], R15 ;  /* 0x002ba40f01007387 */ /* 0x0009e20000100800 */
[C---:B------:R-:W-:Y:S02]  /*12a6e0*/  VIADD R34, R37.reuse, 0xe8 ;  /* 0x000000e825227836 */ /* 0x040fe40000000000 */
[C---:B------:R-:W-:Y:S02]  /*12a6f0*/  VIADD R40, R37.reuse, 0xe7 ;  /* 0x000000e725287836 */ /* 0x040fe40000000000 */
[C---:B------:R-:W-:Y:S02]  /*12a700*/  VIADD R41, R37.reuse, 0xe6 ;  /* 0x000000e625297836 */ /* 0x040fe40000000000 */
[C---:B------:R-:W-:Y:S01]  /*12a710*/  VIADD R42, R37.reuse, 0xe5 ;  /* 0x000000e5252a7836 */ /* 0x040fe20000000000 */
[C---:B------:R-:W-:Y:S01]  /*12a720*/  IADD3 R43, R37.reuse, 0xe4, RZ ;  /* 0x000000e4252b7810 */ /* 0x040fe20007ffe0ff */
[C---:B------:R-:W-:Y:S02]  /*12a730*/  VIADD R44, R37.reuse, 0xe3 ;  /* 0x000000e3252c7836 */ /* 0x040fe40000000000 */
[----:B------:R-:W-:-:S02]  /*12a740*/  VIADD R45, R37, 0xe2 ;  /* 0x000000e2252d7836 */ /* 0x000fc40000000000 */
[C---:B------:R-:W-:Y:S01]  /*12a750*/  VIADD R46, R37.reuse, 0xe1 ;  /* 0x000000e1252e7836 */ /* 0x040fe20000000000 */
[C---:B------:R-:W-:Y:S01]  /*12a760*/  IADD3 R35, R37.reuse, 0x182, RZ ;  /* 0x0000018225237810 */ /* 0x040fe20007ffe0ff */
[----:B------:R-:W-:Y:S01]  /*12a770*/  VIADD R47, R37, 0xe0 ;  /* 0x000000e0252f7836 */ /* 0x000fe20000000000 */
[----:B------:R-:W-:Y:S01]  /*12a780*/  BAR.SYNC.DEFER_BLOCKING 0x0 ;  /* 0x0000000000007b1d */ /* 0x000fe20000010000 */
[----:B--2---:R-:W-:-:S05]  /*12a790*/  IMAD R12, R61, UR6, RZ ;  /* 0x000000063d0c7c24 */ /* 0x004fca000f8e02ff */
[----:B------:R-:W-:Y:S01]  /*12a7a0*/  ULDC.64 UR6, c[0x0][0x220] ;  /* 0x0000880000067ab9 */ /* 0x000fe20000000a00 */
[----:B------:R-:W-:Y:S01]  /*12a7b0*/  IMAD R14, R62, UR5, RZ ;  /* 0x000000053e0e7c24 */ /* 0x000fe2000f8e02ff */
[----:B------:R-:W-:Y:S01]  /*12a7c0*/  ULDC UR5, c[0x0][0x248] ;  /* 0x0000920000057ab9 */ /* 0x000fe20000000800 */
[C---:B------:R-:W-:Y:S01]  /*12a7d0*/  LEA R16, P3, R12.reuse, UR8, 0x2 ;  /* 0x000000080c107c11 */ /* 0x040fe2000f8610ff */
[----:B----4-:R-:W-:Y:S01]  /*12a7e0*/  VIADD R15, R15, UR5 ;  /* 0x000000050f0f7c36 */ /* 0x010fe20008000000 */
[----:B------:R-:W-:Y:S02]  /*12a7f0*/  ULDC UR5, c[0x0][0x248] ;  /* 0x0000920000057ab9 */ /* 0x000fe40000000800 */
[----:B------:R-:W-:Y:S01]  /*12a800*/  LEA.HI.X.SX32 R17, R12, UR9, 0x2, P3 ;  /* 0x000000090c117c11 */ /* 0x000fe200098f16ff */
[----:B------:R-:W-:Y:S01]  /*12a810*/  VIADD R12, R15, UR5 ;  /* 0x000000050f0c7c36 */ /* 0x000fe20008000000 */
[----:B------:R-:W-:Y:S01]  /*12a820*/  LEA R18, P2, R14, UR6, 0x2 ;  /* 0x000000060e127c11 */ /* 0x000fe2000f8410ff */
[----:B---3--:R-:W-:Y:S01]  /*12a830*/  IMAD R13, R13, 0x40, R14 ;  /* 0x000000400d0d7824 */ /* 0x008fe200078e020e */
[----:B------:R-:W-:Y:S01]  /*12a840*/  STL [R1+0x2ba8], R15 ;  /* 0x002ba80f01007387 */ /* 0x000fe20000100800 */
[----:B------:R-:W-:Y:S01]  /*12a850*/  VIADD R33, R12, UR10 ;  /* 0x0000000a0c217c36 */ /* 0x000fe20008000000 */
[----:B------:R-:W-:Y:S01]  /*12a860*/  ULDC UR5, c[0x0][0x248] ;  /* 0x0000920000057ab9 */ /* 0x000fe20000000800 */
[----:B------:R-:W-:Y:S01]  /*12a870*/  LEA.HI.X.SX32 R19, R14, UR7, 0x2, P2 ;  /* 0x000000070e137c11 */ /* 0x000fe200090f16ff */
[----:B------:R-:W-:Y:S01]  /*12a880*/  STL [R1+0x2bac], R12 ;  /* 0x002bac0c01007387 */ /* 0x000fe20000100800 */
[----:B-1----:R-:W-:Y:S01]  /*12a890*/  LEA R30, R30, R13, 0x5 ;  /* 0x0000000d1e1e7211 */ /* 0x002fe200078e28ff */
[----:B------:R-:W-:Y:S01]  /*12a8a0*/  ULDC.64 UR6, c[0x0][0x220] ;  /* 0x0000880000067ab9 */ /* 0x000fe20000000a00 */
[----:B------:R-:W-:Y:S01]  /*12a8b0*/  ULDC.64 UR8, c[0x0][0x220] ;  /* 0x0000880000087ab9 */ /* 0x000fe20000000a00 */
[----:B------:R1:W-:Y:S01]  /*12a8c0*/  STL [R1+0x2bb0], R33 ;  /* 0x002bb02101007387 */ /* 0x0003e20000100800 */
[----:B------:R-:W-:Y:S01]  /*12a8d0*/  LEA R14, P2, R13, UR6, 0x2 ;  /* 0x000000060d0e7c11 */ /* 0x000fe2000f8410ff */
[----:B------:R-:W-:Y:S01]  /*12a8e0*/  ULDC UR6, c[0x0][0x248] ;  /* 0x0000920000067ab9 */ /* 0x000fe20000000800 */
[----:B------:R-:W-:Y:S01]  /*12a8f0*/  ULDC UR10, c[0x0][0x228] ;  /* 0x00008a00000a7ab9 */ /* 0x000fe20000000800 */
[----:B-1----:R-:W-:Y:S01]  /*12a900*/  VIADD R33, R33, UR5 ;  /* 0x0000000521217c36 */ /* 0x002fe20008000000 */
[----:B------:R-:W-:Y:S01]  /*12a910*/  ULDC UR5, c[0x0][0x248] ;  /* 0x0000920000057ab9 */ /* 0x000fe20000000800 */
[----:B------:R-:W-:Y:S01]  /*12a920*/  LEA R12, P3, R30, UR8, 0x2 ;  /* 0x000000081e0c7c11 */ /* 0x000fe2000f8610ff */
[----:B------:R-:W-:-:S02]  /*12a930*/  ULDC UR8, c[0x0][0x228] ;  /* 0x00008a0000087ab9 */ /* 0x000fc40000000800 */
[----:B------:R1:W-:Y:S01]  /*12a940*/  STL [R1+0x2bb4], R33 ;  /* 0x002bb42101007387 */ /* 0x0003e20000100800 */
[----:B------:R-:W-:Y:S01]  /*12a950*/  LEA.HI.X.SX32 R15, R13, UR7, 0x2, P2 ;  /* 0x000000070d0f7c11 */ /* 0x000fe200090f16ff */
[----:B------:R-:W-:Y:S01]  /*12a960*/  ULDC UR7, c[0x0][0x228] ;  /* 0x00008a0000077ab9 */ /* 0x000fe20000000800 */
[----:B------:R-:W-:Y:S01]  /*12a970*/  LEA.HI.X.SX32 R13, R30, UR9, 0x2, P3 ;  /* 0x000000091e0d7c11 */ /* 0x000fe200098f16ff */
[----:B------:R-:W-:Y:S01]  /*12a980*/  ULDC UR9, c[0x0][0x228] ;  /* 0x00008a0000097ab9 */ /* 0x000fe20000000800 */
[----:B-1----:R-:W-:Y:S01]  /*12a990*/  VIADD R33, R33, UR5 ;  /* 0x0000000521217c36 */ /* 0x002fe20008000000 */
[----:B------:R-:W-:-:S03]  /*12a9a0*/  ULDC UR5, c[0x0][0x248] ;  /* 0x0000920000057ab9 */ /* 0x000fc60000000800 */
[----:B------:R-:W-:Y:S01]  /*12a9b0*/  VIADD R30, R33, UR6 ;  /* 0x00000006211e7c36 */ /* 0x000fe20008000000 */
[----:B------:R-:W-:Y:S01]  /*12a9c0*/  STL [R1+0x2bb8], R33 ;  /* 0x002bb82101007387 */ /* 0x000fe20000100800 */
[----:B------:R-:W-:-:S03]  /*12a9d0*/  ULDC UR6, c[0x0][0x228] ;  /* 0x00008a0000067ab9 */ /* 0x000fc60000000800 */
[----:B------:R1:W-:Y:S02]  /*12a9e0*/  STL [R1+0x2bbc], R30 ;  /* 0x002bbc1e01007387 */ /* 0x0003e40000100800 */
[----:B-1----:R-:W-:Y:S01]  /*12a9f0*/  VIADD R30, R30, UR5 ;  /* 0x000000051e1e7c36 */ /* 0x002fe20008000000 */
[----:B------:R-:W-:-:S04]  /*12aa00*/  ULDC UR5, c[0x0][0x248] ;  /* 0x0000920000057ab9 */ /* 0x000fc80000000800 */
[----:B------:R1:W-:Y:S02]  /*12aa10*/  STL [R1+0x2bc0], R30 ;  /* 0x002bc01e01007387 */ /* 0x0003e40000100800 */
[----:B-1----:R-:W-:Y:S01]  /*12aa20*/  VIADD R30, R30, UR5 ;  /* 0x000000051e1e7c36 */ /* 0x002fe20008000000 */
[----:B------:R-:W-:-:S04]  /*12aa30*/  ULDC UR5, c[0x0][0x248] ;  /* 0x0000920000057ab9 */ /* 0x000fc80000000800 */
[----:B------:R1:W-:Y:S02]  /*12aa40*/  STL [R1+0x2bc4], R30 ;  /* 0x002bc41e01007387 */ /* 0x0003e40000100800 */
[----:B-1----:R-:W-:Y:S01]  /*12aa50*/  IADD3 R30, R30, UR5, RZ ;  /* 0x000000051e1e7c10 */ /* 0x002fe2000fffe0ff */
[----:B------:R-:W-:-:S04]  /*12aa60*/  ULDC UR5, c[0x0][0x248] ;  /* 0x0000920000057ab9 */ /* 0x000fc80000000800 */
[----:B------:R1:W-:Y:S02]  /*12aa70*/  STL [R1+0x2bc8], R30 ;  /* 0x002bc81e01007387 */ /* 0x0003e40000100800 */
[----:B-1----:R-:W-:Y:S01]  /*12aa80*/  VIADD R30, R30, UR5 ;  /* 0x000000051e1e7c36 */ /* 0x002fe20008000000 */
        /* <DEDUP_REMOVED lines=52> */
[----:B------:R1:W-:Y:S04]  /*12add0*/  STL [R1+0x2c10], R30 ;  /* 0x002c101e01007387 */ /* 0x0003e80000100800 */
[----:B------:R-:W2:Y:S01]  /*12ade0*/  LDL R60, [R1+0x3194] ;  /* 0x00319400013c7983 */ /* 0x000ea20000100800 */
[----:B-1----:R-:W-:Y:S01]  /*12adf0*/  VIADD R30, R30, UR23 ;  /* 0x000000171e1e7c36 */ /* 0x002fe20008000000 */
[----:B------:R-:W-:-:S04]  /*12ae00*/  ULDC UR23, c[0x0][0x228] ;  /* 0x00008a0000177ab9 */ /* 0x000fc80000000800 */
[----:B------:R1:W-:Y:S04]  /*12ae10*/  STL [R1+0x2c14], R30 ;  /* 0x002c141e01007387 */ /* 0x0003e80000100800 */
[----:B------:R-:W3:Y:S01]  /*12ae20*/  LDL R59, [R1+0x3190] ;  /* 0x00319000013b7983 */ /* 0x000ee20000100800 */
        /* <DEDUP_REMOVED lines=12> */
[----:B-1----:R-:W-:-:S05]  /*12aef0*/  VIADD R30, R30, UR33 ;  /* 0x000000211e1e7c36 */ /* 0x002fca0008000000 */
[----:B------:R1:W-:Y:S01]  /*12af00*/  STL [R1+0x2c28], R30 ;  /* 0x002c281e01007387 */ /* 0x0003e20000100800 */
[----:B--2---:R-:W-:Y:S01]  /*12af10*/  ISETP.LT.AND P2, PT, R60, UR9, !P1 ;  /* 0x000000093c007c0c */ /* 0x004fe2000cf41270 */
[----:B------:R-:W-:Y:S01]  /*12af20*/  ULDC UR9, c[0x0][0x248] ;  /* 0x0000920000097ab9 */ /* 0x000fe20000000800 */
[----:B---3--:R-:W-:-:S11]  /*12af30*/  ISETP.LT.AND P3, PT, R59, UR10, !P1 ;  /* 0x0000000a3b007c0c */ /* 0x008fd6000cf61270 */
[----:B------:R-:W-:Y:S02]  /*12af40*/  @P2 LOP3.LUT R0, R0, 0x10, RZ, 0xfc, !PT ;  /* 0x0000001000002812 */ /* 0x000fe400078efcff */
[----:B------:R-:W-:Y:S01]  /*12af50*/  ISETP.LT.AND P2, PT, R61, UR11, !P1 ;  /* 0x0000000b3d007c0c */ /* 0x000fe2000cf41270 */
[----:B------:R-:W-:Y:S01]  /*12af60*/  ULDC.64 UR10, c[0x0][0x228] ;  /* 0x00008a00000a7ab9 */ /* 0x000fe20000000a00 */
[----:B------:R-:W-:Y:S02]  /*12af70*/  LOP3.LUT R0, R0, 0xfffffff7, RZ, 0xc0, !PT ;  /* 0xfffffff700007812 */ /* 0x000fe400078ec0ff */
[----:B------:R-:W-:Y:S02]  /*12af80*/  ISETP.LT.AND P1, PT, R62, UR10, !P1 ;  /* 0x0000000a3e007c0c */ /* 0x000fe4000cf21270 */
[----:B------:R-:W-:-:S04]  /*12af90*/  @P3 LOP3.LUT R0, R0, 0x8, RZ, 0xfc, !PT ;  /* 0x0000000800003812 */ /* 0x000fc800078efcff */
[----:B------:R-:W-:-:S04]  /*12afa0*/  LOP3.LUT R0, R0, 0xfffffffb, RZ, 0xc0, !PT ;  /* 0xfffffffb00007812 */ /* 0x000fc800078ec0ff */
[----:B------:R-:W-:-:S04]  /*12afb0*/  @P2 LOP3.LUT R0, R0, 0x4, RZ, 0xfc, !PT ;  /* 0x0000000400002812 */ /* 0x000fc800078efcff */
[----:B------:R-:W-:-:S04]  /*12afc0*/  LOP3.LUT R0, R0, 0xfffffffd, RZ, 0xc0, !PT ;  /* 0xfffffffd00007812 */ /* 0x000fc800078ec0ff */
[----:B------:R-:W-:Y:S02]  /*12afd0*/  @P1 LOP3.LUT R0, R0, 0x2, RZ, 0xfc, !PT ;  /* 0x0000000200001812 */ /* 0x000fe400078efcff */
[----:B------:R-:W-:Y:S01]  /*12afe0*/  ISETP.LT.AND P1, PT, R60, UR7, !P0 ;  /* 0x000000073c007c0c */ /* 0x000fe2000c721270 */
[----:B-1----:R-:W-:Y:S01]  /*12aff0*/  VIADD R30, R30, UR9 ;  /* 0x000000091e1e7c36 */ /* 0x002fe20008000000 */
[----:B------:R-:W-:Y:S01]  /*12b000*/  LOP3.LUT R0, R0, 0xfffffffe, RZ, 0xc0, !PT ;  /* 0xfffffffe00007812 */ /* 0x000fe200078ec0ff */
[----:B------:R-:W-:Y:S01]  /*12b010*/  ULDC UR9, c[0x0][0x248] ;  /* 0x0000920000097ab9 */ /* 0x000fe20000000800 */
[----:B------:R-:W-:Y:S02]  /*12b020*/  ULDC UR7, c[0x0][0x248] ;  /* 0x0000920000077ab9 */ /* 0x000fe40000000800 */
[----:B------:R1:W-:Y:S07]  /*12b030*/  STL [R1+0x2c2c], R30 ;  /* 0x002c2c1e01007387 */ /* 0x0003ee0000100800 */
[----:B------:R-:W-:-:S02]  /*12b040*/  @P1 LOP3.LUT R0, R0, 0x1, RZ, 0xfc, !PT ;  /* 0x0000000100001812 */ /* 0x000fc400078efcff */
[----:B------:R-:W-:Y:S01]  /*12b050*/  ISETP.LT.AND P1, PT, R59, UR6, !P0 ;  /* 0x000000063b007c0c */ /* 0x000fe2000c721270 */
[----:B-1----:R-:W-:Y:S01]  /*12b060*/  VIADD R30, R30, UR9 ;  /* 0x000000091e1e7c36 */ /* 0x002fe20008000000 */
[----:B------:R-:W-:-:S04]  /*12b070*/  ULDC UR9, c[0x0][0x248] ;  /* 0x0000920000097ab9 */ /* 0x000fc80000000800 */
[----:B------:R1:W-:Y:S07]  /*12b080*/  STL [R1+0x2c30], R30 ;  /* 0x002c301e01007387 */ /* 0x0003ee0000100800 */
[----:B------:R-:W-:Y:S02]  /*12b090*/  @P1 LOP3.LUT R29, R29, 0x80000000, RZ, 0xfc, !PT ;  /* 0x800000001d1d1812 */ /* 0x000fe400078efcff */
[----:B------:R-:W-:Y:S01]  /*12b0a0*/  ISETP.LT.AND P1, PT, R61, UR8, !P0 ;  /* 0x000000083d007c0c */ /* 0x000fe2000c721270 */
[----:B-1----:R-:W-:Y:S01]  /*12b0b0*/  VIADD R30, R30, UR9 ;  /* 0x000000091e1e7c36 */ /* 0x002fe20008000000 */
[----:B------:R-:W-:Y:S01]  /*12b0c0*/  LOP3.LUT R29, R29, 0xbfffffff, RZ, 0xc0, !PT ;  /* 0xbfffffff1d1d7812 */ /* 0x000fe200078ec0ff */
[----:B------:R-:W-:Y:S01]  /*12b0d0*/  ULDC UR9, c[0x0][0x248] ;  /* 0x0000920000097ab9 */ /* 0x000fe20000000800 */
[----:B------:R-:W-:-:S02]  /*12b0e0*/  ULDC UR8, c[0x0][0x248] ;  /* 0x0000920000087ab9 */ /* 0x000fc40000000800 */
[----:B------:R1:W-:Y:S02]  /*12b0f0*/  STL [R1+0x2c34], R30 ;  /* 0x002c341e01007387 */ /* 0x0003e40000100800 */
[----:B-1----:R-:W-:Y:S01]  /*12b100*/  IADD3 R30, R30, UR7, RZ ;  /* 0x000000071e1e7c10 */ /* 0x002fe2000fffe0ff */
[----:B------:R-:W-:Y:S02]  /*12b110*/  ULDC.64 UR6, c[0x0][0x228] ;  /* 0x00008a0000067ab9 */ /* 0x000fe40000000a00 */
[----:B------:R-:W-:Y:S01]  /*12b120*/  ISETP.LT.AND P0, PT, R62, UR6, !P0 ;  /* 0x000000063e007c0c */ /* 0x000fe2000c701270 */
[----:B------:R-:W-:Y:S01]  /*12b130*/  ULDC UR6, c[0x0][0x248] ;  /* 0x0000920000067ab9 */ /* 0x000fe20000000800 */
[----:B------:R-:W-:Y:S01]  /*12b140*/  @P1 LOP3.LUT R29, R29, 0x40000000, RZ, 0xfc, !PT ;  /* 0x400000001d1d1812 */ /* 0x000fe200078efcff */
[----:B------:R1:W-:Y:S01]  /*12b150*/  STL [R1+0x2c38], R30 ;  /* 0x002c381e01007387 */ /* 0x0003e20000100800 */
[----:B------:R-:W-:Y:S02]  /*12b160*/  VIADD R33, R30, UR9 ;  /* 0x000000091e217c36 */ /* 0x000fe40008000000 */
[----:B------:R-:W-:Y:S01]  /*12b170*/  LOP3.LUT R29, R29, 0xdfffffff, RZ, 0xc0, !PT ;  /* 0xdfffffff1d1d7812 */ /* 0x000fe200078ec0ff */
[----:B-1----:R-:W-:-:S06]  /*12b180*/  VIADD R30, R37, 0x17f ;  /* 0x0000017f251e7836 */ /* 0x002fcc0000000000 */
[----:B------:R-:W-:Y:S02]  /*12b190*/  @P0 LOP3.LUT R29, R29, 0x20000000, RZ, 0xfc, !PT ;  /* 0x200000001d1d0812 */ /* 0x000fe400078efcff */
[----:B------:R-:W-:Y:S02]  /*12b1a0*/  ISETP.GE.AND P0, PT, R30, UR41, PT ;  /* 0x000000291e007c0c */ /* 0x000fe4000bf06270 */
[----:B------:R-:W-:Y:S01]  /*12b1b0*/  LOP3.LUT R29, R29, 0xefffffff, RZ, 0xc0, !PT ;  /* 0xefffffff1d1d7812 */ /* 0x000fe200078ec0ff */
[----:B------:R1:W-:Y:S01]  /*12b1c0*/  STL [R1+0x2c3c], R33 ;  /* 0x002c3c2101007387 */ /* 0x0003e20000100800 */
[----:B------:R-:W-:Y:S01]  /*12b1d0*/  ISETP.LT.AND P3, PT, R60, UR15, !P0 ;  /* 0x0000000f3c007c0c */ /* 0x000fe2000c761270 */
[----:B------:R-:W-:Y:S01]  /*12b1e0*/  VIADD R30, R37, 0x17e ;  /* 0x0000017e251e7836 */ /* 0x000fe20000000000 */
[----:B------:R-:W-:Y:S01]  /*12b1f0*/  ISETP.LT.AND P2, PT, R59, UR14, !P0 ;  /* 0x0000000e3b007c0c */ /* 0x000fe2000c741270 */
[----:B------:R-:W-:Y:S01]  /*12b200*/  ULDC.64 UR14, c[0x0][0x228] ;  /* 0x00008a00000e7ab9 */ /* 0x000fe20000000a00 */
[----:B------:R-:W-:Y:S01]  /*12b210*/  ISETP.LT.AND P1, PT, R61, UR32, !P0 ;  /* 0x000000203d007c0c */ /* 0x000fe2000c721270 */
[----:B------:R-:W-:Y:S01]  /*12b220*/  ULDC.64 UR32, c[0x0][0x228] ;  /* 0x00008a0000207ab9 */ /* 0x000fe20000000a00 */
[----:B------:R-:W-:-:S07]  /*12b230*/  ULDC UR41, c[0x0][0x228] ;  /* 0x00008a0000297ab9 */ /* 0x000fce0000000800 */
[----:B------:R-:W-:-:S04]  /*12b240*/  @P3 LOP3.LUT R29, R29, 0x10000000, RZ, 0xfc, !PT ;  /* 0x100000001d1d3812 */ /* 0x000fc800078efcff */
[----:B------:R-:W-:Y:S01]  /*12b250*/  LOP3.LUT R29, R29, 0xf7ffffff, RZ, 0xc0, !PT ;  /* 0xf7ffffff1d1d7812 */ /* 0x000fe200078ec0ff */
[----:B-1----:R-:W-:Y:S01]  /*12b260*/  VIADD R33, R33, UR8 ;  /* 0x0000000821217c36 */ /* 0x002fe20008000000 */
[----:B------:R-:W-:Y:S02]  /*12b270*/  ULDC.64 UR8, c[0x0][0x228] ;  /* 0x00008a0000087ab9 */ /* 0x000fe40000000a00 */
[----:B------:R-:W-:Y:S02]  /*12b280*/  @P2 LOP3.LUT R29, R29, 0x8000000, RZ, 0xfc, !PT ;  /* 0x080000001d1d2812 */ /* 0x000fe400078efcff */
[----:B------:R-:W-:Y:S01]  /*12b290*/  ISETP.LT.AND P0, PT, R62, UR8, !P0 ;  /* 0x000000083e007c0c */ /* 0x000fe2000c701270 */
[----:B------:R1:W-:Y:S01]  /*12b2a0*/  STL [R1+0x2c40], R33 ;  /* 0x002c402101007387 */ /* 0x0003e20000100800 */
[----:B------:R-:W-:Y:S01]  /*12b2b0*/  LOP3.LUT R29, R29, 0xfbffffff, RZ, 0xc0, !PT ;  /* 0xfbffffff1d1d7812 */ /* 0x000fe200078ec0ff */
[----:B------:R-:W-:-:S03]  /*12b2c0*/  ULDC UR8, c[0x0][0x248] ;  /* 0x0000920000087ab9 */ /* 0x000fc60000000800 */
[----:B------:R-:W-:-:S04]  /*12b2d0*/  @P1 LOP3.LUT R29, R29, 0x4000000, RZ, 0xfc, !PT ;  /* 0x040000001d1d1812 */ /* 0x000fc800078efcff */
[----:B------:R-:W-:-:S04]  /*12b2e0*/  LOP3.LUT R29, R29, 0xfdffffff, RZ, 0xc0, !PT ;  /* 0xfdffffff1d1d7812 */ /* 0x000fc800078ec0ff */
[----:B------:R-:W-:Y:S02]  /*12b2f0*/  @P0 LOP3.LUT R29, R29, 0x2000000, RZ, 0xfc, !PT ;  /* 0x020000001d1d0812 */ /* 0x000fe400078efcff */
[----:B------:R-:W-:Y:S02]  /*12b300*/  ISETP.GE.AND P0, PT, R30, UR33, PT ;  /* 0x000000211e007c0c */ /* 0x000fe4000bf06270 */
[----:B------:R-:W-:Y:S01]  /*12b310*/  LOP3.LUT R29, R29, 0xfeffffff, RZ, 0xc0, !PT ;  /* 0xfeffffff1d1d7812 */ /* 0x000fe200078ec0ff */
[----:B------:R-:W-:Y:S01]  /*12b320*/  VIADD R30, R37, 0x17d ;  /* 0x0000017d251e7836 */ /* 0x000fe20000000000 */
[----:B------:R-:W-:Y:S01]  /*12b330*/  ISETP.LT.AND P3, PT, R60, UR17, !P0 ;  /* 0x000000113c007c0c */ /* 0x000fe2000c761270 */
[----:B-1----:R-:W-:Y:S01]  /*12b340*/  VIADD R33, R33, UR6 ;  /* 0x0000000621217c36 */ /* 0x002fe20008000000 */
[----:B------:R-:W-:Y:S01]  /*12b350*/  ISETP.LT.AND P2, PT, R59, UR16, !P0 ;  /* 0x000000103b007c0c */ /* 0x000fe2000c741270 */
[----:B------:R-:W-:Y:S01]  /*12b360*/  ULDC.64 UR16, c[0x0][0x228] ;  /* 0x00008a0000107ab9 */ /* 0x000fe20000000a00 */
[----:B------:R-:W-:Y:S01]  /*12b370*/  ISETP.LT.AND P1, PT, R61, UR48, !P0 ;  /* 0x000000303d007c0c */ /* 0x000fe2000c721270 */
[----:B------:R-:W-:Y:S01]  /*12b380*/  ULDC UR6, c[0x0][0x248] ;  /* 0x0000920000067ab9 */ /* 0x000fe20000000800 */
[----:B------:R-:W-:-:S07]  /*12b390*/  ULDC UR33, c[0x0][0x228] ;  /* 0x00008a0000217ab9 */ /* 0x000fce0000000800 */
[----:B------:R-:W-:Y:S01]  /*12b3a0*/  @P3 LOP3.LUT R29, R29, 0x1000000, RZ, 0xfc, !PT ;  /* 0x010000001d1d3812 */ /* 0x000fe200078efcff */
[----:B------:R1:W-:Y:S01]  /*12b3b0*/  STL [R1+0x2c44], R33 ;  /* 0x002c442101007387 */ /* 0x0003e20000100800 */
[----:B------:R-:W-:Y:S02]  /*12b3c0*/  ULDC UR48, c[0x0][0x228] ;  /* 0x00008a0000307ab9 */ /* 0x000fe40000000800 */
[----:B------:R-:W-:-:S04]  /*12b3d0*/  LOP3.LUT R29, R29, 0xff7fffff, RZ, 0xc0, !PT ;  /* 0xff7fffff1d1d7812 */ /* 0x000fc800078ec0ff */
[----:B------:R-:W-:Y:S02]  /*12b3e0*/  @P2 LOP3.LUT R29, R29, 0x800000, RZ, 0xfc, !PT ;  /* 0x008000001d1d2812 */ /* 0x000fe400078efcff */
[----:B------:R-:W-:Y:S02]  /*12b3f0*/  ISETP.LT.AND P0, PT, R62, UR14, !P0 ;  /* 0x0000000e3e007c0c */ /* 0x000fe4000c701270 */
[----:B------:R-:W-:-:S04]  /*12b400*/  LOP3.LUT R29, R29, 0xffbfffff, RZ, 0xc0, !PT ;  /* 0xffbfffff1d1d7812 */ /* 0x000fc800078ec0ff */
[----:B------:R-:W-:-:S04]  /*12b410*/  @P1 LOP3.LUT R29, R29, 0x400000, RZ, 0xfc, !PT ;  /* 0x004000001d1d1812 */ /* 0x000fc800078efcff */
[----:B------:R-:W-:-:S04]  /*12b420*/  LOP3.LUT R29, R29, 0xffdfffff, RZ, 0xc0, !PT ;  /* 0xffdfffff1d1d7812 */ /* 0x000fc800078ec0ff */
[----:B------:R-:W-:Y:S02]  /*12b430*/  @P0 LOP3.LUT R29, R29, 0x200000, RZ, 0xfc, !PT ;  /* 0x002000001d1d0812 */ /* 0x000fe400078efcff */
[----:B------:R-:W-:Y:S02]  /*12b440*/  ISETP.GE.AND P0, PT, R30, UR11, PT ;  /* 0x0000000b1e007c0c */ /* 0x000fe4000bf06270 */
[----:B------:R-:W-:Y:S01]  /*12b450*/  LOP3.LUT R29, R29, 0xffefffff, RZ, 0xc0, !PT ;  /* 0xffefffff1d1d7812 */ /* 0x000fe200078ec0ff */
[----:B------:R-:W-:Y:S01]  /*12b460*/  VIADD R30, R37, 0x17c ;  /* 0x0000017c251e7836 */ /* 0x000fe20000000000 */
[----:B------:R-:W-:Y:S01]  /*12b470*/  ISETP.LT.AND P3, PT, R60, UR61, !P0 ;  /* 0x0000003d3c007c0c */ /* 0x000fe2000c761270 */
[----:B------:R-:W-:Y:S01]  /*12b480*/  ULDC.64 UR10, c[0x0][0x228] ;  /* 0x00008a00000a7ab9 */ /* 0x000fe20000000a00 */
[----:B------:R-:W-:Y:S01]  /*12b490*/  ISETP.LT.AND P2, PT, R59, UR60, !P0 ;  /* 0x0000003c3b007c0c */ /* 0x000fe2000c741270 */
[----:B-1----:R-:W-:Y:S01]  /*12b4a0*/  VIADD R33, R33, UR8 ;  /* 0x0000000821217c36 */ /* 0x002fe20008000000 */
[----:B------:R-:W-:Y:S01]  /*12b4b0*/  ISETP.LT.AND P1, PT, R61, UR51, !P0 ;  /* 0x000000333d007c0c */ /* 0x000fe2000c721270 */
[----:B------:R-:W-:Y:S01]  /*12b4c0*/  ULDC UR8, c[0x0][0x248] ;  /* 0x0000920000087ab9 */ /* 0x000fe20000000800 */
[----:B------:R-:W-:-:S07]  /*12b4d0*/  ULDC UR61, c[0x0][0x228] ;  /* 0x00008a00003d7ab9 */ /* 0x000fce0000000800 */
[----:B------:R-:W-:Y:S01]  /*12b4e0*/  @P3 LOP3.LUT R29, R29, 0x100000, RZ, 0xfc, !PT ;  /* 0x001000001d1d3812 */ /* 0x000fe200078efcff */
[----:B------:R1:W-:Y:S01]  /*12b4f0*/  STL [R1+0x2c48], R33 ;  /* 0x002c482101007387 */ /* 0x0003e20000100800 */
[----:B------:R-:W-:Y:S01]  /*12b500*/  ULDC UR51, c[0x0][0x228] ;  /* 0x00008a0000337ab9 */ /* 0x000fe20000000800 */
[----:B------:R-:W-:Y:S01]  /*12b510*/  ULDC UR60, c[0x0][0x228] ;  /* 0x00008a00003c7ab9 */ /* 0x000fe20000000800 */
[----:B------:R-:W-:-:S04]  /*12b520*/  LOP3.LUT R29, R29, 0xfff7ffff, RZ, 0xc0, !PT ;  /* 0xfff7ffff1d1d7812 */ /* 0x000fc800078ec0ff */
[----:B------:R-:W-:Y:S02]  /*12b530*/  @P2 LOP3.LUT R29, R29, 0x80000, RZ, 0xfc, !PT ;  /* 0x000800001d1d2812 */ /* 0x000fe400078efcff */
[----:B------:R-:W-:Y:S02]  /*12b540*/  ISETP.LT.AND P0, PT, R62, UR16, !P0 ;  /* 0x000000103e007c0c */ /* 0x000fe4000c701270 */
[----:B------:R-:W-:-:S04]  /*12b550*/  LOP3.LUT R29, R29, 0xfffbffff, RZ, 0xc0, !PT ;  /* 0xfffbffff1d1d7812 */ /* 0x000fc800078ec0ff */
[----:B------:R-:W-:-:S04]  /*12b560*/  @P1 LOP3.LUT R29, R29, 0x40000, RZ, 0xfc, !PT ;  /* 0x000400001d1d1812 */ /* 0x000fc800078efcff */
[----:B------:R-:W-:-:S04]  /*12b570*/  LOP3.LUT R29, R29, 0xfffdffff, RZ, 0xc0, !PT ;  /* 0xfffdffff1d1d7812 */ /* 0x000fc800078ec0ff */
[----:B------:R-:W-:Y:S02]  /*12b580*/  @P0 LOP3.LUT R29, R29, 0x20000, RZ, 0xfc, !PT ;  /* 0x000200001d1d0812 */ /* 0x000fe400078efcff */
[----:B------:R-:W-:-:S04]  /*12b590*/  ISETP.GE.AND P0, PT, R30, UR7, PT ;  /* 0x000000071e007c0c */ /* 0x000fc8000bf06270 */
[----:B------:R-:W-:Y:S01]  /*12b5a0*/  ISETP.LT.AND P3, PT, R60, UR58, !P0 ;  /* 0x0000003a3c007c0c */ /* 0x000fe2000c761270 */
[----:B------:R-:W-:Y:S01]  /*12b5b0*/  ULDC UR58, c[0x0][0x228] ;  /* 0x00008a00003a7ab9 */ /* 0x000fe20000000800 */
[----:B------:R-:W-:Y:S01]  /*12b5c0*/  ISETP.LT.AND P2, PT, R59, UR50, !P0 ;  /* 0x000000323b007c0c */ /* 0x000fe2000c741270 */
[----:B------:R-:W-:Y:S01]  /*12b5d0*/  ULDC UR50, c[0x0][0x228] ;  /* 0x00008a0000327ab9 */ /* 0x000fe20000000800 */
[----:B------:R-:W-:Y:S02]  /*12b5e0*/  LOP3.LUT R29, R29, 0xfffeffff, RZ, 0xc0, !PT ;  /* 0xfffeffff1d1d7812 */ /* 0x000fe400078ec0ff */
[----:B------:R-:W-:Y:S01]  /*12b5f0*/  ISETP.LT.AND P1, PT, R61, UR59, !P0 ;  /* 0x0000003b3d007c0c */ /* 0x000fe2000c721270 */
[----:B------:R-:W-:-:S06]  /*12b600*/  ULDC UR59, c[0x0][0x228] ;  /* 0x00008a00003b7ab9 */ /* 0x000fcc0000000800 */
[----:B------:R-:W-:-:S04]  /*12b610*/  @P3 LOP3.LUT R29, R29, 0x10000, RZ, 0xfc, !PT ;  /* 0x000100001d1d3812 */ /* 0x000fc800078efcff */
[----:B------:R-:W-:-:S04]  /*12b620*/  LOP3.LUT R29, R29, 0xffff7fff, RZ, 0xc0, !PT ;  /* 0xffff7fff1d1d7812 */ /* 0x000fc800078ec0ff */
[----:B------:R-:W-:Y:S02]  /*12b630*/  @P2 LOP3.LUT R29, R29, 0x8000, RZ, 0xfc, !PT ;  /* 0x000080001d1d2812 */ /* 0x000fe400078efcff */
[----:B------:R-:W-:Y:S01]  /*12b640*/  ISETP.LT.AND P0, PT, R62, UR10, !P0 ;  /* 0x0000000a3e007c0c */ /* 0x000fe2000c701270 */
[----:B------:R-:W-:Y:S01]  /*12b650*/  ULDC UR10, c[0x0][0x248] ;  /* 0x00009200000a7ab9 */ /* 0x000fe20000000800 */
[----:B------:R-:W-:-:S04]  /*12b660*/  LOP3.LUT R29, R29, 0xffffbfff, RZ, 0xc0, !PT ;  /* 0xffffbfff1d1d7812 */ /* 0x000fc800078ec0ff */
[----:B------:R-:W-:Y:S02]  /*12b670*/  @P1 LOP3.LUT R29, R29, 0x4000, RZ, 0xfc, !PT ;  /* 0x000040001d1d1812 */ /* 0x000fe400078efcff */
[----:B-1----:R-:W-:Y:S01]  /*12b680*/  IADD3 R33, R33, UR6, RZ ;  /* 0x0000000621217c10 */ /* 0x002fe2000fffe0ff */
[----:B------:R-:W-:Y:S01]  /*12b690*/  ULDC UR6, c[0x0][0x248] ;  /* 0x0000920000067ab9 */ /* 0x000fe20000000800 */
[----:B------:R-:W-:Y:S02]  /*12b6a0*/  LOP3.LUT R29, R29, 0xffffdfff, RZ, 0xc0, !PT ;  /* 0xffffdfff1d1d7812 */ /* 0x000fe400078ec0ff */
[----:B------:R-:W-:Y:S01]  /*12b6b0*/  IADD3 R30, R37, 0x17b, RZ ;  /* 0x0000017b251e7810 */ /* 0x000fe20007ffe0ff */
[----:B------:R1:W-:Y:S01]  /*12b6c0*/  STL [R1+0x2c4c], R33 ;  /* 0x002c4c2101007387 */ /* 0x0003e20000100800 */
[----:B------:R-:W-:Y:S02]  /*12b6d0*/  @P0 LOP3.LUT R29, R29, 0x2000, RZ, 0xfc, !PT ;  /* 0x000020001d1d0812 */ /* 0x000fe400078efcff */
[----:B------:R-:W-:-:S04]  /*12b6e0*/  ISETP.GE.AND P0, PT, R30, UR9, PT ;  /* 0x000000091e007c0c */ /* 0x000fc8000bf06270 */
[----:B------:R-:W-:Y:S01]  /*12b6f0*/  ISETP.LT.AND P3, PT, R60, UR55, !P0 ;  /* 0x000000373c007c0c */ /* 0x000fe2000c761270 */
[----:B-1----:R-:W-:Y:S01]  /*12b700*/  VIADD R33, R33, UR6 ;  /* 0x0000000621217c36 */ /* 0x002fe20008000000 */
[----:B------:R-:W-:Y:S01]  /*12b710*/  ULDC UR6, c[0x0][0x248] ;  /* 0x0000920000067ab9 */ /* 0x000fe20000000800 */
[----:B------:R-:W-:Y:S02]  /*12b720*/  ISETP.LT.AND P2, PT, R59, UR57, !P0 ;  /* 0x000000393b007c0c */ /* 0x000fe4000c741270 */
[----:B------:R-:W-:Y:S01]  /*12b730*/  LOP3.LUT R29, R29, 0xffffefff, RZ, 0xc0, !PT ;  /* 0xffffefff1d1d7812 */ /* 0x000fe200078ec0ff */
[----:B------:R1:W-:Y:S01]  /*12b740*/  STL [R1+0x2c50], R33 ;  /* 0x002c502101007387 */ /* 0x0003e20000100800 */
[----:B------:R-:W-:Y:S01]  /*12b750*/  ISETP.LT.AND P1, PT, R61, UR56, !P0 ;  /* 0x000000383d007c0c */ /* 0x000fe2000c721270 */
[----:B------:R-:W-:Y:S01]  /*12b760*/  VIADD R30, R37, 0x17a ;  /* 0x0000017a251e7836 */ /* 0x000fe20000000000 */
[----:B------:R-:W-:Y:S01]  /*12b770*/  ULDC UR55, c[0x0][0x228] ;  /* 0x00008a0000377ab9 */ /* 0x000fe20000000800 */
[----:B------:R-:W-:-:S03]  /*12b780*/  ULDC UR57, c[0x0][0x228] ;  /* 0x00008a0000397ab9 */ /* 0x000fc60000000800 */
[----:B------:R-:W-:Y:S01]  /*12b790*/  @P3 LOP3.LUT R29, R29, 0x1000, RZ, 0xfc, !PT ;  /* 0x000010001d1d3812 */ /* 0x000fe200078efcff */
[----:B------:R-:W-:Y:S01]  /*12b7a0*/  ULDC UR56, c[0x0][0x228] ;  /* 0x00008a0000387ab9 */ /* 0x000fe20000000800 */
[----:B-1----:R-:W-:Y:S01]  /*12b7b0*/  VIADD R33, R33, UR6 ;  /* 0x0000000621217c36 */ /* 0x002fe20008000000 */
[----:B------:R-:W-:-:S04]  /*12b7c0*/  ULDC UR6, c[0x0][0x248] ;  /* 0x0000920000067ab9 */ /* 0x000fc80000000800 */
[----:B------:R1:W-:Y:S01]  /*12b7d0*/  STL [R1+0x2c54], R33 ;  /* 0x002c542101007387 */ /* 0x0003e20000100800 */
[----:B------:R-:W-:Y:S01]  /*12b7e0*/  LOP3.LUT R29, R29, 0xfffff7ff, RZ, 0xc0, !PT ;  /* 0xfffff7ff1d1d7812 */ /* 0x000fe200078ec0ff */
[----:B-1----:R-:W-:Y:S01]  /*12b7f0*/  VIADD R33, R33, UR6 ;  /* 0x0000000621217c36 */ /* 0x002fe20008000000 */
[----:B------:R-:W-:-:S04]  /*12b800*/  ULDC UR6, c[0x0][0x248] ;  /* 0x0000920000067ab9 */ /* 0x000fc80000000800 */
[----:B------:R1:W-:Y:S01]  /*12b810*/  STL [R1+0x2c58], R33 ;  /* 0x002c582101007387 */ /* 0x0003e20000100800 */
[----:B------:R-:W-:Y:S01]  /*12b820*/  @P2 LOP3.LUT R29, R29, 0x800, RZ, 0xfc, !PT ;  /* 0x000008001d1d2812 */ /* 0x000fe200078efcff */
[----:B-1----:R-:W-:Y:S01]  /*12b830*/  VIADD R33, R33, UR6 ;  /* 0x0000000621217c36 */ /* 0x002fe20008000000 */
[----:B------:R-:W-:-:S04]  /*12b840*/  ULDC UR6, c[0x0][0x248] ;  /* 0x0000920000067ab9 */ /* 0x000fc80000000800 */
[----:B------:R1:W-:Y:S01]  /*12b850*/  STL [R1+0x2c5c], R33 ;  /* 0x002c5c2101007387 */ /* 0x0003e20000100800 */
[----:B------:R-:W-:Y:S01]  /*12b860*/  LOP3.LUT R29, R29, 0xfffffbff, RZ, 0xc0, !PT ;  /* 0xfffffbff1d1d7812 */ /* 0x000fe200078ec0ff */
[----:B-1----:R-:W-:Y:S01]  /*12b870*/  VIADD R33, R33, UR6 ;  /* 0x0000000621217c36 */ /* 0x002fe20008000000 */
[----:B------:R-:W-:Y:S02]  /*12b880*/  ULDC.64 UR6, c[0x0][0x228] ;  /* 0x00008a0000067ab9 */ /* 0x000fe40000000a00 */
[----:B------:R-:W-:Y:S01]  /*12b890*/  ISETP.LT.AND P0, PT, R62, UR6, !P0 ;  /* 0x000000063e007c0c */ /* 0x000fe2000c701270 */
[----:B------:R-:W-:Y:S01]  /*12b8a0*/  ULDC UR6, c[0x0][0x248] ;  /* 0x0000920000067ab9 */ /* 0x000fe20000000800 */
[----:B------:R-:W-:-:S04]  /*12b8b0*/  @P1 LOP3.LUT R29, R29, 0x400, RZ, 0xfc, !PT ;  /* 0x000004001d1d1812 */ /* 0x000fc800078efcff */
[----:B------:R-:W-:-:S07]  /*12b8c0*/  LOP3.LUT R29, R29, 0xfffffdff, RZ, 0xc0, !PT ;  /* 0xfffffdff1d1d7812 */ /* 0x000fce00078ec0ff */
        /* <DEDUP_REMOVED lines=9> */
[----:B------:R-:W-:Y:S01]  /*12b960*/  ULDC UR53, c[0x0][0x228] ;  /* 0x00008a0000357ab9 */ /* 0x000fe20000000800 */
[----:B------:R-:W-:Y:S01]  /*12b970*/  ULDC UR52, c[0x0][0x228] ;  /* 0x00008a0000347ab9 */ /* 0x000fe20000000800 */
[----:B------:R-:W-:-:S06]  /*12b980*/  ULDC UR54, c[0x0][0x228] ;  /* 0x00008a0000367ab9 */ /* 0x000fcc0000000800 */
        /* <DEDUP_REMOVED lines=28> */
[----:B------:R-:W-:Y:S01]  /*12bb50*/  ISETP.LT.AND P0, PT, R62, UR14, !P0 ;  /* 0x0000000e3e007c0c */ /* 0x000fe2000c701270 */
[----:B-1----:R-:W-:Y:S01]  /*12bb60*/  VIADD R33, R33, UR6 ;  /* 0x0000000621217c36 */ /* 0x002fe20008000000 */
[----:B------:R-:W-:Y:S01]  /*12bb70*/  LOP3.LUT R29, R29, 0xfffffffb, RZ, 0xc0, !PT ;  /* 0xfffffffb1d1d7812 */ /* 0x000fe200078ec0ff */
[----:B------:R-:W-:Y:S01]  /*12bb80*/  ULDC UR6, c[0x0][0x248] ;  /* 0x0000920000067ab9 */ /* 0x000fe20000000800 */
[----:B------:R-:W-:Y:S02]  /*12bb90*/  ULDC UR14, c[0x0][0x248] ;  /* 0x00009200000e7ab9 */ /* 0x000fe40000000800 */
[----:B------:R-:W-:-:S04]  /*12bba0*/  @P1 LOP3.LUT R29, R29, 0x4, RZ, 0xfc, !PT ;  /* 0x000000041d1d1812 */ /* 0x000fc800078efcff */
[----:B------:R-:W-:-:S04]  /*12bbb0*/  LOP3.LUT R29, R29, 0xfffffffd, RZ, 0xc0, !PT ;  /* 0xfffffffd1d1d7812 */ /* 0x000fc800078ec0ff */
[----:B------:R-:W-:Y:S02]  /*12bbc0*/  @P0 LOP3.LUT R29, R29, 0x2, RZ, 0xfc, !PT ;  /* 0x000000021d1d0812 */ /* 0x000fe400078efcff */
[----:B------:R-:W-:Y:S01]  /*12bbd0*/  ISETP.GE.AND P0, PT, R30, UR11, PT ;  /* 0x0000000b1e007c0c */ /* 0x000fe2000bf06270 */
[----:B------:R-:W-:Y:S01]  /*12bbe0*/  VIADD R30, R37, 0x177 ;  /* 0x00000177251e7836 */ /* 0x000fe20000000000 */
[----:B------:R-:W-:Y:S01]  /*12bbf0*/  LOP3.LUT R29, R29, 0xfffffffe, RZ, 0xc0, !PT ;  /* 0xfffffffe1d1d7812 */ /* 0x000fe200078ec0ff */
[----:B------:R1:W-:Y:S01]  /*12bc00*/  STL [R1+0x2c6c], R33 ;  /* 0x002c6c2101007387 */ /* 0x0003e20000100800 */
[----:B------:R-:W-:Y:S01]  /*12bc10*/  ISETP.LT.AND P2, PT, R59, UR13, !P0 ;  /* 0x0000000d3b007c0c */ /* 0x000fe2000c741270 */
[----:B------:R-:W-:Y:S01]  /*12bc20*/  ULDC UR13, c[0x0][0x228] ;  /* 0x00008a00000d7ab9 */ /* 0x000fe20000000800 */
[----:B------:R-:W-:Y:S01]  /*12bc30*/  ISETP.LT.AND P1, PT, R61, UR19, !P0 ;  /* 0x000000133d007c0c */ /* 0x000fe2000c721270 */
[----:B------:R-:W-:Y:S01]  /*12bc40*/  ULDC UR11, c[0x0][0x228] ;  /* 0x00008a00000b7ab9 */ /* 0x000fe20000000800 */
[----:B------:R-:W-:Y:S01]  /*12bc50*/  ISETP.LT.AND P3, PT, R60, UR18, !P0 ;  /* 0x000000123c007c0c */ /* 0x000fe2000c761270 */
[----:B------:R-:W-:Y:S01]  /*12bc60*/  ULDC.64 UR18, c[0x0][0x228] ;  /* 0x00008a0000127ab9 */ /* 0x000fe20000000a00 */
[----:B------:R-:W-:Y:S01]  /*12bc70*/  ISETP.LT.AND P0, PT, R62, UR16, !P0 ;  /* 0x000000103e007c0c */ /* 0x000fe2000c701270 */
[----:B------:R-:W-:-:S06]  /*12bc80*/  ULDC UR16, c[0x0][0x228] ;  /* 0x00008a0000107ab9 */ /* 0x000fcc0000000800 */
[----:B------:R-:W-:-:S04]  /*12bc90*/  @P2 LOP3.LUT R28, R28, 0x80000000, RZ, 0xfc, !PT ;  /* 0x800000001c1c2812 */ /* 0x000fc800078efcff */
[----:B------:R-:W-:-:S04]  /*12bca0*/  LOP3.LUT R28, R28, 0xbfffffff, RZ, 0xc0, !PT ;  /* 0xbfffffff1c1c7812 */ /* 0x000fc800078ec0ff */
[----:B------:R-:W-:-:S04]  /*12bcb0*/  @P1 LOP3.LUT R28, R28, 0x40000000, RZ, 0xfc, !PT ;  /* 0x400000001c1c1812 */ /* 0x000fc800078efcff */
[----:B------:R-:W-:-:S04]  /*12bcc0*/  LOP3.LUT R28, R28, 0xdfffffff, RZ, 0xc0, !PT ;  /* 0xdfffffff1c1c7812 */ /* 0x000fc800078ec0ff */
[----:B------:R-:W-:Y:S02]  /*12bcd0*/  @P0 LOP3.LUT R28, R28, 0x20000000, RZ, 0xfc, !PT ;  /* 0x200000001c1c0812 */ /* 0x000fe400078efcff */
[----:B------:R-:W-:Y:S02]  /*12bce0*/  ISETP.GE.AND P0, PT, R30, UR7, PT ;  /* 0x000000071e007c0c */ /* 0x000fe4000bf06270 */
[----:B------:R-:W-:Y:S02]  /*12bcf0*/  @P3 LOP3.LUT R29, R29, 0x1, RZ, 0xfc, !PT ;  /* 0x000000011d1d3812 */ /* 0x000fe400078efcff */
[----:B------:R-:W-:Y:S01]  /*12bd00*/  LOP3.LUT R28, R28, 0xefffffff, RZ, 0xc0, !PT ;  /* 0xefffffff1c1c7812 */ /* 0x000fe200078ec0ff */
[----:B------:R-:W-:Y:S01]  /*12bd10*/  VIADD R30, R37, 0x176 ;  /* 0x00000176251e7836 */ /* 0x000fe20000000000 */
[----:B------:R-:W-:Y:S01]  /*12bd20*/  ISETP.LT.AND P3, PT, R60, UR27, !P0 ;  /* 0x0000001b3c007c0c */ /* 0x000fe2000c761270 */
[----:B------:R-:W-:Y:S01]  /*12bd30*/  ULDC UR7, c[0x0][0x228] ;  /* 0x00008a0000077ab9 */ /* 0x000fe20000000800 */
[----:B------:R-:W-:Y:S01]  /*12bd40*/  ISETP.LT.AND P2, PT, R59, UR5, !P0 ;  /* 0x000000053b007c0c */ /* 0x000fe2000c741270 */
[----:B------:R-:W-:Y:S01]  /*12bd50*/  ULDC UR5, c[0x0][0x248] ;  /* 0x0000920000057ab9 */ /* 0x000fe20000000800 */
[----:B------:R-:W-:Y:S01]  /*12bd60*/  ISETP.LT.AND P1, PT, R61, UR26, !P0 ;  /* 0x0000001a3d007c0c */ /* 0x000fe2000c721270 */
[----:B------:R-:W-:-:S08]  /*12bd70*/  ULDC.64 UR26, c[0x0][0x228] ;  /* 0x00008a00001a7ab9 */ /* 0x000fd00000000a00 */
[----:B------:R-:W-:-:S04]  /*12bd80*/  @P3 LOP3.LUT R28, R28, 0x10000000, RZ, 0xfc, !PT ;  /* 0x100000001c1c3812 */ /* 0x000fc800078efcff */
[----:B------:R-:W-:-:S04]  /*12bd90*/  LOP3.LUT R28, R28, 0xf7ffffff, RZ, 0xc0, !PT ;  /* 0xf7ffffff1c1c7812 */ /* 0x000fc800078ec0ff */
[----:B------:R-:W-:Y:S02]  /*12bda0*/  @P2 LOP3.LUT R28, R28, 0x8000000, RZ, 0xfc, !PT ;  /* 0x080000001c1c2812 */ /* 0x000fe400078efcff */
[----:B------:R-:W-:Y:S01]  /*12bdb0*/  ISETP.LT.AND P0, PT, R62, UR18, !P0 ;  /* 0x000000123e007c0c */ /* 0x000fe2000c701270 */
[----:B------:R-:W-:Y:S01]  /*12bdc0*/  ULDC UR18, c[0x0][0x248] ;  /* 0x0000920000127ab9 */ /* 0x000fe20000000800 */
        /* <DEDUP_REMOVED lines=22> */
[----:B------:R-:W-:Y:S01]  /*12bf30*/  ISETP.GE.AND P0, PT, R30, UR15, PT ;  /* 0x0000000f1e007c0c */ /* 0x000fe2000bf06270 */
[----:B------:R-:W-:-:S03]  /*12bf40*/  ULDC UR15, c[0x0][0x228] ;  /* 0x00008a00000f7ab9 */ /* 0x000fc60000000800 */
[----:B------:R-:W-:Y:S02]  /*12bf50*/  ISETP.LT.AND P3, PT, R60, UR30, !P0 ;  /* 0x0000001e3c007c0c */ /* 0x000fe4000c761270 */
[----:B------:R-:W-:Y:S01]  /*12bf60*/  ISETP.LT.AND P2, PT, R59, UR12, !P0 ;  /* 0x0000000c3b007c0c */ /* 0x000fe2000c741270 */
[----:B------:R-:W-:Y:S01]  /*12bf70*/  ULDC UR12, c[0x0][0x228] ;  /* 0x00008a00000c7ab9 */ /* 0x000fe20000000800 */
[----:B------:R-:W-:Y:S02]  /*12bf80*/  LOP3.LUT R28, R28, 0xffefffff, RZ, 0xc0, !PT ;  /* 0xffefffff1c1c7812 */ /* 0x000fe400078ec0ff */
[----:B------:R-:W-:Y:S01]  /*12bf90*/  ISETP.LT.AND P1, PT, R61, UR31, !P0 ;  /* 0x0000001f3d007c0c */ /* 0x000fe2000c721270 */
[----:B------:R-:W-:-:S06]  /*12bfa0*/  ULDC.64 UR30, c[0x0][0x228] ;  /* 0x00008a00001e7ab9 */ /* 0x000fcc0000000a00 */
[----:B------:R-:W-:-:S04]  /*12bfb0*/  @P3 LOP3.LUT R28, R28, 0x100000, RZ, 0xfc, !PT ;  /* 0x001000001c1c3812 */ /* 0x000fc800078efcff */
[----:B------:R-:W-:-:S04]  /*12bfc0*/  LOP3.LUT R28, R28, 0xfff7ffff, RZ, 0xc0, !PT ;  /* 0xfff7ffff1c1c7812 */ /* 0x000fc800078ec0ff */
[----:B------:R-:W-:Y:S02]  /*12bfd0*/  @P2 LOP3.LUT R28, R28, 0x80000, RZ, 0xfc, !PT ;  /* 0x000800001c1c2812 */ /* 0x000fe400078efcff */
[----:B------:R-:W-:Y:S02]  /*12bfe0*/  ISETP.LT.AND P0, PT, R62, UR28, !P0 ;  /* 0x0000001c3e007c0c */ /* 0x000fe4000c701270 */
[----:B------:R-:W-:-:S04]  /*12bff0*/  LOP3.LUT R28, R28, 0xfffbffff, RZ, 0xc0, !PT ;  /* 0xfffbffff1c1c7812 */ /* 0x000fc800078ec0ff */
[----:B------:R-:W-:Y:S02]  /*12c000*/  @P1 LOP3.LUT R28, R28, 0x40000, RZ, 0xfc, !PT ;  /* 0x000400001c1c1812 */ /* 0x000fe400078efcff */
[----:B------:R-:W-:Y:S02]  /*12c010*/  IADD3 R30, R37, 0x174, RZ ;  /* 0x00000174251e7810 */ /* 0x000fe40007ffe0ff */
[----:B------:R-:W-:-:S04]  /*12c020*/  LOP3.LUT R28, R28, 0xfffdffff, RZ, 0xc0, !PT ;  /* 0xfffdffff1c1c7812 */ /* 0x000fc800078ec0ff */
[----:B------:R-:W-:Y:S02]  /*12c030*/  @P0 LOP3.LUT R28, R28, 0x20000, RZ, 0xfc, !PT ;  /* 0x000200001c1c0812 */ /* 0x000fe400078efcff */
[----:B------:R-:W-:Y:S02]  /*12c040*/  ISETP.GE.AND P0, PT, R30, UR17, PT ;  /* 0x000000111e007c0c */ /* 0x000fe4000bf06270 */
[----:B------:R-:W-:Y:S02]  /*12c050*/  LOP3.LUT R28, R28, 0xfffeffff, RZ, 0xc0, !PT ;  /* 0xfffeffff1c1c7812 */ /* 0x000fe400078ec0ff */
[----:B-1----:R-:W-:Y:S01]  /*12c060*/  IADD3 R33, R33, UR6, RZ ;  /* 0x0000000621217c10 */ /* 0x002fe2000fffe0ff */
[----:B------:R-:W-:Y:S01]  /*12c070*/  ULDC UR6, c[0x0][0x248] ;  /* 0x0000920000067ab9 */ /* 0x000fe20000000800 */
[----:B------:R-:W-:Y:S01]  /*12c080*/  ISETP.LT.AND P3, PT, R60, UR25, !P0 ;  /* 0x000000193c007c0c */ /* 0x000fe2000c761270 */
[----:B------:R-:W-:Y:S01]  /*12c090*/  VIADD R30, R37, 0x173 ;  /* 0x00000173251e7836 */ /* 0x000fe20000000000 */
[----:B------:R-:W-:Y:S01]  /*12c0a0*/  ISETP.LT.AND P2, PT, R59, UR42, !P0 ;  /* 0x0000002a3b007c0c */ /* 0x000fe2000c741270 */
[----:B------:R-:W-:Y:S01]  /*12c0b0*/  ULDC UR17, c[0x0][0x248] ;  /* 0x0000920000117ab9 */ /* 0x000fe20000000800 */
[----:B------:R-:W-:Y:S01]  /*12c0c0*/  ISETP.LT.AND P1, PT, R61, UR43, !P0 ;  /* 0x0000002b3d007c0c */ /* 0x000fe2000c721270 */
[----:B------:R1:W-:Y:S01]  /*12c0d0*/  STL [R1+0x2c70], R33 ;  /* 0x002c702101007387 */ /* 0x0003e20000100800 */
[----:B------:R-:W-:-:S07]  /*12c0e0*/  ULDC UR25, c[0x0][0x248] ;  /* 0x0000920000197ab9 */ /* 0x000fce0000000800 */
[----:B------:R-:W-:Y:S01]  /*12c0f0*/  @P3 LOP3.LUT R28, R28, 0x10000, RZ, 0xfc, !PT ;  /* 0x000100001c1c3812 */ /* 0x000fe200078efcff */
[----:B------:R-:W-:-:S03]  /*12c100*/  ULDC.64 UR42, c[0x0][0x228] ;  /* 0x00008a00002a7ab9 */ /* 0x000fc60000000a00 */
[----:B------:R-:W-:-:S04]  /*12c110*/  LOP3.LUT R28, R28, 0xffff7fff, RZ, 0xc0, !PT ;  /* 0xffff7fff1c1c7812 */ /* 0x000fc800078ec0ff */
[----:B------:R-:W-:Y:S02]  /*12c120*/  @P2 LOP3.LUT R28, R28, 0x8000, RZ, 0xfc, !PT ;  /* 0x000080001c1c2812 */ /* 0x000fe400078efcff */
[----:B------:R-:W-:Y:S02]  /*12c130*/  ISETP.LT.AND P0, PT, R62, UR30, !P0 ;  /* 0x0000001e3e007c0c */ /* 0x000fe4000c701270 */
[----:B------:R-:W-:-:S04]  /*12c140*/  LOP3.LUT R28, R28, 0xffffbfff, RZ, 0xc0, !PT ;  /* 0xffffbfff1c1c7812 */ /* 0x000fc800078ec0ff */
[----:B------:R-:W-:Y:S01]  /*12c150*/  @P1 LOP3.LUT R28, R28, 0x4000, RZ, 0xfc, !PT ;  /* 0x000040001c1c1812 */ /* 0x000fe200078efcff */
[----:B-1----:R-:W-:Y:S01]  /*12c160*/  VIADD R33, R33, UR6 ;  /* 0x0000000621217c36 */ /* 0x002fe20008000000 */
[----:B------:R-:W-:Y:S02]  /*12c170*/  ULDC UR6, c[0x0][0x248] ;  /* 0x0000920000067ab9 */ /* 0x000fe40000000800 */
[----:B------:R-:W-:Y:S02]  /*12c180*/  LOP3.LUT R28, R28, 0xffffdfff, RZ, 0xc0, !PT ;  /* 0xffffdfff1c1c7812 */ /* 0x000fe400078ec0ff */
[----:B------:R1:W-:Y:S02]  /*12c190*/  STL [R1+0x2c74], R33 ;  /* 0x002c742101007387 */ /* 0x0003e40000100800 */
[----:B------:R-:W-:Y:S02]  /*12c1a0*/  @P0 LOP3.LUT R28, R28, 0x2000, RZ, 0xfc, !PT ;  /* 0x000020001c1c0812 */ /* 0x000fe400078efcff */
[----:B------:R-:W-:Y:S01]  /*12c1b0*/  ISETP.GE.AND P0, PT, R30, UR19, PT ;  /* 0x000000131e007c0c */ /* 0x000fe2000bf06270 */
[----:B-1----:R-:W-:-:S03]  /*12c1c0*/  VIADD R33, R33, UR6 ;  /* 0x0000000621217c36 */ /* 0x002fc60008000000 */
[----:B------:R-:W-:Y:S01]  /*12c1d0*/  ISETP.LT.AND P3, PT, R60, UR20, !P0 ;  /* 0x000000143c007c0c */ /* 0x000fe2000c761270 */
[----:B------:R-:W-:Y:S01]  /*12c1e0*/  ULDC UR6, c[0x0][0x248] ;  /* 0x0000920000067ab9 */ /* 0x000fe20000000800 */
[----:B------:R-:W-:Y:S02]  /*12c1f0*/  ISETP.LT.AND P2, PT, R59, UR23, !P0 ;  /* 0x000000173b007c0c */ /* 0x000fe4000c741270 */
[----:B------:R-:W-:Y:S01]  /*12c200*/  LOP3.LUT R28, R28, 0xffffefff, RZ, 0xc0, !PT ;  /* 0xffffefff1c1c7812 */ /* 0x000fe200078ec0ff */
[----:B------:R1:W-:Y:S01]  /*12c210*/  STL [R1+0x2c78], R33 ;  /* 0x002c782101007387 */ /* 0x0003e20000100800 */
[----:B------:R-:W-:Y:S01]  /*12c220*/  ISETP.LT.AND P1, PT, R61, UR24, !P0 ;  /* 0x000000183d007c0c */ /* 0x000fe2000c721270 */
[----:B------:R-:W-:Y:S01]  /*12c230*/  VIADD R30, R37, 0x172 ;  /* 0x00000172251e7836 */ /* 0x000fe20000000000 */
[----:B------:R-:W-:Y:S01]  /*12c240*/  ULDC UR19, c[0x0][0x248] ;  /* 0x0000920000137ab9 */ /* 0x000fe20000000800 */
[----:B------:R-:W-:Y:S01]  /*12c250*/  ULDC UR23, c[0x0][0x228] ;  /* 0x00008a0000177ab9 */ /* 0x000fe20000000800 */
[----:B------:R-:W-:Y:S01]  /*12c260*/  ULDC UR20, c[0x0][0x228] ;  /* 0x00008a0000147ab9 */ /* 0x000fe20000000800 */
[----:B-1----:R-:W-:Y:S01]  /*12c270*/  VIADD R33, R33, UR6 ;  /* 0x0000000621217c36 */ /* 0x002fe20008000000 */
[----:B------:R-:W-:-:S04]  /*12c280*/  ULDC UR6, c[0x0][0x248] ;  /* 0x0000920000067ab9 */ /* 0x000fc80000000800 */
[----:B------:R1:W-:Y:S01]  /*12c290*/  STL [R1+0x2c7c], R33 ;  /* 0x002c7c2101007387 */ /* 0x0003e20000100800 */
[----:B------:R-:W-:Y:S01]  /*12c2a0*/  @P3 LOP3.LUT R28, R28, 0x1000, RZ, 0xfc, !PT ;  /* 0x000010001c1c3812 */ /* 0x000fe200078efcff */
[----:B-1----:R-:W-:Y:S01]  /*12c2b0*/  VIADD R33, R33, UR6 ;  /* 0x0000000621217c36 */ /* 0x002fe20008000000 */
[----:B------:R-:W-:Y:S02]  /*12c2c0*/  ULDC UR6, c[0x0][0x248] ;  /* 0x0000920000067ab9 */ /* 0x000fe40000000800 */
[----:B------:R-:W-:Y:S02]  /*12c2d0*/  LOP3.LUT R28, R28, 0xfffff7ff, RZ, 0xc0, !PT ;  /* 0xfffff7ff1c1c7812 */ /* 0x000fe400078ec0ff */
[----:B------:R1:W-:Y:S02]  /*12c2e0*/  STL [R1+0x2c80], R33 ;  /* 0x002c802101007387 */ /* 0x0003e40000100800 */
[----:B------:R-:W-:Y:S02]  /*12c2f0*/  @P2 LOP3.LUT R28, R28, 0x800, RZ, 0xfc, !PT ;  /* 0x000008001c1c2812 */ /* 0x000fe400078efcff */
[----:B-1----:R-:W-:Y:S01]  /*12c300*/  IADD3 R33, R33, UR6, RZ ;  /* 0x0000000621217c10 */ /* 0x002fe2000fffe0ff */
[----:B------:R-:W-:-:S04]  /*12c310*/  ULDC UR6, c[0x0][0x228] ;  /* 0x00008a0000067ab9 */ /* 0x000fc80000000800 */
[----:B------:R1:W-:Y:S01]  /*12c320*/  STL [R1+0x2c84], R33 ;  /* 0x002c842101007387 */ /* 0x0003e20000100800 */
[----:B------:R-:W-:Y:S02]  /*12c330*/  ISETP.LT.AND P0, PT, R62, UR42, !P0 ;  /* 0x0000002a3e007c0c */ /* 0x000fe4000c701270 */
[----:B------:R-:W-:Y:S01]  /*12c340*/  LOP3.LUT R28, R28, 0xfffffbff, RZ, 0xc0, !PT ;  /* 0xfffffbff1c1c7812 */ /* 0x000fe200078ec0ff */
[----:B-1----:R-:W-:-:S03]  /*12c350*/  VIADD R33, R33, UR5 ;  /* 0x0000000521217c36 */ /* 0x002fc60008000000 */
[----:B------:R-:W-:Y:S01]  /*12c360*/  @P1 LOP3.LUT R28, R28, 0x400, RZ, 0xfc, !PT ;  /* 0x000004001c1c1812 */ /* 0x000fe200078efcff */
[----:B------:R-:W-:Y:S01]  /*12c370*/  ULDC UR5, c[0x0][0x228] ;  /* 0x00008a0000057ab9 */ /* 0x000fe20000000800 */
[----:B------:R1:W-:Y:S02]  /*12c380*/  STL [R1+0x2c88], R33 ;  /* 0x002c882101007387 */ /* 0x0003e40000100800 */
[----:B------:R-:W-:Y:S01]  /*12c390*/  LOP3.LUT R28, R28, 0xfffffdff, RZ, 0xc0, !PT ;  /* 0xfffffdff1c1c7812 */ /* 0x000fe200078ec0ff */
[----:B-1----:R-:W-:-:S03]  /*12c3a0*/  VIADD R33, R33, UR10 ;  /* 0x0000000a21217c36 */ /* 0x002fc60008000000 */
[----:B------:R-:W-:Y:S01]  /*12c3b0*/  @P0 LOP3.LUT R28, R28, 0x200, RZ, 0xfc, !PT ;  /* 0x000002001c1c0812 */ /* 0x000fe200078efcff */
[----:B------:R-:W-:Y:S01]  /*12c3c0*/  ULDC UR10, c[0x0][0x228] ;  /* 0x00008a00000a7ab9 */ /* 0x000fe20000000800 */
[----:B------:R1:W-:Y:S01]  /*12c3d0*/  STL [R1+0x2c8c], R33 ;  /* 0x002c8c2101007387 */ /* 0x0003e20000100800 */
[----:B------:R-:W-:Y:S01]  /*12c3e0*/  ISETP.GE.AND P0, PT, R30, UR27, PT ;  /* 0x0000001b1e007c0c */ /* 0x000fe2000bf06270 */
[----:B-1----:R-:W-:-:S03]  /*12c3f0*/  VIADD R33, R33, UR9 ;  /* 0x0000000921217c36 */ /* 0x002fc60008000000 */
[----:B------:R-:W-:Y:S02]  /*12c400*/  ISETP.LT.AND P3, PT, R60, UR35, !P0 ;  /* 0x000000233c007c0c */ /* 0x000fe4000c761270 */
[----:B------:R-:W-:Y:S01]  /*12c410*/  LOP3.LUT R28, R28, 0xfffffeff, RZ, 0xc0, !PT ;  /* 0xfffffeff1c1c7812 */ /* 0x000fe200078ec0ff */
[----:B------:R-:W-:Y:S01]  /*12c420*/  VIADD R30, R37, 0x171 ;  /* 0x00000171251e7836 */ /* 0x000fe20000000000 */
[----:B------:R1:W-:Y:S01]  /*12c430*/  STL [R1+0x2c90], R33 ;  /* 0x002c902101007387 */ /* 0x0003e20000100800 */
[----:B------:R-:W-:Y:S01]  /*12c440*/  ISETP.LT.AND P2, PT, R59, UR39, !P0 ;  /* 0x000000273b007c0c */ /* 0x000fe2000c741270 */
[----:B------:R-:W-:Y:S01]  /*12c450*/  ULDC UR9, c[0x0][0x228] ;  /* 0x00008a0000097ab9 */ /* 0x000fe20000000800 */
[----:B------:R-:W-:Y:S01]  /*12c460*/  ISETP.LT.AND P1, PT, R61, UR46, !P0 ;  /* 0x0000002e3d007c0c */ /* 0x000fe2000c721270 */
[----:B------:R-:W-:Y:S01]  /*12c470*/  ULDC UR39, c[0x0][0x228] ;  /* 0x00008a0000277ab9 */ /* 0x000fe20000000800 */
[----:B------:R-:W-:Y:S01]  /*12c480*/  ULDC UR35, c[0x0][0x228] ;  /* 0x00008a0000237ab9 */ /* 0x000fe20000000800 */
[----:B------:R-:W-:Y:S01]  /*12c490*/  ULDC UR46, c[0x0][0x228] ;  /* 0x00008a00002e7ab9 */ /* 0x000fe20000000800 */
[----:B-1----:R-:W-:Y:S01]  /*12c4a0*/  VIADD R33, R33, UR14 ;  /* 0x0000000e21217c36 */ /* 0x002fe20008000000 */
[----:B------:R-:W-:-:S04]  /*12c4b0*/  ULDC UR14, c[0x0][0x248] ;  /* 0x00009200000e7ab9 */ /* 0x000fc80000000800 */
[----:B------:R1:W-:Y:S02]  /*12c4c0*/  STL [R1+0x2c94], R33 ;  /* 0x002c942101007387 */ /* 0x0003e40000100800 */
[----:B-1----:R-:W-:Y:S01]  /*12c4d0*/  VIADD R33, R33, UR14 ;  /* 0x0000000e21217c36 */ /* 0x002fe20008000000 */
[----:B------:R-:W-:Y:S01]  /*12c4e0*/  @P3 LOP3.LUT R28, R28, 0x100, RZ, 0xfc, !PT ;  /* 0x000001001c1c3812 */ /* 0x000fe200078efcff */
[----:B------:R-:W-:-:S03]  /*12c4f0*/  ULDC UR14, c[0x0][0x228] ;  /* 0x00008a00000e7ab9 */ /* 0x000fc60000000800 */
[----:B------:R1:W-:Y:S01]  /*12c500*/  STL [R1+0x2c98], R33 ;  /* 0x002c982101007387 */ /* 0x0003e20000100800 */
[----:B------:R-:W-:Y:S01]  /*12c510*/  LOP3.LUT R28, R28, 0xffffff7f, RZ, 0xc0, !PT ;  /* 0xffffff7f1c1c7812 */ /* 0x000fe200078ec0ff */
[----:B-1----:R-:W-:-:S03]  /*12c520*/  VIADD R33, R33, UR18 ;  /* 0x0000001221217c36 */ /* 0x002fc60008000000 */
[----:B------:R-:W-:Y:S01]  /*12c530*/  @P2 LOP3.LUT R28, R28, 0x80, RZ, 0xfc, !PT ;  /* 0x000000801c1c2812 */ /* 0x000fe200078efcff */
[----:B------:R-:W-:Y:S01]  /*12c540*/  ULDC UR18, c[0x0][0x228] ;  /* 0x00008a0000127ab9 */ /* 0x000fe20000000800 */
[----:B------:R1:W-:Y:S02]  /*12c550*/  STL [R1+0x2c9c], R33 ;  /* 0x002c9c2101007387 */ /* 0x0003e40000100800 */
[----:B-1----:R-:W-:Y:S01]  /*12c560*/  VIADD R33, R33, UR17 ;  /* 0x0000001121217c36 */ /* 0x002fe20008000000 */
[----:B------:R-:W-:Y:S01]  /*12c570*/  LOP3.LUT R28, R28, 0xffffffbf, RZ, 0xc0, !PT ;  /* 0xffffffbf1c1c7812 */ /* 0x000fe200078ec0ff */
[----:B------:R-:W-:-:S03]  /*12c580*/  ULDC UR17, c[0x0][0x228] ;  /* 0x00008a0000117ab9 */ /* 0x000fc60000000800 */
[----:B------:R1:W-:Y:S01]  /*12c590*/  STL [R1+0x2ca0], R33 ;  /* 0x002ca02101007387 */ /* 0x0003e20000100800 */
[----:B------:R-:W-:Y:S01]  /*12c5a0*/  @P1 LOP3.LUT R28, R28, 0x40, RZ, 0xfc, !PT ;  /* 0x000000401c1c1812 */ /* 0x000fe200078efcff */
[----:B-1----:R-:W-:Y:S01]  /*12c5b0*/  VIADD R33, R33, UR25 ;  /* 0x0000001921217c36 */ /* 0x002fe20008000000 */
[----:B------:R-:W-:Y:S02]  /*12c5c0*/  ULDC.64 UR24, c[0x0][0x228] ;  /* 0x00008a0000187ab9 */ /* 0x000fe40000000a00 */
[----:B------:R-:W-:Y:S01]  /*12c5d0*/  ISETP.LT.AND P0, PT, R62, UR24, !P0 ;  /* 0x000000183e007c0c */ /* 0x000fe2000c701270 */
[----:B------:R-:W-:Y:S01]  /*12c5e0*/  ULDC UR24, c[0x0][0x248] ;  /* 0x0000920000187ab9 */ /* 0x000fe20000000800 */
[----:B------:R-:W-:-:S11]  /*12c5f0*/  LOP3.LUT R28, R28, 0xffffffdf, RZ, 0xc0, !PT ;  /* 0xffffffdf1c1c7812 */ /* 0x000fd600078ec0ff */
        /* <DEDUP_REMOVED lines=11> */
[----:B------:R-:W-:Y:S01]  /*12c6b0*/  ULDC UR45, c[0x0][0x228] ;  /* 0x00008a00002d7ab9 */ /* 0x000fe20000000800 */
[----:B-1----:R-:W-:Y:S01]  /*12c6c0*/  IADD3 R33, R33, UR19, RZ ;  /* 0x0000001321217c10 */ /* 0x002fe2000fffe0ff */
[----:B------:R-:W-:-:S04]  /*12c6d0*/  ULDC UR19, c[0x0][0x228] ;  /* 0x00008a0000137ab9 */ /* 0x000fc80000000800 */
[----:B------:R-:W-:Y:S01]  /*12c6e0*/  @P3 LOP3.LUT R28, R28, 0x10, RZ, 0xfc, !PT ;  /* 0x000000101c1c3812 */ /* 0x000fe200078efcff */
[----:B------:R1:W-:Y:S03]  /*12c6f0*/  STL [R1+0x2ca8], R33 ;  /* 0x002ca82101007387 */ /* 0x0003e60000100800 */
[----:B------:R-:W-:-:S04]  /*12c700*/  LOP3.LUT R28, R28, 0xfffffff7, RZ, 0xc0, !PT ;  /* 0xfffffff71c1c7812 */ /* 0x000fc800078ec0ff */
[----:B------:R-:W-:Y:S01]  /*12c710*/  @P2 LOP3.LUT R28, R28, 0x8, RZ, 0xfc, !PT ;  /* 0x000000081c1c2812 */ /* 0x000fe200078efcff */
[----:B-1----:R-:W-:Y:S01]  /*12c720*/  VIADD R33, R33, UR26 ;  /* 0x0000001a21217c36 */ /* 0x002fe20008000000 */
[----:B------:R-:W-:Y:S02]  /*12c730*/  ULDC.64 UR26, c[0x0][0x228] ;  /* 0x00008a00001a7ab9 */ /* 0x000fe40000000a00 */
[----:B------:R-:W-:Y:S02]  /*12c740*/  LOP3.LUT R28, R28, 0xfffffffb, RZ, 0xc0, !PT ;  /* 0xfffffffb1c1c7812 */ /* 0x000fe400078ec0ff */
[----:B------:R-:W-:Y:S01]  /*12c750*/  ISETP.LT.AND P0, PT, R62, UR26, !P0 ;  /* 0x0000001a3e007c0c */ /* 0x000fe2000c701270 */
[----:B------:R1:W-:Y:S01]  /*12c760*/  STL [R1+0x2cac], R33 ;  /* 0x002cac2101007387 */ /* 0x0003e20000100800 */
[----:B------:R-:W-:Y:S01]  /*12c770*/  @P1 LOP3.LUT R28, R28, 0x4, RZ, 0xfc, !PT ;  /* 0x000000041c1c1812 */ /* 0x000fe200078efcff */
[----:B------:R-:W-:-:S03]  /*12c780*/  ULDC UR26, c[0x0][0x248] ;  /* 0x00009200001a7ab9 */ /* 0x000fc60000000800 */
[----:B------:R-:W-:-:S07]  /*12c790*/  LOP3.LUT R28, R28, 0xfffffffd, RZ, 0xc0, !PT ;  /* 0xfffffffd1c1c7812 */ /* 0x000fce00078ec0ff */
[----:B------:R-:W-:Y:S02]  /*12c7a0*/  @P0 LOP3.LUT R28, R28, 0x2, RZ, 0xfc, !PT ;  /* 0x000000021c1c0812 */ /* 0x000fe400078efcff */
[----:B------:R-:W-:Y:S01]  /*12c7b0*/  ISETP.GE.AND P0, PT, R30, UR31, PT ;  /* 0x0000001f1e007c0c */ /* 0x000fe2000bf06270 */
[----:B------:R-:W-:Y:S01]  /*12c7c0*/  VIADD R30, R37, 0x16f ;  /* 0x0000016f251e7836 */ /* 0x000fe20000000000 */
[----:B------:R-:W-:Y:S01]  /*12c7d0*/  LOP3.LUT R28, R28, 0xfffffffe, RZ, 0xc0, !PT ;  /* 0xfffffffe1c1c7812 */ /* 0x000fe200078ec0ff */
[----:B------:R-:W-:Y:S01]  /*12c7e0*/  ULDC.64 UR30, c[0x0][0x228] ;  /* 0x00008a00001e7ab9 */ /* 0x000fe20000000a00 */
[----:B------:R-:W-:Y:S01]  /*12c7f0*/  ISETP.LT.AND P2, PT, R59, UR53, !P0 ;  /* 0x000000353b007c0c */ /* 0x000fe2000c741270 */
[----:B------:R-:W-:Y:S01]  /*12c800*/  ULDC UR53, c[0x0][0x228] ;  /* 0x00008a0000357ab9 */ /* 0x000fe20000000800 */
[----:B------:R-:W-:Y:S01]  /*12c810*/  ISETP.LT.AND P1, PT, R61, UR55, !P0 ;  /* 0x000000373d007c0c */ /* 0x000fe2000c721270 */
[----:B------:R-:W-:Y:S01]  /*12c820*/  ULDC UR55, c[0x0][0x228] ;  /* 0x00008a0000377ab9 */ /* 0x000fe20000000800 */
[----:B------:R-:W-:Y:S01]  /*12c830*/  ISETP.LT.AND P3, PT, R60, UR52, !P0 ;  /* 0x000000343c007c0c */ /* 0x000fe2000c761270 */
[----:B-1----:R-:W-:Y:S01]  /*12c840*/  VIADD R33, R33, UR24 ;  /* 0x0000001821217c36 */ /* 0x002fe20008000000 */
[----:B------:R-:W-:Y:S01]  /*12c850*/  ISETP.LT.AND P0, PT, R62, UR28, !P0 ;  /* 0x0000001c3e007c0c */ /* 0x000fe2000c701270 */
[----:B------:R-:W-:Y:S01]  /*12c860*/  ULDC UR24, c[0x0][0x248] ;  /* 0x0000920000187ab9 */ /* 0x000fe20000000800 */
[----:B------:R-:W-:Y:S01]  /*12c870*/  ULDC UR28, c[0x0][0x228] ;  /* 0x00008a00001c7ab9 */ /* 0x000fe20000000800 */
[----:B------:R-:W-:-:S04]  /*12c880*/  ULDC UR52, c[0x0][0x228] ;  /* 0x00008a0000347ab9 */ /* 0x000fc80000000800 */
        /* <DEDUP_REMOVED lines=10> */
[----:B------:R1:W-:Y:S01]  /*12c930*/  STL [R1+0x2cb0], R33 ;  /* 0x002cb02101007387 */ /* 0x0003e20000100800 */
[----:B------:R-:W-:Y:S01]  /*12c940*/  ISETP.LT.AND P2, PT, R59, UR55, !P0 ;  /* 0x000000373b007c0c */ /* 0x000fe2000c741270 */
[----:B------:R-:W-:Y:S01]  /*12c950*/  ULDC UR55, c[0x0][0x228] ;  /* 0x00008a0000377ab9 */ /* 0x000fe20000000800 */
[----:B------:R-:W-:Y:S01]  /*12c960*/  ISETP.LT.AND P1, PT, R61, UR48, !P0 ;  /* 0x000000303d007c0c */ /* 0x000fe2000c721270 */
[----:B------:R-:W-:Y:S01]  /*12c970*/  ULDC.64 UR42, c[0x0][0x228] ;  /* 0x00008a00002a7ab9 */ /* 0x000fe20000000a00 */
[----:B------:R-:W-:-:S07]  /*12c980*/  ULDC UR53, c[0x0][0x228] ;  /* 0x00008a0000357ab9 */ /* 0x000fce0000000800 */
[----:B------:R-:W-:Y:S01]  /*12c990*/  @P3 LOP3.LUT R27, R27, 0x10000000, RZ, 0xfc, !PT ;  /* 0x100000001b1b3812 */ /* 0x000fe200078efcff */
[----:B-1----:R-:W-:Y:S01]  /*12c9a0*/  VIADD R33, R33, UR24 ;  /* 0x0000001821217c36 */ /* 0x002fe20008000000 */
[----:B------:R-:W-:Y:S01]  /*12c9b0*/  ISETP.LT.AND P0, PT, R62, UR30, !P0 ;  /* 0x0000001e3e007c0c */ /* 0x000fe2000c701270 */
[----:B------:R-:W-:Y:S01]  /*12c9c0*/  ULDC UR24, c[0x0][0x248] ;  /* 0x0000920000187ab9 */ /* 0x000fe20000000800 */
[----:B------:R-:W-:Y:S01]  /*12c9d0*/  LOP3.LUT R27, R27, 0xf7ffffff, RZ, 0xc0, !PT ;  /* 0xf7ffffff1b1b7812 */ /* 0x000fe200078ec0ff */
[----:B------:R-:W-:Y:S01]  /*12c9e0*/  ULDC UR30, c[0x0][0x228] ;  /* 0x00008a00001e7ab9 */ /* 0x000fe20000000800 */
[----:B------:R-:W-:Y:S02]  /*12c9f0*/  ULDC UR48, c[0x0][0x228] ;  /* 0x00008a0000307ab9 */ /* 0x000fe40000000800 */
[----:B------:R-:W-:-:S04]  /*12ca00*/  @P2 LOP3.LUT R27, R27, 0x8000000, RZ, 0xfc, !PT ;  /* 0x080000001b1b2812 */ /* 0x000fc800078efcff */
[----:B------:R-:W-:-:S04]  /*12ca10*/  LOP3.LUT R27, R27, 0xfbffffff, RZ, 0xc0, !PT ;  /* 0xfbffffff1b1b7812 */ /* 0x000fc800078ec0ff */
[----:B------:R-:W-:-:S04]  /*12ca20*/  @P1 LOP3.LUT R27, R27, 0x4000000, RZ, 0xfc, !PT ;  /* 0x040000001b1b1812 */ /* 0x000fc800078efcff */
[----:B------:R-:W-:-:S04]  /*12ca30*/  LOP3.LUT R27, R27, 0xfdffffff, RZ, 0xc0, !PT ;  /* 0xfdffffff1b1b7812 */ /* 0x000fc800078ec0ff */
[----:B------:R-:W-:Y:S02]  /*12ca40*/  @P0 LOP3.LUT R27, R27, 0x2000000, RZ, 0xfc, !PT ;  /* 0x020000001b1b0812 */ /* 0x000fe400078efcff */
[----:B------:R-:W-:-:S04]  /*12ca50*/  ISETP.GE.AND P0, PT, R30, UR25, PT ;  /* 0x000000191e007c0c */ /* 0x000fc8000bf06270 */
[----:B------:R-:W-:Y:S01]  /*12ca60*/  ISETP.LT.AND P3, PT, R60, UR55, !P0 ;  /* 0x000000373c007c0c */ /* 0x000fe2000c761270 */
[----:B------:R1:W-:Y:S01]  /*12ca70*/  STL [R1+0x2cb4], R33 ;  /* 0x002cb42101007387 */ /* 0x0003e20000100800 */
[----:B------:R-:W-:Y:S01]  /*12ca80*/  ISETP.LT.AND P2, PT, R59, UR61, !P0 ;  /* 0x0000003d3b007c0c */ /* 0x000fe2000c741270 */
[----:B------:R-:W-:Y:S01]  /*12ca90*/  ULDC UR55, c[0x0][0x228] ;  /* 0x00008a0000377ab9 */ /* 0x000fe20000000800 */
[----:B------:R-:W-:Y:S01]  /*12caa0*/  LOP3.LUT R27, R27, 0xfeffffff, RZ, 0xc0, !PT ;  /* 0xfeffffff1b1b7812 */ /* 0x000fe200078ec0ff */
[----:B------:R-:W-:Y:S01]  /*12cab0*/  ULDC UR61, c[0x0][0x228] ;  /* 0x00008a00003d7ab9 */ /* 0x000fe20000000800 */
[----:B------:R-:W-:Y:S01]  /*12cac0*/  ISETP.LT.AND P1, PT, R61, UR51, !P0 ;  /* 0x000000333d007c0c */ /* 0x000fe2000c721270 */
[----:B------:R-:W-:-:S06]  /*12cad0*/  ULDC UR51, c[0x0][0x228] ;  /* 0x00008a0000337ab9 */ /* 0x000fcc0000000800 */
[----:B------:R-:W-:-:S04]  /*12cae0*/  @P3 LOP3.LUT R27, R27, 0x1000000, RZ, 0xfc, !PT ;  /* 0x010000001b1b3812 */ /* 0x000fc800078efcff */
[----:B------:R-:W-:-:S04]  /*12caf0*/  LOP3.LUT R27, R27, 0xff7fffff, RZ, 0xc0, !PT ;  /* 0xff7fffff1b1b7812 */ /* 0x000fc800078ec0ff */
[----:B------:R-:W-:Y:S02]  /*12cb00*/  @P2 LOP3.LUT R27, R27, 0x800000, RZ, 0xfc, !PT ;  /* 0x008000001b1b2812 */ /* 0x000fe400078efcff */
[----:B------:R-:W-:Y:S02]  /*12cb10*/  ISETP.LT.AND P0, PT, R62, UR42, !P0 ;  /* 0x0000002a3e007c0c */ /* 0x000fe4000c701270 */
[----:B------:R-:W-:Y:S01]  /*12cb20*/  LOP3.LUT R27, R27, 0xffbfffff, RZ, 0xc0, !PT ;  /* 0xffbfffff1b1b7812 */ /* 0x000fe200078ec0ff */
[----:B-1----:R-:W-:Y:S01]  /*12cb30*/  VIADD R33, R33, UR24 ;  /* 0x0000001821217c36 */ /* 0x002fe20008000000 */
[----:B------:R-:W-:Y:S02]  /*12cb40*/  ULDC UR24, c[0x0][0x248] ;  /* 0x0000920000187ab9 */ /* 0x000fe40000000800 */
[----:B------:R-:W-:Y:S02]  /*12cb50*/  @P1 LOP3.LUT R27, R27, 0x400000, RZ, 0xfc, !PT ;  /* 0x004000001b1b1812 */ /* 0x000fe400078efcff */
[----:B------:R1:W-:Y:S01]  /*12cb60*/  STL [R1+0x2cb8], R33 ;  /* 0x002cb82101007387 */ /* 0x0003e20000100800 */
[----:B------:R-:W-:-:S02]  /*12cb70*/  IADD3 R30, R37, 0x16d, RZ ;  /* 0x0000016d251e7810 */ /* 0x000fc40007ffe0ff */
[----:B------:R-:W-:Y:S02]  /*12cb80*/  LOP3.LUT R27, R27, 0xffdfffff, RZ, 0xc0, !PT ;  /* 0xffdfffff1b1b7812 */ /* 0x000fe400078ec0ff */
[----:B-1----:R-:W-:Y:S01]  /*12cb90*/  IADD3 R33, R33, UR24, RZ ;  /* 0x0000001821217c10 */ /* 0x002fe2000fffe0ff */
[----:B------:R-:W-:Y:S01]  /*12cba0*/  ULDC UR24, c[0x0][0x248] ;  /* 0x0000920000187ab9 */ /* 0x000fe20000000800 */
[----:B------:R-:W-:Y:S02]  /*12cbb0*/  @P0 LOP3.LUT R27, R27, 0x200000, RZ, 0xfc, !PT ;  /* 0x002000001b1b0812 */ /* 0x000fe400078efcff */
[----:B------:R-:W-:Y:S01]  /*12cbc0*/  ISETP.GE.AND P0, PT, R30, UR27, PT ;  /* 0x0000001b1e007c0c */ /* 0x000fe2000bf06270 */
[----:B------:R1:W-:Y:S03]  /*12cbd0*/  STL [R1+0x2cbc], R33 ;  /* 0x002cbc2101007387 */ /* 0x0003e60000100800 */
[----:B------:R-:W-:-:S02]  /*12cbe0*/  ISETP.LT.AND P3, PT, R60, UR55, !P0 ;  /* 0x000000373c007c0c */ /* 0x000fc4000c761270 */
[----:B------:R-:W-:Y:S01]  /*12cbf0*/  LOP3.LUT R27, R27, 0xffefffff, RZ, 0xc0, !PT ;  /* 0xffefffff1b1b7812 */ /* 0x000fe200078ec0ff */
[----:B------:R-:W-:Y:S01]  /*12cc00*/  VIADD R30, R37, 0x16c ;  /* 0x0000016c251e7836 */ /* 0x000fe20000000000 */
[----:B------:R-:W-:Y:S01]  /*12cc10*/  ISETP.LT.AND P2, PT, R59, UR60, !P0 ;  /* 0x0000003c3b007c0c */ /* 0x000fe2000c741270 */
[----:B------:R-:W-:Y:S01]  /*12cc20*/  ULDC UR55, c[0x0][0x228] ;  /* 0x00008a0000377ab9 */ /* 0x000fe20000000800 */
[----:B------:R-:W-:Y:S01]  /*12cc30*/  ISETP.LT.AND P1, PT, R61, UR50, !P0 ;  /* 0x000000323d007c0c */ /* 0x000fe2000c721270 */
[----:B-1----:R-:W-:Y:S01]  /*12cc40*/  VIADD R33, R33, UR24 ;  /* 0x0000001821217c36 */ /* 0x002fe20008000000 */
[----:B------:R-:W-:Y:S01]  /*12cc50*/  ULDC UR24, c[0x0][0x248] ;  /* 0x0000920000187ab9 */ /* 0x000fe20000000800 */
[----:B------:R-:W-:Y:S01]  /*12cc60*/  ULDC UR60, c[0x0][0x228] ;  /* 0x00008a00003c7ab9 */ /* 0x000fe20000000800 */
[----:B------:R-:W-:Y:S02]  /*12cc70*/  ULDC UR50, c[0x0][0x228] ;  /* 0x00008a0000327ab9 */ /* 0x000fe40000000800 */
[----:B------:R1:W-:Y:S02]  /*12cc80*/  STL [R1+0x2cc0], R33 ;  /* 0x002cc02101007387 */ /* 0x0003e40000100800 */
        /* <DEDUP_REMOVED lines=20> */
[----:B------:R-:W-:-:S04]  /*12cdd0*/  ISETP.GE.AND P0, PT, R30, UR29, PT ;  /* 0x0000001d1e007c0c */ /* 0x000fc8000bf06270 */
[----:B------:R-:W-:Y:S02]  /*12cde0*/  ISETP.LT.AND P3, PT, R60, UR28, !P0 ;  /* 0x0000001c3c007c0c */ /* 0x000fe4000c761270 */
[----:B------:R-:W-:Y:S01]  /*12cdf0*/  LOP3.LUT R27, R27, 0xfffeffff, RZ, 0xc0, !PT ;  /* 0xfffeffff1b1b7812 */ /* 0x000fe200078ec0ff */
[----:B------:R1:W-:Y:S01]  /*12ce00*/  STL [R1+0x2cd0], R33 ;  /* 0x002cd02101007387 */ /* 0x0003e20000100800 */
[----:B------:R-:W-:Y:S01]  /*12ce10*/  ISETP.LT.AND P2, PT, R59, UR59, !P0 ;  /* 0x0000003b3b007c0c */ /* 0x000fe2000c741270 */
[----:B------:R-:W-:Y:S01]  /*12ce20*/  VIADD R30, R37, 0x16b ;  /* 0x0000016b251e7836 */ /* 0x000fe20000000000 */
[----:B------:R-:W-:Y:S01]  /*12ce30*/  ISETP.LT.AND P1, PT, R61, UR58, !P0 ;  /* 0x0000003a3d007c0c */ /* 0x000fe2000c721270 */
[----:B------:R-:W-:Y:S01]  /*12ce40*/  ULDC.64 UR28, c[0x0][0x228] ;  /* 0x00008a00001c7ab9 */ /* 0x000fe20000000a00 */
[----:B------:R-:W-:Y:S01]  /*12ce50*/  ULDC UR59, c[0x0][0x228] ;  /* 0x00008a00003b7ab9 */ /* 0x000fe20000000800 */
[----:B------:R-:W-:-:S04]  /*12ce60*/  ULDC UR58, c[0x0][0x228] ;  /* 0x00008a00003a7ab9 */ /* 0x000fc80000000800 */
[----:B------:R-:W-:-:S04]  /*12ce70*/  @P3 LOP3.LUT R27, R27, 0x10000, RZ, 0xfc, !PT ;  /* 0x000100001b1b3812 */ /* 0x000fc800078efcff */
[----:B------:R-:W-:Y:S01]  /*12ce80*/  LOP3.LUT R27, R27, 0xffff7fff, RZ, 0xc0, !PT ;  /* 0xffff7fff1b1b7812 */ /* 0x000fe200078ec0ff */
[----:B-1----:R-:W-:Y:S01]  /*12ce90*/  VIADD R33, R33, UR26 ;  /* 0x0000001a21217c36 */ /* 0x002fe20008000000 */
[----:B------:R-:W-:Y:S02]  /*12cea0*/  ULDC.64 UR26, c[0x0][0x228] ;  /* 0x00008a00001a7ab9 */ /* 0x000fe40000000a00 */
[----:B------:R-:W-:Y:S02]  /*12ceb0*/  @P2 LOP3.LUT R27, R27, 0x8000, RZ, 0xfc, !PT ;  /* 0x000080001b1b2812 */ /* 0x000fe400078efcff */
[----:B------:R-:W-:Y:S02]  /*12cec0*/  ISETP.LT.AND P0, PT, R62, UR26, !P0 ;  /* 0x0000001a3e007c0c */ /* 0x000fe4000c701270 */
[----:B------:R-:W-:-:S04]  /*12ced0*/  LOP3.LUT R27, R27, 0xffffbfff, RZ, 0xc0, !PT ;  /* 0xffffbfff1b1b7812 */ /* 0x000fc800078ec0ff */
[----:B------:R-:W-:-:S04]  /*12cee0*/  @P1 LOP3.LUT R27, R27, 0x4000, RZ, 0xfc, !PT ;  /* 0x000040001b1b1812 */ /* 0x000fc800078efcff */
[----:B------:R-:W-:-:S04]  /*12cef0*/  LOP3.LUT R27, R27, 0xffffdfff, RZ, 0xc0, !PT ;  /* 0xffffdfff1b1b7812 */ /* 0x000fc800078ec0ff */
[----:B------:R-:W-:Y:S02]  /*12cf00*/  @P0 LOP3.LUT R27, R27, 0x2000, RZ, 0xfc, !PT ;  /* 0x000020001b1b0812 */ /* 0x000fe400078efcff */
[----:B------:R-:W-:-:S04]  /*12cf10*/  ISETP.GE.AND P0, PT, R30, UR31, PT ;  /* 0x0000001f1e007c0c */ /* 0x000fc8000bf06270 */
[----:B------:R-:W-:Y:S02]  /*12cf20*/  ISETP.LT.AND P3, PT, R60, UR30, !P0 ;  /* 0x0000001e3c007c0c */ /* 0x000fe4000c761270 */
[----:B------:R-:W-:Y:S01]  /*12cf30*/  LOP3.LUT R27, R27, 0xffffefff, RZ, 0xc0, !PT ;  /* 0xffffefff1b1b7812 */ /* 0x000fe200078ec0ff */
[----:B------:R-:W-:Y:S01]  /*12cf40*/  VIADD R30, R37, 0x16a ;  /* 0x0000016a251e7836 */ /* 0x000fe20000000000 */
[----:B------:R-:W-:Y:S01]  /*12cf50*/  ISETP.LT.AND P2, PT, R59, UR57, !P0 ;  /* 0x000000393b007c0c */ /* 0x000fe2000c741270 */
[----:B------:R-:W-:Y:S01]  /*12cf60*/  ULDC.64 UR30, c[0x0][0x228] ;  /* 0x00008a00001e7ab9 */ /* 0x000fe20000000a00 */
[----:B------:R-:W-:Y:S01]  /*12cf70*/  ISETP.LT.AND P1, PT, R61, UR56, !P0 ;  /* 0x000000383d007c0c */ /* 0x000fe2000c721270 */
[----:B------:R1:W-:Y:S06]  /*12cf80*/  STL [R1+0x2cd4], R33 ;  /* 0x002cd42101007387 */ /* 0x0003ec0000100800 */
[----:B------:R-:W-:Y:S01]  /*12cf90*/  @P3 LOP3.LUT R27, R27, 0x1000, RZ, 0xfc, !PT ;  /* 0x000010001b1b3812 */ /* 0x000fe200078efcff */
[----:B------:R-:W-:Y:S01]  /*12cfa0*/  ULDC UR57, c[0x0][0x228] ;  /* 0x00008a0000397ab9 */ /* 0x000fe20000000800 */
[----:B------:R-:W-:-:S02]  /*12cfb0*/  ULDC UR56, c[0x0][0x228] ;  /* 0x00008a0000387ab9 */ /* 0x000fc40000000800 */
        /* <DEDUP_REMOVED lines=16> */
[----:B------:R1:W-:Y:S01]  /*12d0c0*/  STL [R1+0x2cd8], R33 ;  /* 0x002cd82101007387 */ /* 0x0003e20000100800 */
[----:B------:R-:W-:Y:S01]  /*12d0d0*/  ISETP.LT.AND P1, PT, R61, UR22, !P0 ;  /* 0x000000163d007c0c */ /* 0x000fe2000c721270 */
[----:B------:R-:W-:Y:S01]  /*12d0e0*/  ULDC UR21, c[0x0][0x248] ;  /* 0x0000920000157ab9 */ /* 0x000fe20000000800 */
[----:B------:R-:W-:-:S07]  /*12d0f0*/  ULDC UR61, c[0x0][0x228] ;  /* 0x00008a00003d7ab9 */ /* 0x000fce0000000800 */
        /* <DEDUP_REMOVED lines=16> */
[----:B------:R1:W-:Y:S01]  /*12d200*/  STL [R1+0x2cdc], R33 ;  /* 0x002cdc2101007387 */ /* 0x0003e20000100800 */
[----:B------:R-:W-:Y:S01]  /*12d210*/  ISETP.LT.AND P1, PT, R61, UR11, !P0 ;  /* 0x0000000b3d007c0c */ /* 0x000fe2000c721270 */
[----:B------:R-:W-:-:S06]  /*12d220*/  ULDC UR51, c[0x0][0x228] ;  /* 0x00008a0000337ab9 */ /* 0x000fcc0000000800 */
[----:B------:R-:W-:Y:S01]  /*12d230*/  @P3 LOP3.LUT R27, R27, 0x10, RZ, 0xfc, !PT ;  /* 0x000000101b1b3812 */ /* 0x000fe200078efcff */
[----:B------:R-:W-:-:S03]  /*12d240*/  ULDC UR11, c[0x0][0x248] ;  /* 0x00009200000b7ab9 */ /* 0x000fc60000000800 */
[----:B------:R-:W-:-:S04]  /*12d250*/  LOP3.LUT R27, R27, 0xfffffff7, RZ, 0xc0, !PT ;  /* 0xfffffff71b1b7812 */ /* 0x000fc800078ec0ff */
[----:B------:R-:W-:Y:S02]  /*12d260*/  @P2 LOP3.LUT R27, R27, 0x8, RZ, 0xfc, !PT ;  /* 0x000000081b1b2812 */ /* 0x000fe400078efcff */
[----:B------:R-:W-:Y:S01]  /*12d270*/  ISETP.LT.AND P0, PT, R62, UR42, !P0 ;  /* 0x0000002a3e007c0c */ /* 0x000fe2000c701270 */
[----:B------:R-:W-:Y:S01]  /*12d280*/  ULDC UR42, c[0x0][0x228] ;  /* 0x00008a00002a7ab9 */ /* 0x000fe20000000800 */
[----:B------:R-:W-:-:S04]  /*12d290*/  LOP3.LUT R27, R27, 0xfffffffb, RZ, 0xc0, !PT ;  /* 0xfffffffb1b1b7812 */ /* 0x000fc800078ec0ff */
[----:B------:R-:W-:-:S04]  /*12d2a0*/  @P1 LOP3.LUT R27, R27, 0x4, RZ, 0xfc, !PT ;  /* 0x000000041b1b1812 */ /* 0x000fc800078efcff */
[----:B------:R-:W-:Y:S02]  /*12d2b0*/  LOP3.LUT R27, R27, 0xfffffffd, RZ, 0xc0, !PT ;  /* 0xfffffffd1b1b7812 */ /* 0x000fe400078ec0ff */
[----:B-1----:R-:W-:Y:S01]  /*12d2c0*/  IADD3 R33, R33, UR24, RZ ;  /* 0x0000001821217c10 */ /* 0x002fe2000fffe0ff */
[----:B------:R-:W-:Y:S01]  /*12d2d0*/  ULDC UR24, c[0x0][0x248] ;  /* 0x0000920000187ab9 */ /* 0x000fe20000000800 */
[----:B------:R-:W-:Y:S02]  /*12d2e0*/  @P0 LOP3.LUT R27, R27, 0x2, RZ, 0xfc, !PT ;  /* 0x000000021b1b0812 */ /* 0x000fe400078efcff */
[----:B------:R-:W-:Y:S01]  /*12d2f0*/  ISETP.GE.AND P0, PT, R30, UR27, PT ;  /* 0x0000001b1e007c0c */ /* 0x000fe2000bf06270 */
[----:B------:R1:W-:Y:S01]  /*12d300*/  STL [R1+0x2ce0], R33 ;  /* 0x002ce02101007387 */ /* 0x0003e20000100800 */
[----:B------:R-:W-:Y:S01]  /*12d310*/  VIADD R30, R37, 0x167 ;  /* 0x00000167251e7836 */ /* 0x000fe20000000000 */
[----:B------:R-:W-:Y:S01]  /*12d320*/  LOP3.LUT R27, R27, 0xfffffffe, RZ, 0xc0, !PT ;  /* 0xfffffffe1b1b7812 */ /* 0x000fe200078ec0ff */
[----:B------:R-:W-:Y:S01]  /*12d330*/  ULDC.64 UR26, c[0x0][0x228] ;  /* 0x00008a00001a7ab9 */ /* 0x000fe20000000a00 */
[----:B------:R-:W-:Y:S01]  /*12d340*/  ISETP.LT.AND P2, PT, R59, UR7, !P0 ;  /* 0x000000073b007c0c */ /* 0x000fe2000c741270 */
[----:B-1----:R-:W-:Y:S01]  /*12d350*/  VIADD R33, R33, UR24 ;  /* 0x0000001821217c36 */ /* 0x002fe20008000000 */
[----:B------:R-:W-:Y:S01]  /*12d360*/  ULDC UR24, c[0x0][0x248] ;  /* 0x0000920000187ab9 */ /* 0x000fe20000000800 */
[----:B------:R-:W-:Y:S01]  /*12d370*/  ISETP.LT.AND P1, PT, R61, UR6, !P0 ;  /* 0x000000063d007c0c */ /* 0x000fe2000c721270 */
[----:B------:R-:W-:-:S02]  /*12d380*/  ULDC UR6, c[0x0][0x248] ;  /* 0x0000920000067ab9 */ /* 0x000fc40000000800 */
[----:B------:R1:W-:Y:S07]  /*12d390*/  STL [R1+0x2ce4], R33 ;  /* 0x002ce42101007387 */ /* 0x0003ee0000100800 */
[----:B------:R-:W-:Y:S01]  /*12d3a0*/  @P2 LOP3.LUT R26, R26, 0x80000000, RZ, 0xfc, !PT ;  /* 0x800000001a1a2812 */ /* 0x000fe200078efcff */
[----:B-1----:R-:W-:Y:S01]  /*12d3b0*/  VIADD R33, R33, UR24 ;  /* 0x0000001821217c36 */ /* 0x002fe20008000000 */
[----:B------:R-:W-:Y:S01]  /*12d3c0*/  ULDC UR24, c[0x0][0x248] ;  /* 0x0000920000187ab9 */ /* 0x000fe20000000800 */
[----:B------:R-:W-:Y:S01]  /*12d3d0*/  ISETP.LT.AND P3, PT, R60, UR51, !P0 ;  /* 0x000000333c007c0c */ /* 0x000fe2000c761270 */
[----:B------:R-:W-:-:S02]  /*12d3e0*/  ULDC UR51, c[0x0][0x228] ;  /* 0x00008a0000337ab9 */ /* 0x000fc40000000800 */
[----:B------:R1:W-:Y:S01]  /*12d3f0*/  STL [R1+0x2ce8], R33 ;  /* 0x002ce82101007387 */ /* 0x0003e20000100800 */
[----:B------:R-:W-:Y:S01]  /*12d400*/  LOP3.LUT R26, R26, 0xbfffffff, RZ, 0xc0, !PT ;  /* 0xbfffffff1a1a7812 */ /* 0x000fe200078ec0ff */
[----:B-1----:R-:W-:Y:S01]  /*12d410*/  VIADD R33, R33, UR24 ;  /* 0x0000001821217c36 */ /* 0x002fe20008000000 */
[----:B------:R-:W-:Y:S02]  /*12d420*/  ULDC.64 UR24, c[0x0][0x228] ;  /* 0x00008a0000187ab9 */ /* 0x000fe40000000a00 */
[----:B------:R-:W-:Y:S01]  /*12d430*/  ISETP.LT.AND P0, PT, R62, UR24, !P0 ;  /* 0x000000183e007c0c */ /* 0x000fe2000c701270 */
[----:B------:R-:W-:Y:S01]  /*12d440*/  ULDC UR24, c[0x0][0x248] ;  /* 0x0000920000187ab9 */ /* 0x000fe20000000800 */
[----:B------:R-:W-:-:S04]  /*12d450*/  @P1 LOP3.LUT R26, R26, 0x40000000, RZ, 0xfc, !PT ;  /* 0x400000001a1a1812 */ /* 0x000fc800078efcff */
[----:B------:R-:W-:Y:S01]  /*12d460*/  LOP3.LUT R26, R26, 0xdfffffff, RZ, 0xc0, !PT ;  /* 0xdfffffff1a1a7812 */ /* 0x000fe200078ec0ff */
[----:B------:R1:W-:Y:S01]  /*12d470*/  STL [R1+0x2cec], R33 ;  /* 0x002cec2101007387 */ /* 0x0003e20000100800 */
[----:B------:R-:W-:-:S05]  /*12d480*/  @P3 LOP3.LUT R27, R27, 0x1, RZ, 0xfc, !PT ;  /* 0x000000011b1b3812 */ /* 0x000fca00078efcff */
[----:B------:R-:W-:Y:S02]  /*12d490*/  @P0 LOP3.LUT R26, R26, 0x20000000, RZ, 0xfc, !PT ;  /* 0x200000001a1a0812 */ /* 0x000fe400078efcff */
[----:B------:R-:W-:Y:S01]  /*12d4a0*/  ISETP.GE.AND P0, PT, R30, UR29, PT ;  /* 0x0000001d1e007c0c */ /* 0x000fe2000bf06270 */
[----:B-1----:R-:W-:Y:S01]  /*12d4b0*/  VIADD R33, R33, UR21 ;  /* 0x0000001521217c36 */ /* 0x002fe20008000000 */
[----:B------:R-:W-:Y:S02]  /*12d4c0*/  ULDC UR21, c[0x0][0x248] ;  /* 0x0000920000157ab9 */ /* 0x000fe40000000800 */
[----:B------:R-:W-:Y:S01]  /*12d4d0*/  ISETP.LT.AND P3, PT, R60, UR5, !P0 ;  /* 0x000000053c007c0c */ /* 0x000fe2000c761270 */
[----:B------:R-:W-:Y:S01]  /*12d4e0*/  ULDC UR5, c[0x0][0x248] ;  /* 0x0000920000057ab9 */ /* 0x000fe20000000800 */
[----:B------:R1:W-:Y:S01]  /*12d4f0*/  STL [R1+0x2cf0], R33 ;  /* 0x002cf02101007387 */ /* 0x0003e20000100800 */
[----:B------:R-:W-:Y:S01]  /*12d500*/  ISETP.LT.AND P2, PT, R59, UR8, !P0 ;  /* 0x000000083b007c0c */ /* 0x000fe2000c741270 */
[----:B------:R-:W-:Y:S01]  /*12d510*/  ULDC UR8, c[0x0][0x248] ;  /* 0x0000920000087ab9 */ /* 0x000fe20000000800 */
[----:B------:R-:W-:-:S02]  /*12d520*/  LOP3.LUT R26, R26, 0xefffffff, RZ, 0xc0, !PT ;  /* 0xefffffff1a1a7812 */ /* 0x000fc400078ec0ff */
[----:B-1----:R-:W-:-:S05]  /*12d530*/  IADD3 R33, R33, UR21, RZ ;  /* 0x0000001521217c10 */ /* 0x002fca000fffe0ff */
[----:B------:R1:W-:Y:S01]  /*12d540*/  STL [R1+0x2cf4], R33 ;  /* 0x002cf42101007387 */ /* 0x0003e20000100800 */
[----:B------:R-:W-:Y:S02]  /*12d550*/  @P3 LOP3.LUT R26, R26, 0x10000000, RZ, 0xfc, !PT ;  /* 0x100000001a1a3812 */ /* 0x000fe400078efcff */
[----:B------:R-:W-:Y:S01]  /*12d560*/  ISETP.LT.AND P1, PT, R61, UR10, !P0 ;  /* 0x0000000a3d007c0c */ /* 0x000fe2000c721270 */
[----:B-1----:R-:W-:Y:S01]  /*12d570*/  VIADD R33, R33, UR11 ;  /* 0x0000000b21217c36 */ /* 0x002fe20008000000 */
[----:B------:R-:W-:Y:S01]  /*12d580*/  ULDC UR11, c[0x0][0x248] ;  /* 0x00009200000b7ab9 */ /* 0x000fe20000000800 */
[----:B------:R-:W-:-:S03]  /*12d590*/  LOP3.LUT R26, R26, 0xf7ffffff, RZ, 0xc0, !PT ;  /* 0xf7ffffff1a1a7812 */ /* 0x000fc600078ec0ff */
[----:B------:R1:W-:Y:S01]  /*12d5a0*/  STL [R1+0x2cf8], R33 ;  /* 0x002cf82101007387 */ /* 0x0003e20000100800 */
[----:B------:R-:W-:Y:S01]  /*12d5b0*/  @P2 LOP3.LUT R26, R26, 0x8000000, RZ, 0xfc, !PT ;  /* 0x080000001a1a2812 */ /* 0x000fe200078efcff */
[----:B-1----:R-:W-:-:S03]  /*12d5c0*/  VIADD R33, R33, UR11 ;  /* 0x0000000b21217c36 */ /* 0x002fc60008000000 */
[----:B------:R-:W-:Y:S01]  /*12d5d0*/  LOP3.LUT R26, R26, 0xfbffffff, RZ, 0xc0, !PT ;  /* 0xfbffffff1a1a7812 */ /* 0x000fe200078ec0ff */
[----:B------:R-:W-:Y:S01]  /*12d5e0*/  ULDC UR11, c[0x0][0x248] ;  /* 0x00009200000b7ab9 */ /* 0x000fe20000000800 */
[----:B------:R1:W-:Y:S02]  /*12d5f0*/  STL [R1+0x2cfc], R33 ;  /* 0x002cfc2101007387 */ /* 0x0003e40000100800 */
[----:B------:R-:W-:Y:S01]  /*12d600*/  @P1 LOP3.LUT R26, R26, 0x4000000, RZ, 0xfc, !PT ;  /* 0x040000001a1a1812 */ /* 0x000fe200078efcff */
[----:B-1----:R-:W-:Y:S01]  /*12d610*/  VIADD R33, R33, UR6 ;  /* 0x0000000621217c36 */ /* 0x002fe20008000000 */
[----:B------:R-:W-:Y:S02]  /*12d620*/  ULDC.64 UR6, c[0x0][0x228] ;  /* 0x00008a0000067ab9 */ /* 0x000fe40000000a00 */
[----:B------:R-:W-:Y:S01]  /*12d630*/  ISETP.LT.AND P0, PT, R62, UR6, !P0 ;  /* 0x000000063e007c0c */ /* 0x000fe2000c701270 */
[----:B------:R-:W-:Y:S01]  /*12d640*/  ULDC UR6, c[0x0][0x248] ;  /* 0x0000920000067ab9 */ /* 0x000fe20000000800 */
[----:B------:R-:W-:-:S02]  /*12d650*/  LOP3.LUT R26, R26, 0xfdffffff, RZ, 0xc0, !PT ;  /* 0xfdffffff1a1a7812 */ /* 0x000fc400078ec0ff */
[----:B------:R-:W-:-:S09]  /*12d660*/  IADD3 R30, R37, 0x166, RZ ;  /* 0x00000166251e7810 */ /* 0x000fd20007ffe0ff */
[----:B------:R-:W-:Y:S02]  /*12d670*/  @P0 LOP3.LUT R26, R26, 0x2000000, RZ, 0xfc, !PT ;  /* 0x020000001a1a0812 */ /* 0x000fe400078efcff */
[----:B------:R-:W-:-:S04]  /*12d680*/  ISETP.GE.AND P0, PT, R30, UR31, PT ;  /* 0x0000001f1e007c0c */ /* 0x000fc8000bf06270 */
[----:B------:R-:W-:Y:S02]  /*12d690*/  ISETP.LT.AND P3, PT, R60, UR9, !P0 ;  /* 0x000000093c007c0c */ /* 0x000fe4000c761270 */
[----:B------:R-:W-:Y:S02]  /*12d6a0*/  ISETP.LT.AND P2, PT, R59, UR12, !P0 ;  /* 0x0000000c3b007c0c */ /* 0x000fe4000c741270 */
[----:B------:R-:W-:Y:S01]  /*12d6b0*/  LOP3.LUT R26, R26, 0xfeffffff, RZ, 0xc0, !PT ;  /* 0xfeffffff1a1a7812 */ /* 0x000fe200078ec0ff */
[----:B------:R1:W-:Y:S01]  /*12d6c0*/  STL [R1+0x2d04], R33 ;  /* 0x002d042101007387 */ /* 0x0003e20000100800 */
[----:B------:R-:W-:Y:S01]  /*12d6d0*/  ISETP.LT.AND P1, PT, R61, UR15, !P0 ;  /* 0x0000000f3d007c0c */ /* 0x000fe2000c721270 */
[----:B------:R-:W-:Y:S01]  /*12d6e0*/  VIADD R30, R37, 0x165 ;  /* 0x00000165251e7836 */ /* 0x000fe20000000000 */
[----:B------:R-:W-:Y:S01]  /*12d6f0*/  ULDC UR12, c[0x0][0x248] ;  /* 0x00009200000c7ab9 */ /* 0x000fe20000000800 */
[----:B------:R-:W-:-:S04]  /*12d700*/  ULDC UR15, c[0x0][0x228] ;  /* 0x00008a00000f7ab9 */ /* 0x000fc80000000800 */
        /* <DEDUP_REMOVED lines=12> */
[----:B------:R-:W-:-:S04]  /*12d7d0*/  ISETP.GE.AND P0, PT, R30, UR43, PT ;  /* 0x0000002b1e007c0c */ /* 0x000fc8000bf06270 */
[----:B------:R-:W-:Y:S01]  /*12d7e0*/  ISETP.LT.AND P3, PT, R60, UR14, !P0 ;  /* 0x0000000e3c007c0c */ /* 0x000fe2000c761270 */
[----:B-1----:R-:W-:Y:S01]  /*12d7f0*/  VIADD R33, R33, UR5 ;  /* 0x0000000521217c36 */ /* 0x002fe20008000000 */
[----:B------:R-:W-:Y:S02]  /*12d800*/  ISETP.LT.AND P2, PT, R59, UR16, !P0 ;  /* 0x000000103b007c0c */ /* 0x000fe4000c741270 */
[----:B------:R-:W-:Y:S01]  /*12d810*/  LOP3.LUT R26, R26, 0xffefffff, RZ, 0xc0, !PT ;  /* 0xffefffff1a1a7812 */ /* 0x000fe200078ec0ff */
[----:B------:R-:W-:Y:S01]  /*12d820*/  VIADD R30, R37, 0x164 ;  /* 0x00000164251e7836 */ /* 0x000fe20000000000 */
[----:B------:R1:W-:Y:S01]  /*12d830*/  STL [R1+0x2d0c], R33 ;  /* 0x002d0c2101007387 */ /* 0x0003e20000100800 */
[----:B------:R-:W-:Y:S01]  /*12d840*/  ISETP.LT.AND P1, PT, R61, UR18, !P0 ;  /* 0x000000123d007c0c */ /* 0x000fe2000c721270 */
[----:B------:R-:W-:Y:S01]  /*12d850*/  ULDC UR14, c[0x0][0x248] ;  /* 0x00009200000e7ab9 */ /* 0x000fe20000000800 */
[----:B------:R-:W-:Y:S01]  /*12d860*/  ULDC UR18, c[0x0][0x248] ;  /* 0x0000920000127ab9 */ /* 0x000fe20000000800 */
[----:B------:R-:W-:-:S03]  /*12d870*/  ULDC UR5, c[0x0][0x228] ;  /* 0x00008a0000057ab9 */ /* 0x000fc60000000800 */
[----:B------:R-:W-:Y:S01]  /*12d880*/  @P3 LOP3.LUT R26, R26, 0x100000, RZ, 0xfc, !PT ;  /* 0x001000001a1a3812 */ /* 0x000fe200078efcff */
[----:B-1----:R-:W-:-:S03]  /*12d890*/  VIADD R33, R33, UR6 ;  /* 0x0000000621217c36 */ /* 0x002fc60008000000 */
[----:B------:R-:W-:Y:S01]  /*12d8a0*/  LOP3.LUT R26, R26, 0xfff7ffff, RZ, 0xc0, !PT ;  /* 0xfff7ffff1a1a7812 */ /* 0x000fe200078ec0ff */
[----:B------:R-:W-:Y:S01]  /*12d8b0*/  ULDC UR6, c[0x0][0x228] ;  /* 0x00008a0000067ab9 */ /* 0x000fe20000000800 */
[----:B------:R1:W-:Y:S02]  /*12d8c0*/  STL [R1+0x2d10], R33 ;  /* 0x002d102101007387 */ /* 0x0003e40000100800 */
[----:B------:R-:W-:-:S04]  /*12d8d0*/  @P2 LOP3.LUT R26, R26, 0x80000, RZ, 0xfc, !PT ;  /* 0x000800001a1a2812 */ /* 0x000fc800078efcff */
        /* <DEDUP_REMOVED lines=17> */
[----:B------:R-:W-:Y:S01]  /*12d9f0*/  ULDC.64 UR22, c[0x0][0x228] ;  /* 0x00008a0000167ab9 */ /* 0x000fe20000000a00 */
[----:B------:R-:W-:Y:S01]  /*12da00*/  ULDC UR25, c[0x0][0x228] ;  /* 0x00008a0000197ab9 */ /* 0x000fe20000000800 */
[----:B-1----:R-:W-:Y:S01]  /*12da10*/  VIADD R33, R33, UR10 ;  /* 0x0000000a21217c36 */ /* 0x002fe20008000000 */
[----:B------:R-:W-:-:S04]  /*12da20*/  ULDC UR10, c[0x0][0x228] ;  /* 0x00008a00000a7ab9 */ /* 0x000fc80000000800 */
[----:B------:R-:W-:Y:S01]  /*12da30*/  @P3 LOP3.LUT R26, R26, 0x10000, RZ, 0xfc, !PT ;  /* 0x000100001a1a3812 */ /* 0x000fe200078efcff */
[----:B------:R1:W-:Y:S03]  /*12da40*/  STL [R1+0x2d18], R33 ;  /* 0x002d182101007387 */ /* 0x0003e60000100800 */
[----:B------:R-:W-:-:S04]  /*12da50*/  LOP3.LUT R26, R26, 0xffff7fff, RZ, 0xc0, !PT ;  /* 0xffff7fff1a1a7812 */ /* 0x000fc800078ec0ff */
[----:B------:R-:W-:Y:S02]  /*12da60*/  @P2 LOP3.LUT R26, R26, 0x8000, RZ, 0xfc, !PT ;  /* 0x000080001a1a2812 */ /* 0x000fe400078efcff */
[----:B-1----:R-:W-:Y:S01]  /*12da70*/  IADD3 R33, R33, UR12, RZ ;  /* 0x0000000c21217c10 */ /* 0x002fe2000fffe0ff */
[----:B------:R-:W-:Y:S01]  /*12da80*/  ULDC.64 UR12, c[0x0][0x228] ;  /* 0x00008a00000c7ab9 */ /* 0x000fe20000000a00 */
[----:B------:R-:W-:Y:S02]  /*12da90*/  LOP3.LUT R26, R26, 0xffffbfff, RZ, 0xc0, !PT ;  /* 0xffffbfff1a1a7812 */ /* 0x000fe400078ec0ff */
[----:B------:R-:W-:Y:S01]  /*12daa0*/  ISETP.LT.AND P0, PT, R62, UR12, !P0 ;  /* 0x0000000c3e007c0c */ /* 0x000fe2000c701270 */
[----:B------:R1:W-:Y:S01]  /*12dab0*/  STL [R1+0x2d1c], R33 ;  /* 0x002d1c2101007387 */ /* 0x0003e20000100800 */
[----:B------:R-:W-:Y:S01]  /*12dac0*/  @P1 LOP3.LUT R26, R26, 0x4000, RZ, 0xfc, !PT ;  /* 0x000040001a1a1812 */ /* 0x000fe200078efcff */
[----:B------:R-:W-:-:S03]  /*12dad0*/  ULDC UR12, c[0x0][0x228] ;  /* 0x00008a00000c7ab9 */ /* 0x000fc60000000800 */
[----:B------:R-:W-:-:S07]  /*12dae0*/  LOP3.LUT R26, R26, 0xffffdfff, RZ, 0xc0, !PT ;  /* 0xffffdfff1a1a7812 */ /* 0x000fce00078ec0ff */
[----:B------:R-:W-:Y:S02]  /*12daf0*/  @P0 LOP3.LUT R26, R26, 0x2000, RZ, 0xfc, !PT ;  /* 0x000020001a1a0812 */ /* 0x000fe400078efcff */
[----:B------:R-:W-:Y:S02]  /*12db00*/  ISETP.GE.AND P0, PT, R30, UR7, PT ;  /* 0x000000071e007c0c */ /* 0x000fe4000bf06270 */
[----:B------:R-:W-:Y:S01]  /*12db10*/  LOP3.LUT R26, R26, 0xffffefff, RZ, 0xc0, !PT ;  /* 0xffffefff1a1a7812 */ /* 0x000fe200078ec0ff */
[----:B------:R-:W-:Y:S01]  /*12db20*/  VIADD R30, R37, 0x162 ;  /* 0x00000162251e7836 */ /* 0x000fe20000000000 */
[----:B------:R-:W-:Y:S01]  /*12db30*/  ISETP.LT.AND P3, PT, R60, UR19, !P0 ;  /* 0x000000133c007c0c */ /* 0x000fe2000c761270 */
[----:B-1----:R-:W-:Y:S01]  /*12db40*/  VIADD R33, R33, UR14 ;  /* 0x0000000e21217c36 */ /* 0x002fe20008000000 */
[----:B------:R-:W-:Y:S01]  /*12db50*/  ISETP.LT.AND P2, PT, R59, UR33, !P0 ;  /* 0x000000213b007c0c */ /* 0x000fe2000c741270 */
[----:B------:R-:W-:Y:S01]  /*12db60*/  ULDC UR14, c[0x0][0x248] ;  /* 0x00009200000e7ab9 */ /* 0x000fe20000000800 */
        /* <DEDUP_REMOVED lines=21> */
[----:B------:R1:W-:Y:S01]  /*12dcc0*/  STL [R1+0x2d24], R33 ;  /* 0x002d242101007387 */ /* 0x0003e20000100800 */
[----:B------:R-:W-:Y:S01]  /*12dcd0*/  ISETP.LT.AND P2, PT, R59, UR44, !P0 ;  /* 0x0000002c3b007c0c */ /* 0x000fe2000c741270 */
[----:B------:R-:W-:Y:S01]  /*12dce0*/  ULDC UR11, c[0x0][0x248] ;  /* 0x00009200000b7ab9 */ /* 0x000fe20000000800 */
[----:B------:R-:W-:Y:S01]  /*12dcf0*/  ISETP.LT.AND P1, PT, R61, UR41, !P0 ;  /* 0x000000293d007c0c */ /* 0x000fe2000c721270 */
[----:B------:R-:W-:Y:S01]  /*12dd00*/  ULDC UR41, c[0x0][0x228] ;  /* 0x00008a0000297ab9 */ /* 0x000fe20000000800 */
[----:B------:R-:W-:-:S07]  /*12dd10*/  ULDC UR35, c[0x0][0x228] ;  /* 0x00008a0000237ab9 */ /* 0x000fce0000000800 */
[----:B------:R-:W-:Y:S01]  /*12dd20*/  @P3 LOP3.LUT R26, R26, 0x100, RZ, 0xfc, !PT ;  /* 0x000001001a1a3812 */ /* 0x000fe200078efcff */
[----:B-1----:R-:W-:Y:S01]  /*12dd30*/  VIADD R33, R33, UR18 ;  /* 0x0000001221217c36 */ /* 0x002fe20008000000 */
[----:B------:R-:W-:Y:S01]  /*12dd40*/  ISETP.LT.AND P0, PT, R62, UR20, !P0 ;  /* 0x000000143e007c0c */ /* 0x000fe2000c701270 */
[----:B------:R-:W-:Y:S01]  /*12dd50*/  ULDC UR44, c[0x0][0x228] ;  /* 0x00008a00002c7ab9 */ /* 0x000fe20000000800 */
[----:B------:R-:W-:Y:S01]  /*12dd60*/  LOP3.LUT R26, R26, 0xffffff7f, RZ, 0xc0, !PT ;  /* 0xffffff7f1a1a7812 */ /* 0x000fe200078ec0ff */
[----:B------:R-:W-:Y:S01]  /*12dd70*/  ULDC UR18, c[0x0][0x228] ;  /* 0x00008a0000127ab9 */ /* 0x000fe20000000800 */
[----:B------:R1:W-:Y:S01]  /*12dd80*/  STL [R1+0x2d28], R33 ;  /* 0x002d282101007387 */ /* 0x0003e20000100800 */
[----:B------:R-:W-:Y:S01]  /*12dd90*/  ULDC UR20, c[0x0][0x228] ;  /* 0x00008a0000147ab9 */ /* 0x000fe20000000800 */
[----:B------:R-:W-:-:S04]  /*12dda0*/  @P2 LOP3.LUT R26, R26, 0x80, RZ, 0xfc, !PT ;  /* 0x000000801a1a2812 */ /* 0x000fc800078efcff */
        /* <DEDUP_REMOVED lines=15> */
[----:B------:R-:W-:-:S03]  /*12dea0*/  ULDC UR16, c[0x0][0x228] ;  /* 0x00008a0000107ab9 */ /* 0x000fc60000000800 */
[----:B------:R-:W-:-:S04]  /*12deb0*/  LOP3.LUT R26, R26, 0xfffffff7, RZ, 0xc0, !PT ;  /* 0xfffffff71a1a7812 */ /* 0x000fc800078ec0ff */
        /* <DEDUP_REMOVED lines=8> */
[----:B------:R-:W-:Y:S01]  /*12df40*/  ISETP.GE.AND P0, PT, R30, UR13, PT ;  /* 0x0000000d1e007c0c */ /* 0x000fe2000bf06270 */
[----:B------:R-:W-:-:S03]  /*12df50*/  ULDC UR13, c[0x0][0x228] ;  /* 0x00008a00000d7ab9 */ /* 0x000fc60000000800 */
[----:B------:R-:W-:Y:S01]  /*12df60*/  ISETP.LT.AND P2, PT, R59, UR49, !P0 ;  /* 0x000000313b007c0c */ /* 0x000fe2000c741270 */
[----:B------:R-:W-:Y:S01]  /*12df70*/  ULDC UR49, c[0x0][0x228] ;  /* 0x00008a0000317ab9 */ /* 0x000fe20000000800 */
[----:B------:R-:W-:Y:S01]  /*12df80*/  ISETP.LT.AND P1, PT, R61, UR48, !P0 ;  /* 0x000000303d007c0c */ /* 0x000fe2000c721270 */
[----:B------:R-:W-:Y:S01]  /*12df90*/  ULDC UR48, c[0x0][0x228] ;  /* 0x00008a0000307ab9 */ /* 0x000fe20000000800 */
[----:B------:R-:W-:Y:S01]  /*12dfa0*/  ISETP.LT.AND P3, PT, R60, UR30, !P0 ;  /* 0x0000001e3c007c0c */ /* 0x000fe2000c761270 */
[----:B------:R-:W-:Y:S01]  /*12dfb0*/  ULDC UR30, c[0x0][0x228] ;  /* 0x00008a00001e7ab9 */ /* 0x000fe20000000800 */
[----:B------:R-:W-:Y:S01]  /*12dfc0*/  ISETP.LT.AND P0, PT, R62, UR26, !P0 ;  /* 0x0000001a3e007c0c */ /* 0x000fe2000c701270 */
[----:B------:R-:W-:-:S06]  /*12dfd0*/  ULDC UR26, c[0x0][0x248] ;  /* 0x00009200001a7ab9 */ /* 0x000fcc0000000800 */
[----:B------:R-:W-:-:S04]  /*12dfe0*/  @P2 LOP3.LUT R25, R25, 0x80000000, RZ, 0xfc, !PT ;  /* 0x8000000019192812 */ /* 0x000fc800078efcff */
[----:B------:R-:W-:-:S04]  /*12dff0*/  LOP3.LUT R25, R25, 0xbfffffff, RZ, 0xc0, !PT ;  /* 0xbfffffff19197812 */ /* 0x000fc800078ec0ff */
[----:B------:R-:W-:Y:S02]  /*12e000*/  @P1 LOP3.LUT R25, R25, 0x40000000, RZ, 0xfc, !PT ;  /* 0x4000000019191812 */ /* 0x000fe400078efcff */
[----:B------:R-:W-:Y:S02]  /*12e010*/  IADD3 R30, R37, 0x15f, RZ ;  /* 0x0000015f251e7810 */ /* 0x000fe40007ffe0ff */
[----:B------:R-:W-:Y:S02]  /*12e020*/  LOP3.LUT R25, R25, 0xdfffffff, RZ, 0xc0, !PT ;  /* 0xdfffffff19197812 */ /* 0x000fe400078ec0ff */
[----:B------:R-:W-:Y:S02]  /*12e030*/  LOP3.LUT R26, R26, 0xfffffffe, RZ, 0xc0, !PT ;  /* 0xfffffffe1a1a7812 */ /* 0x000fe400078ec0ff */
[----:B------:R-:W-:Y:S02]  /*12e040*/  @P0 LOP3.LUT R25, R25, 0x20000000, RZ, 0xfc, !PT ;  /* 0x2000000019190812 */ /* 0x000fe400078efcff */
[----:B------:R-:W-:-:S02]  /*12e050*/  ISETP.GE.AND P0, PT, R30, UR17, PT ;  /* 0x000000111e007c0c */ /* 0x000fc4000bf06270 */
[----:B-1----:R-:W-:Y:S02]  /*12e060*/  IADD3 R33, R33, UR19, RZ ;  /* 0x0000001321217c10 */ /* 0x002fe4000fffe0ff */
[----:B------:R-:W-:Y:S02]  /*12e070*/  @P3 LOP3.LUT R26, R26, 0x1, RZ, 0xfc, !PT ;  /* 0x000000011a1a3812 */ /* 0x000fe400078efcff */
[----:B------:R-:W-:Y:S01]  /*12e080*/  LOP3.LUT R25, R25, 0xefffffff, RZ, 0xc0, !PT ;  /* 0xefffffff19197812 */ /* 0x000fe200078ec0ff */
[----:B------:R-:W-:Y:S01]  /*12e090*/  VIADD R30, R37, 0x15e ;  /* 0x0000015e251e7836 */ /* 0x000fe20000000000 */
[----:B------:R-:W-:Y:S01]  /*12e0a0*/  ISETP.LT.AND P3, PT, R60, UR30, !P0 ;  /* 0x0000001e3c007c0c */ /* 0x000fe2000c761270 */
[----:B------:R1:W-:Y:S01]  /*12e0b0*/  STL [R1+0x2d30], R33 ;  /* 0x002d302101007387 */ /* 0x0003e20000100800 */
[----:B------:R-:W-:Y:S01]  /*12e0c0*/  ISETP.LT.AND P2, PT, R59, UR53, !P0 ;  /* 0x000000353b007c0c */ /* 0x000fe2000c741270 */
[----:B------:R-:W-:Y:S01]  /*12e0d0*/  ULDC.64 UR30, c[0x0][0x228] ;  /* 0x00008a00001e7ab9 */ /* 0x000fe20000000a00 */
[----:B------:R-:W-:Y:S01]  /*12e0e0*/  ISETP.LT.AND P1, PT, R61, UR52, !P0 ;  /* 0x000000343d007c0c */ /* 0x000fe2000c721270 */
[----:B------:R-:W-:Y:S01]  /*12e0f0*/  ULDC UR19, c[0x0][0x228] ;  /* 0x00008a0000137ab9 */ /* 0x000fe20000000800 */
        /* <DEDUP_REMOVED lines=31> */
[----:B------:R-:W-:-:S08]  /*12e2f0*/  ULDC UR21, c[0x0][0x228] ;  /* 0x00008a0000157ab9 */ /* 0x000fd00000000800 */
        /* <DEDUP_REMOVED lines=18> */
[----:B------:R1:W-:Y:S01]  /*12e420*/  STL [R1+0x2d44], R33 ;  /* 0x002d442101007387 */ /* 0x0003e20000100800 */
        /* <DEDUP_REMOVED lines=8> */
[----:B------:R-:W-:-:S03]  /*12e4b0*/  ULDC UR39, c[0x0][0x228] ;  /* 0x00008a0000277ab9 */ /* 0x000fc60000000800 */
[----:B------:R-:W-:-:S04]  /*12e4c0*/  @P2 LOP3.LUT R25, R25, 0x80000, RZ, 0xfc, !PT ;  /* 0x0008000019192812 */ /* 0x000fc800078efcff */
[----:B------:R-:W-:-:S04]  /*12e4d0*/  LOP3.LUT R25, R25, 0xfffbffff, RZ, 0xc0, !PT ;  /* 0xfffbffff19197812 */ /* 0x000fc800078ec0ff */
[----:B------:R-:W-:-:S04]  /*12e4e0*/  @P1 LOP3.LUT R25, R25, 0x40000, RZ, 0xfc, !PT ;  /* 0x0004000019191812 */ /* 0x000fc800078efcff */
[----:B------:R-:W-:-:S04]  /*12e4f0*/  LOP3.LUT R25, R25, 0xfffdffff, RZ, 0xc0, !PT ;  /* 0xfffdffff19197812 */ /* 0x000fc800078ec0ff */
        /* <DEDUP_REMOVED lines=8> */
[----:B------:R-:W-:Y:S01]  /*12e580*/  ULDC UR41, c[0x0][0x228] ;  /* 0x00008a0000297ab9 */ /* 0x000fe20000000800 */
[----:B------:R-:W-:-:S05]  /*12e590*/  ULDC UR46, c[0x0][0x228] ;  /* 0x00008a00002e7ab9 */ /* 0x000fca0000000800 */
[----:B------:R-:W-:Y:S01]  /*12e5a0*/  @P3 LOP3.LUT R25, R25, 0x10000, RZ, 0xfc, !PT ;  /* 0x0001000019193812 */ /* 0x000fe200078efcff */
[----:B-1----:R-:W-:Y:S01]  /*12e5b0*/  VIADD R33, R33, UR26 ;  /* 0x0000001a21217c36 */ /* 0x002fe20008000000 */
[----:B------:R-:W-:Y:S01]  /*12e5c0*/  ISETP.LT.AND P0, PT, R62, UR44, !P0 ;  /* 0x0000002c3e007c0c */ /* 0x000fe2000c701270 */
[----:B------:R-:W-:Y:S01]  /*12e5d0*/  ULDC UR26, c[0x0][0x248] ;  /* 0x00009200001a7ab9 */ /* 0x000fe20000000800 */
[----:B------:R-:W-:Y:S01]  /*12e5e0*/  LOP3.LUT R25, R25, 0xffff7fff, RZ, 0xc0, !PT ;  /* 0xffff7fff19197812 */ /* 0x000fe200078ec0ff */
[----:B------:R-:W-:-:S03]  /*12e5f0*/  ULDC UR47, c[0x0][0x228] ;  /* 0x00008a00002f7ab9 */ /* 0x000fc60000000800 */
[----:B------:R-:W-:-:S04]  /*12e600*/  @P2 LOP3.LUT R25, R25, 0x8000, RZ, 0xfc, !PT ;  /* 0x0000800019192812 */ /* 0x000fc800078efcff */
[----:B------:R-:W-:Y:S01]  /*12e610*/  LOP3.LUT R25, R25, 0xffffbfff, RZ, 0xc0, !PT ;  /* 0xffffbfff19197812 */ /* 0x000fe200078ec0ff */
[----:B------:R1:W-:Y:S03]  /*12e620*/  STL [R1+0x2d4c], R33 ;  /* 0x002d4c2101007387 */ /* 0x0003e60000100800 */
[----:B------:R-:W-:-:S04]  /*12e630*/  @P1 LOP3.LUT R25, R25, 0x4000, RZ, 0xfc, !PT ;  /* 0x0000400019191812 */ /* 0x000fc800078efcff */
[----:B------:R-:W-:Y:S01]  /*12e640*/  LOP3.LUT R25, R25, 0xffffdfff, RZ, 0xc0, !PT ;  /* 0xffffdfff19197812 */ /* 0x000fe200078ec0ff */
[----:B-1----:R-:W-:Y:S01]  /*12e650*/  VIADD R33, R33, UR26 ;  /* 0x0000001a21217c36 */ /* 0x002fe20008000000 */
[----:B------:R-:W-:Y:S02]  /*12e660*/  ULDC UR26, c[0x0][0x248] ;  /* 0x00009200001a7ab9 */ /* 0x000fe40000000800 */
        /* <DEDUP_REMOVED lines=9> */
[----:B------:R-:W-:Y:S01]  /*12e700*/  ULDC UR61, c[0x0][0x228] ;  /* 0x00008a00003d7ab9 */ /* 0x000fe20000000800 */
[----:B-1----:R-:W-:Y:S01]  /*12e710*/  IADD3 R33, R33, UR26, RZ ;  /* 0x0000001a21217c10 */ /* 0x002fe2000fffe0ff */
[----:B------:R-:W-:Y:S01]  /*12e720*/  ULDC UR26, c[0x0][0x248] ;  /* 0x00009200001a7ab9 */ /* 0x000fe20000000800 */
[----:B------:R-:W-:-:S03]  /*12e730*/  ULDC UR60, c[0x0][0x228] ;  /* 0x00008a00003c7ab9 */ /* 0x000fc60000000800 */
        /* <DEDUP_REMOVED lines=27> */
[----:B------:R-:W-:Y:S01]  /*12e8f0*/  ULDC UR41, c[0x0][0x228] ;  /* 0x00008a0000297ab9 */ /* 0x000fe20000000800 */
[----:B------:R-:W-:Y:S01]  /*12e900*/  ISETP.LT.AND P1, PT, R61, UR58, !P0 ;  /* 0x0000003a3d007c0c */ /* 0x000fe2000c721270 */
[----:B------:R-:W-:Y:S01]  /*12e910*/  ULDC.64 UR30, c[0x0][0x228] ;  /* 0x00008a00001e7ab9 */ /* 0x000fe20000000a00 */
[----:B------:R-:W-:Y:S01]  /*12e920*/  ULDC UR59, c[0x0][0x228] ;  /* 0x00008a00003b7ab9 */ /* 0x000fe20000000800 */
[----:B------:R-:W-:-:S06]  /*12e930*/  ULDC UR58, c[0x0][0x228] ;  /* 0x00008a00003a7ab9 */ /* 0x000fcc0000000800 */
[----:B------:R-:W-:-:S04]  /*12e940*/  @P3 LOP3.LUT R25, R25, 0x100, RZ, 0xfc, !PT ;  /* 0x0000010019193812 */ /* 0x000fc800078efcff */
[----:B------:R-:W-:Y:S02]  /*12e950*/  LOP3.LUT R25, R25, 0xffffff7f, RZ, 0xc0, !PT ;  /* 0xffffff7f19197812 */ /* 0x000fe400078ec0ff */
[----:B-1----:R-:W-:Y:S01]  /*12e960*/  IADD3 R33, R33, UR28, RZ ;  /* 0x0000001c21217c10 */ /* 0x002fe2000fffe0ff */
[----:B------:R-:W-:Y:S01]  /*12e970*/  ULDC.64 UR28, c[0x0][0x228] ;  /* 0x00008a00001c7ab9 */ /* 0x000fe20000000a00 */
[----:B------:R-:W-:Y:S02]  /*12e980*/  @P2 LOP3.LUT R25, R25, 0x80, RZ, 0xfc, !PT ;  /* 0x0000008019192812 */ /* 0x000fe400078efcff */
[----:B------:R-:W-:Y:S02]  /*12e990*/  ISETP.LT.AND P0, PT, R62, UR28, !P0 ;  /* 0x0000001c3e007c0c */ /* 0x000fe4000c701270 */
[----:B------:R-:W-:-:S04]  /*12e9a0*/  LOP3.LUT R25, R25, 0xffffffbf, RZ, 0xc0, !PT ;  /* 0xffffffbf19197812 */ /* 0x000fc800078ec0ff */
[----:B------:R-:W-:-:S04]  /*12e9b0*/  @P1 LOP3.LUT R25, R25, 0x40, RZ, 0xfc, !PT ;  /* 0x0000004019191812 */ /* 0x000fc800078efcff */
[----:B------:R-:W-:-:S04]  /*12e9c0*/  LOP3.LUT R25, R25, 0xffffffdf, RZ, 0xc0, !PT ;  /* 0xffffffdf19197812 */ /* 0x000fc800078ec0ff */
[----:B------:R-:W-:Y:S02]  /*12e9d0*/  @P0 LOP3.LUT R25, R25, 0x20, RZ, 0xfc, !PT ;  /* 0x0000002019190812 */ /* 0x000fe400078efcff */
[----:B------:R-:W-:Y:S01]  /*12e9e0*/  ISETP.GE.AND P0, PT, R30, UR43, PT ;  /* 0x0000002b1e007c0c */ /* 0x000fe2000bf06270 */
[----:B------:R-:W-:-:S03]  /*12e9f0*/  ULDC.64 UR42, c[0x0][0x228] ;  /* 0x00008a00002a7ab9 */ /* 0x000fc60000000a00 */
[----:B------:R-:W-:Y:S01]  /*12ea00*/  ISETP.LT.AND P3, PT, R60, UR41, !P0 ;  /* 0x000000293c007c0c */ /* 0x000fe2000c761270 */
[----:B------:R-:W-:Y:S01]  /*12ea10*/  ULDC UR41, c[0x0][0x228] ;  /* 0x00008a0000297ab9 */ /* 0x000fe20000000800 */
[----:B------:R-:W-:Y:S01]  /*12ea20*/  ISETP.LT.AND P2, PT, R59, UR57, !P0 ;  /* 0x000000393b007c0c */ /* 0x000fe2000c741270 */
[----:B------:R1:W-:Y:S01]  /*12ea30*/  STL [R1+0x2d68], R33 ;  /* 0x002d682101007387 */ /* 0x0003e20000100800 */
        /* <DEDUP_REMOVED lines=13> */
[----:B------:R-:W-:Y:S01]  /*12eb10*/  ISETP.GE.AND P0, PT, R30, UR45, PT ;  /* 0x0000002d1e007c0c */ /* 0x000fe2000bf06270 */
[----:B------:R-:W-:Y:S01]  /*12eb20*/  VIADD R30, R37, 0x157 ;  /* 0x00000157251e7836 */ /* 0x000fe20000000000 */
[----:B------:R-:W-:Y:S01]  /*12eb30*/  LOP3.LUT R25, R25, 0xfffffffe, RZ, 0xc0, !PT ;  /* 0xfffffffe19197812 */ /* 0x000fe200078ec0ff */
[----:B-1----:R-:W-:Y:S01]  /*12eb40*/  VIADD R33, R33, UR26 ;  /* 0x0000001a21217c36 */ /* 0x002fe20008000000 */
[----:B------:R-:W-:Y:S01]  /*12eb50*/  ISETP.LT.AND P2, PT, R59, UR51, !P0 ;  /* 0x000000333b007c0c */ /* 0x000fe2000c741270 */
[----:B------:R-:W-:Y:S01]  /*12eb60*/  ULDC.64 UR44, c[0x0][0x228] ;  /* 0x00008a00002c7ab9 */ /* 0x000fe20000000a00 */
[----:B------:R-:W-:Y:S01]  /*12eb70*/  ISETP.LT.AND P1, PT, R61, UR50, !P0 ;  /* 0x000000323d007c0c */ /* 0x000fe2000c721270 */
[----:B------:R-:W-:Y:S01]  /*12eb80*/  ULDC UR26, c[0x0][0x248] ;  /* 0x00009200001a7ab9 */ /* 0x000fe20000000800 */
[----:B------:R-:W-:Y:S01]  /*12eb90*/  ISETP.LT.AND P3, PT, R60, UR41, !P0 ;  /* 0x000000293c007c0c */ /* 0x000fe2000c761270 */
[----:B------:R-:W-:Y:S01]  /*12eba0*/  ULDC UR41, c[0x0][0x228] ;  /* 0x00008a0000297ab9 */ /* 0x000fe20000000800 */
[----:B------:R-:W-:Y:S01]  /*12ebb0*/  ISETP.LT.AND P0, PT, R62, UR42, !P0 ;  /* 0x0000002a3e007c0c */ /* 0x000fe2000c701270 */
[----:B------:R1:W-:Y:S01]  /*12ebc0*/  STL [R1+0x2d6c], R33 ;  /* 0x002d6c2101007387 */ /* 0x0003e20000100800 */
[----:B------:R-:W-:Y:S01]  /*12ebd0*/  ULDC UR42, c[0x0][0x228] ;  /* 0x00008a00002a7ab9 */ /* 0x000fe20000000800 */
[----:B------:R-:W-:Y:S01]  /*12ebe0*/  ULDC UR51, c[0x0][0x228] ;  /* 0x00008a0000337ab9 */ /* 0x000fe20000000800 */
[----:B------:R-:W-:-:S03]  /*12ebf0*/  ULDC UR50, c[0x0][0x228] ;  /* 0x00008a0000327ab9 */ /* 0x000fc60000000800 */
[----:B------:R-:W-:-:S04]  /*12ec00*/  @P2 LOP3.LUT R24, R24, 0x80000000, RZ, 0xfc, !PT ;  /* 0x8000000018182812 */ /* 0x000fc800078efcff */
[----:B------:R-:W-:-:S04]  /*12ec10*/  LOP3.LUT R24, R24, 0xbfffffff, RZ, 0xc0, !PT ;  /* 0xbfffffff18187812 */ /* 0x000fc800078ec0ff */
[----:B------:R-:W-:-:S04]  /*12ec20*/  @P1 LOP3.LUT R24, R24, 0x40000000, RZ, 0xfc, !PT ;  /* 0x4000000018181812 */ /* 0x000fc800078efcff */
[----:B------:R-:W-:-:S04]  /*12ec30*/  LOP3.LUT R24, R24, 0xdfffffff, RZ, 0xc0, !PT ;  /* 0xdfffffff18187812 */ /* 0x000fc800078ec0ff */
[----:B------:R-:W-:Y:S02]  /*12ec40*/  @P0 LOP3.LUT R24, R24, 0x20000000, RZ, 0xfc, !PT ;  /* 0x2000000018180812 */ /* 0x000fe400078efcff */
[----:B------:R-:W-:Y:S02]  /*12ec50*/  ISETP.GE.AND P0, PT, R30, UR27, PT ;  /* 0x0000001b1e007c0c */ /* 0x000fe4000bf06270 */
[----:B------:R-:W-:Y:S02]  /*12ec60*/  @P3 LOP3.LUT R25, R25, 0x1, RZ, 0xfc, !PT ;  /* 0x0000000119193812 */ /* 0x000fe400078efcff */
[----:B------:R-:W-:Y:S02]  /*12ec70*/  ISETP.LT.AND P3, PT, R60, UR41, !P0 ;  /* 0x000000293c007c0c */ /* 0x000fe4000c761270 */
[----:B------:R-:W-:Y:S01]  /*12ec80*/  LOP3.LUT R24, R24, 0xefffffff, RZ, 0xc0, !PT ;  /* 0xefffffff18187812 */ /* 0x000fe200078ec0ff */
[----:B-1----:R-:W-:Y:S01]  /*12ec90*/  VIADD R33, R33, UR26 ;  /* 0x0000001a21217c36 */ /* 0x002fe20008000000 */
[----:B------:R-:W-:Y:S01]  /*12eca0*/  ISETP.LT.AND P2, PT, R59, UR5, !P0 ;  /* 0x000000053b007c0c */ /* 0x000fe2000c741270 */
[----:B------:R-:W-:Y:S01]  /*12ecb0*/  ULDC UR26, c[0x0][0x248] ;  /* 0x00009200001a7ab9 */ /* 0x000fe20000000800 */
[----:B------:R-:W-:Y:S01]  /*12ecc0*/  ISETP.LT.AND P1, PT, R61, UR6, !P0 ;  /* 0x000000063d007c0c */ /* 0x000fe2000c721270 */
[----:B------:R-:W-:Y:S01]  /*12ecd0*/  VIADD R30, R37, 0x156 ;  /* 0x00000156251e7836 */ /* 0x000fe20000000000 */
[----:B------:R-:W-:-:S05]  /*12ece0*/  ULDC UR41, c[0x0][0x228] ;  /* 0x00008a0000297ab9 */ /* 0x000fca0000000800 */
        /* <DEDUP_REMOVED lines=12> */
[----:B------:R-:W-:Y:S01]  /*12edb0*/  LOP3.LUT R24, R24, 0xfdffffff, RZ, 0xc0, !PT ;  /* 0xfdffffff18187812 */ /* 0x000fe200078ec0ff */
[----:B------:R1:W-:Y:S03]  /*12edc0*/  STL [R1+0x2d74], R33 ;  /* 0x002d742101007387 */ /* 0x0003e60000100800 */
        /* <DEDUP_REMOVED lines=11> */
[----:B------:R-:W-:Y:S01]  /*12ee80*/  ULDC.64 UR28, c[0x0][0x228] ;  /* 0x00008a00001c7ab9 */ /* 0x000fe20000000a00 */
        /* <DEDUP_REMOVED lines=17> */
[----:B------:R-:W-:Y:S02]  /*12efa0*/  ISETP.LT.AND P0, PT, R62, UR26, !P0 ;  /* 0x0000001a3e007c0c */ /* 0x000fe4000c701270 */
[----:B------:R-:W-:-:S04]  /*12efb0*/  @P1 LOP3.LUT R24, R24, 0x400000, RZ, 0xfc, !PT ;  /* 0x0040000018181812 */ /* 0x000fc800078efcff */
[----:B------:R-:W-:-:S07]  /*12efc0*/  LOP3.LUT R24, R24, 0xffdfffff, RZ, 0xc0, !PT ;  /* 0xffdfffff18187812 */ /* 0x000fce00078ec0ff */
        /* <DEDUP_REMOVED lines=26> */
[----:B------:R-:W-:-:S06]  /*12f170*/  ULDC UR7, c[0x0][0x228] ;  /* 0x00008a0000077ab9 */ /* 0x000fcc0000000800 */
        /* <DEDUP_REMOVED lines=13> */
[----:B------:R-:W-:Y:S01]  /*12f250*/  ULDC UR16, c[0x0][0x248] ;  /* 0x0000920000107ab9 */ /* 0x000fe20000000800 */
[----:B------:R-:W-:Y:S01]  /*12f260*/  ISETP.LT.AND P1, PT, R61, UR19, !P0 ;  /* 0x000000133d007c0c */ /* 0x000fe2000c721270 */
[----:B------:R-:W-:-:S06]  /*12f270*/  ULDC.64 UR18, c[0x0][0x228] ;  /* 0x00008a0000127ab9 */ /* 0x000fcc0000000a00 */
        /* <DEDUP_REMOVED lines=26> */
[----:B------:R-:W-:Y:S02]  /*12f420*/  IADD3 R30, R37, 0x151, RZ ;  /* 0x00000151251e7810 */ /* 0x000fe40007ffe0ff */
        /* <DEDUP_REMOVED lines=8> */
[----:B------:R-:W-:Y:S01]  /*12f4b0*/  ULDC.64 UR24, c[0x0][0x228] ;  /* 0x00008a0000187ab9 */ /* 0x000fe20000000a00 */
[----:B------:R-:W-:Y:S01]  /*12f4c0*/  ISETP.LT.AND P1, PT, R61, UR13, !P0 ;  /* 0x0000000d3d007c0c */ /* 0x000fe2000c721270 */
[----:B------:R-:W-:-:S08]  /*12f4d0*/  ULDC UR13, c[0x0][0x228] ;  /* 0x00008a00000d7ab9 */ /* 0x000fd00000000800 */
        /* <DEDUP_REMOVED lines=10> */
[----:B-1----:R-:W-:Y:S01]  /*12f580*/  IADD3 R33, R33, UR5, RZ ;  /* 0x0000000521217c10 */ /* 0x002fe2000fffe0ff */
[----:B------:R-:W-:Y:S01]  /*12f590*/  ULDC UR5, c[0x0][0x248] ;  /* 0x0000920000057ab9 */ /* 0x000fe20000000800 */
[----:B------:R-:W-:Y:S01]  /*12f5a0*/  ISETP.LT.AND P2, PT, R59, UR33, !P0 ;  /* 0x000000213b007c0c */ /* 0x000fe2000c741270 */
[----:B------:R-:W-:Y:S01]  /*12f5b0*/  VIADD R30, R37, 0x14f ;  /* 0x0000014f251e7836 */ /* 0x000fe20000000000 */
[----:B------:R-:W-:Y:S01]  /*12f5c0*/  ISETP.LT.AND P1, PT, R61, UR17, !P0 ;  /* 0x000000113d007c0c */ /* 0x000fe2000c721270 */
[----:B------:R1:W-:Y:S01]  /*12f5d0*/  STL [R1+0x2d8c], R33 ;  /* 0x002d8c2101007387 */ /* 0x0003e20000100800 */
[----:B------:R-:W-:Y:S01]  /*12f5e0*/  ISETP.LT.AND P3, PT, R60, UR42, !P0 ;  /* 0x0000002a3c007c0c */ /* 0x000fe2000c761270 */
[----:B------:R-:W-:Y:S01]  /*12f5f0*/  ULDC UR42, c[0x0][0x228] ;  /* 0x00008a00002a7ab9 */ /* 0x000fe20000000800 */
[----:B------:R-:W-:Y:S01]  /*12f600*/  LOP3.LUT R24, R24, 0xfffffffe, RZ, 0xc0, !PT ;  /* 0xfffffffe18187812 */ /* 0x000fe200078ec0ff */
[----:B------:R-:W-:Y:S01]  /*12f610*/  ULDC.64 UR30, c[0x0][0x228] ;  /* 0x00008a00001e7ab9 */ /* 0x000fe20000000a00 */
[----:B------:R-:W-:Y:S01]  /*12f620*/  ULDC UR17, c[0x0][0x228] ;  /* 0x00008a0000117ab9 */ /* 0x000fe20000000800 */
[----:B------:R-:W-:Y:S01]  /*12f630*/  ULDC UR33, c[0x0][0x228] ;  /* 0x00008a0000217ab9 */ /* 0x000fe20000000800 */
[----:B-1----:R-:W-:Y:S01]  /*12f640*/  VIADD R33, R33, UR5 ;  /* 0x0000000521217c36 */ /* 0x002fe20008000000 */
[----:B------:R-:W-:-:S02]  /*12f650*/  ULDC UR5, c[0x0][0x248] ;  /* 0x0000920000057ab9 */ /* 0x000fc40000000800 */
[----:B------:R-:W-:Y:S02]  /*12f660*/  @P2 LOP3.LUT R23, R23, 0x80000000, RZ, 0xfc, !PT ;  /* 0x8000000017172812 */ /* 0x000fe400078efcff */
[----:B------:R1:W-:Y:S01]  /*12f670*/  STL [R1+0x2d90], R33 ;  /* 0x002d902101007387 */ /* 0x0003e20000100800 */
[----:B------:R-:W-:Y:S01]  /*12f680*/  ISETP.LT.AND P0, PT, R62, UR24, !P0 ;  /* 0x000000183e007c0c */ /* 0x000fe2000c701270 */
[----:B------:R-:W-:Y:S01]  /*12f690*/  ULDC UR24, c[0x0][0x248] ;  /* 0x0000920000187ab9 */ /* 0x000fe20000000800 */
[----:B------:R-:W-:Y:S01]  /*12f6a0*/  LOP3.LUT R23, R23, 0xbfffffff, RZ, 0xc0, !PT ;  /* 0xbfffffff17177812 */ /* 0x000fe200078ec0ff */
[----:B-1----:R-:W-:Y:S01]  /*12f6b0*/  VIADD R33, R33, UR5 ;  /* 0x0000000521217c36 */ /* 0x002fe20008000000 */
[----:B------:R-:W-:Y:S02]  /*12f6c0*/  ULDC UR5, c[0x0][0x248] ;  /* 0x0000920000057ab9 */ /* 0x000fe40000000800 */
[----:B------:R-:W-:Y:S02]  /*12f6d0*/  @P1 LOP3.LUT R23, R23, 0x40000000, RZ, 0xfc, !PT ;  /* 0x4000000017171812 */ /* 0x000fe400078efcff */
[----:B------:R1:W-:Y:S02]  /*12f6e0*/  STL [R1+0x2d94], R33 ;  /* 0x002d942101007387 */ /* 0x0003e40000100800 */
[----:B------:R-:W-:Y:S01]  /*12f6f0*/  LOP3.LUT R23, R23, 0xdfffffff, RZ, 0xc0, !PT ;  /* 0xdfffffff17177812 */ /* 0x000fe200078ec0ff */
[----:B-1----:R-:W-:-:S03]  /*12f700*/  VIADD R33, R33, UR5 ;  /* 0x0000000521217c36 */ /* 0x002fc60008000000 */
[----:B------:R-:W-:Y:S01]  /*12f710*/  @P0 LOP3.LUT R23, R23, 0x20000000, RZ, 0xfc, !PT ;  /* 0x2000000017170812 */ /* 0x000fe200078efcff */
[----:B------:R-:W-:Y:S01]  /*12f720*/  ULDC UR5, c[0x0][0x228] ;  /* 0x00008a0000057ab9 */ /* 0x000fe20000000800 */
[----:B------:R1:W-:Y:S01]  /*12f730*/  STL [R1+0x2d98], R33 ;  /* 0x002d982101007387 */ /* 0x0003e20000100800 */
[----:B------:R-:W-:Y:S01]  /*12f740*/  ISETP.GE.AND P0, PT, R30, UR15, PT ;  /* 0x0000000f1e007c0c */ /* 0x000fe2000bf06270 */
[----:B-1----:R-:W-:Y:S01]  /*12f750*/  VIADD R33, R33, UR6 ;  /* 0x0000000621217c36 */ /* 0x002fe20008000000 */
[----:B------:R-:W-:Y:S02]  /*12f760*/  @P3 LOP3.LUT R24, R24, 0x1, RZ, 0xfc, !PT ;  /* 0x0000000118183812 */ /* 0x000fe400078efcff */
[----:B------:R-:W-:Y:S01]  /*12f770*/  LOP3.LUT R23, R23, 0xefffffff, RZ, 0xc0, !PT ;  /* 0xefffffff17177812 */ /* 0x000fe200078ec0ff */
[----:B------:R-:W-:Y:S01]  /*12f780*/  VIADD R30, R37, 0x14e ;  /* 0x0000014e251e7836 */ /* 0x000fe20000000000 */
[----:B------:R1:W-:Y:S01]  /*12f790*/  STL [R1+0x2d9c], R33 ;  /* 0x002d9c2101007387 */ /* 0x0003e20000100800 */
[----:B------:R-:W-:Y:S01]  /*12f7a0*/  ISETP.LT.AND P3, PT, R60, UR42, !P0 ;  /* 0x0000002a3c007c0c */ /* 0x000fe2000c761270 */
[----:B------:R-:W-:Y:S01]  /*12f7b0*/  ULDC UR42, c[0x0][0x228] ;  /* 0x00008a00002a7ab9 */ /* 0x000fe20000000800 */
        /* <DEDUP_REMOVED lines=18> */
[----:B------:R-:W-:-:S04]  /*12f8e0*/  ULDC UR12, c[0x0][0x248] ;  /* 0x00009200000c7ab9 */ /* 0x000fc80000000800 */
        /* <DEDUP_REMOVED lines=9> */
[----:B-1----:R-:W-:Y:S01]  /*12f980*/  VIADD R33, R33, UR12 ;  /* 0x0000000c21217c36 */ /* 0x002fe20008000000 */
[----:B------:R-:W-:-:S04]  /*12f990*/  ULDC UR12, c[0x0][0x248] ;  /* 0x00009200000c7ab9 */ /* 0x000fc80000000800 */
[----:B------:R1:W-:Y:S01]  /*12f9a0*/  STL [R1+0x2db4], R33 ;  /* 0x002db42101007387 */ /* 0x0003e20000100800 */
[----:B------:R-:W-:Y:S02]  /*12f9b0*/  @P0 LOP3.LUT R23, R23, 0x2000000, RZ, 0xfc, !PT ;  /* 0x0200000017170812 */ /* 0x000fe400078efcff */
[----:B------:R-:W-:Y:S01]  /*12f9c0*/  ISETP.GE.AND P0, PT, R30, UR19, PT ;  /* 0x000000131e007c0c */ /* 0x000fe2000bf06270 */
[----:B-1----:R-:W-:Y:S01]  /*12f9d0*/  VIADD R33, R33, UR12 ;  /* 0x0000000c21217c36 */ /* 0x002fe20008000000 */
[----:B------:R-:W-:Y:S01]  /*12f9e0*/  ULDC UR12, c[0x0][0x248] ;  /* 0x00009200000c7ab9 */ /* 0x000fe20000000800 */
[----:B------:R-:W-:Y:S01]  /*12f9f0*/  LOP3.LUT R23, R23, 0xfeffffff, RZ, 0xc0, !PT ;  /* 0xfeffffff17177812 */ /* 0x000fe200078ec0ff */
[----:B------:R-:W-:Y:S01]  /*12fa00*/  VIADD R30, R37, 0x14d ;  /* 0x0000014d251e7836 */ /* 0x000fe20000000000 */
[----:B------:R-:W-:Y:S01]  /*12fa10*/  ULDC UR19, c[0x0][0x228] ;  /* 0x00008a0000137ab9 */ /* 0x000fe20000000800 */
[----:B------:R1:W-:Y:S01]  /*12fa20*/  STL [R1+0x2db8], R33 ;  /* 0x002db82101007387 */ /* 0x0003e20000100800 */
[----:B------:R-:W-:Y:S01]  /*12fa30*/  ISETP.LT.AND P3, PT, R60, UR42, !P0 ;  /* 0x0000002a3c007c0c */ /* 0x000fe2000c761270 */
[----:B------:R-:W-:Y:S01]  /*12fa40*/  ULDC UR42, c[0x0][0x228] ;  /* 0x00008a00002a7ab9 */ /* 0x000fe20000000800 */
[----:B-1----:R-:W-:Y:S01]  /*12fa50*/  VIADD R33, R33, UR12 ;  /* 0x0000000c21217c36 */ /* 0x002fe20008000000 */
[----:B------:R-:W-:Y:S01]  /*12fa60*/  ISETP.LT.AND P2, PT, R59, UR23, !P0 ;  /* 0x000000173b007c0c */ /* 0x000fe2000c741270 */
[----:B------:R-:W-:-:S03]  /*12fa70*/  ULDC UR12, c[0x0][0x228] ;  /* 0x00008a00000c7ab9 */ /* 0x000fc60000000800 */
[----:B------:R1:W-:Y:S02]  /*12fa80*/  STL [R1+0x2dbc], R33 ;  /* 0x002dbc2101007387 */ /* 0x0003e40000100800 */
[----:B-1----:R-:W-:-:S04]  /*12fa90*/  VIADD R33, R33, UR16 ;  /* 0x0000001021217c36 */ /* 0x002fc80008000000 */
[----:B------:R-:W-:Y:S01]  /*12faa0*/  @P3 LOP3.LUT R23, R23, 0x1000000, RZ, 0xfc, !PT ;  /* 0x0100000017173812 */ /* 0x000fe200078efcff */
[----:B------:R-:W-:Y:S01]  /*12fab0*/  ULDC UR16, c[0x0][0x228] ;  /* 0x00008a0000107ab9 */ /* 0x000fe20000000800 */
[----:B------:R1:W-:Y:S01]  /*12fac0*/  STL [R1+0x2dc0], R33 ;  /* 0x002dc02101007387 */ /* 0x0003e20000100800 */
[----:B------:R-:W-:Y:S01]  /*12fad0*/  ISETP.LT.AND P1, PT, R61, UR39, !P0 ;  /* 0x000000273d007c0c */ /* 0x000fe2000c721270 */
[----:B------:R-:W-:Y:S01]  /*12fae0*/  ULDC UR39, c[0x0][0x228] ;  /* 0x00008a0000277ab9 */ /* 0x000fe20000000800 */
[----:B-1----:R-:W-:Y:S01]  /*12faf0*/  IADD3 R33, R33, UR18, RZ ;  /* 0x0000001221217c10 */ /* 0x002fe2000fffe0ff */
[----:B------:R-:W-:Y:S01]  /*12fb00*/  ULDC UR18, c[0x0][0x228] ;  /* 0x00008a0000127ab9 */ /* 0x000fe20000000800 */
[----:B------:R-:W-:-:S03]  /*12fb10*/  LOP3.LUT R23, R23, 0xff7fffff, RZ, 0xc0, !PT ;  /* 0xff7fffff17177812 */ /* 0x000fc600078ec0ff */
        /* <DEDUP_REMOVED lines=21> */
[----:B------:R-:W-:Y:S01]  /*12fc70*/  ULDC UR47, c[0x0][0x228] ;  /* 0x00008a00002f7ab9 */ /* 0x000fe20000000800 */
[----:B------:R-:W-:-:S04]  /*12fc80*/  ULDC UR46, c[0x0][0x228] ;  /* 0x00008a00002e7ab9 */ /* 0x000fc80000000800 */
[----:B------:R-:W-:Y:S01]  /*12fc90*/  @P3 LOP3.LUT R23, R23, 0x100000, RZ, 0xfc, !PT ;  /* 0x0010000017173812 */ /* 0x000fe200078efcff */
[----:B-1----:R-:W-:Y:S01]  /*12fca0*/  VIADD R33, R33, UR22 ;  /* 0x0000001621217c36 */ /* 0x002fe20008000000 */
[----:B------:R-:W-:Y:S02]  /*12fcb0*/  ULDC UR22, c[0x0][0x248] ;  /* 0x0000920000167ab9 */ /* 0x000fe40000000800 */
[----:B------:R-:W-:Y:S02]  /*12fcc0*/  LOP3.LUT R23, R23, 0xfff7ffff, RZ, 0xc0, !PT ;  /* 0xfff7ffff17177812 */ /* 0x000fe400078ec0ff */
        /* <DEDUP_REMOVED lines=36> */
[----:B------:R-:W-:-:S04]  /*12ff10*/  ISETP.GE.AND P0, PT, R30, UR29, PT ;  /* 0x0000001d1e007c0c */ /* 0x000fc8000bf06270 */
[----:B------:R-:W-:Y:S01]  /*12ff20*/  ISETP.LT.AND P3, PT, R60, UR42, !P0 ;  /* 0x0000002a3c007c0c */ /* 0x000fe2000c761270 */
[----:B------:R-:W-:Y:S01]  /*12ff30*/  ULDC UR42, c[0x0][0x228] ;  /* 0x00008a00002a7ab9 */ /* 0x000fe20000000800 */
[----:B------:R-:W-:Y:S01]  /*12ff40*/  ISETP.LT.AND P2, PT, R59, UR59, !P0 ;  /* 0x0000003b3b007c0c */ /* 0x000fe2000c741270 */
[----:B-1----:R-:W-:Y:S01]  /*12ff50*/  VIADD R33, R33, UR28 ;  /* 0x0000001c21217c36 */ /* 0x002fe20008000000 */
[----:B------:R-:W-:Y:S01]  /*12ff60*/  LOP3.LUT R23, R23, 0xffffefff, RZ, 0xc0, !PT ;  /* 0xffffefff17177812 */ /* 0x000fe200078ec0ff */
[----:B------:R-:W-:Y:S01]  /*12ff70*/  ULDC.64 UR28, c[0x0][0x228] ;  /* 0x00008a00001c7ab9 */ /* 0x000fe20000000a00 */
[----:B------:R-:W-:Y:S01]  /*12ff80*/  ISETP.LT.AND P1, PT, R61, UR58, !P0 ;  /* 0x0000003a3d007c0c */ /* 0x000fe2000c721270 */
[----:B------:R-:W-:-:S06]  /*12ff90*/  ULDC UR59, c[0x0][0x228] ;  /* 0x00008a00003b7ab9 */ /* 0x000fcc0000000800 */
[----:B------:R-:W-:Y:S02]  /*12ffa0*/  @P3 LOP3.LUT R23, R23, 0x1000, RZ, 0xfc, !PT ;  /* 0x0000100017173812 */ /* 0x000fe400078efcff */
[----:B------:R-:W-:Y:S01]  /*12ffb0*/  IADD3 R30, R37, 0x14a, RZ ;  /* 0x0000014a251e7810 */ /* 0x000fe20007ffe0ff */
[----:B------:R1:W-:Y:S01]  /*12ffc0*/  STL [R1+0x2de0], R33 ;  /* 0x002de02101007387 */ /* 0x0003e20000100800 */
[----:B------:R-:W-:Y:S01]  /*12ffd0*/  LOP3.LUT R23, R23, 0xfffff7ff, RZ, 0xc0, !PT ;  /* 0xfffff7ff17177812 */ /* 0x000fe200078ec0ff */
[----:B------:R-:W-:-:S03]  /*12ffe0*/  ULDC UR58, c[0x0][0x228] ;  /* 0x00008a00003a7ab9 */ /* 0x000fc60000000800 */
        /* <DEDUP_REMOVED lines=50> */
[----:B------:R-:W-:Y:S01]  /*130310*/  VIADD R30, R37, 0x147 ;  /* 0x00000147251e7836 */ /* 0x000fe20000000000 */
[----:B------:R-:W-:Y:S01]  /*130320*/  ISETP.LT.AND P1, PT, R61, UR50, !P0 ;  /* 0x000000323d007c0c */ /* 0x000fe2000c721270 */
[----:B-1----:R-:W-:Y:S01]  /*130330*/  VIADD R33, R33, UR26 ;  /* 0x0000001a21217c36 */ /* 0x002fe20008000000 */
[----:B------:R-:W-:Y:S01]  /*130340*/  ISETP.LT.AND P3, PT, R60, UR47, !P0 ;  /* 0x0000002f3c007c0c */ /* 0x000fe2000c761270 */
[----:B------:R-:W-:Y:S01]  /*130350*/  ULDC UR47, c[0x0][0x228] ;  /* 0x00008a00002f7ab9 */ /* 0x000fe20000000800 */
[----:B------:R-:W-:Y:S01]  /*130360*/  ISETP.LT.AND P0, PT, R62, UR44, !P0 ;  /* 0x0000002c3e007c0c */ /* 0x000fe2000c701270 */
[----:B------:R-:W-:Y:S01]  /*130370*/  ULDC UR26, c[0x0][0x248] ;  /* 0x00009200001a7ab9 */ /* 0x000fe20000000800 */
[----:B------:R-:W-:Y:S01]  /*130380*/  LOP3.LUT R23, R23, 0xfffffffe, RZ, 0xc0, !PT ;  /* 0xfffffffe17177812 */ /* 0x000fe200078ec0ff */
[----:B------:R-:W-:-:S04]  /*130390*/  ULDC UR51, c[0x0][0x228] ;  /* 0x00008a0000337ab9 */ /* 0x000fc80000000800 */
[----:B------:R-:W-:Y:S01]  /*1303a0*/  @P2 LOP3.LUT R22, R22, 0x80000000, RZ, 0xfc, !PT ;  /* 0x8000000016162812 */ /* 0x000fe200078efcff */
[----:B------:R1:W-:Y:S01]  /*1303b0*/  STL [R1+0x2dec], R33 ;  /* 0x002dec2101007387 */ /* 0x0003e20000100800 */
[----:B------:R-:W-:Y:S01]  /*1303c0*/  ULDC UR44, c[0x0][0x228] ;  /* 0x00008a00002c7ab9 */ /* 0x000fe20000000800 */
[----:B------:R-:W-:Y:S01]  /*1303d0*/  ULDC UR50, c[0x0][0x228] ;  /* 0x00008a0000327ab9 */ /* 0x000fe20000000800 */
[----:B------:R-:W-:-:S04]  /*1303e0*/  LOP3.LUT R22, R22, 0xbfffffff, RZ, 0xc0, !PT ;  /* 0xbfffffff16167812 */ /* 0x000fc800078ec0ff */
[----:B------:R-:W-:-:S04]  /*1303f0*/  @P1 LOP3.LUT R22, R22, 0x40000000, RZ, 0xfc, !PT ;  /* 0x4000000016161812 */ /* 0x000fc800078efcff */
[----:B------:R-:W-:-:S04]  /*130400*/  LOP3.LUT R22, R22, 0xdfffffff, RZ, 0xc0, !PT ;  /* 0xdfffffff16167812 */ /* 0x000fc800078ec0ff */
[----:B------:R-:W-:Y:S02]  /*130410*/  @P0 LOP3.LUT R22, R22, 0x20000000, RZ, 0xfc, !PT ;  /* 0x2000000016160812 */ /* 0x000fe400078efcff */
[----:B------:R-:W-:Y:S02]  /*130420*/  ISETP.GE.AND P0, PT, R30, UR31, PT ;  /* 0x0000001f1e007c0c */ /* 0x000fe4000bf06270 */
[----:B------:R-:W-:Y:S02]  /*130430*/  @P3 LOP3.LUT R23, R23, 0x1, RZ, 0xfc, !PT ;  /* 0x0000000117173812 */ /* 0x000fe400078efcff */
[----:B------:R-:W-:Y:S01]  /*130440*/  LOP3.LUT R22, R22, 0xefffffff, RZ, 0xc0, !PT ;  /* 0xefffffff16167812 */ /* 0x000fe200078ec0ff */
[----:B-1----:R-:W-:Y:S01]  /*130450*/  VIADD R33, R33, UR26 ;  /* 0x0000001a21217c36 */ /* 0x002fe20008000000 */
[----:B------:R-:W-:Y:S01]  /*130460*/  ISETP.LT.AND P3, PT, R60, UR47, !P0 ;  /* 0x0000002f3c007c0c */ /* 0x000fe2000c761270 */
[----:B------:R-:W-:Y:S01]  /*130470*/  ULDC.64 UR26, c[0x0][0x228] ;  /* 0x00008a00001a7ab9 */ /* 0x000fe20000000a00 */
[----:B------:R-:W-:Y:S01]  /*130480*/  ISETP.LT.AND P2, PT, R59, UR49, !P0 ;  /* 0x000000313b007c0c */ /* 0x000fe2000c741270 */
[----:B------:R-:W-:Y:S01]  /*130490*/  VIADD R30, R37, 0x146 ;  /* 0x00000146251e7836 */ /* 0x000fe20000000000 */
[----:B------:R-:W-:Y:S01]  /*1304a0*/  ISETP.LT.AND P1, PT, R61, UR48, !P0 ;  /* 0x000000303d007c0c */ /* 0x000fe2000c721270 */
[----:B------:R-:W-:Y:S01]  /*1304b0*/  ULDC UR47, c[0x0][0x228] ;  /* 0x00008a00002f7ab9 */ /* 0x000fe20000000800 */
[----:B------:R-:W-:-:S07]  /*1304c0*/  ULDC.64 UR30, c[0x0][0x228] ;  /* 0x00008a00001e7ab9 */ /* 0x000fce0000000a00 */
        /* <DEDUP_REMOVED lines=20> */
[----:B------:R-:W-:Y:S01]  /*130610*/  ULDC.64 UR28, c[0x0][0x228] ;  /* 0x00008a00001c7ab9 */ /* 0x000fe20000000a00 */
[----:B------:R-:W-:Y:S01]  /*130620*/  ISETP.LT.AND P1, PT, R61, UR5, !P0 ;  /* 0x000000053d007c0c */ /* 0x000fe2000c721270 */
[----:B------:R1:W-:Y:S08]  /*130630*/  STL [R1+0x2df4], R33 ;  /* 0x002df42101007387 */ /* 0x0003f00000100800 */
        /* <DEDUP_REMOVED lines=21> */
[----:B------:R-:W-:-:S08]  /*130790*/  ULDC.64 UR6, c[0x0][0x228] ;  /* 0x00008a0000067ab9 */ /* 0x000fd00000000a00 */
[----:B------:R-:W-:-:S04]  /*1307a0*/  @P3 LOP3.LUT R22, R22, 0x100000, RZ, 0xfc, !PT ;  /* 0x0010000016163812 */ /* 0x000fc800078efcff */
        /* <DEDUP_REMOVED lines=13> */
[----:B------:R-:W-:Y:S02]  /*130880*/  ISETP.LT.AND P2, PT, R59, UR10, !P0 ;  /* 0x0000000a3b007c0c */ /* 0x000fe4000c741270 */
[----:B------:R-:W-:Y:S02]  /*130890*/  LOP3.LUT R22, R22, 0xfffeffff, RZ, 0xc0, !PT ;  /* 0xfffeffff16167812 */ /* 0x000fe400078ec0ff */
[----:B------:R-:W-:-:S07]  /*1308a0*/  ISETP.LT.AND P1, PT, R61, UR8, !P0 ;  /* 0x000000083d007c0c */ /* 0x000fce000c721270 */
        /* <DEDUP_REMOVED lines=17> */
[----:B------:R-:W-:Y:S01]  /*1309c0*/  ULDC.64 UR8, c[0x0][0x228] ;  /* 0x00008a0000087ab9 */ /* 0x000fe20000000a00 */
[----:B-1----:R-:W-:Y:S01]  /*1309d0*/  IADD3 R33, R33, UR21, RZ ;  /* 0x0000001521217c10 */ /* 0x002fe2000fffe0ff */
[----:B------:R-:W-:Y:S01]  /*1309e0*/  ULDC UR21, c[0x0][0x248] ;  /* 0x0000920000157ab9 */ /* 0x000fe20000000800 */
[----:B------:R-:W-:-:S03]  /*1309f0*/  ULDC UR61, c[0x0][0x228] ;  /* 0x00008a00003d7ab9 */ /* 0x000fc60000000800 */
        /* <DEDUP_REMOVED lines=15> */
[----:B------:R-:W-:Y:S01]  /*130af0*/  ULDC UR13, c[0x0][0x248] ;  /* 0x00009200000d7ab9 */ /* 0x000fe20000000800 */
[----:B------:R-:W-:-:S05]  /*130b00*/  ULDC UR60, c[0x0][0x228] ;  /* 0x00008a00003c7ab9 */ /* 0x000fca0000000800 */
[----:B------:R-:W-:Y:S01]  /*130b10*/  @P3 LOP3.LUT R22, R22, 0x100, RZ, 0xfc, !PT ;  /* 0x0000010016163812 */ /* 0x000fe200078efcff */
[----:B------:R-:W-:-:S03]  /*130b20*/  ULDC UR14, c[0x0][0x248] ;  /* 0x00009200000e7ab9 */ /* 0x000fc60000000800 */
        /* <DEDUP_REMOVED lines=11> */
[----:B------:R1:W-:Y:S03]  /*130be0*/  STL [R1+0x2e00], R33 ;  /* 0x002e002101007387 */ /* 0x0003e60000100800 */
[----:B------:R-:W-:Y:S02]  /*130bf0*/  ISETP.LT.AND P3, PT, R60, UR12, !P0 ;  /* 0x0000000c3c007c0c */ /* 0x000fe4000c761270 */
[----:B------:R-:W-:Y:S01]  /*130c00*/  LOP3.LUT R22, R22, 0xffffffef, RZ, 0xc0, !PT ;  /* 0xffffffef16167812 */ /* 0x000fe200078ec0ff */
[----:B------:R-:W-:Y:S01]  /*130c10*/  VIADD R30, R37, 0x140 ;  /* 0x00000140251e7836 */ /* 0x000fe20000000000 */
[----:B------:R-:W-:Y:S01]  /*130c20*/  ISETP.LT.AND P2, PT, R59, UR17, !P0 ;  /* 0x000000113b007c0c */ /* 0x000fe2000c741270 */
[----:B------:R-:W-:Y:S01]  /*130c30*/  ULDC UR12, c[0x0][0x228] ;  /* 0x00008a00000c7ab9 */ /* 0x000fe20000000800 */
[----:B-1----:R-:W-:Y:S01]  /*130c40*/  VIADD R33, R33, UR21 ;  /* 0x0000001521217c36 */ /* 0x002fe20008000000 */
[----:B------:R-:W-:-:S04]  /*130c50*/  ULDC UR21, c[0x0][0x248] ;  /* 0x0000920000157ab9 */ /* 0x000fc80000000800 */
[----:B------:R1:W-:Y:S02]  /*130c60*/  STL [R1+0x2e04], R33 ;  /* 0x002e042101007387 */ /* 0x0003e40000100800 */
[----:B------:R-:W-:Y:S01]  /*130c70*/  @P3 LOP3.LUT R22, R22, 0x10, RZ, 0xfc, !PT ;  /* 0x0000001016163812 */ /* 0x000fe200078efcff */
[----:B-1----:R-:W-:Y:S01]  /*130c80*/  VIADD R33, R33, UR21 ;  /* 0x0000001521217c36 */ /* 0x002fe20008000000 */
[----:B------:R-:W-:-:S04]  /*130c90*/  ULDC UR21, c[0x0][0x248] ;  /* 0x0000920000157ab9 */ /* 0x000fc80000000800 */
[----:B------:R1:W-:Y:S01]  /*130ca0*/  STL [R1+0x2e08], R33 ;  /* 0x002e082101007387 */ /* 0x0003e20000100800 */
[----:B------:R-:W-:Y:S01]  /*130cb0*/  ISETP.LT.AND P1, PT, R61, UR16, !P0 ;  /* 0x000000103d007c0c */ /* 0x000fe2000c721270 */
[----:B------:R-:W-:Y:S01]  /*130cc0*/  ULDC.64 UR16, c[0x0][0x228] ;  /* 0x00008a0000107ab9 */ /* 0x000fe20000000a00 */
[----:B------:R-:W-:Y:S01]  /*130cd0*/  LOP3.LUT R22, R22, 0xfffffff7, RZ, 0xc0, !PT ;  /* 0xfffffff716167812 */ /* 0x000fe200078ec0ff */
[----:B-1----:R-:W-:Y:S01]  /*130ce0*/  VIADD R33, R33, UR21 ;  /* 0x0000001521217c36 */ /* 0x002fe20008000000 */
[----:B------:R-:W-:Y:S02]  /*130cf0*/  ULDC UR21, c[0x0][0x248] ;  /* 0x0000920000157ab9 */ /* 0x000fe40000000800 */
[----:B------:R-:W-:Y:S02]  /*130d00*/  @P2 LOP3.LUT R22, R22, 0x8, RZ, 0xfc, !PT ;  /* 0x0000000816162812 */ /* 0x000fe400078efcff */
[----:B------:R1:W-:Y:S01]  /*130d10*/  STL [R1+0x2e0c], R33 ;  /* 0x002e0c2101007387 */ /* 0x0003e20000100800 */
[----:B------:R-:W-:Y:S01]  /*130d20*/  ISETP.LT.AND P0, PT, R62, UR10, !P0 ;  /* 0x0000000a3e007c0c */ /* 0x000fe2000c701270 */
[----:B------:R-:W-:Y:S01]  /*130d30*/  ULDC UR10, c[0x0][0x228] ;  /* 0x00008a00000a7ab9 */ /* 0x000fe20000000800 */
[----:B------:R-:W-:-:S02]  /*130d40*/  LOP3.LUT R22, R22, 0xfffffffb, RZ, 0xc0, !PT ;  /* 0xfffffffb16167812 */ /* 0x000fc400078ec0ff */
[----:B-1----:R-:W-:-:S05]  /*130d50*/  IADD3 R33, R33, UR21, RZ ;  /* 0x0000001521217c10 */ /* 0x002fca000fffe0ff */
[----:B------:R1:W-:Y:S01]  /*130d60*/  STL [R1+0x2e10], R33 ;  /* 0x002e102101007387 */ /* 0x0003e20000100800 */
[----:B------:R-:W-:Y:S01]  /*130d70*/  @P1 LOP3.LUT R22, R22, 0x4, RZ, 0xfc, !PT ;  /* 0x0000000416161812 */ /* 0x000fe200078efcff */
[----:B-1----:R-:W-:Y:S01]  /*130d80*/  VIADD R33, R33, UR5 ;  /* 0x0000000521217c36 */ /* 0x002fe20008000000 */
[----:B------:R-:W-:Y:S02]  /*130d90*/  ULDC UR5, c[0x0][0x248] ;  /* 0x0000920000057ab9 */ /* 0x000fe40000000800 */
[----:B------:R-:W-:Y:S02]  /*130da0*/  LOP3.LUT R22, R22, 0xfffffffd, RZ, 0xc0, !PT ;  /* 0xfffffffd16167812 */ /* 0x000fe400078ec0ff */
[----:B------:R1:W-:Y:S02]  /*130db0*/  STL [R1+0x2e14], R33 ;  /* 0x002e142101007387 */ /* 0x0003e40000100800 */
[----:B------:R-:W-:Y:S02]  /*130dc0*/  @P0 LOP3.LUT R22, R22, 0x2, RZ, 0xfc, !PT ;  /* 0x0000000216160812 */ /* 0x000fe400078efcff */
[----:B------:R-:W-:Y:S01]  /*130dd0*/  ISETP.GE.AND P0, PT, R30, UR7, PT ;  /* 0x000000071e007c0c */ /* 0x000fe2000bf06270 */
[----:B-1----:R-:W-:Y:S01]  /*130de0*/  VIADD R33, R33, UR5 ;  /* 0x0000000521217c36 */ /* 0x002fe20008000000 */
[----:B------:R-:W-:Y:S01]  /*130df0*/  ULDC UR5, c[0x0][0x248] ;  /* 0x0000920000057ab9 */ /* 0x000fe20000000800 */
[----:B------:R-:W-:Y:S01]  /*130e00*/  VIADD R30, R37, 0x13f ;  /* 0x0000013f251e7836 */ /* 0x000fe20000000000 */
[----:B------:R-:W-:Y:S01]  /*130e10*/  LOP3.LUT R22, R22, 0xfffffffe, RZ, 0xc0, !PT ;  /* 0xfffffffe16167812 */ /* 0x000fe200078ec0ff */
[----:B------:R-:W-:Y:S01]  /*130e20*/  ULDC UR7, c[0x0][0x228] ;  /* 0x00008a0000077ab9 */ /* 0x000fe20000000800 */
[----:B------:R1:W-:Y:S01]  /*130e30*/  STL [R1+0x2e18], R33 ;  /* 0x002e182101007387 */ /* 0x0003e20000100800 */
[----:B------:R-:W-:Y:S01]  /*130e40*/  ISETP.LT.AND P2, PT, R59, UR18, !P0 ;  /* 0x000000123b007c0c */ /* 0x000fe2000c741270 */
[----:B------:R-:W-:Y:S01]  /*130e50*/  ULDC UR18, c[0x0][0x248] ;  /* 0x0000920000127ab9 */ /* 0x000fe20000000800 */
[----:B-1----:R-:W-:Y:S01]  /*130e60*/  VIADD R33, R33, UR5 ;  /* 0x0000000521217c36 */ /* 0x002fe20008000000 */
[----:B------:R-:W-:-:S04]  /*130e70*/  ULDC UR5, c[0x0][0x248] ;  /* 0x0000920000057ab9 */ /* 0x000fc80000000800 */
[----:B------:R1:W-:Y:S01]  /*130e80*/  STL [R1+0x2e1c], R33 ;  /* 0x002e1c2101007387 */ /* 0x0003e20000100800 */
[----:B------:R-:W-:Y:S01]  /*130e90*/  ISETP.LT.AND P1, PT, R61, UR15, !P0 ;  /* 0x0000000f3d007c0c */ /* 0x000fe2000c721270 */
[----:B-1----:R-:W-:Y:S01]  /*130ea0*/  VIADD R33, R33, UR5 ;  /* 0x0000000521217c36 */ /* 0x002fe20008000000 */
[----:B------:R-:W-:-:S04]  /*130eb0*/  ULDC UR5, c[0x0][0x248] ;  /* 0x0000920000057ab9 */ /* 0x000fc80000000800 */
[----:B------:R1:W-:Y:S01]  /*130ec0*/  STL [R1+0x2e20], R33 ;  /* 0x002e202101007387 */ /* 0x0003e20000100800 */
[----:B------:R-:W-:Y:S01]  /*130ed0*/  @P2 LOP3.LUT R21, R21, 0x80000000, RZ, 0xfc, !PT ;  /* 0x8000000015152812 */ /* 0x000fe200078efcff */
[----:B-1----:R-:W-:Y:S01]  /*130ee0*/  VIADD R33, R33, UR5 ;  /* 0x0000000521217c36 */ /* 0x002fe20008000000 */
[----:B------:R-:W-:Y:S01]  /*130ef0*/  ULDC UR5, c[0x0][0x248] ;  /* 0x0000920000057ab9 */ /* 0x000fe20000000800 */
[----:B------:R-:W-:Y:S01]  /*130f00*/  ISETP.LT.AND P3, PT, R60, UR23, !P0 ;  /* 0x000000173c007c0c */ /* 0x000fe2000c761270 */
[----:B------:R-:W-:Y:S02]  /*130f10*/  ULDC UR23, c[0x0][0x228] ;  /* 0x00008a0000177ab9 */ /* 0x000fe40000000800 */
[----:B------:R1:W-:Y:S01]  /*130f20*/  STL [R1+0x2e24], R33 ;  /* 0x002e242101007387 */ /* 0x0003e20000100800 */
[----:B------:R-:W-:Y:S01]  /*130f30*/  ISETP.LT.AND P0, PT, R62, UR16, !P0 ;  /* 0x000000103e007c0c */ /* 0x000fe2000c701270 */
[----:B------:R-:W-:Y:S01]  /*130f40*/  ULDC UR16, c[0x0][0x248] ;  /* 0x0000920000107ab9 */ /* 0x000fe20000000800 */
[----:B------:R-:W-:Y:S01]  /*130f50*/  LOP3.LUT R21, R21, 0xbfffffff, RZ, 0xc0, !PT ;  /* 0xbfffffff15157812 */ /* 0x000fe200078ec0ff */
[----:B-1----:R-:W-:Y:S01]  /*130f60*/  VIADD R33, R33, UR5 ;  /* 0x0000000521217c36 */ /* 0x002fe20008000000 */
[----:B------:R-:W-:-:S02]  /*130f70*/  ULDC UR5, c[0x0][0x248] ;  /* 0x0000920000057ab9 */ /* 0x000fc40000000800 */
        /* <DEDUP_REMOVED lines=16> */
[----:B------:R-:W-:Y:S01]  /*131080*/  ULDC.64 UR42, c[0x0][0x228] ;  /* 0x00008a00002a7ab9 */ /* 0x000fe20000000a00 */
[----:B------:R-:W-:Y:S01]  /*131090*/  ISETP.LT.AND P1, PT, R61, UR20, !P0 ;  /* 0x000000143d007c0c */ /* 0x000fe2000c721270 */
[----:B------:R-:W-:Y:S01]  /*1310a0*/  ULDC UR20, c[0x0][0x248] ;  /* 0x0000920000147ab9 */ /* 0x000fe20000000800 */
[----:B------:R-:W-:Y:S01]  /*1310b0*/  ULDC UR6, c[0x0][0x228] ;  /* 0x00008a0000067ab9 */ /* 0x000fe20000000800 */
[----:B-1----:R-:W-:Y:S01]  /*1310c0*/  IADD3 R33, R33, UR8, RZ ;  /* 0x0000000821217c10 */ /* 0x002fe2000fffe0ff */
[----:B------:R-:W-:-:S04]  /*1310d0*/  ULDC UR8, c[0x0][0x248] ;  /* 0x0000920000087ab9 */ /* 0x000fc80000000800 */
        /* <DEDUP_REMOVED lines=48> */
[----:B-1----:R-:W-:Y:S01]  /*1313e0*/  VIADD R33, R33, UR20 ;  /* 0x0000001421217c36 */ /* 0x002fe20008000000 */
[----:B------:R-:W-:Y:S01]  /*1313f0*/  LOP3.LUT R21, R21, 0xffefffff, RZ, 0xc0, !PT ;  /* 0xffefffff15157812 */ /* 0x000fe200078ec0ff */
[----:B------:R-:W-:Y:S01]  /*131400*/  ULDC UR20, c[0x0][0x248] ;  /* 0x0000920000147ab9 */ /* 0x000fe20000000800 */
[----:B------:R-:W-:Y:S01]  /*131410*/  ISETP.LT.AND P3, PT, R60, UR23, !P0 ;  /* 0x000000173c007c0c */ /* 0x000fe2000c761270 */
[----:B------:R-:W-:Y:S01]  /*131420*/  ULDC UR11, c[0x0][0x228] ;  /* 0x00008a00000b7ab9 */ /* 0x000fe20000000800 */
[----:B------:R-:W-:Y:S02]  /*131430*/  ISETP.LT.AND P2, PT, R59, UR25, !P0 ;  /* 0x000000193b007c0c */ /* 0x000fe4000c741270 */
[----:B------:R-:W-:Y:S01]  /*131440*/  ISETP.LT.AND P1, PT, R61, UR33, !P0 ;  /* 0x000000213d007c0c */ /* 0x000fe2000c721270 */
[----:B------:R1:W-:Y:S01]  /*131450*/  STL [R1+0x2e50], R33 ;  /* 0x002e502101007387 */ /* 0x0003e20000100800 */
[----:B------:R-:W-:Y:S01]  /*131460*/  IADD3 R30, R37, 0x13c, RZ ;  /* 0x0000013c251e7810 */ /* 0x000fe20007ffe0ff */
        /* <DEDUP_REMOVED lines=15> */
[----:B-1----:R-:W-:Y:S01]  /*131560*/  VIADD R33, R33, UR22 ;  /* 0x0000001621217c36 */ /* 0x002fe20008000000 */
[----:B------:R-:W-:Y:S01]  /*131570*/  ISETP.LT.AND P3, PT, R60, UR26, !P0 ;  /* 0x0000001a3c007c0c */ /* 0x000fe2000c761270 */
[----:B------:R-:W-:Y:S01]  /*131580*/  ULDC UR22, c[0x0][0x248] ;  /* 0x0000920000167ab9 */ /* 0x000fe20000000800 */
[----:B------:R-:W-:Y:S01]  /*131590*/  ISETP.LT.AND P2, PT, R59, UR35, !P0 ;  /* 0x000000233b007c0c */ /* 0x000fe2000c741270 */
[----:B------:R-:W-:Y:S01]  /*1315a0*/  VIADD R30, R37, 0x13b ;  /* 0x0000013b251e7836 */ /* 0x000fe20000000000 */
[----:B------:R-:W-:Y:S01]  /*1315b0*/  ISETP.LT.AND P1, PT, R61, UR39, !P0 ;  /* 0x000000273d007c0c */ /* 0x000fe2000c721270 */
[----:B------:R1:W-:Y:S01]  /*1315c0*/  STL [R1+0x2e58], R33 ;  /* 0x002e582101007387 */ /* 0x0003e20000100800 */
[----:B------:R-:W-:Y:S01]  /*1315d0*/  ULDC UR26, c[0x0][0x248] ;  /* 0x00009200001a7ab9 */ /* 0x000fe20000000800 */
[----:B------:R-:W-:Y:S01]  /*1315e0*/  ULDC UR17, c[0x0][0x228] ;  /* 0x00008a0000117ab9 */ /* 0x000fe20000000800 */
        /* <DEDUP_REMOVED lines=53> */
[----:B------:R-:W-:Y:S02]  /*131940*/  LOP3.LUT R21, R21, 0xffffff7f, RZ, 0xc0, !PT ;  /* 0xffffff7f15157812 */ /* 0x000fe400078ec0ff */
[----:B-1----:R-:W-:Y:S01]  /*131950*/  IADD3 R33, R33, UR26, RZ ;  /* 0x0000001a21217c10 */ /* 0x002fe2000fffe0ff */
[----:B------:R-:W-:Y:S01]  /*131960*/  ULDC.64 UR26, c[0x0][0x228] ;  /* 0x00008a00001a7ab9 */ /* 0x000fe20000000a00 */
        /* <DEDUP_REMOVED lines=12> */
[----:B------:R-:W-:Y:S01]  /*131a30*/  ULDC.64 UR28, c[0x0][0x228] ;  /* 0x00008a00001c7ab9 */ /* 0x000fe20000000a00 */
[----:B------:R-:W-:Y:S01]  /*131a40*/  ISETP.LT.AND P2, PT, R59, UR55, !P0 ;  /* 0x000000373b007c0c */ /* 0x000fe2000c741270 */
[----:B------:R-:W-:Y:S01]  /*131a50*/  VIADD R30, R37, 0x138 ;  /* 0x00000138251e7836 */ /* 0x000fe20000000000 */
[----:B------:R-:W-:Y:S01]  /*131a60*/  ISETP.LT.AND P1, PT, R61, UR54, !P0 ;  /* 0x000000363d007c0c */ /* 0x000fe2000c721270 */
[----:B------:R-:W-:Y:S01]  /*131a70*/  ULDC.64 UR30, c[0x0][0x228] ;  /* 0x00008a00001e7ab9 */ /* 0x000fe20000000a00 */
        /* <DEDUP_REMOVED lines=55> */
[----:B-1----:R-:W-:Y:S01]  /*131df0*/  VIADD R33, R33, UR26 ;  /* 0x0000001a21217c36 */ /* 0x002fe20008000000 */
[----:B------:R-:W-:Y:S01]  /*131e00*/  ISETP.LT.AND P2, PT, R59, UR51, !P0 ;  /* 0x000000333b007c0c */ /* 0x000fe2000c741270 */
[----:B------:R-:W-:Y:S01]  /*131e10*/  ULDC UR26, c[0x0][0x248] ;  /* 0x00009200001a7ab9 */ /* 0x000fe20000000800 */
[----:B------:R-:W-:Y:S01]  /*131e20*/  LOP3.LUT R20, R20, 0xfeffffff, RZ, 0xc0, !PT ;  /* 0xfeffffff14147812 */ /* 0x000fe200078ec0ff */
[----:B------:R-:W-:Y:S01]  /*131e30*/  ULDC UR59, c[0x0][0x228] ;  /* 0x00008a00003b7ab9 */ /* 0x000fe20000000800 */
[----:B------:R-:W-:Y:S01]  /*131e40*/  ISETP.LT.AND P1, PT, R61, UR50, !P0 ;  /* 0x000000323d007c0c */ /* 0x000fe2000c721270 */
[----:B------:R1:W-:Y:S01]  /*131e50*/  STL [R1+0x2e7c], R33 ;  /* 0x002e7c2101007387 */ /* 0x0003e20000100800 */
[----:B------:R-:W-:Y:S01]  /*131e60*/  IADD3 R30, R37, 0x135, RZ ;  /* 0x00000135251e7810 */ /* 0x000fe20007ffe0ff */
[----:B------:R-:W-:-:S04]  /*131e70*/  ULDC UR51, c[0x0][0x228] ;  /* 0x00008a0000337ab9 */ /* 0x000fc80000000800 */
[----:B------:R-:W-:Y:S01]  /*131e80*/  @P3 LOP3.LUT R20, R20, 0x1000000, RZ, 0xfc, !PT ;  /* 0x0100000014143812 */ /* 0x000fe200078efcff */
[----:B------:R-:W-:-:S03]  /*131e90*/  ULDC UR50, c[0x0][0x228] ;  /* 0x00008a0000327ab9 */ /* 0x000fc60000000800 */
[----:B------:R-:W-:-:S04]  /*131ea0*/  LOP3.LUT R20, R20, 0xff7fffff, RZ, 0xc0, !PT ;  /* 0xff7fffff14147812 */ /* 0x000fc800078ec0ff */
[----:B------:R-:W-:Y:S02]  /*131eb0*/  @P2 LOP3.LUT R20, R20, 0x800000, RZ, 0xfc, !PT ;  /* 0x0080000014142812 */ /* 0x000fe400078efcff */
[----:B------:R-:W-:Y:S02]  /*131ec0*/  ISETP.LT.AND P0, PT, R62, UR44, !P0 ;  /* 0x0000002c3e007c0c */ /* 0x000fe4000c701270 */
[----:B------:R-:W-:-:S04]  /*131ed0*/  LOP3.LUT R20, R20, 0xffbfffff, RZ, 0xc0, !PT ;  /* 0xffbfffff14147812 */ /* 0x000fc800078ec0ff */
[----:B------:R-:W-:Y:S02]  /*131ee0*/  @P1 LOP3.LUT R20, R20, 0x400000, RZ, 0xfc, !PT ;  /* 0x0040000014141812 */ /* 0x000fe400078efcff */
[----:B-1----:R-:W-:Y:S01]  /*131ef0*/  IADD3 R33, R33, UR26, RZ ;  /* 0x0000001a21217c10 */ /* 0x002fe2000fffe0ff */
[----:B------:R-:W-:Y:S01]  /*131f00*/  ULDC UR26, c[0x0][0x248] ;  /* 0x00009200001a7ab9 */ /* 0x000fe20000000800 */
[----:B------:R-:W-:-:S03]  /*131f10*/  LOP3.LUT R20, R20, 0xffdfffff, RZ, 0xc0, !PT ;  /* 0xffdfffff14147812 */ /* 0x000fc600078ec0ff */
        /* <DEDUP_REMOVED lines=103> */
[----:B------:R-:W-:Y:S01]  /*132590*/  ULDC.64 UR6, c[0x0][0x228] ;  /* 0x00008a0000067ab9 */ /* 0x000fe20000000a00 */
[----:B------:R-:W-:Y:S01]  /*1325a0*/  ISETP.LT.AND P1, PT, R61, UR13, !P0 ;  /* 0x0000000d3d007c0c */ /* 0x000fe2000c721270 */
[----:B------:R-:W-:Y:S01]  /*1325b0*/  ULDC.64 UR12, c[0x0][0x228] ;  /* 0x00008a00000c7ab9 */ /* 0x000fe20000000a00 */
[----:B------:R-:W-:-:S07]  /*1325c0*/  ULDC UR27, c[0x0][0x228] ;  /* 0x00008a00001b7ab9 */ /* 0x000fce0000000800 */
        /* <DEDUP_REMOVED lines=9> */
[----:B------:R-:W-:-:S04]  /*132660*/  ISETP.GE.AND P0, PT, R30, UR29, PT ;  /* 0x0000001d1e007c0c */ /* 0x000fc8000bf06270 */
[----:B------:R-:W-:Y:S02]  /*132670*/  ISETP.LT.AND P2, PT, R59, UR14, !P0 ;  /* 0x0000000e3b007c0c */ /* 0x000fe4000c741270 */
[----:B------:R-:W-:Y:S02]  /*132680*/  ISETP.LT.AND P1, PT, R61, UR16, !P0 ;  /* 0x000000103d007c0c */ /* 0x000fe4000c721270 */
[----:B------:R-:W-:Y:S01]  /*132690*/  ISETP.LT.AND P3, PT, R60, UR56, !P0 ;  /* 0x000000383c007c0c */ /* 0x000fe2000c761270 */
[----:B------:R-:W-:Y:S01]  /*1326a0*/  VIADD R30, R37, 0x12f ;  /* 0x0000012f251e7836 */ /* 0x000fe20000000000 */
[----:B------:R-:W-:Y:S01]  /*1326b0*/  ISETP.LT.AND P0, PT, R62, UR6, !P0 ;  /* 0x000000063e007c0c */ /* 0x000fe2000c701270 */
[----:B------:R-:W-:Y:S01]  /*1326c0*/  ULDC UR6, c[0x0][0x248] ;  /* 0x0000920000067ab9 */ /* 0x000fe20000000800 */
[----:B------:R-:W-:Y:S01]  /*1326d0*/  LOP3.LUT R20, R20, 0xfffffffe, RZ, 0xc0, !PT ;  /* 0xfffffffe14147812 */ /* 0x000fe200078ec0ff */
        /* <DEDUP_REMOVED lines=8> */
[----:B------:R-:W-:Y:S01]  /*132760*/  ISETP.LT.AND P3, PT, R60, UR51, !P0 ;  /* 0x000000333c007c0c */ /* 0x000fe2000c761270 */
[----:B------:R-:W-:Y:S01]  /*132770*/  ULDC UR51, c[0x0][0x228] ;  /* 0x00008a0000337ab9 */ /* 0x000fe20000000800 */
[----:B------:R-:W-:Y:S01]  /*132780*/  ISETP.LT.AND P2, PT, R59, UR9, !P0 ;  /* 0x000000093b007c0c */ /* 0x000fe2000c741270 */
[----:B------:R-:W-:Y:S01]  /*132790*/  ULDC.64 UR8, c[0x0][0x228] ;  /* 0x00008a0000087ab9 */ /* 0x000fe20000000a00 */
[----:B------:R-:W-:-:S02]  /*1327a0*/  LOP3.LUT R11, R11, 0xefffffff, RZ, 0xc0, !PT ;  /* 0xefffffff0b0b7812 */ /* 0x000fc400078ec0ff */
        /* <DEDUP_REMOVED lines=114> */
[----:B------:R-:W-:Y:S01]  /*132ed0*/  ULDC.64 UR22, c[0x0][0x228] ;  /* 0x00008a0000167ab9 */ /* 0x000fe20000000a00 */
[----:B------:R-:W-:Y:S02]  /*132ee0*/  ULDC UR39, c[0x0][0x228] ;  /* 0x00008a0000277ab9 */ /* 0x000fe40000000800 */
[----:B------:R-:W-:-:S04]  /*132ef0*/  LOP3.LUT R11, R11, 0xfffffff7, RZ, 0xc0, !PT ;  /* 0xfffffff70b0b7812 */ /* 0x000fc800078ec0ff */
[----:B------:R-:W-:Y:S01]  /*132f00*/  @P2 LOP3.LUT R11, R11, 0x8, RZ, 0xfc, !PT ;  /* 0x000000080b0b2812 */ /* 0x000fe200078efcff */
[----:B-1----:R-:W-:Y:S01]  /*132f10*/  VIADD R33, R33, UR26 ;  /* 0x0000001a21217c36 */ /* 0x002fe20008000000 */
[----:B------:R-:W-:Y:S01]  /*132f20*/  ISETP.LT.AND P0, PT, R62, UR20, !P0 ;  /* 0x000000143e007c0c */ /* 0x000fe2000c701270 */
[----:B------:R-:W-:Y:S01]  /*132f30*/  ULDC UR20, c[0x0][0x248] ;  /* 0x0000920000147ab9 */ /* 0x000fe20000000800 */
[----:B------:R-:W-:Y:S01]  /*132f40*/  LOP3.LUT R11, R11, 0xfffffffb, RZ, 0xc0, !PT ;  /* 0xfffffffb0b0b7812 */ /* 0x000fe200078ec0ff */
[----:B------:R-:W-:Y:S01]  /*132f50*/  ULDC UR26, c[0x0][0x248] ;  /* 0x00009200001a7ab9 */ /* 0x000fe20000000800 */
[----:B------:R1:W-:Y:S02]  /*132f60*/  STL [R1+0x2ea8], R33 ;  /* 0x002ea82101007387 */ /* 0x0003e40000100800 */
[----:B------:R-:W-:-:S04]  /*132f70*/  @P1 LOP3.LUT R11, R11, 0x4, RZ, 0xfc, !PT ;  /* 0x000000040b0b1812 */ /* 0x000fc800078efcff */
[----:B------:R-:W-:Y:S01]  /*132f80*/  LOP3.LUT R11, R11, 0xfffffffd, RZ, 0xc0, !PT ;  /* 0xfffffffd0b0b7812 */ /* 0x000fe200078ec0ff */
[----:B-1----:R-:W-:Y:S01]  /*132f90*/  VIADD R33, R33, UR5 ;  /* 0x0000000521217c36 */ /* 0x002fe20008000000 */
[----:B------:R-:W-:Y:S02]  /*132fa0*/  ULDC UR5, c[0x0][0x248] ;  /* 0x0000920000057ab9 */ /* 0x000fe40000000800 */
[----:B------:R-:W-:Y:S02]  /*132fb0*/  @P0 LOP3.LUT R11, R11, 0x2, RZ, 0xfc, !PT ;  /* 0x000000020b0b0812 */ /* 0x000fe400078efcff */
[----:B------:R1:W-:Y:S01]  /*132fc0*/  STL [R1+0x2eac], R33 ;  /* 0x002eac2101007387 */ /* 0x0003e20000100800 */
[----:B------:R-:W-:Y:S01]  /*132fd0*/  ISETP.GE.AND P0, PT, R30, UR17, PT ;  /* 0x000000111e007c0c */ /* 0x000fe2000bf06270 */
[----:B------:R-:W-:-:S03]  /*132fe0*/  ULDC UR17, c[0x0][0x248] ;  /* 0x0000920000117ab9 */ /* 0x000fc60000000800 */
[----:B------:R-:W-:Y:S01]  /*132ff0*/  ISETP.LT.AND P2, PT, R59, UR41, !P0 ;  /* 0x000000293b007c0c */ /* 0x000fe2000c741270 */
[----:B------:R-:W-:Y:S01]  /*133000*/  ULDC UR41, c[0x0][0x228] ;  /* 0x00008a0000297ab9 */ /* 0x000fe20000000800 */
[----:B-1----:R-:W-:Y:S01]  /*133010*/  VIADD R33, R33, UR5 ;  /* 0x0000000521217c36 */ /* 0x002fe20008000000 */
[----:B------:R-:W-:-:S04]  /*133020*/  ULDC UR5, c[0x0][0x248] ;  /* 0x0000920000057ab9 */ /* 0x000fc80000000800 */
[----:B------:R1:W-:Y:S01]  /*133030*/  STL [R1+0x2eb0], R33 ;  /* 0x002eb02101007387 */ /* 0x0003e20000100800 */
[----:B------:R-:W-:Y:S01]  /*133040*/  ISETP.LT.AND P1, PT, R61, UR25, !P0 ;  /* 0x000000193d007c0c */ /* 0x000fe2000c721270 */
[----:B------:R-:W-:Y:S01]  /*133050*/  ULDC.64 UR24, c[0x0][0x228] ;  /* 0x00008a0000187ab9 */ /* 0x000fe20000000a00 */
[----:B-1----:R-:W-:Y:S01]  /*133060*/  VIADD R33, R33, UR5 ;  /* 0x0000000521217c36 */ /* 0x002fe20008000000 */
[----:B------:R-:W-:-:S04]  /*133070*/  ULDC UR5, c[0x0][0x248] ;  /* 0x0000920000057ab9 */ /* 0x000fc80000000800 */
[----:B------:R1:W-:Y:S01]  /*133080*/  STL [R1+0x2eb4], R33 ;  /* 0x002eb42101007387 */ /* 0x0003e20000100800 */
[----:B------:R-:W-:Y:S02]  /*133090*/  @P2 LOP3.LUT R10, R10, 0x80000000, RZ, 0xfc, !PT ;  /* 0x800000000a0a2812 */ /* 0x000fe400078efcff */
[----:B-1----:R-:W-:Y:S01]  /*1330a0*/  IADD3 R33, R33, UR5, RZ ;  /* 0x0000000521217c10 */ /* 0x002fe2000fffe0ff */
        /* <DEDUP_REMOVED lines=11> */
[----:B------:R-:W-:Y:S02]  /*133160*/  LOP3.LUT R10, R10, 0xdfffffff, RZ, 0xc0, !PT ;  /* 0xdfffffff0a0a7812 */ /* 0x000fe400078ec0ff */
[----:B------:R-:W-:Y:S01]  /*133170*/  IADD3 R30, R37, 0x127, RZ ;  /* 0x00000127251e7810 */ /* 0x000fe20007ffe0ff */
[----:B-1----:R-:W-:Y:S01]  /*133180*/  VIADD R33, R33, UR5 ;  /* 0x0000000521217c36 */ /* 0x002fe20008000000 */
[----:B------:R-:W-:-:S04]  /*133190*/  ULDC UR5, c[0x0][0x248] ;  /* 0x0000920000057ab9 */ /* 0x000fc80000000800 */
[----:B------:R1:W-:Y:S01]  /*1331a0*/  STL [R1+0x2ec0], R33 ;  /* 0x002ec02101007387 */ /* 0x0003e20000100800 */
[----:B------:R-:W-:Y:S02]  /*1331b0*/  LOP3.LUT R11, R11, 0xfffffffe, RZ, 0xc0, !PT ;  /* 0xfffffffe0b0b7812 */ /* 0x000fe400078ec0ff */
[----:B------:R-:W-:Y:S02]  /*1331c0*/  @P0 LOP3.LUT R10, R10, 0x20000000, RZ, 0xfc, !PT ;  /* 0x200000000a0a0812 */ /* 0x000fe400078efcff */
[----:B------:R-:W-:Y:S01]  /*1331d0*/  ISETP.GE.AND P0, PT, R30, UR15, PT ;  /* 0x0000000f1e007c0c */ /* 0x000fe2000bf06270 */
[----:B-1----:R-:W-:Y:S01]  /*1331e0*/  VIADD R33, R33, UR5 ;  /* 0x0000000521217c36 */ /* 0x002fe20008000000 */
[----:B------:R-:W-:Y:S01]  /*1331f0*/  ULDC UR5, c[0x0][0x248] ;  /* 0x0000920000057ab9 */ /* 0x000fe20000000800 */
[----:B------:R-:W-:Y:S02]  /*133200*/  @P3 LOP3.LUT R11, R11, 0x1, RZ, 0xfc, !PT ;  /* 0x000000010b0b3812 */ /* 0x000fe400078efcff */
        /* <DEDUP_REMOVED lines=8> */
[----:B-1----:R-:W-:Y:S01]  /*133290*/  VIADD R33, R33, UR5 ;  /* 0x0000000521217c36 */ /* 0x002fe20008000000 */
[----:B------:R-:W-:Y:S01]  /*1332a0*/  ULDC UR5, c[0x0][0x248] ;  /* 0x0000920000057ab9 */ /* 0x000fe20000000800 */
[----:B------:R-:W-:Y:S01]  /*1332b0*/  ULDC UR53, c[0x0][0x228] ;  /* 0x00008a0000357ab9 */ /* 0x000fe20000000800 */
[----:B------:R-:W-:-:S02]  /*1332c0*/  ULDC UR52, c[0x0][0x228] ;  /* 0x00008a0000347ab9 */ /* 0x000fc40000000800 */
        /* <DEDUP_REMOVED lines=11> */
[----:B------:R-:W-:Y:S01]  /*133380*/  ISETP.LT.AND P0, PT, R62, UR24, !P0 ;  /* 0x000000183e007c0c */ /* 0x000fe2000c701270 */
[----:B------:R-:W-:Y:S01]  /*133390*/  ULDC UR6, c[0x0][0x228] ;  /* 0x00008a0000067ab9 */ /* 0x000fe20000000800 */
        /* <DEDUP_REMOVED lines=8> */
[----:B-1----:R-:W-:Y:S01]  /*133420*/  IADD3 R33, R33, UR10, RZ ;  /* 0x0000000a21217c10 */ /* 0x002fe2000fffe0ff */
[----:B------:R-:W-:-:S04]  /*133430*/  ULDC UR10, c[0x0][0x248] ;  /* 0x00009200000a7ab9 */ /* 0x000fc80000000800 */
[----:B------:R1:W-:Y:S01]  /*133440*/  STL [R1+0x2edc], R33 ;  /* 0x002edc2101007387 */ /* 0x0003e20000100800 */
[----:B------:R-:W-:Y:S02]  /*133450*/  @P0 LOP3.LUT R10, R10, 0x2000000, RZ, 0xfc, !PT ;  /* 0x020000000a0a0812 */ /* 0x000fe400078efcff */
        /* <DEDUP_REMOVED lines=11> */
[----:B-1----:R-:W-:-:S03]  /*133510*/  VIADD R33, R33, UR12 ;  /* 0x0000000c21217c36 */ /* 0x002fc60008000000 */
[----:B------:R-:W-:Y:S01]  /*133520*/  @P3 LOP3.LUT R10, R10, 0x1000000, RZ, 0xfc, !PT ;  /* 0x010000000a0a3812 */ /* 0x000fe200078efcff */
[----:B------:R-:W-:Y:S01]  /*133530*/  ULDC UR12, c[0x0][0x228] ;  /* 0x00008a00000c7ab9 */ /* 0x000fe20000000800 */
[----:B------:R-:W-:Y:S01]  /*133540*/  ULDC UR48, c[0x0][0x228] ;  /* 0x00008a0000307ab9 */ /* 0x000fe20000000800 */
[----:B------:R-:W-:Y:S01]  /*133550*/  ULDC UR54, c[0x0][0x228] ;  /* 0x00008a0000367ab9 */ /* 0x000fe20000000800 */
[----:B------:R1:W-:Y:S02]  /*133560*/  STL [R1+0x2ee4], R33 ;  /* 0x002ee42101007387 */ /* 0x0003e40000100800 */
[----:B-1----:R-:W-:Y:S01]  /*133570*/  VIADD R33, R33, UR16 ;  /* 0x0000001021217c36 */ /* 0x002fe20008000000 */
[----:B------:R-:W-:Y:S01]  /*133580*/  LOP3.LUT R10, R10, 0xff7fffff, RZ, 0xc0, !PT ;  /* 0xff7fffff0a0a7812 */ /* 0x000fe200078ec0ff */
[----:B------:R-:W-:-:S03]  /*133590*/  ULDC UR16, c[0x0][0x248] ;  /* 0x0000920000107ab9 */ /* 0x000fc60000000800 */
[----:B------:R1:W-:Y:S02]  /*1335a0*/  STL [R1+0x2ee8], R33 ;  /* 0x002ee82101007387 */ /* 0x0003e40000100800 */
[----:B-1----:R-:W-:Y:S01]  /*1335b0*/  VIADD R33, R33, UR14 ;  /* 0x0000000e21217c36 */ /* 0x002fe20008000000 */
[----:B------:R-:W-:-:S04]  /*1335c0*/  ULDC UR14, c[0x0][0x248] ;  /* 0x00009200000e7ab9 */ /* 0x000fc80000000800 */
[----:B------:R1:W-:Y:S01]  /*1335d0*/  STL [R1+0x2eec], R33 ;  /* 0x002eec2101007387 */ /* 0x0003e20000100800 */
[----:B------:R-:W-:Y:S02]  /*1335e0*/  @P2 LOP3.LUT R10, R10, 0x800000, RZ, 0xfc, !PT ;  /* 0x008000000a0a2812 */ /* 0x000fe400078efcff */
[----:B-1----:R-:W-:Y:S01]  /*1335f0*/  IADD3 R33, R33, UR14, RZ ;  /* 0x0000000e21217c10 */ /* 0x002fe2000fffe0ff */
[----:B------:R-:W-:-:S04]  /*133600*/  ULDC UR14, c[0x0][0x228] ;  /* 0x00008a00000e7ab9 */ /* 0x000fc80000000800 */
[----:B------:R1:W-:Y:S01]  /*133610*/  STL [R1+0x2ef0], R33 ;  /* 0x002ef02101007387 */ /* 0x0003e20000100800 */
[----:B------:R-:W-:Y:S01]  /*133620*/  ISETP.LT.AND P0, PT, R62, UR28, !P0 ;  /* 0x0000001c3e007c0c */ /* 0x000fe2000c701270 */
[----:B------:R-:W-:Y:S01]  /*133630*/  ULDC UR28, c[0x0][0x248] ;  /* 0x00009200001c7ab9 */ /* 0x000fe20000000800 */
[----:B------:R-:W-:Y:S01]  /*133640*/  LOP3.LUT R10, R10, 0xffbfffff, RZ, 0xc0, !PT ;  /* 0xffbfffff0a0a7812 */ /* 0x000fe200078ec0ff */
[----:B-1----:R-:W-:-:S03]  /*133650*/  VIADD R33, R33, UR16 ;  /* 0x0000001021217c36 */ /* 0x002fc60008000000 */
[----:B------:R-:W-:Y:S01]  /*133660*/  @P1 LOP3.LUT R10, R10, 0x400000, RZ, 0xfc, !PT ;  /* 0x004000000a0a1812 */ /* 0x000fe200078efcff */
[----:B------:R-:W-:Y:S01]  /*133670*/  ULDC UR16, c[0x0][0x228] ;  /* 0x00008a0000107ab9 */ /* 0x000fe20000000800 */
[----:B------:R1:W-:Y:S02]  /*133680*/  STL [R1+0x2ef4], R33 ;  /* 0x002ef42101007387 */ /* 0x0003e40000100800 */
[----:B------:R-:W-:Y:S01]  /*133690*/  LOP3.LUT R10, R10, 0xffdfffff, RZ, 0xc0, !PT ;  /* 0xffdfffff0a0a7812 */ /* 0x000fe200078ec0ff */
[----:B-1----:R-:W-:Y:S01]  /*1336a0*/  VIADD R33, R33, UR18 ;  /* 0x0000001221217c36 */ /* 0x002fe20008000000 */
        /* <DEDUP_REMOVED lines=10> */
[----:B------:R-:W-:Y:S01]  /*133750*/  ULDC.64 UR42, c[0x0][0x228] ;  /* 0x00008a00002a7ab9 */ /* 0x000fe20000000a00 */
[----:B------:R-:W-:Y:S01]  /*133760*/  ISETP.LT.AND P1, PT, R61, UR46, !P0 ;  /* 0x0000002e3d007c0c */ /* 0x000fe2000c721270 */
[----:B------:R-:W-:Y:S01]  /*133770*/  ULDC.64 UR46, c[0x0][0x228] ;  /* 0x00008a00002e7ab9 */ /* 0x000fe20000000a00 */
[----:B------:R-:W-:Y:S01]  /*133780*/  ULDC UR18, c[0x0][0x228] ;  /* 0x00008a0000127ab9 */ /* 0x000fe20000000800 */
[----:B------:R-:W-:Y:S01]  /*133790*/  ULDC UR21, c[0x0][0x228] ;  /* 0x00008a0000157ab9 */ /* 0x000fe20000000800 */
[----:B-1----:R-:W-:-:S02]  /*1337a0*/  VIADD R33, R33, UR20 ;  /* 0x0000001421217c36 */ /* 0x002fc40008000000 */
[----:B------:R-:W-:Y:S01]  /*1337b0*/  @P3 LOP3.LUT R10, R10, 0x100000, RZ, 0xfc, !PT ;  /* 0x001000000a0a3812 */ /* 0x000fe200078efcff */
[----:B------:R-:W-:Y:S02]  /*1337c0*/  ULDC UR20, c[0x0][0x228] ;  /* 0x00008a0000147ab9 */ /* 0x000fe40000000800 */
[----:B------:R1:W-:Y:S02]  /*1337d0*/  STL [R1+0x2f00], R33 ;  /* 0x002f002101007387 */ /* 0x0003e40000100800 */
[----:B-1----:R-:W-:Y:S01]  /*1337e0*/  VIADD R33, R33, UR17 ;  /* 0x0000001121217c36 */ /* 0x002fe20008000000 */
[----:B------:R-:W-:Y:S01]  /*1337f0*/  LOP3.LUT R10, R10, 0xfff7ffff, RZ, 0xc0, !PT ;  /* 0xfff7ffff0a0a7812 */ /* 0x000fe200078ec0ff */
[----:B------:R-:W-:-:S03]  /*133800*/  ULDC UR17, c[0x0][0x228] ;  /* 0x00008a0000117ab9 */ /* 0x000fc60000000800 */
[----:B------:R1:W-:Y:S02]  /*133810*/  STL [R1+0x2f04], R33 ;  /* 0x002f042101007387 */ /* 0x0003e40000100800 */
[----:B-1----:R-:W-:Y:S01]  /*133820*/  VIADD R33, R33, UR26 ;  /* 0x0000001a21217c36 */ /* 0x002fe20008000000 */
[----:B------:R-:W-:Y:S01]  /*133830*/  @P2 LOP3.LUT R10, R10, 0x80000, RZ, 0xfc, !PT ;  /* 0x000800000a0a2812 */ /* 0x000fe200078efcff */
[----:B------:R-:W-:-:S03]  /*133840*/  ULDC UR26, c[0x0][0x228] ;  /* 0x00008a00001a7ab9 */ /* 0x000fc60000000800 */
        /* <DEDUP_REMOVED lines=20> */
[----:B------:R-:W-:-:S08]  /*133990*/  ULDC UR23, c[0x0][0x228] ;  /* 0x00008a0000177ab9 */ /* 0x000fd00000000800 */
[----:B------:R-:W-:Y:S01]  /*1339a0*/  @P3 LOP3.LUT R10, R10, 0x10000, RZ, 0xfc, !PT ;  /* 0x000100000a0a3812 */ /* 0x000fe200078efcff */
[----:B------:R-:W-:-:S03]  /*1339b0*/  ULDC UR61, c[0x0][0x228] ;  /* 0x00008a00003d7ab9 */ /* 0x000fc60000000800 */
        /* <DEDUP_REMOVED lines=27> */
[----:B------:R-:W-:Y:S02]  /*133b70*/  LOP3.LUT R10, R10, 0xfffffeff, RZ, 0xc0, !PT ;  /* 0xfffffeff0a0a7812 */ /* 0x000fe400078ec0ff */
[----:B-1----:R-:W-:Y:S01]  /*133b80*/  IADD3 R33, R33, UR28, RZ ;  /* 0x0000001c21217c10 */ /* 0x002fe2000fffe0ff */
[----:B------:R-:W-:Y:S01]  /*133b90*/  ULDC UR28, c[0x0][0x248] ;  /* 0x00009200001c7ab9 */ /* 0x000fe20000000800 */
[----:B------:R-:W-:Y:S01]  /*133ba0*/  ISETP.LT.AND P2, PT, R59, UR58, !P0 ;  /* 0x0000003a3b007c0c */ /* 0x000fe2000c741270 */
[----:B------:R-:W-:Y:S01]  /*133bb0*/  VIADD R30, R37, 0x121 ;  /* 0x00000121251e7836 */ /* 0x000fe20000000000 */
[----:B------:R-:W-:Y:S01]  /*133bc0*/  ISETP.LT.AND P1, PT, R61, UR57, !P0 ;  /* 0x000000393d007c0c */ /* 0x000fe2000c721270 */
[----:B------:R-:W-:-:S04]  /*133bd0*/  ULDC UR53, c[0x0][0x228] ;  /* 0x00008a0000357ab9 */ /* 0x000fc80000000800 */
[----:B------:R-:W-:Y:S01]  /*133be0*/  @P3 LOP3.LUT R10, R10, 0x100, RZ, 0xfc, !PT ;  /* 0x000001000a0a3812 */ /* 0x000fe200078efcff */
[----:B------:R1:W-:Y:S01]  /*133bf0*/  STL [R1+0x2f14], R33 ;  /* 0x002f142101007387 */ /* 0x0003e20000100800 */
[----:B------:R-:W-:Y:S01]  /*133c00*/  ULDC UR58, c[0x0][0x228] ;  /* 0x00008a00003a7ab9 */ /* 0x000fe20000000800 */
[----:B------:R-:W-:Y:S01]  /*133c10*/  ULDC UR57, c[0x0][0x228] ;  /* 0x00008a0000397ab9 */ /* 0x000fe20000000800 */
[----:B------:R-:W-:-:S04]  /*133c20*/  LOP3.LUT R10, R10, 0xffffff7f, RZ, 0xc0, !PT ;  /* 0xffffff7f0a0a7812 */ /* 0x000fc800078ec0ff */
[----:B------:R-:W-:Y:S01]  /*133c30*/  @P2 LOP3.LUT R10, R10, 0x80, RZ, 0xfc, !PT ;  /* 0x000000800a0a2812 */ /* 0x000fe200078efcff */
[----:B-1----:R-:W-:Y:S01]  /*133c40*/  VIADD R33, R33, UR28 ;  /* 0x0000001c21217c36 */ /* 0x002fe20008000000 */
[----:B------:R-:W-:Y:S01]  /*133c50*/  ISETP.LT.AND P0, PT, R62, UR46, !P0 ;  /* 0x0000002e3e007c0c */ /* 0x000fe2000c701270 */
[----:B------:R-:W-:Y:S01]  /*133c60*/  ULDC UR28, c[0x0][0x248] ;  /* 0x00009200001c7ab9 */ /* 0x000fe20000000800 */
[----:B------:R-:W-:Y:S02]  /*133c70*/  LOP3.LUT R10, R10, 0xffffffbf, RZ, 0xc0, !PT ;  /* 0xffffffbf0a0a7812 */ /* 0x000fe400078ec0ff */
[----:B------:R1:W-:Y:S02]  /*133c80*/  STL [R1+0x2f18], R33 ;  /* 0x002f182101007387 */ /* 0x0003e40000100800 */
[----:B------:R-:W-:Y:S01]  /*133c90*/  @P1 LOP3.LUT R10, R10, 0x40, RZ, 0xfc, !PT ;  /* 0x000000400a0a1812 */ /* 0x000fe200078efcff */
[----:B-1----:R-:W-:Y:S01]  /*133ca0*/  VIADD R33, R33, UR28 ;  /* 0x0000001c21217c36 */ /* 0x002fe20008000000 */
[----:B------:R-:W-:-:S02]  /*133cb0*/  ULDC UR28, c[0x0][0x248] ;  /* 0x00009200001c7ab9 */ /* 0x000fc40000000800 */
[----:B------:R-:W-:Y:S02]  /*133cc0*/  LOP3.LUT R10, R10, 0xffffffdf, RZ, 0xc0, !PT ;  /* 0xffffffdf0a0a7812 */ /* 0x000fe400078ec0ff */
[----:B------:R1:W-:Y:S02]  /*133cd0*/  STL [R1+0x2f1c], R33 ;  /* 0x002f1c2101007387 */ /* 0x0003e40000100800 */
[----:B------:R-:W-:Y:S02]  /*133ce0*/  @P0 LOP3.LUT R10, R10, 0x20, RZ, 0xfc, !PT ;  /* 0x000000200a0a0812 */ /* 0x000fe400078efcff */
[----:B------:R-:W-:Y:S01]  /*133cf0*/  ISETP.GE.AND P0, PT, R30, UR31, PT ;  /* 0x0000001f1e007c0c */ /* 0x000fe2000bf06270 */
[----:B-1----:R-:W-:Y:S01]  /*133d00*/  VIADD R33, R33, UR28 ;  /* 0x0000001c21217c36 */ /* 0x002fe20008000000 */
[----:B------:R-:W-:-:S04]  /*133d10*/  ULDC UR28, c[0x0][0x248] ;  /* 0x00009200001c7ab9 */ /* 0x000fc80000000800 */
[----:B------:R1:W-:Y:S01]  /*133d20*/  STL [R1+0x2f20], R33 ;  /* 0x002f202101007387 */ /* 0x0003e20000100800 */
[----:B------:R-:W-:Y:S01]  /*133d30*/  ISETP.LT.AND P3, PT, R60, UR52, !P0 ;  /* 0x000000343c007c0c */ /* 0x000fe2000c761270 */
[----:B------:R-:W-:Y:S01]  /*133d40*/  ULDC UR52, c[0x0][0x228] ;  /* 0x00008a0000347ab9 */ /* 0x000fe20000000800 */
[----:B-1----:R-:W-:Y:S01]  /*133d50*/  VIADD R33, R33, UR28 ;  /* 0x0000001c21217c36 */ /* 0x002fe20008000000 */
[----:B------:R-:W-:-:S04]  /*133d60*/  ULDC UR28, c[0x0][0x248] ;  /* 0x00009200001c7ab9 */ /* 0x000fc80000000800 */
[----:B------:R1:W-:Y:S01]  /*133d70*/  STL [R1+0x2f24], R33 ;  /* 0x002f242101007387 */ /* 0x0003e20000100800 */
[----:B------:R-:W-:Y:S01]  /*133d80*/  ISETP.LT.AND P2, PT, R59, UR56, !P0 ;  /* 0x000000383b007c0c */ /* 0x000fe2000c741270 */
[----:B------:R-:W-:Y:S01]  /*133d90*/  ULDC UR56, c[0x0][0x228] ;  /* 0x00008a0000387ab9 */ /* 0x000fe20000000800 */
[----:B------:R-:W-:Y:S02]  /*133da0*/  LOP3.LUT R10, R10, 0xffffffef, RZ, 0xc0, !PT ;  /* 0xffffffef0a0a7812 */ /* 0x000fe400078ec0ff */
[----:B-1----:R-:W-:Y:S01]  /*133db0*/  IADD3 R33, R33, UR28, RZ ;  /* 0x0000001c21217c10 */ /* 0x002fe2000fffe0ff */
[----:B------:R-:W-:-:S04]  /*133dc0*/  ULDC UR28, c[0x0][0x248] ;  /* 0x00009200001c7ab9 */ /* 0x000fc80000000800 */
[----:B------:R1:W-:Y:S01]  /*133dd0*/  STL [R1+0x2f28], R33 ;  /* 0x002f282101007387 */ /* 0x0003e20000100800 */
[----:B------:R-:W-:Y:S02]  /*133de0*/  @P3 LOP3.LUT R10, R10, 0x10, RZ, 0xfc, !PT ;  /* 0x000000100a0a3812 */ /* 0x000fe400078efcff */
[----:B------:R-:W-:Y:S01]  /*133df0*/  ISETP.LT.AND P1, PT, R61, UR55, !P0 ;  /* 0x000000373d007c0c */ /* 0x000fe2000c721270 */
[----:B------:R-:W-:Y:S01]  /*133e00*/  ULDC UR55, c[0x0][0x228] ;  /* 0x00008a0000377ab9 */ /* 0x000fe20000000800 */
[----:B-1----:R-:W-:Y:S01]  /*133e10*/  VIADD R33, R33, UR28 ;  /* 0x0000001c21217c36 */ /* 0x002fe20008000000 */
        /* <DEDUP_REMOVED lines=12> */
[----:B------:R-:W-:Y:S02]  /*133ee0*/  @P1 LOP3.LUT R10, R10, 0x4, RZ, 0xfc, !PT ;  /* 0x000000040a0a1812 */ /* 0x000fe400078efcff */
[----:B------:R-:W-:Y:S02]  /*133ef0*/  IADD3 R30, R37, 0x120, RZ ;  /* 0x00000120251e7810 */ /* 0x000fe40007ffe0ff */
[----:B------:R-:W-:-:S07]  /*133f00*/  LOP3.LUT R10, R10, 0xfffffffd, RZ, 0xc0, !PT ;  /* 0xfffffffd0a0a7812 */ /* 0x000fce00078ec0ff */
[----:B------:R-:W-:Y:S02]  /*133f10*/  @P0 LOP3.LUT R10, R10, 0x2, RZ, 0xfc, !PT ;  /* 0x000000020a0a0812 */ /* 0x000fe400078efcff */
[----:B------:R-:W-:Y:S01]  /*133f20*/  ISETP.GE.AND P0, PT, R30, UR43, PT ;  /* 0x0000002b1e007c0c */ /* 0x000fe2000bf06270 */
[----:B------:R1:W-:Y:S01]  /*133f30*/  STL [R1+0x2f34], R33 ;  /* 0x002f342101007387 */ /* 0x0003e20000100800 */
        /* <DEDUP_REMOVED lines=8> */
[----:B------:R-:W-:Y:S01]  /*133fc0*/  ULDC UR52, c[0x0][0x228] ;  /* 0x00008a0000347ab9 */ /* 0x000fe20000000800 */
[----:B-1----:R-:W-:Y:S01]  /*133fd0*/  VIADD R33, R33, UR30 ;  /* 0x0000001e21217c36 */ /* 0x002fe20008000000 */
[----:B------:R-:W-:-:S02]  /*133fe0*/  ULDC.64 UR30, c[0x0][0x228] ;  /* 0x00008a00001e7ab9 */ /* 0x000fc40000000a00 */
[----:B------:R-:W-:Y:S01]  /*133ff0*/  ISETP.LT.AND P0, PT, R62, UR30, !P0 ;  /* 0x0000001e3e007c0c */ /* 0x000fe2000c701270 */
        /* <DEDUP_REMOVED lines=36> */
[----:B------:R-:W-:-:S09]  /*134240*/  ISETP.LT.AND P1, PT, R61, UR8, !P0 ;  /* 0x000000083d007c0c */ /* 0x000fd2000c721270 */
        /* <DEDUP_REMOVED lines=71> */
[----:B------:R-:W-:Y:S01]  /*1346c0*/  ULDC.64 UR10, c[0x0][0x228] ;  /* 0x00008a00000a7ab9 */ /* 0x000fe20000000a00 */
[----:B------:R-:W-:Y:S01]  /*1346d0*/  IADD3 R30, R37, 0x119, RZ ;  /* 0x00000119251e7810 */ /* 0x000fe20007ffe0ff */
[----:B------:R1:W-:Y:S01]  /*1346e0*/  STL [R1+0x2f44], R33 ;  /* 0x002f442101007387 */ /* 0x0003e20000100800 */
[----:B------:R-:W-:-:S05]  /*1346f0*/  ULDC UR52, c[0x0][0x228] ;  /* 0x00008a0000347ab9 */ /* 0x000fca0000000800 */
[----:B------:R-:W-:-:S04]  /*134700*/  @P3 LOP3.LUT R9, R9, 0x100, RZ, 0xfc, !PT ;  /* 0x0000010009093812 */ /* 0x000fc800078efcff */
[----:B------:R-:W-:-:S04]  /*134710*/  LOP3.LUT R9, R9, 0xffffff7f, RZ, 0xc0, !PT ;  /* 0xffffff7f09097812 */ /* 0x000fc800078ec0ff */
[----:B------:R-:W-:Y:S02]  /*134720*/  @P2 LOP3.LUT R9, R9, 0x80, RZ, 0xfc, !PT ;  /* 0x0000008009092812 */ /* 0x000fe400078efcff */
[----:B------:R-:W-:Y:S01]  /*134730*/  ISETP.LT.AND P0, PT, R62, UR8, !P0 ;  /* 0x000000083e007c0c */ /* 0x000fe2000c701270 */
[----:B-1----:R-:W-:Y:S01]  /*134740*/  VIADD R33, R33, UR28 ;  /* 0x0000001c21217c36 */ /* 0x002fe20008000000 */
[----:B------:R-:W-:Y:S01]  /*134750*/  LOP3.LUT R9, R9, 0xffffffbf, RZ, 0xc0, !PT ;  /* 0xffffffbf09097812 */ /* 0x000fe200078ec0ff */
[----:B------:R-:W-:Y:S01]  /*134760*/  ULDC.64 UR28, c[0x0][0x228] ;  /* 0x00008a00001c7ab9 */ /* 0x000fe20000000a00 */
        /* <DEDUP_REMOVED lines=23> */
[----:B------:R-:W-:Y:S01]  /*1348e0*/  VIADD R30, R37, 0x117 ;  /* 0x00000117251e7836 */ /* 0x000fe20000000000 */
[----:B------:R-:W-:Y:S01]  /*1348f0*/  LOP3.LUT R9, R9, 0xfffffffe, RZ, 0xc0, !PT ;  /* 0xfffffffe09097812 */ /* 0x000fe200078ec0ff */
[----:B------:R-:W-:Y:S01]  /*134900*/  ULDC.64 UR6, c[0x0][0x228] ;  /* 0x00008a0000067ab9 */ /* 0x000fe20000000a00 */
[----:B------:R-:W-:Y:S01]  /*134910*/  ISETP.LT.AND P2, PT, R59, UR24, !P0 ;  /* 0x000000183b007c0c */ /* 0x000fe2000c741270 */
[----:B------:R-:W-:Y:S01]  /*134920*/  ULDC UR24, c[0x0][0x248] ;  /* 0x0000920000187ab9 */ /* 0x000fe20000000800 */
[----:B------:R-:W-:Y:S02]  /*134930*/  ISETP.LT.AND P1, PT, R61, UR26, !P0 ;  /* 0x0000001a3d007c0c */ /* 0x000fe4000c721270 */
[----:B------:R-:W-:Y:S01]  /*134940*/  ISETP.LT.AND P3, PT, R60, UR17, !P0 ;  /* 0x000000113c007c0c */ /* 0x000fe2000c761270 */
[----:B------:R-:W-:Y:S01]  /*134950*/  ULDC.64 UR16, c[0x0][0x228] ;  /* 0x00008a0000107ab9 */ /* 0x000fe20000000a00 */
[----:B------:R-:W-:-:S07]  /*134960*/  ISETP.LT.AND P0, PT, R62, UR28, !P0 ;  /* 0x0000001c3e007c0c */ /* 0x000fce000c701270 */
        /* <DEDUP_REMOVED lines=10> */
[----:B------:R-:W-:Y:S01]  /*134a10*/  ULDC.64 UR12, c[0x0][0x228] ;  /* 0x00008a00000c7ab9 */ /* 0x000fe20000000a00 */
[----:B------:R-:W-:Y:S01]  /*134a20*/  ISETP.LT.AND P2, PT, R59, UR27, !P0 ;  /* 0x0000001b3b007c0c */ /* 0x000fe2000c741270 */
[----:B------:R-:W-:Y:S01]  /*134a30*/  ULDC.64 UR26, c[0x0][0x228] ;  /* 0x00008a00001a7ab9 */ /* 0x000fe20000000a00 */
[----:B------:R-:W-:Y:S01]  /*134a40*/  ISETP.LT.AND P1, PT, R61, UR19, !P0 ;  /* 0x000000133d007c0c */ /* 0x000fe2000c721270 */
[----:B------:R-:W-:Y:S01]  /*134a50*/  ULDC.64 UR18, c[0x0][0x228] ;  /* 0x00008a0000127ab9 */ /* 0x000fe20000000a00 */
[----:B-1----:R-:W-:Y:S01]  /*134a60*/  IADD3 R33, R33, UR5, RZ ;  /* 0x0000000521217c10 */ /* 0x002fe2000fffe0ff */
[----:B------:R-:W-:Y:S01]  /*134a70*/  ULDC UR5, c[0x0][0x248] ;  /* 0x0000920000057ab9 */ /* 0x000fe20000000800 */
[----:B------:R-:W-:-:S05]  /*134a80*/  ULDC UR15, c[0x0][0x248] ;  /* 0x00009200000f7ab9 */ /* 0x000fca0000000800 */
        /* <DEDUP_REMOVED lines=64> */
[----:B------:R-:W-:-:S08]  /*134e90*/  ULDC.64 UR28, c[0x0][0x228] ;  /* 0x00008a00001c7ab9 */ /* 0x000fd00000000a00 */
[----:B------:R-:W-:Y:S01]  /*134ea0*/  @P3 LOP3.LUT R8, R8, 0x10000, RZ, 0xfc, !PT ;  /* 0x0001000008083812 */ /* 0x000fe200078efcff */
[----:B-1----:R-:W-:Y:S01]  /*134eb0*/  VIADD R33, R33, UR5 ;  /* 0x0000000521217c36 */ /* 0x002fe20008000000 */
[----:B------:R-:W-:Y:S01]  /*134ec0*/  ISETP.LT.AND P0, PT, R62, UR18, !P0 ;  /* 0x000000123e007c0c */ /* 0x000fe2000c701270 */
[----:B------:R-:W-:Y:S01]  /*134ed0*/  ULDC UR5, c[0x0][0x248] ;  /* 0x0000920000057ab9 */ /* 0x000fe20000000800 */
[----:B------:R-:W-:Y:S01]  /*134ee0*/  LOP3.LUT R8, R8, 0xffff7fff, RZ, 0xc0, !PT ;  /* 0xffff7fff08087812 */ /* 0x000fe200078ec0ff */
[----:B------:R-:W-:Y:S01]  /*134ef0*/  ULDC UR18, c[0x0][0x248] ;  /* 0x0000920000127ab9 */ /* 0x000fe20000000800 */
[----:B------:R-:W-:Y:S01]  /*134f00*/  ULDC UR25, c[0x0][0x248] ;  /* 0x0000920000197ab9 */ /* 0x000fe20000000800 */
[----:B------:R-:W-:Y:S01]  /*134f10*/  ULDC UR48, c[0x0][0x228] ;  /* 0x00008a0000307ab9 */ /* 0x000fe20000000800 */
[----:B------:R-:W-:-:S04]  /*134f20*/  @P2 LOP3.LUT R8, R8, 0x8000, RZ, 0xfc, !PT ;  /* 0x0000800008082812 */ /* 0x000fc800078efcff */
[----:B------:R-:W-:-:S04]  /*134f30*/  LOP3.LUT R8, R8, 0xffffbfff, RZ, 0xc0, !PT ;  /* 0xffffbfff08087812 */ /* 0x000fc800078ec0ff */
[----:B------:R-:W-:-:S04]  /*134f40*/  @P1 LOP3.LUT R8, R8, 0x4000, RZ, 0xfc, !PT ;  /* 0x0000400008081812 */ /* 0x000fc800078efcff */
[----:B------:R-:W-:-:S04]  /*134f50*/  LOP3.LUT R8, R8, 0xffffdfff, RZ, 0xc0, !PT ;  /* 0xffffdfff08087812 */ /* 0x000fc800078ec0ff */
[----:B------:R-:W-:Y:S02]  /*134f60*/  @P0 LOP3.LUT R8, R8, 0x2000, RZ, 0xfc, !PT ;  /* 0x0000200008080812 */ /* 0x000fe400078efcff */
[----:B------:R-:W-:Y:S01]  /*134f70*/  ISETP.GE.AND P0, PT, R30, UR7, PT ;  /* 0x000000071e007c0c */ /* 0x000fe2000bf06270 */
[----:B------:R1:W-:Y:S01]  /*134f80*/  STL [R1+0x2f5c], R33 ;  /* 0x002f5c2101007387 */ /* 0x0003e20000100800 */
[----:B------:R-:W-:Y:S01]  /*134f90*/  LOP3.LUT R8, R8, 0xffffefff, RZ, 0xc0, !PT ;  /* 0xffffefff08087812 */ /* 0x000fe200078ec0ff */
[----:B------:R-:W-:Y:S01]  /*134fa0*/  ULDC UR7, c[0x0][0x228] ;  /* 0x00008a0000077ab9 */ /* 0x000fe20000000800 */
[----:B------:R-:W-:Y:S01]  /*134fb0*/  ISETP.LT.AND P3, PT, R60, UR46, !P0 ;  /* 0x0000002e3c007c0c */ /* 0x000fe2000c761270 */
[----:B------:R-:W-:Y:S01]  /*134fc0*/  ULDC UR46, c[0x0][0x228] ;  /* 0x00008a00002e7ab9 */ /* 0x000fe20000000800 */
        /* <DEDUP_REMOVED lines=36> */
[----:B------:R-:W-:Y:S02]  /*135210*/  ISETP.LT.AND P3, PT, R60, UR46, !P0 ;  /* 0x0000002e3c007c0c */ /* 0x000fe4000c761270 */
[----:B------:R-:W-:Y:S01]  /*135220*/  LOP3.LUT R8, R8, 0xffffffef, RZ, 0xc0, !PT ;  /* 0xffffffef08087812 */ /* 0x000fe200078ec0ff */
[----:B------:R-:W-:Y:S01]  /*135230*/  VIADD R30, R37, 0x110 ;  /* 0x00000110251e7836 */ /* 0x000fe20000000000 */
[----:B------:R-:W-:Y:S01]  /*135240*/  ISETP.LT.AND P2, PT, R59, UR50, !P0 ;  /* 0x000000323b007c0c */ /* 0x000fe2000c741270 */
[----:B------:R1:W-:Y:S01]  /*135250*/  STL [R1+0x2f60], R33 ;  /* 0x002f602101007387 */ /* 0x0003e20000100800 */
[----:B------:R-:W-:Y:S01]  /*135260*/  ISETP.LT.AND P1, PT, R61, UR30, !P0 ;  /* 0x0000001e3d007c0c */ /* 0x000fe2000c721270 */
[----:B------:R-:W-:Y:S01]  /*135270*/  ULDC UR46, c[0x0][0x228] ;  /* 0x00008a00002e7ab9 */ /* 0x000fe20000000800 */
[----:B------:R-:W-:Y:S01]  /*135280*/  ULDC UR17, c[0x0][0x228] ;  /* 0x00008a0000117ab9 */ /* 0x000fe20000000800 */
[----:B------:R-:W-:-:S04]  /*135290*/  ULDC UR50, c[0x0][0x228] ;  /* 0x00008a0000327ab9 */ /* 0x000fc80000000800 */
[----:B------:R-:W-:Y:S01]  /*1352a0*/  @P3 LOP3.LUT R8, R8, 0x10, RZ, 0xfc, !PT ;  /* 0x0000001008083812 */ /* 0x000fe200078efcff */
[----:B------:R-:W-:Y:S01]  /*1352b0*/  ULDC.64 UR30, c[0x0][0x228] ;  /* 0x00008a00001e7ab9 */ /* 0x000fe20000000a00 */
[----:B-1----:R-:W-:Y:S01]  /*1352c0*/  VIADD R33, R33, UR5 ;  /* 0x0000000521217c36 */ /* 0x002fe20008000000 */
[----:B------:R-:W-:Y:S01]  /*1352d0*/  ULDC UR5, c[0x0][0x248] ;  /* 0x0000920000057ab9 */ /* 0x000fe20000000800 */
[----:B------:R-:W-:-:S03]  /*1352e0*/  LOP3.LUT R8, R8, 0xfffffff7, RZ, 0xc0, !PT ;  /* 0xfffffff708087812 */ /* 0x000fc600078ec0ff */
        /* <DEDUP_REMOVED lines=45> */
[----:B-1----:R-:W-:Y:S01]  /*1355c0*/  IADD3 R33, R33, UR5, RZ ;  /* 0x0000000521217c10 */ /* 0x002fe2000fffe0ff */
[----:B------:R-:W-:-:S04]  /*1355d0*/  ULDC UR5, c[0x0][0x228] ;  /* 0x00008a0000057ab9 */ /* 0x000fc80000000800 */
[----:B------:R1:W-:Y:S01]  /*1355e0*/  STL [R1+0x31b0], R33 ;  /* 0x0031b02101007387 */ /* 0x0003e20000100800 */
        /* <DEDUP_REMOVED lines=9> */
[----:B------:R-:W-:Y:S01]  /*135680*/  ULDC UR23, c[0x0][0x228] ;  /* 0x00008a0000177ab9 */ /* 0x000fe20000000800 */
[----:B-1----:R-:W-:Y:S01]  /*135690*/  VIADD R33, R33, UR10 ;  /* 0x0000000a21217c36 */ /* 0x002fe20008000000 */
[----:B------:R-:W-:Y:S01]  /*1356a0*/  ISETP.LT.AND P2, PT, R59, UR59, !P0 ;  /* 0x0000003b3b007c0c */ /* 0x000fe2000c741270 */
[----:B------:R-:W-:Y:S01]  /*1356b0*/  ULDC UR10, c[0x0][0x228] ;  /* 0x00008a00000a7ab9 */ /* 0x000fe20000000800 */
[----:B------:R-:W-:Y:S01]  /*1356c0*/  ISETP.LT.AND P1, PT, R61, UR44, !P0 ;  /* 0x0000002c3d007c0c */ /* 0x000fe2000c721270 */
[----:B------:R-:W-:Y:S01]  /*1356d0*/  ULDC.64 UR44, c[0x0][0x228] ;  /* 0x00008a00002c7ab9 */ /* 0x000fe20000000a00 */
[----:B------:R1:W-:Y:S05]  /*1356e0*/  STL [R1+0x31b8], R33 ;  /* 0x0031b82101007387 */ /* 0x0003ea0000100800 */
[----:B------:R-:W-:Y:S01]  /*1356f0*/  @P3 LOP3.LUT R7, R7, 0x10000000, RZ, 0xfc, !PT ;  /* 0x1000000007073812 */ /* 0x000fe200078efcff */
[----:B------:R-:W-:Y:S01]  /*135700*/  ULDC UR59, c[0x0][0x228] ;  /* 0x00008a00003b7ab9 */ /* 0x000fe20000000800 */
[----:B-1----:R-:W-:Y:S01]  /*135710*/  VIADD R33, R33, UR14 ;  /* 0x0000000e21217c36 */ /* 0x002fe20008000000 */
[----:B------:R-:W-:-:S04]  /*135720*/  ULDC UR14, c[0x0][0x248] ;  /* 0x00009200000e7ab9 */ /* 0x000fc80000000800 */
[----:B------:R1:W-:Y:S01]  /*135730*/  STL [R1+0x31bc], R33 ;  /* 0x0031bc2101007387 */ /* 0x0003e20000100800 */
[----:B------:R-:W-:Y:S01]  /*135740*/  LOP3.LUT R7, R7, 0xf7ffffff, RZ, 0xc0, !PT ;  /* 0xf7ffffff07077812 */ /* 0x000fe200078ec0ff */
[----:B-1----:R-:W-:-:S03]  /*135750*/  VIADD R33, R33, UR14 ;  /* 0x0000000e21217c36 */ /* 0x002fc60008000000 */
[----:B------:R-:W-:Y:S01]  /*135760*/  @P2 LOP3.LUT R7, R7, 0x8000000, RZ, 0xfc, !PT ;  /* 0x0800000007072812 */ /* 0x000fe200078efcff */
[----:B------:R-:W-:Y:S01]  /*135770*/  ULDC UR14, c[0x0][0x228] ;  /* 0x00008a00000e7ab9 */ /* 0x000fe20000000800 */
[----:B------:R1:W-:Y:S01]  /*135780*/  STL [R1+0x31c0], R33 ;  /* 0x0031c02101007387 */ /* 0x0003e20000100800 */
[----:B------:R-:W-:Y:S01]  /*135790*/  ISETP.LT.AND P0, PT, R62, UR42, !P0 ;  /* 0x0000002a3e007c0c */ /* 0x000fe2000c701270 */
[----:B------:R-:W-:Y:S01]  /*1357a0*/  ULDC UR42, c[0x0][0x228] ;  /* 0x00008a00002a7ab9 */ /* 0x000fe20000000800 */
[----:B-1----:R-:W-:Y:S01]  /*1357b0*/  IADD3 R33, R33, UR15, RZ ;  /* 0x0000000f21217c10 */ /* 0x002fe2000fffe0ff */
[----:B------:R-:W-:-:S04]  /*1357c0*/  ULDC UR15, c[0x0][0x248] ;  /* 0x00009200000f7ab9 */ /* 0x000fc80000000800 */
[----:B------:R1:W-:Y:S01]  /*1357d0*/  STL [R1+0x31c4], R33 ;  /* 0x0031c42101007387 */ /* 0x0003e20000100800 */
        /* <DEDUP_REMOVED lines=20> */
[----:B-1----:R-:W-:-:S04]  /*135920*/  VIADD R33, R33, UR24 ;  /* 0x0000001821217c36 */ /* 0x002fc80008000000 */
        /* <DEDUP_REMOVED lines=20> */
[----:B-1----:R-:W-:Y:S01]  /*135a70*/  VIADD R33, R33, UR26 ;  /* 0x0000001a21217c36 */ /* 0x002fe20008000000 */
[----:B------:R-:W-:-:S04]  /*135a80*/  ULDC UR26, c[0x0][0x248] ;  /* 0x00009200001a7ab9 */ /* 0x000fc80000000800 */
[----:B------:R1:W-:Y:S01]  /*135a90*/  STL [R1+0x31e4], R33 ;  /* 0x0031e42101007387 */ /* 0x0003e20000100800 */
[----:B------:R-:W-:Y:S02]  /*135aa0*/  LOP3.LUT R7, R7, 0xffdfffff, RZ, 0xc0, !PT ;  /* 0xffdfffff07077812 */ /* 0x000fe400078ec0ff */
[----:B-1----:R-:W-:Y:S01]  /*135ab0*/  IADD3 R33, R33, UR26, RZ ;  /* 0x0000001a21217c10 */ /* 0x002fe2000fffe0ff */
[----:B------:R-:W-:-:S04]  /*135ac0*/  ULDC UR26, c[0x0][0x248] ;  /* 0x00009200001a7ab9 */ /* 0x000fc80000000800 */
[----:B------:R1:W-:Y:S01]  /*135ad0*/  STL [R1+0x31e8], R33 ;  /* 0x0031e82101007387 */ /* 0x0003e20000100800 */
[----:B------:R-:W-:Y:S02]  /*135ae0*/  @P0 LOP3.LUT R7, R7, 0x200000, RZ, 0xfc, !PT ;  /* 0x0020000007070812 */ /* 0x000fe400078efcff */
[----:B------:R-:W-:Y:S01]  /*135af0*/  ISETP.GE.AND P0, PT, R30, UR29, PT ;  /* 0x0000001d1e007c0c */ /* 0x000fe2000bf06270 */
[----:B-1----:R-:W-:Y:S01]  /*135b00*/  VIADD R33, R33, UR26 ;  /* 0x0000001a21217c36 */ /* 0x002fe20008000000 */
[----:B------:R-:W-:-:S04]  /*135b10*/  ULDC UR26, c[0x0][0x248] ;  /* 0x00009200001a7ab9 */ /* 0x000fc80000000800 */
[----:B------:R1:W-:Y:S01]  /*135b20*/  STL [R1+0x31ec], R33 ;  /* 0x0031ec2101007387 */ /* 0x0003e20000100800 */
[----:B------:R-:W-:Y:S02]  /*135b30*/  ISETP.LT.AND P3, PT, R60, UR58, !P0 ;  /* 0x0000003a3c007c0c */ /* 0x000fe4000c761270 */
[----:B------:R-:W-:Y:S01]  /*135b40*/  LOP3.LUT R7, R7, 0xffefffff, RZ, 0xc0, !PT ;  /* 0xffefffff07077812 */ /* 0x000fe200078ec0ff */
[----:B------:R-:W-:Y:S01]  /*135b50*/  VIADD R30, R37, 0x10c ;  /* 0x0000010c251e7836 */ /* 0x000fe20000000000 */
[----:B------:R-:W-:Y:S01]  /*135b60*/  ISETP.LT.AND P2, PT, R59, UR53, !P0 ;  /* 0x000000353b007c0c */ /* 0x000fe2000c741270 */
[----:B------:R-:W-:Y:S01]  /*135b70*/  ULDC UR53, c[0x0][0x228] ;  /* 0x00008a0000357ab9 */ /* 0x000fe20000000800 */
[----:B------:R-:W-:Y:S01]  /*135b80*/  ISETP.LT.AND P1, PT, R61, UR54, !P0 ;  /* 0x000000363d007c0c */ /* 0x000fe2000c721270 */
[----:B------:R-:W-:Y:S01]  /*135b90*/  ULDC UR54, c[0x0][0x228] ;  /* 0x00008a0000367ab9 */ /* 0x000fe20000000800 */
[----:B------:R-:W-:Y:S01]  /*135ba0*/  ULDC UR58, c[0x0][0x228] ;  /* 0x00008a00003a7ab9 */ /* 0x000fe20000000800 */
[----:B-1----:R-:W-:Y:S01]  /*135bb0*/  VIADD R33, R33, UR26 ;  /* 0x0000001a21217c36 */ /* 0x002fe20008000000 */
[----:B------:R-:W-:-:S04]  /*135bc0*/  ULDC UR26, c[0x0][0x248] ;  /* 0x00009200001a7ab9 */ /* 0x000fc80000000800 */
        /* <DEDUP_REMOVED lines=22> */
[----:B------:R-:W-:Y:S01]  /*135d30*/  ISETP.LT.AND P3, PT, R60, UR30, !P0 ;  /* 0x0000001e3c007c0c */ /* 0x000fe2000c761270 */
[----:B------:R1:W-:Y:S01]  /*135d40*/  STL [R1+0x3200], R33 ;  /* 0x0032002101007387 */ /* 0x0003e20000100800 */
[----:B------:R-:W-:Y:S01]  /*135d50*/  ISETP.LT.AND P2, PT, R59, UR53, !P0 ;  /* 0x000000353b007c0c */ /* 0x000fe2000c741270 */
[----:B------:R-:W-:Y:S01]  /*135d60*/  ULDC UR53, c[0x0][0x228] ;  /* 0x00008a0000357ab9 */ /* 0x000fe20000000800 */
[----:B------:R-:W-:Y:S01]  /*135d70*/  LOP3.LUT R7, R7, 0xfffeffff, RZ, 0xc0, !PT ;  /* 0xfffeffff07077812 */ /* 0x000fe200078ec0ff */
[----:B------:R-:W-:Y:S01]  /*135d80*/  ULDC.64 UR30, c[0x0][0x228] ;  /* 0x00008a00001e7ab9 */ /* 0x000fe20000000a00 */
[----:B------:R-:W-:Y:S01]  /*135d90*/  ISETP.LT.AND P1, PT, R61, UR54, !P0 ;  /* 0x000000363d007c0c */ /* 0x000fe2000c721270 */
[----:B------:R-:W-:-:S06]  /*135da0*/  ULDC UR54, c[0x0][0x228] ;  /* 0x00008a0000367ab9 */ /* 0x000fcc0000000800 */
[----:B------:R-:W-:-:S04]  /*135db0*/  @P3 LOP3.LUT R7, R7, 0x10000, RZ, 0xfc, !PT ;  /* 0x0001000007073812 */ /* 0x000fc800078efcff */
[----:B------:R-:W-:Y:S01]  /*135dc0*/  LOP3.LUT R7, R7, 0xffff7fff, RZ, 0xc0, !PT ;  /* 0xffff7fff07077812 */ /* 0x000fe200078ec0ff */
[----:B-1----:R-:W-:Y:S01]  /*135dd0*/  VIADD R33, R33, UR28 ;  /* 0x0000001c21217c36 */ /* 0x002fe20008000000 */
[----:B------:R-:W-:Y:S02]  /*135de0*/  ULDC.64 UR28, c[0x0][0x228] ;  /* 0x00008a00001c7ab9 */ /* 0x000fe40000000a00 */
[----:B------:R-:W-:Y:S02]  /*135df0*/  @P2 LOP3.LUT R7, R7, 0x8000, RZ, 0xfc, !PT ;  /* 0x0000800007072812 */ /* 0x000fe400078efcff */
[----:B------:R-:W-:Y:S02]  /*135e00*/  ISETP.LT.AND P0, PT, R62, UR28, !P0 ;  /* 0x0000001c3e007c0c */ /* 0x000fe4000c701270 */
        /* <DEDUP_REMOVED lines=64> */
[----:B------:R-:W-:Y:S01]  /*136210*/  @P1 LOP3.LUT R7, R7, 0x4, RZ, 0xfc, !PT ;  /* 0x0000000407071812 */ /* 0x000fe200078efcff */
[----:B------:R1:W-:Y:S03]  /*136220*/  STL [R1+0x3210], R33 ;  /* 0x0032102101007387 */ /* 0x0003e60000100800 */
[----:B------:R-:W-:-:S04]  /*136230*/  LOP3.LUT R7, R7, 0xfffffffd, RZ, 0xc0, !PT ;  /* 0xfffffffd07077812 */ /* 0x000fc800078ec0ff */
[----:B------:R-:W-:Y:S01]  /*136240*/  @P0 LOP3.LUT R7, R7, 0x2, RZ, 0xfc, !PT ;  /* 0x0000000207070812 */ /* 0x000fe200078efcff */
[----:B-1----:R-:W-:Y:S01]  /*136250*/  VIADD R33, R33, UR26 ;  /* 0x0000001a21217c36 */ /* 0x002fe20008000000 */
[----:B------:R-:W-:Y:S01]  /*136260*/  ISETP.GE.AND P0, PT, R30, UR29, PT ;  /* 0x0000001d1e007c0c */ /* 0x000fe2000bf06270 */
[----:B------:R-:W-:-:S03]  /*136270*/  ULDC UR26, c[0x0][0x248] ;  /* 0x00009200001a7ab9 */ /* 0x000fc60000000800 */
[----:B------:R1:W-:Y:S01]  /*136280*/  STL [R1+0x3214], R33 ;  /* 0x0032142101007387 */ /* 0x0003e20000100800 */
[----:B------:R-:W-:Y:S01]  /*136290*/  ISETP.LT.AND P2, PT, R59, UR8, !P0 ;  /* 0x000000083b007c0c */ /* 0x000fe2000c741270 */
[----:B------:R-:W-:Y:S01]  /*1362a0*/  VIADD R30, R37, 0x107 ;  /* 0x00000107251e7836 */ /* 0x000fe20000000000 */
[----:B------:R-:W-:Y:S01]  /*1362b0*/  LOP3.LUT R7, R7, 0xfffffffe, RZ, 0xc0, !PT ;  /* 0xfffffffe07077812 */ /* 0x000fe200078ec0ff */
[----:B------:R-:W-:Y:S01]  /*1362c0*/  ULDC.64 UR28, c[0x0][0x228] ;  /* 0x00008a00001c7ab9 */ /* 0x000fe20000000a00 */
[----:B-1----:R-:W-:Y:S01]  /*1362d0*/  VIADD R33, R33, UR26 ;  /* 0x0000001a21217c36 */ /* 0x002fe20008000000 */
[----:B------:R-:W-:Y:S01]  /*1362e0*/  ULDC UR26, c[0x0][0x248] ;  /* 0x00009200001a7ab9 */ /* 0x000fe20000000800 */
[----:B------:R-:W-:Y:S01]  /*1362f0*/  ISETP.LT.AND P1, PT, R61, UR6, !P0 ;  /* 0x000000063d007c0c */ /* 0x000fe2000c721270 */
[----:B------:R-:W-:Y:S02]  /*136300*/  ULDC UR6, c[0x0][0x248] ;  /* 0x0000920000067ab9 */ /* 0x000fe40000000800 */
[----:B------:R1:W-:Y:S04]  /*136310*/  STL [R1+0x3218], R33 ;  /* 0x0032182101007387 */ /* 0x0003e80000100800 */
[----:B------:R-:W-:Y:S01]  /*136320*/  @P2 LOP3.LUT R6, R6, 0x80000000, RZ, 0xfc, !PT ;  /* 0x8000000006062812 */ /* 0x000fe200078efcff */
[----:B-1----:R-:W-:Y:S01]  /*136330*/  VIADD R33, R33, UR26 ;  /* 0x0000001a21217c36 */ /* 0x002fe20008000000 */
[----:B------:R-:W-:-:S04]  /*136340*/  ULDC UR26, c[0x0][0x248] ;  /* 0x00009200001a7ab9 */ /* 0x000fc80000000800 */
[----:B------:R1:W-:Y:S01]  /*136350*/  STL [R1+0x321c], R33 ;  /* 0x00321c2101007387 */ /* 0x0003e20000100800 */
[----:B------:R-:W-:Y:S02]  /*136360*/  LOP3.LUT R6, R6, 0xbfffffff, RZ, 0xc0, !PT ;  /* 0xbfffffff06067812 */ /* 0x000fe400078ec0ff */
[----:B-1----:R-:W-:Y:S01]  /*136370*/  IADD3 R33, R33, UR26, RZ ;  /* 0x0000001a21217c10 */ /* 0x002fe2000fffe0ff */
[----:B------:R-:W-:Y:S02]  /*136380*/  ULDC.64 UR26, c[0x0][0x228] ;  /* 0x00008a00001a7ab9 */ /* 0x000fe40000000a00 */
[----:B------:R-:W-:Y:S02]  /*136390*/  ISETP.LT.AND P3, PT, R60, UR26, !P0 ;  /* 0x0000001a3c007c0c */ /* 0x000fe4000c761270 */
[----:B------:R-:W-:Y:S02]  /*1363a0*/  ISETP.LT.AND P0, PT, R62, UR10, !P0 ;  /* 0x0000000a3e007c0c */ /* 0x000fe4000c701270 */
[----:B------:R-:W-:-:S04]  /*1363b0*/  @P1 LOP3.LUT R6, R6, 0x40000000, RZ, 0xfc, !PT ;  /* 0x4000000006061812 */ /* 0x000fc800078efcff */
[----:B------:R-:W-:-:S07]  /*1363c0*/  LOP3.LUT R6, R6, 0xdfffffff, RZ, 0xc0, !PT ;  /* 0xdfffffff06067812 */ /* 0x000fce00078ec0ff */
[----:B------:R-:W-:Y:S02]  /*1363d0*/  @P0 LOP3.LUT R6, R6, 0x20000000, RZ, 0xfc, !PT ;  /* 0x2000000006060812 */ /* 0x000fe400078efcff */
[----:B------:R-:W-:Y:S01]  /*1363e0*/  ISETP.GE.AND P0, PT, R30, UR31, PT ;  /* 0x0000001f1e007c0c */ /* 0x000fe2000bf06270 */
[----:B------:R1:W-:Y:S01]  /*1363f0*/  STL [R1+0x3220], R33 ;  /* 0x0032202101007387 */ /* 0x0003e20000100800 */
[----:B------:R-:W-:Y:S01]  /*136400*/  @P3 LOP3.LUT R7, R7, 0x1, RZ, 0xfc, !PT ;  /* 0x0000000107073812 */ /* 0x000fe200078efcff */
[----:B------:R-:W-:Y:S01]  /*136410*/  ULDC.64 UR30, c[0x0][0x228] ;  /* 0x00008a00001e7ab9 */ /* 0x000fe20000000a00 */
[----:B------:R-:W-:Y:S02]  /*136420*/  ISETP.LT.AND P3, PT, R60, UR28, !P0 ;  /* 0x0000001c3c007c0c */ /* 0x000fe4000c761270 */
[----:B------:R-:W-:Y:S02]  /*136430*/  ISETP.LT.AND P2, PT, R59, UR12, !P0 ;  /* 0x0000000c3b007c0c */ /* 0x000fe4000c741270 */
[----:B------:R-:W-:-:S02]  /*136440*/  LOP3.LUT R6, R6, 0xefffffff, RZ, 0xc0, !PT ;  /* 0xefffffff06067812 */ /* 0x000fc400078ec0ff */
        /* <DEDUP_REMOVED lines=19> */
[----:B------:R-:W-:Y:S01]  /*136580*/  ULDC.64 UR10, c[0x0][0x228] ;  /* 0x00008a00000a7ab9 */ /* 0x000fe20000000a00 */
[----:B------:R-:W-:Y:S01]  /*136590*/  ULDC UR8, c[0x0][0x248] ;  /* 0x0000920000087ab9 */ /* 0x000fe20000000800 */
[----:B------:R-:W-:-:S06]  /*1365a0*/  ULDC.64 UR42, c[0x0][0x228] ;  /* 0x00008a00002a7ab9 */ /* 0x000fcc0000000a00 */
[----:B------:R-:W-:-:S04]  /*1365b0*/  @P3 LOP3.LUT R6, R6, 0x1000000, RZ, 0xfc, !PT ;  /* 0x0100000006063812 */ /* 0x000fc800078efcff */
[----:B------:R-:W-:-:S04]  /*1365c0*/  LOP3.LUT R6, R6, 0xff7fffff, RZ, 0xc0, !PT ;  /* 0xff7fffff06067812 */ /* 0x000fc800078ec0ff */
[----:B------:R-:W-:Y:S02]  /*1365d0*/  @P2 LOP3.LUT R6, R6, 0x800000, RZ, 0xfc, !PT ;  /* 0x0080000006062812 */ /* 0x000fe400078efcff */
[----:B------:R-:W-:Y:S01]  /*1365e0*/  ISETP.LT.AND P0, PT, R62, UR15, !P0 ;  /* 0x0000000f3e007c0c */ /* 0x000fe2000c701270 */
[----:B------:R-:W-:Y:S01]  /*1365f0*/  ULDC.64 UR14, c[0x0][0x228] ;  /* 0x00008a00000e7ab9 */ /* 0x000fe20000000a00 */
        /* <DEDUP_REMOVED lines=95> */
[----:B------:R-:W-:Y:S02]  /*136bf0*/  ISETP.LT.AND P3, PT, R60, UR16, !P0 ;  /* 0x000000103c007c0c */ /* 0x000fe4000c761270 */
[----:B------:R-:W-:Y:S01]  /*136c00*/  LOP3.LUT R6, R6, 0xffffffef, RZ, 0xc0, !PT ;  /* 0xffffffef06067812 */ /* 0x000fe200078ec0ff */
[----:B------:R-:W-:Y:S01]  /*136c10*/  VIADD R30, R37, 0x100 ;  /* 0x00000100251e7836 */ /* 0x000fe20000000000 */
[----:B------:R-:W-:Y:S01]  /*136c20*/  ISETP.LT.AND P2, PT, R59, UR19, !P0 ;  /* 0x000000133b007c0c */ /* 0x000fe2000c741270 */
[----:B------:R-:W-:Y:S01]  /*136c30*/  ULDC UR16, c[0x0][0x248] ;  /* 0x0000920000107ab9 */ /* 0x000fe20000000800 */
[----:B------:R-:W-:Y:S01]  /*136c40*/  ULDC UR15, c[0x0][0x228] ;  /* 0x00008a00000f7ab9 */ /* 0x000fe20000000800 */
[----:B-1----:R-:W-:Y:S01]  /*136c50*/  VIADD R33, R33, UR5 ;  /* 0x0000000521217c36 */ /* 0x002fe20008000000 */
[----:B------:R-:W-:-:S04]  /*136c60*/  ULDC UR5, c[0x0][0x248] ;  /* 0x0000920000057ab9 */ /* 0x000fc80000000800 */
[----:B------:R1:W-:Y:S01]  /*136c70*/  STL [R1+0x323c], R33 ;  /* 0x00323c2101007387 */ /* 0x0003e20000100800 */
[----:B------:R-:W-:Y:S01]  /*136c80*/  @P3 LOP3.LUT R6, R6, 0x10, RZ, 0xfc, !PT ;  /* 0x0000001006063812 */ /* 0x000fe200078efcff */
        /* <DEDUP_REMOVED lines=13> */
[----:B------:R-:W-:Y:S01]  /*136d60*/  LOP3.LUT R6, R6, 0xfffffffb, RZ, 0xc0, !PT ;  /* 0xfffffffb06067812 */ /* 0x000fe200078ec0ff */
[----:B------:R-:W-:-:S03]  /*136d70*/  ULDC UR5, c[0x0][0x228] ;  /* 0x00008a0000057ab9 */ /* 0x000fc60000000800 */
        /* <DEDUP_REMOVED lines=8> */
[----:B------:R-:W-:Y:S01]  /*136e00*/  ISETP.GE.AND P0, PT, R30, UR21, PT ;  /* 0x000000151e007c0c */ /* 0x000fe2000bf06270 */
[----:B------:R-:W-:-:S03]  /*136e10*/  ULDC UR8, c[0x0][0x228] ;  /* 0x00008a0000087ab9 */ /* 0x000fc60000000800 */
[----:B------:R1:W-:Y:S01]  /*136e20*/  STL [R1+0x3258], R33 ;  /* 0x0032582101007387 */ /* 0x0003e20000100800 */
[----:B------:R-:W-:Y:S01]  /*136e30*/  ISETP.LT.AND P2, PT, R59, UR23, !P0 ;  /* 0x000000173b007c0c */ /* 0x000fe2000c741270 */
[----:B------:R-:W-:Y:S01]  /*136e40*/  ULDC.64 UR22, c[0x0][0x228] ;  /* 0x00008a0000167ab9 */ /* 0x000fe20000000a00 */
[----:B------:R-:W-:Y:S01]  /*136e50*/  IADD3 R30, R37, 0xff, RZ ;  /* 0x000000ff251e7810 */ /* 0x000fe20007ffe0ff */
[----:B------:R-:W-:Y:S01]  /*136e60*/  ULDC UR21, c[0x0][0x228] ;  /* 0x00008a0000157ab9 */ /* 0x000fe20000000800 */
[----:B-1----:R-:W-:Y:S01]  /*136e70*/  VIADD R33, R33, UR9 ;  /* 0x0000000921217c36 */ /* 0x002fe20008000000 */
[----:B------:R-:W-:Y:S01]  /*136e80*/  ISETP.LT.AND P1, PT, R61, UR48, !P0 ;  /* 0x000000303d007c0c */ /* 0x000fe2000c721270 */
[----:B------:R-:W-:Y:S01]  /*136e90*/  ULDC UR48, c[0x0][0x228] ;  /* 0x00008a0000307ab9 */ /* 0x000fe20000000800 */
[----:B------:R-:W-:Y:S01]  /*136ea0*/  LOP3.LUT R6, R6, 0xfffffffe, RZ, 0xc0, !PT ;  /* 0xfffffffe06067812 */ /* 0x000fe200078ec0ff */
[----:B------:R-:W-:Y:S01]  /*136eb0*/  ULDC UR9, c[0x0][0x228] ;  /* 0x00008a0000097ab9 */ /* 0x000fe20000000800 */
[----:B------:R1:W-:Y:S02]  /*136ec0*/  STL [R1+0x325c], R33 ;  /* 0x00325c2101007387 */ /* 0x0003e40000100800 */
[----:B-1----:R-:W-:Y:S01]  /*136ed0*/  IADD3 R33, R33, UR14, RZ ;  /* 0x0000000e21217c10 */ /* 0x002fe2000fffe0ff */
        /* <DEDUP_REMOVED lines=12> */
[----:B------:R-:W-:-:S02]  /*136fa0*/  ISETP.LT.AND P0, PT, R62, UR47, !P0 ;  /* 0x0000002f3e007c0c */ /* 0x000fc4000c701270 */
[----:B------:R-:W-:Y:S01]  /*136fb0*/  LOP3.LUT R5, R5, 0xdfffffff, RZ, 0xc0, !PT ;  /* 0xdfffffff05057812 */ /* 0x000fe200078ec0ff */
[----:B------:R1:W-:Y:S01]  /*136fc0*/  STL [R1+0x3278], R33 ;  /* 0x0032782101007387 */ /* 0x0003e20000100800 */
[----:B------:R-:W-:-:S09]  /*136fd0*/  ULDC UR47, c[0x0][0x228] ;  /* 0x00008a00002f7ab9 */ /* 0x000fd20000000800 */
        /* <DEDUP_REMOVED lines=96> */
[----:B------:R-:W-:-:S06]  /*1375e0*/  ULDC UR48, c[0x0][0x228] ;  /* 0x00008a0000307ab9 */ /* 0x000fcc0000000800 */
[----:B------:R-:W-:Y:S01]  /*1375f0*/  @P3 LOP3.LUT R5, R5, 0x1000, RZ, 0xfc, !PT ;  /* 0x0000100005053812 */ /* 0x000fe200078efcff */
[----:B-1----:R-:W-:Y:S01]  /*137600*/  VIADD R33, R33, UR25 ;  /* 0x0000001921217c36 */ /* 0x002fe20008000000 */
[----:B------:R-:W-:Y:S01]  /*137610*/  ISETP.LT.AND P0, PT, R62, UR44, !P0 ;  /* 0x0000002c3e007c0c */ /* 0x000fe2000c701270 */
[----:B------:R-:W-:Y:S01]  /*137620*/  ULDC UR25, c[0x0][0x248] ;  /* 0x0000920000197ab9 */ /* 0x000fe20000000800 */
[----:B------:R-:W-:Y:S01]  /*137630*/  LOP3.LUT R5, R5, 0xfffff7ff, RZ, 0xc0, !PT ;  /* 0xfffff7ff05057812 */ /* 0x000fe200078ec0ff */
[----:B------:R-:W-:Y:S01]  /*137640*/  ULDC UR41, c[0x0][0x228] ;  /* 0x00008a0000297ab9 */ /* 0x000fe20000000800 */
[----:B------:R-:W-:Y:S02]  /*137650*/  ULDC UR46, c[0x0][0x228] ;  /* 0x00008a00002e7ab9 */ /* 0x000fe40000000800 */
[----:B------:R-:W-:Y:S01]  /*137660*/  @P2 LOP3.LUT R5, R5, 0x800, RZ, 0xfc, !PT ;  /* 0x0000080005052812 */ /* 0x000fe200078efcff */
[----:B------:R1:W-:Y:S03]  /*137670*/  STL [R1+0x32c0], R33 ;  /* 0x0032c02101007387 */ /* 0x0003e60000100800 */
[----:B------:R-:W-:-:S04]  /*137680*/  LOP3.LUT R5, R5, 0xfffffbff, RZ, 0xc0, !PT ;  /* 0xfffffbff05057812 */ /* 0x000fc800078ec0ff */
[----:B------:R-:W-:Y:S02]  /*137690*/  @P1 LOP3.LUT R5, R5, 0x400, RZ, 0xfc, !PT ;  /* 0x0000040005051812 */ /* 0x000fe400078efcff */
[----:B-1----:R-:W-:Y:S01]  /*1376a0*/  IADD3 R33, R33, UR26, RZ ;  /* 0x0000001a21217c10 */ /* 0x002fe2000fffe0ff */
[----:B------:R-:W-:Y:S01]  /*1376b0*/  ULDC UR26, c[0x0][0x248] ;  /* 0x00009200001a7ab9 */ /* 0x000fe20000000800 */
[----:B------:R-:W-:-:S03]  /*1376c0*/  LOP3.LUT R5, R5, 0xfffffdff, RZ, 0xc0, !PT ;  /* 0xfffffdff05057812 */ /* 0x000fc600078ec0ff */
[----:B------:R1:W-:Y:S01]  /*1376d0*/  STL [R1+0x32c8], R33 ;  /* 0x0032c82101007387 */ /* 0x0003e20000100800 */
[----:B------:R-:W-:Y:S02]  /*1376e0*/  @P0 LOP3.LUT R5, R5, 0x200, RZ, 0xfc, !PT ;  /* 0x0000020005050812 */ /* 0x000fe400078efcff */
[----:B------:R-:W-:Y:S01]  /*1376f0*/  ISETP.GE.AND P0, PT, R30, UR31, PT ;  /* 0x0000001f1e007c0c */ /* 0x000fe2000bf06270 */
[----:B-1----:R-:W-:Y:S01]  /*137700*/  VIADD R33, R33, UR25 ;  /* 0x0000001921217c36 */ /* 0x002fe20008000000 */
[----:B------:R-:W-:Y:S01]  /*137710*/  ULDC UR25, c[0x0][0x248] ;  /* 0x0000920000197ab9 */ /* 0x000fe20000000800 */
[----:B------:R-:W-:Y:S01]  /*137720*/  LOP3.LUT R5, R5, 0xfffffeff, RZ, 0xc0, !PT ;  /* 0xfffffeff05057812 */ /* 0x000fe200078ec0ff */
[----:B------:R-:W-:Y:S01]  /*137730*/  VIADD R30, R37, 0xf9 ;  /* 0x000000f9251e7836 */ /* 0x000fe20000000000 */
[----:B------:R-:W-:Y:S01]  /*137740*/  ULDC.64 UR30, c[0x0][0x228] ;  /* 0x00008a00001e7ab9 */ /* 0x000fe20000000a00 */
[----:B------:R1:W-:Y:S01]  /*137750*/  STL [R1+0x32cc], R33 ;  /* 0x0032cc2101007387 */ /* 0x0003e20000100800 */
[----:B------:R-:W-:Y:S01]  /*137760*/  ISETP.LT.AND P3, PT, R60, UR49, !P0 ;  /* 0x000000313c007c0c */ /* 0x000fe2000c761270 */
[----:B------:R-:W-:Y:S01]  /*137770*/  ULDC UR49, c[0x0][0x228] ;  /* 0x00008a0000317ab9 */ /* 0x000fe20000000800 */
[----:B-1----:R-:W-:Y:S01]  /*137780*/  VIADD R33, R33, UR25 ;  /* 0x0000001921217c36 */ /* 0x002fe20008000000 */
[----:B------:R-:W-:Y:S01]  /*137790*/  ISETP.LT.AND P2, PT, R59, UR47, !P0 ;  /* 0x0000002f3b007c0c */ /* 0x000fe2000c741270 */
[----:B------:R-:W-:Y:S01]  /*1377a0*/  ULDC UR25, c[0x0][0x228] ;  /* 0x00008a0000197ab9 */ /* 0x000fe20000000800 */
[----:B------:R-:W-:Y:S01]  /*1377b0*/  ISETP.LT.AND P1, PT, R61, UR48, !P0 ;  /* 0x000000303d007c0c */ /* 0x000fe2000c721270 */
[----:B------:R-:W-:Y:S01]  /*1377c0*/  ULDC UR47, c[0x0][0x228] ;  /* 0x00008a00002f7ab9 */ /* 0x000fe20000000800 */
[----:B------:R1:W-:Y:S06]  /*1377d0*/  STL [R1+0x32d8], R33 ;  /* 0x0032d82101007387 */ /* 0x0003ec0000100800 */
        /* <DEDUP_REMOVED lines=28> */
[----:B------:R1:W-:Y:S06]  /*1379a0*/  STL [R1+0x3300], R33 ;  /* 0x0033002101007387 */ /* 0x0003ec0000100800 */
[----:B------:R-:W-:Y:S01]  /*1379b0*/  @P3 LOP3.LUT R5, R5, 0x10, RZ, 0xfc, !PT ;  /* 0x0000001005053812 */ /* 0x000fe200078efcff */
[----:B------:R-:W-:-:S03]  /*1379c0*/  ULDC UR49, c[0x0][0x228] ;  /* 0x00008a0000317ab9 */ /* 0x000fc60000000800 */
        /* <DEDUP_REMOVED lines=9> */
[----:B-1----:R-:W-:Y:S01]  /*137a60*/  VIADD R33, R33, UR28 ;  /* 0x0000001c21217c36 */ /* 0x002fe20008000000 */
[----:B------:R-:W-:Y:S01]  /*137a70*/  ULDC.64 UR28, c[0x0][0x228] ;  /* 0x00008a00001c7ab9 */ /* 0x000fe20000000a00 */
[----:B------:R-:W-:Y:S01]  /*137a80*/  VIADD R30, R37, 0xf7 ;  /* 0x000000f7251e7836 */ /* 0x000fe20000000000 */
[----:B------:R-:W-:Y:S01]  /*137a90*/  ISETP.LT.AND P2, PT, R59, UR59, !P0 ;  /* 0x0000003b3b007c0c */ /* 0x000fe2000c741270 */
[----:B------:R-:W-:Y:S01]  /*137aa0*/  ULDC UR59, c[0x0][0x228] ;  /* 0x00008a00003b7ab9 */ /* 0x000fe20000000800 */
[----:B------:R-:W-:Y:S01]  /*137ab0*/  ISETP.LT.AND P1, PT, R61, UR50, !P0 ;  /* 0x000000323d007c0c */ /* 0x000fe2000c721270 */
[----:B------:R-:W-:Y:S01]  /*137ac0*/  ULDC.64 UR42, c[0x0][0x228] ;  /* 0x00008a00002a7ab9 */ /* 0x000fe20000000a00 */
[----:B------:R-:W-:Y:S01]  /*137ad0*/  ISETP.LT.AND P3, PT, R60, UR58, !P0 ;  /* 0x0000003a3c007c0c */ /* 0x000fe2000c761270 */
[----:B------:R-:W-:Y:S01]  /*137ae0*/  ULDC UR58, c[0x0][0x228] ;  /* 0x00008a00003a7ab9 */ /* 0x000fe20000000800 */
[----:B------:R-:W-:-:S02]  /*137af0*/  ISETP.LT.AND P0, PT, R62, UR28, !P0 ;  /* 0x0000001c3e007c0c */ /* 0x000fc4000c701270 */
[----:B------:R-:W-:Y:S01]  /*137b00*/  LOP3.LUT R5, R5, 0xfffffffe, RZ, 0xc0, !PT ;  /* 0xfffffffe05057812 */ /* 0x000fe200078ec0ff */
[----:B------:R1:W-:Y:S01]  /*137b10*/  STL [R1+0x330c], R33 ;  /* 0x00330c2101007387 */ /* 0x0003e20000100800 */
        /* <DEDUP_REMOVED lines=57> */
[----:B------:R1:W-:Y:S01]  /*137eb0*/  STL [R1+0x3334], R33 ;  /* 0x0033342101007387 */ /* 0x0003e20000100800 */
[----:B------:R-:W-:Y:S01]  /*137ec0*/  LOP3.LUT R4, R4, 0xffefffff, RZ, 0xc0, !PT ;  /* 0xffefffff04047812 */ /* 0x000fe200078ec0ff */
[----:B------:R-:W-:Y:S01]  /*137ed0*/  VIADD R30, R37, 0xf4 ;  /* 0x000000f4251e7836 */ /* 0x000fe20000000000 */
[----:B------:R-:W-:Y:S01]  /*137ee0*/  ISETP.LT.AND P3, PT, R60, UR54, !P0 ;  /* 0x000000363c007c0c */ /* 0x000fe2000c761270 */
[----:B------:R-:W-:Y:S01]  /*137ef0*/  ULDC.64 UR30, c[0x0][0x228] ;  /* 0x00008a00001e7ab9 */ /* 0x000fe20000000a00 */
[----:B------:R-:W-:Y:S01]  /*137f00*/  ISETP.LT.AND P2, PT, R59, UR53, !P0 ;  /* 0x000000353b007c0c */ /* 0x000fe2000c741270 */
[----:B------:R-:W-:Y:S01]  /*137f10*/  ULDC UR54, c[0x0][0x228] ;  /* 0x00008a0000367ab9 */ /* 0x000fe20000000800 */
[----:B-1----:R-:W-:Y:S01]  /*137f20*/  VIADD R33, R33, UR26 ;  /* 0x0000001a21217c36 */ /* 0x002fe20008000000 */
[----:B------:R-:W-:-:S04]  /*137f30*/  ULDC UR26, c[0x0][0x248] ;  /* 0x00009200001a7ab9 */ /* 0x000fc80000000800 */
[----:B------:R1:W-:Y:S02]  /*137f40*/  STL [R1+0x3340], R33 ;  /* 0x0033402101007387 */ /* 0x0003e40000100800 */
[----:B-1----:R-:W-:Y:S01]  /*137f50*/  VIADD R33, R33, UR26 ;  /* 0x0000001a21217c36 */ /* 0x002fe20008000000 */
[----:B------:R-:W-:-:S04]  /*137f60*/  ULDC UR26, c[0x0][0x248] ;  /* 0x00009200001a7ab9 */ /* 0x000fc80000000800 */
[----:B------:R1:W-:Y:S01]  /*137f70*/  STL [R1+0x333c], R33 ;  /* 0x00333c2101007387 */ /* 0x0003e20000100800 */
[----:B------:R-:W-:Y:S02]  /*137f80*/  @P3 LOP3.LUT R4, R4, 0x100000, RZ, 0xfc, !PT ;  /* 0x0010000004043812 */ /* 0x000fe400078efcff */
[----:B------:R-:W-:Y:S01]  /*137f90*/  ISETP.LT.AND P1, PT, R61, UR52, !P0 ;  /* 0x000000343d007c0c */ /* 0x000fe2000c721270 */
[----:B------:R-:W-:Y:S01]  /*137fa0*/  ULDC.64 UR52, c[0x0][0x228] ;  /* 0x00008a0000347ab9 */ /* 0x000fe20000000a00 */
        /* <DEDUP_REMOVED lines=18> */
[----:B------:R-:W-:Y:S02]  /*1380d0*/  ISETP.LT.AND P2, PT, R59, UR5, !P0 ;  /* 0x000000053b007c0c */ /* 0x000fe4000c741270 */
[----:B------:R-:W-:Y:S01]  /*1380e0*/  LOP3.LUT R4, R4, 0xfffeffff, RZ, 0xc0, !PT ;  /* 0xfffeffff04047812 */ /* 0x000fe200078ec0ff */
[----:B------:R-:W-:Y:S01]  /*1380f0*/  VIADD R30, R37, 0xf3 ;  /* 0x000000f3251e7836 */ /* 0x000fe20000000000 */
[----:B------:R-:W-:Y:S01]  /*138100*/  ISETP.LT.AND P1, PT, R61, UR6, !P0 ;  /* 0x000000063d007c0c */ /* 0x000fe2000c721270 */
[----:B------:R1:W-:Y:S01]  /*138110*/  STL [R1+0x3324], R33 ;  /* 0x0033242101007387 */ /* 0x0003e20000100800 */
        /* <DEDUP_REMOVED lines=35> */
[----:B------:R-:W-:Y:S01]  /*138350*/  ISETP.LT.AND P3, PT, R60, UR10, !P0 ;  /* 0x0000000a3c007c0c */ /* 0x000fe2000c761270 */
[----:B------:R-:W-:Y:S01]  /*138360*/  ULDC UR10, c[0x0][0x248] ;  /* 0x00009200000a7ab9 */ /* 0x000fe20000000800 */
[----:B------:R-:W-:Y:S02]  /*138370*/  ISETP.LT.AND P2, PT, R59, UR11, !P0 ;  /* 0x0000000b3b007c0c */ /* 0x000fe4000c741270 */
[----:B-1----:R-:W-:Y:S01]  /*138380*/  IADD3 R33, R33, UR26, RZ ;  /* 0x0000001a21217c10 */ /* 0x002fe2000fffe0ff */
[----:B------:R-:W-:Y:S01]  /*138390*/  ULDC UR26, c[0x0][0x228] ;  /* 0x00008a00001a7ab9 */ /* 0x000fe20000000800 */
[----:B------:R-:W-:-:S03]  /*1383a0*/  LOP3.LUT R4, R4, 0xfffffeff, RZ, 0xc0, !PT ;  /* 0xfffffeff04047812 */ /* 0x000fc600078ec0ff */
[----:B------:R1:W-:Y:S04]  /*1383b0*/  STL [R1+0x3314], R33 ;  /* 0x0033142101007387 */ /* 0x0003e80000100800 */
        /* <DEDUP_REMOVED lines=43> */
[----:B-1----:R-:W-:Y:S01]  /*138670*/  VIADD R33, R33, UR6 ;  /* 0x0000000621217c36 */ /* 0x002fe20008000000 */
[----:B------:R-:W-:Y:S01]  /*138680*/  LOP3.LUT R4, R4, 0xfffffffe, RZ, 0xc0, !PT ;  /* 0xfffffffe04047812 */ /* 0x000fe200078ec0ff */
[----:B------:R-:W-:Y:S01]  /*138690*/  VIADD R30, R37, 0xef ;  /* 0x000000ef251e7836 */ /* 0x000fe20000000000 */
[----:B------:R-:W-:Y:S01]  /*1386a0*/  ISETP.LT.AND P2, PT, R59, UR18, !P0 ;  /* 0x000000123b007c0c */ /* 0x000fe2000c741270 */
[----:B------:R-:W-:Y:S01]  /*1386b0*/  ULDC UR18, c[0x0][0x248] ;  /* 0x0000920000127ab9 */ /* 0x000fe20000000800 */
[----:B------:R-:W-:Y:S01]  /*1386c0*/  ISETP.LT.AND P1, PT, R61, UR20, !P0 ;  /* 0x000000143d007c0c */ /* 0x000fe2000c721270 */
[----:B------:R1:W-:Y:S01]  /*1386d0*/  STL [R1+0x32f0], R33 ;  /* 0x0032f02101007387 */ /* 0x0003e20000100800 */
[----:B------:R-:W-:Y:S01]  /*1386e0*/  ISETP.LT.AND P3, PT, R60, UR21, !P0 ;  /* 0x000000153c007c0c */ /* 0x000fe2000c761270 */
[----:B------:R-:W-:Y:S01]  /*1386f0*/  ULDC UR20, c[0x0][0x248] ;  /* 0x0000920000147ab9 */ /* 0x000fe20000000800 */
[----:B------:R-:W-:Y:S01]  /*138700*/  ULDC UR6, c[0x0][0x228] ;  /* 0x00008a0000067ab9 */ /* 0x000fe20000000800 */
[----:B------:R-:W-:Y:S01]  /*138710*/  ULDC UR31, c[0x0][0x228] ;  /* 0x00008a00001f7ab9 */ /* 0x000fe20000000800 */
[----:B-1----:R-:W-:-:S05]  /*138720*/  VIADD R33, R33, UR10 ;  /* 0x0000000a21217c36 */ /* 0x002fca0008000000 */
[----:B------:R-:W-:Y:S01]  /*138730*/  @P2 LOP3.LUT R3, R3, 0x80000000, RZ, 0xfc, !PT ;  /* 0x8000000003032812 */ /* 0x000fe200078efcff */
[----:B------:R-:W-:Y:S02]  /*138740*/  ULDC.64 UR10, c[0x0][0x228] ;  /* 0x00008a00000a7ab9 */ /* 0x000fe40000000a00 */
[----:B------:R-:W-:Y:S02]  /*138750*/  ISETP.LT.AND P0, PT, R62, UR10, !P0 ;  /* 0x0000000a3e007c0c */ /* 0x000fe4000c701270 */
[----:B------:R-:W-:Y:S01]  /*138760*/  @P3 LOP3.LUT R4, R4, 0x1, RZ, 0xfc, !PT ;  /* 0x0000000104043812 */ /* 0x000fe200078efcff */
        /* <DEDUP_REMOVED lines=18> */
[----:B------:R-:W-:-:S05]  /*138890*/  ULDC UR29, c[0x0][0x248] ;  /* 0x00009200001d7ab9 */ /* 0x000fca0000000800 */
[----:B------:R-:W-:Y:S01]  /*1388a0*/  @P3 LOP3.LUT R3, R3, 0x10000000, RZ, 0xfc, !PT ;  /* 0x1000000003033812 */ /* 0x000fe200078efcff */
[----:B-1----:R-:W-:Y:S01]  /*1388b0*/  VIADD R33, R33, UR14 ;  /* 0x0000000e21217c36 */ /* 0x002fe20008000000 */
[----:B------:R-:W-:Y:S02]  /*1388c0*/  ULDC UR14, c[0x0][0x248] ;  /* 0x00009200000e7ab9 */ /* 0x000fe40000000800 */
[----:B------:R-:W-:Y:S02]  /*1388d0*/  LOP3.LUT R3, R3, 0xf7ffffff, RZ, 0xc0, !PT ;  /* 0xf7ffffff03037812 */ /* 0x000fe400078ec0ff */
[----:B------:R1:W-:Y:S02]  /*1388e0*/  STL [R1+0x32e0], R33 ;  /* 0x0032e02101007387 */ /* 0x0003e40000100800 */
[----:B------:R-:W-:-:S04]  /*1388f0*/  @P2 LOP3.LUT R3, R3, 0x8000000, RZ, 0xfc, !PT ;  /* 0x0800000003032812 */ /* 0x000fc800078efcff */
[----:B------:R-:W-:Y:S02]  /*138900*/  LOP3.LUT R3, R3, 0xfbffffff, RZ, 0xc0, !PT ;  /* 0xfbffffff03037812 */ /* 0x000fe400078ec0ff */
[----:B-1----:R-:W-:Y:S01]  /*138910*/  IADD3 R33, R33, UR14, RZ ;  /* 0x0000000e21217c10 */ /* 0x002fe2000fffe0ff */
        /* <DEDUP_REMOVED lines=16> */
[----:B-1----:R-:W-:Y:S01]  /*138a20*/  VIADD R33, R33, UR18 ;  /* 0x0000001221217c36 */ /* 0x002fe20008000000 */
[----:B------:R-:W-:-:S05]  /*138a30*/  ULDC UR18, c[0x0][0x248] ;  /* 0x0000920000127ab9 */ /* 0x000fca0000000800 */
        /* <DEDUP_REMOVED lines=15> */
[----:B-1----:R-:W-:Y:S01]  /*138b30*/  VIADD R33, R33, UR14 ;  /* 0x0000000e21217c36 */ /* 0x002fe20008000000 */
[----:B------:R-:W-:Y:S01]  /*138b40*/  ISETP.LT.AND P3, PT, R60, UR25, !P0 ;  /* 0x000000193c007c0c */ /* 0x000fe2000c761270 */
[----:B------:R-:W-:Y:S01]  /*138b50*/  VIADD R30, R37, 0xec ;  /* 0x000000ec251e7836 */ /* 0x000fe20000000000 */
[----:B------:R-:W-:Y:S01]  /*138b60*/  ISETP.LT.AND P2, PT, R59, UR35, !P0 ;  /* 0x000000233b007c0c */ /* 0x000fe2000c741270 */
[----:B------:R-:W-:Y:S01]  /*138b70*/  ULDC UR14, c[0x0][0x248] ;  /* 0x00009200000e7ab9 */ /* 0x000fe20000000800 */
[----:B------:R-:W-:Y:S01]  /*138b80*/  ISETP.LT.AND P1, PT, R61, UR23, !P0 ;  /* 0x000000173d007c0c */ /* 0x000fe2000c721270 */
[----:B------:R1:W-:Y:S01]  /*138b90*/  STL [R1+0x32c4], R33 ;  /* 0x0032c42101007387 */ /* 0x0003e20000100800 */
        /* <DEDUP_REMOVED lines=15> */
[----:B------:R-:W-:Y:S02]  /*138c90*/  LOP3.LUT R3, R3, 0xfffeffff, RZ, 0xc0, !PT ;  /* 0xfffeffff03037812 */ /* 0x000fe400078ec0ff */
[----:B-1----:R-:W-:Y:S01]  /*138ca0*/  IADD3 R33, R33, UR22, RZ ;  /* 0x0000001621217c10 */ /* 0x002fe2000fffe0ff */
[----:B------:R-:W-:Y:S01]  /*138cb0*/  ULDC.64 UR22, c[0x0][0x228] ;  /* 0x00008a0000167ab9 */ /* 0x000fe20000000a00 */
        /* <DEDUP_REMOVED lines=27> */
[----:B------:R-:W-:-:S05]  /*138e70*/  ULDC UR57, c[0x0][0x228] ;  /* 0x00008a0000397ab9 */ /* 0x000fca0000000800 */
        /* <DEDUP_REMOVED lines=15> */
[----:B------:R-:W-:Y:S01]  /*138f70*/  ISETP.LT.AND P2, PT, R59, UR55, !P0 ;  /* 0x000000373b007c0c */ /* 0x000fe2000c741270 */
[----:B------:R-:W-:Y:S01]  /*138f80*/  ULDC.64 UR44, c[0x0][0x228] ;  /* 0x00008a00002c7ab9 */ /* 0x000fe20000000a00 */
[----:B------:R-:W-:Y:S02]  /*138f90*/  LOP3.LUT R3, R3, 0xfffffeff, RZ, 0xc0, !PT ;  /* 0xfffffeff03037812 */ /* 0x000fe400078ec0ff */
[----:B------:R-:W-:Y:S01]  /*138fa0*/  ISETP.LT.AND P1, PT, R61, UR49, !P0 ;  /* 0x000000313d007c0c */ /* 0x000fe2000c721270 */
[----:B------:R1:W-:Y:S01]  /*138fb0*/  STL [R1+0x32a8], R33 ;  /* 0x0032a82101007387 */ /* 0x0003e20000100800 */
[----:B------:R-:W-:Y:S01]  /*138fc0*/  VIADD R36, R33, UR7 ;  /* 0x0000000721247c36 */ /* 0x000fe20008000000 */
[----:B------:R-:W-:Y:S01]  /*138fd0*/  ULDC UR54, c[0x0][0x228] ;  /* 0x00008a0000367ab9 */ /* 0x000fe20000000800 */
[----:B------:R-:W-:-:S03]  /*138fe0*/  ULDC UR55, c[0x0][0x228] ;  /* 0x00008a0000377ab9 */ /* 0x000fc60000000800 */
[----:B------:R-:W-:Y:S01]  /*138ff0*/  @P3 LOP3.LUT R3, R3, 0x100, RZ, 0xfc, !PT ;  /* 0x0000010003033812 */ /* 0x000fe200078efcff */
[----:B------:R-:W-:Y:S01]  /*139000*/  ULDC.64 UR48, c[0x0][0x228] ;  /* 0x00008a0000307ab9 */ /* 0x000fe20000000a00 */
[----:B------:R-:W-:Y:S01]  /*139010*/  ISETP.LT.AND P0, PT, R62, UR44, !P0 ;  /* 0x0000002c3e007c0c */ /* 0x000fe2000c701270 */
[----:B-1----:R-:W-:Y:S01]  /*139020*/  VIADD R33, R37, 0xe9 ;  /* 0x000000e925217836 */ /* 0x002fe20000000000 */
[----:B------:R-:W-:Y:S01]  /*139030*/  LOP3.LUT R3, R3, 0xffffff7f, RZ, 0xc0, !PT ;  /* 0xffffff7f03037812 */ /* 0x000fe200078ec0ff */
[----:B------:R1:W-:Y:S01]  /*139040*/  STL [R1+0x32a0], R36 ;  /* 0x0032a02401007387 */ /* 0x0003e20000100800 */
[----:B------:R-:W-:Y:S01]  /*139050*/  ULDC UR44, c[0x0][0x228] ;  /* 0x00008a00002c7ab9 */ /* 0x000fe20000000800 */
[----:B------:R-:W-:Y:S01]  /*139060*/  ULDC UR7, c[0x0][0x228] ;  /* 0x00008a0000077ab9 */ /* 0x000fe20000000800 */
[----:B------:R-:W-:-:S04]  /*139070*/  @P2 LOP3.LUT R3, R3, 0x80, RZ, 0xfc, !PT ;  /* 0x0000008003032812 */ /* 0x000fc800078efcff */
        /* <DEDUP_REMOVED lines=9> */
[----:B------:R-:W-:Y:S01]  /*139110*/  LOP3.LUT R3, R3, 0xffffffef, RZ, 0xc0, !PT ;  /* 0xffffffef03037812 */ /* 0x000fe200078ec0ff */
[----:B------:R-:W-:Y:S01]  /*139120*/  ULDC UR54, c[0x0][0x228] ;  /* 0x00008a0000367ab9 */ /* 0x000fe20000000800 */
[----:B------:R-:W-:Y:S01]  /*139130*/  ISETP.LT.AND P1, PT, R61, UR50, !P0 ;  /* 0x000000323d007c0c */ /* 0x000fe2000c721270 */
[----:B------:R-:W-:-:S06]  /*139140*/  ULDC UR55, c[0x0][0x228] ;  /* 0x00008a0000377ab9 */ /* 0x000fcc0000000800 */
[----:B------:R-:W-:Y:S01]  /*139150*/  @P3 LOP3.LUT R3, R3, 0x10, RZ, 0xfc, !PT ;  /* 0x0000001003033812 */ /* 0x000fe200078efcff */
[----:B------:R1:W-:Y:S01]  /*139160*/  STL [R1+0x3298], R36 ;  /* 0x0032982401007387 */ /* 0x0003e20000100800 */
[----:B------:R-:W-:Y:S02]  /*139170*/  ULDC.64 UR50, c[0x0][0x228] ;  /* 0x00008a0000327ab9 */ /* 0x000fe40000000a00 */
        /* <DEDUP_REMOVED lines=10> */
[----:B------:R-:W-:-:S04]  /*139220*/  ISETP.GE.AND P0, PT, R34, UR23, PT ;  /* 0x0000001722007c0c */ /* 0x000fc8000bf06270 */
[----:B------:R-:W-:Y:S02]  /*139230*/  ISETP.LT.AND P2, PT, R59, UR54, !P0 ;  /* 0x000000363b007c0c */ /* 0x000fe4000c741270 */
[----:B------:R-:W-:Y:S01]  /*139240*/  ISETP.LT.AND P1, PT, R61, UR55, !P0 ;  /* 0x000000373d007c0c */ /* 0x000fe2000c721270 */
[----:B------:R1:W-:Y:S01]  /*139250*/  STL [R1+0x328c], R36 ;  /* 0x00328c2401007387 */ /* 0x0003e20000100800 */
[----:B------:R-:W-:Y:S01]  /*139260*/  ISETP.LT.AND P3, PT, R60, UR22, !P0 ;  /* 0x000000163c007c0c */ /* 0x000fe2000c761270 */
[----:B------:R-:W-:Y:S01]  /*139270*/  ULDC.64 UR22, c[0x0][0x228] ;  /* 0x00008a0000167ab9 */ /* 0x000fe20000000a00 */
[----:B------:R-:W-:Y:S01]  /*139280*/  ISETP.LT.AND P0, PT, R62, UR20, !P0 ;  /* 0x000000143e007c0c */ /* 0x000fe2000c701270 */
[----:B------:R-:W-:-:S06]  /*139290*/  ULDC.64 UR54, c[0x0][0x228] ;  /* 0x00008a0000367ab9 */ /* 0x000fcc0000000a00 */
[----:B------:R-:W-:-:S04]  /*1392a0*/  @P2 LOP3.LUT R2, R2, 0x80000000, RZ, 0xfc, !PT ;  /* 0x8000000002022812 */ /* 0x000fc800078efcff */
[----:B------:R-:W-:-:S04]  /*1392b0*/  LOP3.LUT R2, R2, 0xbfffffff, RZ, 0xc0, !PT ;  /* 0xbfffffff02027812 */ /* 0x000fc800078ec0ff */
[----:B------:R-:W-:-:S04]  /*1392c0*/  @P1 LOP3.LUT R2, R2, 0x40000000, RZ, 0xfc, !PT ;  /* 0x4000000002021812 */ /* 0x000fc800078efcff */
[----:B------:R-:W-:Y:S02]  /*1392d0*/  LOP3.LUT R2, R2, 0xdfffffff, RZ, 0xc0, !PT ;  /* 0xdfffffff02027812 */ /* 0x000fe400078ec0ff */
[----:B------:R-:W-:Y:S02]  /*1392e0*/  LOP3.LUT R3, R3, 0xfffffffe, RZ, 0xc0, !PT ;  /* 0xfffffffe03037812 */ /* 0x000fe400078ec0ff */
[----:B------:R-:W-:Y:S02]  /*1392f0*/  @P0 LOP3.LUT R2, R2, 0x20000000, RZ, 0xfc, !PT ;  /* 0x2000000002020812 */ /* 0x000fe400078efcff */
[----:B------:R-:W-:Y:S02]  /*139300*/  ISETP.GE.AND P0, PT, R40, UR25, PT ;  /* 0x0000001928007c0c */ /* 0x000fe4000bf06270 */
[----:B------:R-:W-:Y:S02]  /*139310*/  @P3 LOP3.LUT R3, R3, 0x1, RZ, 0xfc, !PT ;  /* 0x0000000103033812 */ /* 0x000fe400078efcff */
[----:B------:R-:W-:-:S02]  /*139320*/  ISETP.LT.AND P3, PT, R60, UR14, !P0 ;  /* 0x0000000e3c007c0c */ /* 0x000fc4000c761270 */
[----:B-1----:R-:W-:Y:S01]  /*139330*/  IADD3 R36, R36, UR43, RZ ;  /* 0x0000002b24247c10 */ /* 0x002fe2000fffe0ff */
[----:B------:R-:W-:Y:S01]  /*139340*/  ULDC UR43, c[0x0][0x228] ;  /* 0x00008a00002b7ab9 */ /* 0x000fe20000000800 */
[----:B------:R-:W-:Y:S02]  /*139350*/  LOP3.LUT R2, R2, 0xefffffff, RZ, 0xc0, !PT ;  /* 0xefffffff02027812 */ /* 0x000fe400078ec0ff */
[----:B------:R-:W-:Y:S02]  /*139360*/  ISETP.LT.AND P1, PT, R59, UR43, !P0 ;  /* 0x0000002b3b007c0c */ /* 0x000fe4000c721270 */
[----:B------:R-:W-:Y:S01]  /*139370*/  ISETP.LT.AND P2, PT, R61, UR44, !P0 ;  /* 0x0000002c3d007c0c */ /* 0x000fe2000c741270 */
[----:B------:R-:W-:-:S04]  /*139380*/  ULDC UR44, c[0x0][0x228] ;  /* 0x00008a00002c7ab9 */ /* 0x000fc80000000800 */
[----:B------:R-:W-:-:S04]  /*139390*/  @P3 LOP3.LUT R2, R2, 0x10000000, RZ, 0xfc, !PT ;  /* 0x1000000002023812 */ /* 0x000fc800078efcff */
[----:B------:R-:W-:-:S04]  /*1393a0*/  LOP3.LUT R2, R2, 0xfdffffff, RZ, 0xc0, !PT ;  /* 0xfdffffff02027812 */ /* 0x000fc800078ec0ff */
[----:B------:R-:W-:Y:S02]  /*1393b0*/  @P1 LOP3.LUT R2, R2, 0x2000000, RZ, 0xfc, !PT ;  /* 0x0200000002021812 */ /* 0x000fe400078efcff */
[----:B------:R-:W-:Y:S02]  /*1393c0*/  ISETP.LT.AND P1, PT, R62, UR48, !P0 ;  /* 0x000000303e007c0c */ /* 0x000fe4000c721270 */
[----:B------:R-:W-:-:S04]  /*1393d0*/  LOP3.LUT R2, R2, 0xfeffffff, RZ, 0xc0, !PT ;  /* 0xfeffffff02027812 */ /* 0x000fc800078ec0ff */
[----:B------:R-:W-:Y:S02]  /*1393e0*/  @P2 LOP3.LUT R2, R2, 0x1000000, RZ, 0xfc, !PT ;  /* 0x0100000002022812 */ /* 0x000fe400078efcff */
[----:B------:R-:W-:Y:S02]  /*1393f0*/  ISETP.GE.AND P0, PT, R41, UR45, PT ;  /* 0x0000002d29007c0c */ /* 0x000fe4000bf06270 */
[----:B------:R-:W-:-:S04]  /*139400*/  LOP3.LUT R2, R2, 0xff7fffff, RZ, 0xc0, !PT ;  /* 0xff7fffff02027812 */ /* 0x000fc800078ec0ff */
[----:B------:R-:W-:Y:S02]  /*139410*/  @P1 LOP3.LUT R2, R2, 0x800000, RZ, 0xfc, !PT ;  /* 0x0080000002021812 */ /* 0x000fe400078efcff */
[----:B------:R-:W-:Y:S01]  /*139420*/  ISETP.LT.AND P1, PT, R60, UR44, !P0 ;  /* 0x0000002c3c007c0c */ /* 0x000fe2000c721270 */
[----:B------:R-:W-:Y:S01]  /*139430*/  VIADD R30, R36, UR18 ;  /* 0x00000012241e7c36 */ /* 0x000fe20008000000 */
[----:B------:R-:W-:Y:S01]  /*139440*/  ISETP.LT.AND P3, PT, R59, UR61, !P0 ;  /* 0x0000003d3b007c0c */ /* 0x000fe2000c761270 */
[----:B------:R-:W-:Y:S01]  /*139450*/  ULDC.64 UR18, c[0x0][0x228] ;  /* 0x00008a0000127ab9 */ /* 0x000fe20000000a00 */
[----:B------:R-:W-:Y:S01]  /*139460*/  LOP3.LUT R2, R2, 0xffbfffff, RZ, 0xc0, !PT ;  /* 0xffbfffff02027812 */ /* 0x000fe200078ec0ff */
[----:B------:R-:W-:Y:S01]  /*139470*/  STL [R1+0x3288], R36 ;  /* 0x0032882401007387 */ /* 0x000fe20000100800 */
        /* <DEDUP_REMOVED lines=11> */
[----:B------:R-:W-:Y:S02]  /*139530*/  ISETP.LT.AND P1, PT, R60, UR59, !P0 ;  /* 0x0000003b3c007c0c */ /* 0x000fe4000c721270 */
[----:B------:R-:W-:Y:S02]  /*139540*/  ISETP.LT.AND P3, PT, R59, UR58, !P0 ;  /* 0x0000003a3b007c0c */ /* 0x000fe4000c761270 */
[----:B------:R-:W-:Y:S02]  /*139550*/  LOP3.LUT R2, R2, 0xfffbffff, RZ, 0xc0, !PT ;  /* 0xfffbffff02027812 */ /* 0x000fe400078ec0ff */
[----:B------:R-:W-:-:S07]  /*139560*/  ISETP.LT.AND P2, PT, R61, UR56, !P0 ;  /* 0x000000383d007c0c */ /* 0x000fce000c741270 */
        /* <DEDUP_REMOVED lines=49> */
[----:B------:R1:W-:Y:S01]  /*139880*/  STL [R1+0x3280], R30 ;  /* 0x0032801e01007387 */ /* 0x0003e20000100800 */
[----:B------:R-:W-:Y:S01]  /*139890*/  LOP3.LUT R2, R2, 0xfffffffd, RZ, 0xc0, !PT ;  /* 0xfffffffd02027812 */ /* 0x000fe200078ec0ff */
[----:B-1----:R-:W-:-:S10]  /*1398a0*/  VIADD R30, R30, UR29 ;  /* 0x0000001d1e1e7c36 */ /* 0x002fd40008000000 */
[----:B------:R-:W-:Y:S02]  /*1398b0*/  @P1 LOP3.LUT R2, R2, 0x2, RZ, 0xfc, !PT ;  /* 0x0000000202021812 */ /* 0x000fe400078efcff */
[----:B------:R-:W-:Y:S01]  /*1398c0*/  ISETP.LT.AND P1, PT, R61, UR10, !P0 ;  /* 0x0000000a3d007c0c */ /* 0x000fe2000c721270 */
[----:B------:R1:W-:Y:S04]  /*1398d0*/  STL [R1+0x327c], R30 ;  /* 0x00327c1e01007387 */ /* 0x0003e80000100800 */
[----:B------:R-:W2:Y:S04]  /*1398e0*/  LDL.LU R36, [R1+0x100] ;  /* 0x0001000001247983 */ /* 0x000ea80000300800 */
[----:B------:R-:W3:Y:S01]  /*1398f0*/  LDL.LU R37, [R1+0x108] ;  /* 0x0001080001257983 */ /* 0x000ee20000300800 */
[----:B-1----:R-:W-:-:S03]  /*139900*/  VIADD R30, R30, UR17 ;  /* 0x000000111e1e7c36 */ /* 0x002fc60008000000 */
[----:B------:R-:W4:Y:S04]  /*139910*/  LDL.LU R38, [R1+0xe70] ;  /* 0x000e700001267983 */ /* 0x000f280000300800 */
[----:B------:R-:W2:Y:S04]  /*139920*/  LDL.LU R39, [R1+0xe78] ;  /* 0x000e780001277983 */ /* 0x000ea80000300800 */
[----:B------:R1:W-:Y:S01]  /*139930*/  STL [R1+0x3274], R30 ;  /* 0x0032741e01007387 */ /* 0x0003e20000100800 */
[----:B------:R-:W-:Y:S02]  /*139940*/  ISETP.LT.AND P2, PT, R59, UR31, !P0 ;  /* 0x0000001f3b007c0c */ /* 0x000fe4000c741270 */
[----:B------:R-:W-:Y:S01]  /*139950*/  @P1 LOP3.LUT R31, R31, 0x80000000, RZ, 0xfc, !PT ;  /* 0x800000001f1f1812 */ /* 0x000fe200078efcff */
[----:B-1----:R-:W-:Y:S01]  /*139960*/  VIADD R30, R30, UR13 ;  /* 0x0000000d1e1e7c36 */ /* 0x002fe20008000000 */
[----:B------:R-:W-:-:S04]  /*139970*/  ISETP.GE.AND P1, PT, R35, UR44, PT ;  /* 0x0000002c23007c0c */ /* 0x000fc8000bf26270 */
[----:B------:R1:W-:Y:S01]  /*139980*/  STL [R1+0x326c], R30 ;  /* 0x00326c1e01007387 */ /* 0x0003e20000100800 */
[----:B------:R-:W-:Y:S02]  /*139990*/  ISETP.LT.AND P5, PT, R59, UR38, !P1 ;  /* 0x000000263b007c0c */ /* 0x000fe4000cfa1270 */
[----:B------:R-:W-:Y:S01]  /*1399a0*/  LOP3.LUT R2, R2, 0xfffffffe, RZ, 0xc0, !PT ;  /* 0xfffffffe02027812 */ /* 0x000fe200078ec0ff */
[----:B-1----:R-:W-:-:S05]  /*1399b0*/  VIADD R30, R30, UR9 ;  /* 0x000000091e1e7c36 */ /* 0x002fca0008000000 */
[----:B------:R1:W-:Y:S01]  /*1399c0*/  STL [R1+0x3268], R30 ;  /* 0x0032681e01007387 */ /* 0x0003e20000100800 */
[----:B------:R-:W-:Y:S01]  /*1399d0*/  @P2 LOP3.LUT R2, R2, 0x1, RZ, 0xfc, !PT ;  /* 0x0000000102022812 */ /* 0x000fe200078efcff */
[----:B-1----:R-:W-:Y:S01]  /*1399e0*/  VIADD R30, R30, UR11 ;  /* 0x0000000b1e1e7c36 */ /* 0x002fe20008000000 */
[----:B------:R-:W-:-:S04]  /*1399f0*/  ISETP.LT.AND P0, PT, R62, UR54, !P0 ;  /* 0x000000363e007c0c */ /* 0x000fc8000c701270 */
[----:B------:R1:W-:Y:S01]  /*139a00*/  STL [R1+0x3264], R30 ;  /* 0x0032641e01007387 */ /* 0x0003e20000100800 */
[----:B------:R-:W-:Y:S02]  /*139a10*/  ISETP.LT.AND P4, PT, R61, UR34, !P1 ;  /* 0x000000223d007c0c */ /* 0x000fe4000cf81270 */
[----:B------:R-:W-:Y:S02]  /*139a20*/  LOP3.LUT R2, R2, 0xf7ffffff, RZ, 0xc0, !PT ;  /* 0xf7ffffff02027812 */ /* 0x000fe400078ec0ff */
[----:B-1----:R-:W-:Y:S02]  /*139a30*/  IADD3 R30, R30, UR33, RZ ;  /* 0x000000211e1e7c10 */ /* 0x002fe4000fffe0ff */
[----:B------:R-:W-:-:S03]  /*139a40*/  @P5 LOP3.LUT R2, R2, 0x8000000, RZ, 0xfc, !PT ;  /* 0x0800000002025812 */ /* 0x000fc600078efcff */
[----:B------:R1:W-:Y:S01]  /*139a50*/  STL [R1+0x3254], R30 ;  /* 0x0032541e01007387 */ /* 0x0003e20000100800 */
[----:B------:R-:W-:Y:S02]  /*139a60*/  ISETP.LT.AND P3, PT, R62, UR32, !P1 ;  /* 0x000000203e007c0c */ /* 0x000fe4000cf61270 */
[----:B------:R-:W-:Y:S02]  /*139a70*/  LOP3.LUT R31, R31, 0xbfffffff, RZ, 0xc0, !PT ;  /* 0xbfffffff1f1f7812 */ /* 0x000fe400078ec0ff */
[----:B------:R-:W-:Y:S01]  /*139a80*/  LOP3.LUT R2, R2, 0xfbffffff, RZ, 0xc0, !PT ;  /* 0xfbffffff02027812 */ /* 0x000fe200078ec0ff */
[----:B-1----:R-:W-:Y:S01]  /*139a90*/  VIADD R30, R30, UR35 ;  /* 0x000000231e1e7c36 */ /* 0x002fe20008000000 */
[----:B------:R-:W-:-:S04]  /*139aa0*/  @P0 LOP3.LUT R31, R31, 0x40000000, RZ, 0xfc, !PT ;  /* 0x400000001f1f0812 */ /* 0x000fc800078efcff */
[----:B------:R1:W-:Y:S01]  /*139ab0*/  STL [R1+0x3250], R30 ;  /* 0x0032501e01007387 */ /* 0x0003e20000100800 */
[----:B------:R-:W-:Y:S02]  /*139ac0*/  @P4 LOP3.LUT R2, R2, 0x4000000, RZ, 0xfc, !PT ;  /* 0x0400000002024812 */ /* 0x000fe400078efcff */
[----:B------:R-:W-:Y:S01]  /*139ad0*/  ISETP.GE.AND P0, PT, R47, UR51, PT ;  /* 0x000000332f007c0c */ /* 0x000fe2000bf06270 */
[----:B-1----:R-:W-:Y:S01]  /*139ae0*/  VIADD R30, R30, UR39 ;  /* 0x000000271e1e7c36 */ /* 0x002fe20008000000 */
[----:B------:R-:W-:-:S04]  /*139af0*/  LOP3.LUT R2, R2, 0xfffffdff, RZ, 0xc0, !PT ;  /* 0xfffffdff02027812 */ /* 0x000fc800078ec0ff */
[----:B------:R1:W-:Y:S01]  /*139b00*/  STL [R1+0x3348], R30 ;  /* 0x0033481e01007387 */ /* 0x0003e20000100800 */
[----:B------:R-:W-:Y:S02]  /*139b10*/  ISETP.LT.AND P4, PT, R60, UR24, !P0 ;  /* 0x000000183c007c0c */ /* 0x000fe4000c781270 */
[----:B------:R-:W-:Y:S02]  /*139b20*/  @P3 LOP3.LUT R2, R2, 0x200, RZ, 0xfc, !PT ;  /* 0x0000020002023812 */ /* 0x000fe400078efcff */
[----:B------:R-:W-:Y:S02]  /*139b30*/  ISETP.GE.AND P5, PT, R61, UR41, PT ;  /* 0x000000293d007c0c */ /* 0x000fe4000bfa6270 */
[----:B------:R-:W-:Y:S02]  /*139b40*/  ISETP.LT.AND P3, PT, R59, UR57, !P0 ;  /* 0x000000393b007c0c */ /* 0x000fe4000c761270 */
[----:B------:R-:W-:-:S04]  /*139b50*/  LOP3.LUT R31, R31, 0xefffffff, RZ, 0xc0, !PT ;  /* 0xefffffff1f1f7812 */ /* 0x000fc800078ec0ff */
[----:B------:R-:W-:-:S04]  /*139b60*/  LOP3.LUT R31, R31, 0xdfffffff, RZ, 0xc0, !PT ;  /* 0xdfffffff1f1f7812 */ /* 0x000fc800078ec0ff */
[----:B------:R-:W-:Y:S02]  /*139b70*/  @P4 LOP3.LUT R31, R31, 0x20000000, RZ, 0xfc, !PT ;  /* 0x200000001f1f4812 */ /* 0x000fe400078efcff */
[----:B------:R-:W-:Y:S02]  /*139b80*/  ISETP.GE.AND P2, PT, R62, UR40, PT ;  /* 0x000000283e007c0c */ /* 0x000fe4000bf46270 */
[----:B------:R-:W-:Y:S02]  /*139b90*/  @P5 LOP3.LUT R32, R32, 0x1, RZ, 0xfc, !PT ;  /* 0x0000000120205812 */ /* 0x000fe400078efcff */
[----:B------:R-:W-:Y:S01]  /*139ba0*/  @P3 LOP3.LUT R31, R31, 0x10000000, RZ, 0xfc, !PT ;  /* 0x100000001f1f3812 */ /* 0x000fe200078efcff */
[----:B------:R-:W-:Y:S01]  /*139bb0*/  STL [R1+0x5e08], R40 ;  /* 0x005e082801007387 */ /* 0x000fe20000100800 */
[----:B------:R-:W-:Y:S01]  /*139bc0*/  ULDC UR20, c[0x0][0x228] ;  /* 0x00008a0000147ab9 */ /* 0x000fe20000000800 */
[----:B------:R-:W-:Y:S01]  /*139bd0*/  ULDC UR21, c[0x0][0x228] ;  /* 0x00008a0000157ab9 */ /* 0x000fe20000000800 */
[----:B------:R-:W-:Y:S01]  /*139be0*/  ULDC UR61, c[0x0][0x228] ;  /* 0x00008a00003d7ab9 */ /* 0x000fe20000000800 */
[----:B------:R-:W-:Y:S01]  /*139bf0*/  STL [R1+0x5db0], R35 ;  /* 0x005db02301007387 */ /* 0x000fe20000100800 */
[----:B------:R-:W-:Y:S01]  /*139c00*/  ULDC.64 UR12, c[0x0][0x228] ;  /* 0x00008a00000c7ab9 */ /* 0x000fe20000000a00 */
[----:B------:R-:W-:Y:S01]  /*139c10*/  ULDC UR24, c[0x0][0x228] ;  /* 0x00008a0000187ab9 */ /* 0x000fe20000000800 */
[----:B------:R-:W-:Y:S01]  /*139c20*/  ULDC UR25, c[0x0][0x228] ;  /* 0x00008a0000197ab9 */ /* 0x000fe20000000800 */
[----:B------:R-:W1:Y:S01]  /*139c30*/  S2R R59, SR_TID.X ;  /* 0x00000000003b7919 */ /* 0x000e620000002100 */
[----:B------:R-:W-:Y:S01]  /*139c40*/  ULDC UR60, c[0x0][0x228] ;  /* 0x00008a00003c7ab9 */ /* 0x000fe20000000800 */
[----:B------:R-:W-:Y:S01]  /*139c50*/  ULDC UR10, c[0x0][0x228] ;  /* 0x00008a00000a7ab9 */ /* 0x000fe20000000800 */
[----:B------:R-:W-:Y:S01]  /*139c60*/  ULDC UR11, c[0x0][0x228] ;  /* 0x00008a00000b7ab9 */ /* 0x000fe20000000800 */
[----:B------:R-:W-:Y:S01]  /*139c70*/  STL [R1+0x5dac], R34 ;  /* 0x005dac2201007387 */ /* 0x000fe20000100800 */
        /* <DEDUP_REMOVED lines=28> */
[----:B-1----:R-:W-:Y:S01]  /*139e40*/  LOP3.LUT R59, R59, 0x1f, RZ, 0xc0, !PT ;  /* 0x0000001f3b3b7812 */ /* 0x002fe200078ec0ff */
[----:B------:R-:W-:Y:S01]  /*139e50*/  ULDC UR18, c[0x0][0x228] ;  /* 0x00008a0000127ab9 */ /* 0x000fe20000000800 */
[----:B------:R-:W-:Y:S01]  /*139e60*/  ULDC UR35, c[0x0][0x228] ;  /* 0x00008a0000237ab9 */ /* 0x000fe20000000800 */
[----:B------:R-:W-:Y:S01]  /*139e70*/  STL [R1+0x5d8c], R26 ;  /* 0x005d8c1a01007387 */ /* 0x000fe20000100800 */
[----:B------:R-:W-:Y:S01]  /*139e80*/  LEA R30, R59, UR4, 0x4 ;  /* 0x000000043b1e7c11 */ /* 0x000fe2000f8e20ff */
[----:B------:R-:W-:Y:S01]  /*139e90*/  ULDC.64 UR4, c[0x0][0x228] ;  /* 0x00008a0000047ab9 */ /* 0x000fe20000000a00 */
        /* <DEDUP_REMOVED lines=22> */
[----:B------:R-:W-:-:S03]  /*13a000*/  ULDC UR44, c[0x0][0x228] ;  /* 0x00008a00002c7ab9 */ /* 0x000fc60000000800 */
        /* <DEDUP_REMOVED lines=21> */
[----:B--2---:R-:W-:Y:S04]  /*13a160*/  STL [R1+0x5de8], R39 ;  /* 0x005de82701007387 */ /* 0x004fe80000100800 */
[----:B----4-:R-:W-:Y:S04]  /*13a170*/  STL [R1+0x5dc8], R38 ;  /* 0x005dc82601007387 */ /* 0x010fe80000100800 */
[----:B------:R-:W-:Y:S04]  /*13a180*/  STL [R1+0x5db8], R36 ;  /* 0x005db82401007387 */ /* 0x000fe80000100800 */
[----:B---3--:R-:W-:Y:S04]  /*13a190*/  STL [R1+0x5db4], R37 ;  /* 0x005db42501007387 */ /* 0x008fe80000100800 */
[----:B------:R-:W-:Y:S01]  /*13a1a0*/  STSM.16.M88.4 [R30], R36 ;  /* 0x000000241e007844 */ /* 0x000fe20000000200 */
[----:B------:R-:W-:-:S03]  /*13a1b0*/  NOP ;  /* 0x0000000000007918 */ /* 0x000fc60000000000 */
[----:B------:R-:W2:Y:S04]  /*13a1c0*/  LDL.LU R66, [R1+0x2240] ;  /* 0x0022400001427983 */ /* 0x000ea80000300800 */
[----:B------:R-:W2:Y:S04]  /*13a1d0*/  LDL.LU R67, [R1+0x2248] ;  /* 0x0022480001437983 */ /* 0x000ea80000300800 */
[----:B------:R-:W1:Y:S01]  /*13a1e0*/  LDS.128 R4, [R30] ;  /* 0x000000001e047984 */ /* 0x000e620000000c00 */
[----:B------:R-:W-:-:S03]  /*13a1f0*/  NOP ;  /* 0x0000000000007918 */ /* 0x000fc60000000000 */
[----:B------:R-:W3:Y:S04]  /*13a200*/  LDL.LU R60, [R1+0x850] ;  /* 0x00085000013c7983 */ /* 0x000ee80000300800 */
[----:B------:R-:W3:Y:S04]  /*13a210*/  LDL.LU R61, [R1+0x858] ;  /* 0x00085800013d7983 */ /* 0x000ee80000300800 */
[----:B-1----:R-:W-:Y:S04]  /*13a220*/  STL.64 [R1+0x20], R4 ;  /* 0x0000200401007387 */ /* 0x002fe80000100a00 */
[----:B------:R-:W-:Y:S04]  /*13a230*/  STL.64 [R1+0x28], R6 ;  /* 0x0000280601007387 */ /* 0x000fe80000100a00 */
[----:B------:R-:W3:Y:S04]  /*13a240*/  LDL.LU R62, [R1+0x26f0] ;  /* 0x0026f000013e7983 */ /* 0x000ee80000300800 */
[----:B------:R-:W3:Y:S04]  /*13a250*/  LDL.LU R63, [R1+0x26f8] ;  /* 0x0026f800013f7983 */ /* 0x000ee80000300800 */
[----:B--2---:R1:W-:Y:S01]  /*13a260*/  STSM.16.M88.4 [R30], R64 ;  /* 0x000000401e007844 */ /* 0x0043e20000000200 */
[----:B------:R-:W-:-:S03]  /*13a270*/  NOP ;  /* 0x0000000000007918 */ /* 0x000fc60000000000 */
[----:B------:R-:W2:Y:S01]  /*13a280*/  LDS.128 R4, [R30] ;  /* 0x000000001e047984 */ /* 0x000ea20000000c00 */
[----:B------:R-:W-:-:S03]  /*13a290*/  NOP ;  /* 0x0000000000007918 */ /* 0x000fc60000000000 */
[----:B-1----:R-:W4:Y:S04]  /*13a2a0*/  LDL.LU R64, [R1+0x17c0] ;  /* 0x0017c00001407983 */ /* 0x002f280000300800 */
[----:B------:R-:W4:Y:S04]  /*13a2b0*/  LDL.LU R65, [R1+0x17c8] ;  /* 0x0017c80001417983 */ /* 0x000f280000300800 */
[----:B--2---:R-:W-:Y:S04]  /*13a2c0*/  STL.64 [R1+0x10], R4 ;  /* 0x0000100401007387 */ /* 0x004fe80000100a00 */
[----:B------:R-:W-:Y:S04]  /*13a2d0*/  STL.64 [R1+0x18], R6 ;  /* 0x0000180601007387 */ /* 0x000fe80000100a00 */
[----:B------:R-:W4:Y:S04]  /*13a2e0*/  LDL.LU R66, [R1+0x2b50] ;  /* 0x002b500001427983 */ /* 0x000f280000300800 */
[----:B---3--:R1:W-:Y:S01]  /*13a2f0*/  STSM.16.M88.4 [R30], R60 ;  /* 0x0000003c1e007844 */ /* 0x0083e20000000200 */
[----:B------:R-:W-:-:S03]  /*13a300*/  NOP ;  /* 0x0000000000007918 */ /* 0x000fc60000000000 */
[----:B------:R-:W4:Y:S04]  /*13a310*/  LDL.LU R67, [R1+0x2b58] ;  /* 0x002b580001437983 */ /* 0x000f280000300800 */
[----:B------:R-:W2:Y:S01]  /*13a320*/  LDS.128 R4, [R30] ;  /* 0x000000001e047984 */ /* 0x000ea20000000c00 */
[----:B------:R-:W-:-:S03]  /*13a330*/  NOP ;  /* 0x0000000000007918 */ /* 0x000fc60000000000 */
[----:B-1----:R-:W3:Y:S04]  /*13a340*/  LDL.LU R60, [R1+0x104] ;  /* 0x00010400013c7983 */ /* 0x002ee80000300800 */
[----:B------:R-:W3:Y:S04]  /*13a350*/  LDL.LU R61, [R1+0x10c] ;  /* 0x00010c00013d7983 */ /* 0x000ee80000300800 */
[----:B--2---:R-:W-:Y:S04]  /*13a360*/  STL.64 [R1], R4 ;  /* 0x0000000401007387 */ /* 0x004fe80000100a00 */
[----:B------:R-:W-:Y:S04]  /*13a370*/  STL.64 [R1+0x8], R6 ;  /* 0x0000080601007387 */ /* 0x000fe80000100a00 */
[----:B------:R-:W3:Y:S04]  /*13a380*/  LDL.LU R62, [R1+0xe74] ;  /* 0x000e7400013e7983 */ /* 0x000ee80000300800 */
[----:B------:R-:W3:Y:S04]  /*13a390*/  LDL.LU R63, [R1+0xe7c] ;  /* 0x000e7c00013f7983 */ /* 0x000ee80000300800 */
[----:B----4-:R1:W-:Y:S01]  /*13a3a0*/  STSM.16.M88.4 [R30], R64 ;  /* 0x000000401e007844 */ /* 0x0103e20000000200 */
[----:B------:R-:W-:-:S03]  /*13a3b0*/  NOP ;  /* 0x0000000000007918 */ /* 0x000fc60000000000 */
[----:B------:R-:W2:Y:S01]  /*13a3c0*/  LDS.128 R248, [R30] ;  /* 0x000000001ef87984 */ /* 0x000ea20000000c00 */
[----:B------:R-:W-:-:S03]  /*13a3d0*/  NOP ;  /* 0x0000000000007918 */ /* 0x000fc60000000000 */
[----:B-1----:R-:W4:Y:S04]  /*13a3e0*/  LDL.LU R64, [R1+0x484] ;  /* 0x0004840001407983 */ /* 0x002f280000300800 */
[----:B------:R-:W4:Y:S04]  /*13a3f0*/  LDL.LU R65, [R1+0x48c] ;  /* 0x00048c0001417983 */ /* 0x000f280000300800 */
[----:B--2---:R-:W-:Y:S04]  /*13a400*/  STL [R1+0x5dcc], R248 ;  /* 0x005dccf801007387 */ /* 0x004fe80000100800 */
[----:B------:R-:W-:Y:S04]  /*13a410*/  STL [R1+0x5dc4], R249 ;  /* 0x005dc4f901007387 */ /* 0x000fe80000100800 */
[----:B------:R-:W-:Y:S04]  /*13a420*/  STL [R1+0x5dc0], R250 ;  /* 0x005dc0fa01007387 */ /* 0x000fe80000100800 */
[----:B---3--:R1:W-:Y:S01]  /*13a430*/  STSM.16.M88.4 [R30], R60 ;  /* 0x0000003c1e007844 */ /* 0x0083e20000000200 */
[----:B------:R-:W-:-:S03]  /*13a440*/  NOP ;  /* 0x0000000000007918 */ /* 0x000fc60000000000 */
[----:B------:R-:W-:Y:S04]  /*13a450*/  STL [R1+0x5dbc], R251 ;  /* 0x005dbcfb01007387 */ /* 0x000fe80000100800 */
[----:B------:R-:W4:Y:S04]  /*13a460*/  LDL.LU R66, [R1+0x2244] ;  /* 0x0022440001427983 */ /* 0x000f280000300800 */
[----:B------:R-:W2:Y:S04]  /*13a470*/  LDS.128 R244, [R30] ;  /* 0x000000001ef47984 */ /* 0x000ea80000000c00 */
[----:B------:R-:W4:Y:S01]  /*13a480*/  LDL.LU R67, [R1+0x224c] ;  /* 0x00224c0001437983 */ /* 0x000f220000300800 */
[----:B------:R-:W-:-:S03]  /*13a490*/  NOP ;  /* 0x0000000000007918 */ /* 0x000fc60000000000 */
[----:B-1----:R-:W3:Y:S04]  /*13a4a0*/  LDL.LU R60, [R1+0x854] ;  /* 0x00085400013c7983 */ /* 0x002ee80000300800 */
[----:B------:R-:W3:Y:S04]  /*13a4b0*/  LDL.LU R61, [R1+0x85c] ;  /* 0x00085c00013d7983 */ /* 0x000ee80000300800 */
[----:B--2---:R-:W-:Y:S04]  /*13a4c0*/  STL [R1+0x5ddc], R244 ;  /* 0x005ddcf401007387 */ /* 0x004fe80000100800 */
[----:B------:R-:W-:Y:S04]  /*13a4d0*/  STL [R1+0x5dd8], R245 ;  /* 0x005dd8f501007387 */ /* 0x000fe80000100800 */
[----:B------:R-:W-:Y:S04]  /*13a4e0*/  STL [R1+0x5dd4], R246 ;  /* 0x005dd4f601007387 */ /* 0x000fe80000100800 */
[----:B------:R-:W-:Y:S04]  /*13a4f0*/  STL [R1+0x5dd0], R247 ;  /* 0x005dd0f701007387 */ /* 0x000fe80000100800 */
        /* <DEDUP_REMOVED lines=44> */
[----:B--2---:R-:W-:Y:S04]  /*13a7c0*/  STL.64 [R1+0xfa0], R4 ;  /* 0x000fa00401007387 */ /* 0x004fe80000100a00 */
        /* <DEDUP_REMOVED lines=9> */
[----:B--2---:R-:W-:Y:S04]  /*13a860*/  STL.64 [R1+0xe70], R4 ;  /* 0x000e700401007387 */ /* 0x004fe80000100a00 */
[----:B---3--:R1:W-:Y:S04]  /*13a870*/  STSM.16.M88.4 [R30], R60 ;  /* 0x0000003c1e007844 */ /* 0x0083e80000000200 */
[----:B------:R-:W-:Y:S01]  /*13a880*/  STL.64 [R1+0xe78], R6 ;  /* 0x000e780601007387 */ /* 0x000fe20000100a00 */
[----:B------:R-:W-:-:S03]  /*13a890*/  NOP ;  /* 0x0000000000007918 */ /* 0x000fc60000000000 */
        /* <DEDUP_REMOVED lines=2226> */
[----:B------:R-:W3:Y:S04]  /*1433c0*/  LDL R2, [R1+0xa4] ;  /* 0x0000a40001027983 */ /* 0x000ee80000100800 */
[----:B--2---:R-:W-:Y:S04]  /*1433d0*/  STL.64 [R1+0x1990], R4 ;  /* 0x0019900401007387 */ /* 0x004fe80000100a00 */
[----:B------:R-:W-:Y:S04]  /*1433e0*/  STL.64 [R1+0x1998], R6 ;  /* 0x0019980601007387 */ /* 0x000fe80000100a00 */
[----:B------:R-:W3:Y:S04]  /*1433f0*/  LDL.LU R62, [R1+0x2770] ;  /* 0x00277000013e7983 */ /* 0x000ee80000300800 */
[----:B------:R-:W3:Y:S04]  /*143400*/  LDL.LU R63, [R1+0x2778] ;  /* 0x00277800013f7983 */ /* 0x000ee80000300800 */
[----:B------:R-:W2:Y:S04]  /*143410*/  LDL.LU R68, [R1+0x15f0] ;  /* 0x0015f00001447983 */ /* 0x000ea80000300800 */
[----:B------:R-:W2:Y:S04]  /*143420*/  LDL.LU R69, [R1+0x15f8] ;  /* 0x0015f80001457983 */ /* 0x000ea80000300800 */
[----:B----4-:R-:W-:Y:S01]  /*143430*/  STSM.16.M88.4 [R30], R64 ;  /* 0x000000401e007844 */ /* 0x010fe20000000200 */
[----:B------:R-:W-:-:S03]  /*143440*/  NOP ;  /* 0x0000000000007918 */ /* 0x000fc60000000000 */
[----:B------:R-:W1:Y:S01]  /*143450*/  LDS.128 R4, [R30] ;  /* 0x000000001e047984 */ /* 0x000e620000000c00 */
[----:B------:R-:W-:-:S03]  /*143460*/  NOP ;  /* 0x0000000000007918 */ /* 0x000fc60000000000 */
[----:B-1----:R-:W-:Y:S04]  /*143470*/  STL.64 [R1+0x1980], R4 ;  /* 0x0019800401007387 */ /* 0x002fe80000100a00 */
[----:B---3--:R-:W-:Y:S04]  /*143480*/  STSM.16.M88.4 [R30], R60 ;  /* 0x0000003c1e007844 */ /* 0x008fe80000000200 */
[----:B------:R-:W-:Y:S01]  /*143490*/  STL.64 [R1+0x1988], R6 ;  /* 0x0019880601007387 */ /* 0x000fe20000100a00 */
[----:B------:R-:W-:-:S03]  /*1434a0*/  NOP ;  /* 0x0000000000007918 */ /* 0x000fc60000000000 */
[----:B------:R-:W1:Y:S04]  /*1434b0*/  LDS.128 R4, [R30] ;  /* 0x000000001e047984 */ /* 0x000e680000000c00 */
[----:B------:R-:W2:Y:S04]  /*1434c0*/  LDL.LU R70, [R1+0x2fd0] ;  /* 0x002fd00001467983 */ /* 0x000ea80000300800 */
[----:B------:R-:W2:Y:S01]  /*1434d0*/  LDL.LU R71, [R1+0x2fd8] ;  /* 0x002fd80001477983 */ /* 0x000ea20000300800 */
[----:B------:R-:W-:-:S03]  /*1434e0*/  NOP ;  /* 0x0000000000007918 */ /* 0x000fc60000000000 */
[----:B------:R-:W3:Y:S04]  /*1434f0*/  LDL.LU R64, [R1+0x174] ;  /* 0x0001740001407983 */ /* 0x000ee80000300800 */
[----:B------:R-:W3:Y:S04]  /*143500*/  LDL.LU R65, [R1+0x17c] ;  /* 0x00017c0001417983 */ /* 0x000ee80000300800 */
[----:B-1----:R-:W-:Y:S04]  /*143510*/  STL.64 [R1+0x1970], R4 ;  /* 0x0019700401007387 */ /* 0x002fe80000100a00 */
[----:B------:R-:W-:Y:S04]  /*143520*/  STL.64 [R1+0x1978], R6 ;  /* 0x0019780601007387 */ /* 0x000fe80000100a00 */
[----:B------:R-:W3:Y:S04]  /*143530*/  LDL.LU R66, [R1+0xb24] ;  /* 0x000b240001427983 */ /* 0x000ee80000300800 */
[----:B------:R-:W3:Y:S04]  /*143540*/  LDL.LU R67, [R1+0xb2c] ;  /* 0x000b2c0001437983 */ /* 0x000ee80000300800 */
[----:B------:R-:W4:Y:S04]  /*143550*/  LDL.LU R60, [R1+0x2b4] ;  /* 0x0002b400013c7983 */ /* 0x000f280000300800 */
[----:B--2---:R-:W-:Y:S01]  /*143560*/  STSM.16.M88.4 [R30], R68 ;  /* 0x000000441e007844 */ /* 0x004fe20000000200 */
[----:B------:R-:W-:-:S03]  /*143570*/  NOP ;  /* 0x0000000000007918 */ /* 0x000fc60000000000 */
[----:B------:R-:W1:Y:S01]  /*143580*/  LDS.128 R4, [R30] ;  /* 0x000000001e047984 */ /* 0x000e620000000c00 */
[C---:B------:R-:W-:Y:S01]  /*143590*/  VIADD R86, R2.reuse, 0xdf ;  /* 0x000000df02567836 */ /* 0x040fe20000000000 */
[----:B------:R-:W-:Y:S02]  /*1435a0*/  LOP3.LUT R31, R31, 0xf7ffffff, RZ, 0xc0, !PT ;  /* 0xf7ffffff1f1f7812 */ /* 0x000fe400078ec0ff */
[C---:B------:R-:W-:Y:S01]  /*1435b0*/  IADD3 R87, R2.reuse, 0xde, RZ ;  /* 0x000000de02577810 */ /* 0x040fe20007ffe0ff */
[C---:B------:R-:W-:Y:S02]  /*1435c0*/  VIADD R88, R2.reuse, 0xdd ;  /* 0x000000dd02587836 */ /* 0x040fe40000000000 */
[C---:B------:R-:W-:Y:S02]  /*1435d0*/  VIADD R89, R2.reuse, 0xdc ;  /* 0x000000dc02597836 */ /* 0x040fe40000000000 */
[C---:B------:R-:W-:Y:S02]  /*1435e0*/  VIADD R90, R2.reuse, 0xdb ;  /* 0x000000db025a7836 */ /* 0x040fe40000000000 */
[----:B------:R-:W-:-:S02]  /*1435f0*/  VIADD R91, R2, 0xda ;  /* 0x000000da025b7836 */ /* 0x000fc40000000000 */
[----:B------:R-:W-:Y:S01]  /*143600*/  VIADD R92, R2, 0xd9 ;  /* 0x000000d9025c7836 */ /* 0x000fe20000000000 */
[----:B------:R-:W-:Y:S01]  /*143610*/  LOP3.LUT R58, R58, 0x7fffffff, RZ, 0xc0, !PT ;  /* 0x7fffffff3a3a7812 */ /* 0x000fe200078ec0ff */
[----:B----4-:R-:W-:Y:S01]  /*143620*/  STL [R1+0x5e18], R60 ;  /* 0x005e183c01007387 */ /* 0x010fe20000100800 */
[C---:B------:R-:W-:Y:S01]  /*143630*/  VIADD R93, R2.reuse, 0xd8 ;  /* 0x000000d8025d7836 */ /* 0x040fe20000000000 */
[C---:B------:R-:W-:Y:S01]  /*143640*/  IADD3 R94, R2.reuse, 0xd7, RZ ;  /* 0x000000d7025e7810 */ /* 0x040fe20007ffe0ff */
[C---:B------:R-:W-:Y:S01]  /*143650*/  VIADD R95, R2.reuse, 0xd6 ;  /* 0x000000d6025f7836 */ /* 0x040fe20000000000 */
[----:B------:R-:W2:Y:S01]  /*143660*/  LDL.LU R62, [R1+0x2074] ;  /* 0x00207400013e7983 */ /* 0x000ea20000300800 */
[C---:B------:R-:W-:Y:S02]  /*143670*/  VIADD R96, R2.reuse, 0xd5 ;  /* 0x000000d502607836 */ /* 0x040fe40000000000 */
[C---:B------:R-:W-:Y:S01]  /*143680*/  VIADD R97, R2.reuse, 0xd4 ;  /* 0x000000d402617836 */ /* 0x040fe20000000000 */
[----:B-1----:R1:W-:Y:S01]  /*143690*/  STL.64 [R1+0x1180], R4 ;  /* 0x0011800401007387 */ /* 0x0023e20000100a00 */
[----:B------:R-:W-:-:S02]  /*1436a0*/  VIADD R98, R2, 0xd3 ;  /* 0x000000d302627836 */ /* 0x000fc40000000000 */
[C---:B------:R-:W-:Y:S01]  /*1436b0*/  VIADD R99, R2.reuse, 0xd2 ;  /* 0x000000d202637836 */ /* 0x040fe20000000000 */
[----:B------:R4:W-:Y:S01]  /*1436c0*/  STL.64 [R1+0x1188], R6 ;  /* 0x0011880601007387 */ /* 0x0009e20000100a00 */
[C---:B------:R-:W-:Y:S01]  /*1436d0*/  VIADD R100, R2.reuse, 0xd1 ;  /* 0x000000d102647836 */ /* 0x040fe20000000000 */
[----:B------:R-:W-:Y:S02]  /*1436e0*/  LOP3.LUT R57, R57, 0x7fffffff, RZ, 0xc0, !PT ;  /* 0x7fffffff39397812 */ /* 0x000fe400078ec0ff */
[C---:B------:R-:W-:Y:S01]  /*1436f0*/  IADD3 R101, R2.reuse, 0xd0, RZ ;  /* 0x000000d002657810 */ /* 0x040fe20007ffe0ff */
[----:B------:R-:W2:Y:S01]  /*143700*/  LDL.LU R63, [R1+0x207c] ;  /* 0x00207c00013f7983 */ /* 0x000ea20000300800 */
[C---:B------:R-:W-:Y:S02]  /*143710*/  VIADD R102, R2.reuse, 0xcf ;  /* 0x000000cf02667836 */ /* 0x040fe40000000000 */
[C---:B------:R-:W-:Y:S01]  /*143720*/  VIADD R103, R2.reuse, 0xce ;  /* 0x000000ce02677836 */ /* 0x040fe20000000000 */
[----:B------:R-:W2:Y:S01]  /*143730*/  LDL.LU R68, [R1+0xa24] ;  /* 0x000a240001447983 */ /* 0x000ea20000300800 */
[----:B------:R-:W-:-:S02]  /*143740*/  VIADD R104, R2, 0xcd ;  /* 0x000000cd02687836 */ /* 0x000fc40000000000 */
[C---:B------:R-:W-:Y:S01]  /*143750*/  VIADD R105, R2.reuse, 0xcc ;  /* 0x000000cc02697836 */ /* 0x040fe20000000000 */
[----:B------:R-:W2:Y:S01]  /*143760*/  LDL.LU R69, [R1+0xa2c] ;  /* 0x000a2c0001457983 */ /* 0x000ea20000300800 */
[C---:B------:R-:W-:Y:S02]  /*143770*/  VIADD R106, R2.reuse, 0xcb ;  /* 0x000000cb026a7836 */ /* 0x040fe40000000000 */
[C---:B------:R-:W-:Y:S01]  /*143780*/  VIADD R107, R2.reuse, 0xca ;  /* 0x000000ca026b7836 */ /* 0x040fe20000000000 */
[----:B------:R-:W2:Y:S01]  /*143790*/  LDL.LU R61, [R1+0x2bc] ;  /* 0x0002bc00013d7983 */ /* 0x000ea20000300800 */
[----:B------:R-:W-:Y:S02]  /*1437a0*/  IADD3 R108, R2, 0xc9, RZ ;  /* 0x000000c9026c7810 */ /* 0x000fe40007ffe0ff */
[----:B------:R-:W-:Y:S01]  /*1437b0*/  LOP3.LUT R56, R56, 0x7fffffff, RZ, 0xc0, !PT ;  /* 0x7fffffff38387812 */ /* 0x000fe200078ec0ff */
[----:B-1----:R-:W3:Y:S01]  /*1437c0*/  LDL R4, [R1+0xac] ;  /* 0x0000ac0001047983 */ /* 0x002ee20000100800 */
[----:B------:R-:W-:-:S02]  /*1437d0*/  VIADD R109, R2, 0xc8 ;  /* 0x000000c8026d7836 */ /* 0x000fc40000000000 */
[C---:B------:R-:W-:Y:S01]  /*1437e0*/  VIADD R110, R2.reuse, 0xc7 ;  /* 0x000000c7026e7836 */ /* 0x040fe20000000000 */
[----:B------:R-:W4:Y:S01]  /*1437f0*/  LDL R3, [R1+0xa8] ;  /* 0x0000a80001037983 */ /* 0x000f220000100800 */
[C---:B------:R-:W-:Y:S02]  /*143800*/  VIADD R111, R2.reuse, 0xc6 ;  /* 0x000000c6026f7836 */ /* 0x040fe40000000000 */
[C---:B------:R-:W-:Y:S01]  /*143810*/  VIADD R113, R2.reuse, 0xc5 ;  /* 0x000000c502717836 */ /* 0x040fe20000000000 */
[----:B------:R-:W2:Y:S01]  /*143820*/  LDL R0, [R1+0x3194] ;  /* 0x0031940001007983 */ /* 0x000ea20000100800 */
[C---:B------:R-:W-:Y:S02]  /*143830*/  VIADD R114, R2.reuse, 0xc4 ;  /* 0x000000c402727836 */ /* 0x040fe40000000000 */
[C---:B------:R-:W-:Y:S01]  /*143840*/  VIADD R115, R2.reuse, 0xc3 ;  /* 0x000000c302737836 */ /* 0x040fe20000000000 */
[C---:B------:R-:W-:Y:S01]  /*143850*/  IADD3 R116, R2.reuse, 0xc2, RZ ;  /* 0x000000c202747810 */ /* 0x040fe20007ffe0ff */
[C---:B------:R-:W-:Y:S01]  /*143860*/  VIADD R117, R2.reuse, 0xc1 ;  /* 0x000000c102757836 */ /* 0x040fe20000000000 */
[----:B------:R-:W-:Y:S01]  /*143870*/  LOP3.LUT R55, R55, 0x7fffffff, RZ, 0xc0, !PT ;  /* 0x7fffffff37377812 */ /* 0x000fe200078ec0ff */
[----:B------:R-:W-:-:S02]  /*143880*/  VIADD R118, R2, 0xc0 ;  /* 0x000000c002767836 */ /* 0x000fc40000000000 */
[C---:B------:R-:W-:Y:S02]  /*143890*/  VIADD R119, R2.reuse, 0xbf ;  /* 0x000000bf02777836 */ /* 0x040fe40000000000 */
[C---:B------:R-:W-:Y:S02]  /*1438a0*/  VIADD R120, R2.reuse, 0xbe ;  /* 0x000000be02787836 */ /* 0x040fe40000000000 */
[C---:B------:R-:W-:Y:S02]  /*1438b0*/  VIADD R121, R2.reuse, 0xbd ;  /* 0x000000bd02797836 */ /* 0x040fe40000000000 */
[C---:B------:R-:W-:Y:S01]  /*1438c0*/  VIADD R122, R2.reuse, 0xbc ;  /* 0x000000bc027a7836 */ /* 0x040fe20000000000 */
[C---:B------:R-:W-:Y:S01]  /*1438d0*/  IADD3 R123, R2.reuse, 0xbb, RZ ;  /* 0x000000bb027b7810 */ /* 0x040fe20007ffe0ff */
[C---:B------:R-:W-:Y:S02]  /*1438e0*/  VIADD R124, R2.reuse, 0xba ;  /* 0x000000ba027c7836 */ /* 0x040fe40000000000 */
[----:B------:R-:W-:Y:S01]  /*1438f0*/  VIADD R125, R2, 0xb9 ;  /* 0x000000b9027d7836 */ /* 0x000fe20000000000 */
[----:B------:R-:W-:Y:S01]  /*143900*/  LOP3.LUT R54, R54, 0x7fffffff, RZ, 0xc0, !PT ;  /* 0x7fffffff36367812 */ /* 0x000fe200078ec0ff */
[----:B------:R-:W-:-:S02]  /*143910*/  VIADD R126, R2, 0xb8 ;  /* 0x000000b8027e7836 */ /* 0x000fc40000000000 */
[C---:B------:R-:W-:Y:S02]  /*143920*/  VIADD R127, R2.reuse, 0xb7 ;  /* 0x000000b7027f7836 */ /* 0x040fe40000000000 */
[C---:B------:R-:W-:Y:S02]  /*143930*/  VIADD R128, R2.reuse, 0xb6 ;  /* 0x000000b602807836 */ /* 0x040fe40000000000 */
[C---:B------:R-:W-:Y:S01]  /*143940*/  VIADD R129, R2.reuse, 0xb5 ;  /* 0x000000b502817836 */ /* 0x040fe20000000000 */
[C---:B------:R-:W-:Y:S01]  /*143950*/  IADD3 R130, R2.reuse, 0xb4, RZ ;  /* 0x000000b402827810 */ /* 0x040fe20007ffe0ff */
[C---:B------:R-:W-:Y:S02]  /*143960*/  VIADD R131, R2.reuse, 0xb3 ;  /* 0x000000b302837836 */ /* 0x040fe40000000000 */
[C---:B------:R-:W-:Y:S02]  /*143970*/  VIADD R132, R2.reuse, 0xb2 ;  /* 0x000000b202847836 */ /* 0x040fe40000000000 */
[C---:B------:R-:W-:Y:S01]  /*143980*/  VIADD R133, R2.reuse, 0xb1 ;  /* 0x000000b102857836 */ /* 0x040fe20000000000 */
[----:B------:R-:W-:Y:S01]  /*143990*/  LOP3.LUT R53, R53, 0x7fffffff, RZ, 0xc0, !PT ;  /* 0x7fffffff35357812 */ /* 0x000fe200078ec0ff */
[----:B------:R-:W-:-:S02]  /*1439a0*/  VIADD R134, R2, 0xb0 ;  /* 0x000000b002867836 */ /* 0x000fc40000000000 */
[C---:B------:R-:W-:Y:S02]  /*1439b0*/  VIADD R135, R2.reuse, 0xaf ;  /* 0x000000af02877836 */ /* 0x040fe40000000000 */
[C---:B------:R-:W-:Y:S01]  /*1439c0*/  VIADD R136, R2.reuse, 0xae ;  /* 0x000000ae02887836 */ /* 0x040fe20000000000 */
[C---:B------:R-:W-:Y:S01]  /*1439d0*/  IADD3 R137, R2.reuse, 0xad, RZ ;  /* 0x000000ad02897810 */ /* 0x040fe20007ffe0ff */
[C---:B------:R-:W-:Y:S02]  /*1439e0*/  VIADD R138, R2.reuse, 0xac ;  /* 0x000000ac028a7836 */ /* 0x040fe40000000000 */
[C---:B------:R-:W-:Y:S02]  /*1439f0*/  VIADD R139, R2.reuse, 0xab ;  /* 0x000000ab028b7836 */ /* 0x040fe40000000000 */
[C---:B------:R-:W-:Y:S02]  /*143a00*/  VIADD R140, R2.reuse, 0xaa ;  /* 0x000000aa028c7836 */ /* 0x040fe40000000000 */
[----:B------:R-:W-:Y:S01]  /*143a10*/  VIADD R141, R2, 0xa9 ;  /* 0x000000a9028d7836 */ /* 0x000fe20000000000 */
[----:B------:R-:W-:Y:S01]  /*143a20*/  LOP3.LUT R52, R52, 0x7fffffff, RZ, 0xc0, !PT ;  /* 0x7fffffff34347812 */ /* 0x000fe200078ec0ff */
[----:B------:R-:W-:-:S02]  /*143a30*/  VIADD R142, R2, 0xa8 ;  /* 0x000000a8028e7836 */ /* 0x000fc40000000000 */
[C---:B------:R-:W-:Y:S01]  /*143a40*/  VIADD R143, R2.reuse, 0xa7 ;  /* 0x000000a7028f7836 */ /* 0x040fe20000000000 */
[C---:B------:R-:W-:Y:S01]  /*143a50*/  IADD3 R144, R2.reuse, 0xa6, RZ ;  /* 0x000000a602907810 */ /* 0x040fe20007ffe0ff */
[C---:B------:R-:W-:Y:S02]  /*143a60*/  VIADD R145, R2.reuse, 0xa5 ;  /* 0x000000a502917836 */ /* 0x040fe40000000000 */
[C---:B------:R-:W-:Y:S02]  /*143a70*/  VIADD R146, R2.reuse, 0xa4 ;  /* 0x000000a402927836 */ /* 0x040fe40000000000 */
[C---:B------:R-:W-:Y:S02]  /*143a80*/  VIADD R147, R2.reuse, 0xa3 ;  /* 0x000000a302937836 */ /* 0x040fe40000000000 */
[C---:B------:R-:W-:Y:S02]  /*143a90*/  VIADD R148, R2.reuse, 0xa2 ;  /* 0x000000a202947836 */ /* 0x040fe40000000000 */
[C---:B------:R-:W-:Y:S01]  /*143aa0*/  VIADD R149, R2.reuse, 0xa1 ;  /* 0x000000a102957836 */ /* 0x040fe20000000000 */
[----:B------:R-:W-:Y:S01]  /*143ab0*/  LOP3.LUT R51, R51, 0x7fffffff, RZ, 0xc0, !PT ;  /* 0x7fffffff33337812 */ /* 0x000fe200078ec0ff */
[C---:B------:R-:W-:Y:S01]  /*143ac0*/  VIADD R150, R2.reuse, 0xa0 ;  /* 0x000000a002967836 */ /* 0x040fe20000000000 */
[C---:B------:R-:W-:Y:S01]  /*143ad0*/  IADD3 R151, R2.reuse, 0x9f, RZ ;  /* 0x0000009f02977810 */ /* 0x040fe20007ffe0ff */
[----:B------:R-:W-:-:S02]  /*143ae0*/  VIADD R152, R2, 0x9e ;  /* 0x0000009e02987836 */ /* 0x000fc40000000000 */
[C---:B------:R-:W-:Y:S02]  /*143af0*/  VIADD R153, R2.reuse, 0x9d ;  /* 0x0000009d02997836 */ /* 0x040fe40000000000 */
[C---:B------:R-:W-:Y:S02]  /*143b00*/  VIADD R154, R2.reuse, 0x9c ;  /* 0x0000009c029a7836 */ /* 0x040fe40000000000 */
[C---:B------:R-:W-:Y:S02]  /*143b10*/  VIADD R155, R2.reuse, 0x9b ;  /* 0x0000009b029b7836 */ /* 0x040fe40000000000 */
[C---:B------:R-:W-:Y:S02]  /*143b20*/  VIADD R156, R2.reuse, 0x9a ;  /* 0x0000009a029c7836 */ /* 0x040fe40000000000 */
[----:B------:R-:W-:Y:S01]  /*143b30*/  VIADD R157, R2, 0x99 ;  /* 0x00000099029d7836 */ /* 0x000fe20000000000 */
[----:B------:R-:W-:Y:S02]  /*143b40*/  LOP3.LUT R50, R50, 0x7fffffff, RZ, 0xc0, !PT ;  /* 0x7fffffff32327812 */ /* 0x000fe400078ec0ff */
[C---:B------:R-:W-:Y:S01]  /*143b50*/  IADD3 R158, R2.reuse, 0x98, RZ ;  /* 0x00000098029e7810 */ /* 0x040fe20007ffe0ff */
[----:B------:R-:W-:-:S02]  /*143b60*/  VIADD R159, R2, 0x97 ;  /* 0x00000097029f7836 */ /* 0x000fc40000000000 */
[C---:B------:R-:W-:Y:S02]  /*143b70*/  VIADD R160, R2.reuse, 0x96 ;  /* 0x0000009602a07836 */ /* 0x040fe40000000000 */
[C---:B------:R-:W-:Y:S02]  /*143b80*/  VIADD R161, R2.reuse, 0x95 ;  /* 0x0000009502a17836 */ /* 0x040fe40000000000 */
[C---:B------:R-:W-:Y:S02]  /*143b90*/  VIADD R162, R2.reuse, 0x94 ;  /* 0x0000009402a27836 */ /* 0x040fe40000000000 */
        /* <DEDUP_REMOVED lines=11> */
[----:B------:R-:W-:Y:S01]  /*143c50*/  VIADD R173, R2, 0x89 ;  /* 0x0000008902ad7836 */ /* 0x000fe20000000000 */
        /* <DEDUP_REMOVED lines=8> */
[C---:B------:R-:W-:Y:S01]  /*143ce0*/  VIADD R181, R2.reuse, 0x81 ;  /* 0x0000008102b57836 */ /* 0x040fe20000000000 */
        /* <DEDUP_REMOVED lines=8> */
[----:B------:R-:W-:Y:S01]  /*143d70*/  VIADD R189, R2, 0x79 ;  /* 0x0000007902bd7836 */ /* 0x000fe20000000000 */
        /* <DEDUP_REMOVED lines=8> */
[C---:B------:R-:W-:Y:S01]  /*143e00*/  VIADD R197, R2.reuse, 0x71 ;  /* 0x0000007102c57836 */ /* 0x040fe20000000000 */
        /* <DEDUP_REMOVED lines=8> */
[----:B------:R-:W-:Y:S01]  /*143e90*/  VIADD R205, R2, 0x69 ;  /* 0x0000006902cd7836 */ /* 0x000fe20000000000 */
        /* <DEDUP_REMOVED lines=8> */
[C---:B------:R-:W-:Y:S01]  /*143f20*/  VIADD R213, R2.reuse, 0x61 ;  /* 0x0000006102d57836 */ /* 0x040fe20000000000 */
        /* <DEDUP_REMOVED lines=8> */
[----:B------:R-:W-:Y:S02]  /*143fb0*/  IADD3 R221, R2, 0x59, RZ ;  /* 0x0000005902dd7810 */ /* 0x000fe40007ffe0ff */
[----:B------:R-:W-:Y:S01]  /*143fc0*/  LOP3.LUT R42, R42, 0x7fffffff, RZ, 0xc0, !PT ;  /* 0x7fffffff2a2a7812 */ /* 0x000fe200078ec0ff */
        /* <DEDUP_REMOVED lines=59> */
[----:B------:R-:W-:Y:S01]  /*144380*/  VIADD R12, R2, 0x1d ;  /* 0x0000001d020c7836 */ /* 0x000fe20000000000 */
[----:B---3--:R-:W-:Y:S01]  /*144390*/  ISETP.LT.AND P4, PT, R4, UR7, !P0 ;  /* 0x0000000704007c0c */ /* 0x008fe2000c781270 */
[C---:B------:R-:W-:Y:S02]  /*1443a0*/  VIADD R11, R2.reuse, 0x1c ;  /* 0x0000001c020b7836 */ /* 0x040fe40000000000 */
[C---:B------:R-:W-:Y:S01]  /*1443b0*/  VIADD R10, R2.reuse, 0x1b ;  /* 0x0000001b020a7836 */ /* 0x040fe20000000000 */
[----:B----4-:R-:W-:Y:S02]  /*1443c0*/  ISETP.LT.AND P3, PT, R3, UR4, !P0 ;  /* 0x0000000403007c0c */ /* 0x010fe4000c761270 */
[C---:B------:R-:W-:Y:S01]  /*1443d0*/  IADD3 R9, R2.reuse, 0x1a, RZ ;  /* 0x0000001a02097810 */ /* 0x040fe20007ffe0ff */
[----:B------:R-:W-:Y:S01]  /*1443e0*/  VIADD R8, R2, 0x19 ;  /* 0x0000001902087836 */ /* 0x000fe20000000000 */
[----:B------:R-:W-:Y:S01]  /*1443f0*/  ISETP.GE.AND P0, PT, R86, UR19, PT ;  /* 0x0000001356007c0c */ /* 0x000fe2000bf06270 */
[----:B------:R-:W-:Y:S01]  /*144400*/  ULDC UR19, c[0x0][0x228] ;  /* 0x00008a0000137ab9 */ /* 0x000fe20000000800 */
[----:B------:R-:W3:Y:S01]  /*144410*/  LDL R86, [R1+0x3190] ;  /* 0x0031900001567983 */ /* 0x000ee20000100800 */
[----:B------:R-:W-:-:S02]  /*144420*/  VIADD R71, R2, 0x15 ;  /* 0x0000001502477836 */ /* 0x000fc40000000000 */
[C---:B------:R-:W-:Y:S01]  /*144430*/  VIADD R72, R2.reuse, 0x14 ;  /* 0x0000001402487836 */ /* 0x040fe20000000000 */
[----:B------:R-:W-:Y:S02]  /*144440*/  @P4 LOP3.LUT R31, R31, 0x8000000, RZ, 0xfc, !PT ;  /* 0x080000001f1f4812 */ /* 0x000fe400078efcff */
[C---:B------:R-:W-:Y:S01]  /*144450*/  IADD3 R73, R2.reuse, 0x13, RZ ;  /* 0x0000001302497810 */ /* 0x040fe20007ffe0ff */
[C---:B------:R-:W-:Y:S01]  /*144460*/  VIADD R74, R2.reuse, 0x12 ;  /* 0x00000012024a7836 */ /* 0x040fe20000000000 */
[----:B------:R-:W-:Y:S01]  /*144470*/  LOP3.LUT R31, R31, 0xfbffffff, RZ, 0xc0, !PT ;  /* 0xfbffffff1f1f7812 */ /* 0x000fe200078ec0ff */
[C---:B------:R-:W-:Y:S02]  /*144480*/  VIADD R75, R2.reuse, 0x11 ;  /* 0x00000011024b7836 */ /* 0x040fe40000000000 */
[C---:B------:R-:W-:Y:S01]  /*144490*/  VIADD R76, R2.reuse, 0x10 ;  /* 0x00000010024c7836 */ /* 0x040fe20000000000 */
[----:B------:R-:W-:Y:S01]  /*1444a0*/  @P3 LOP3.LUT R31, R31, 0x4000000, RZ, 0xfc, !PT ;  /* 0x040000001f1f3812 */ /* 0x000fe200078efcff */
[----:B------:R-:W-:Y:S01]  /*1444b0*/  VIADD R77, R2, 0xf ;  /* 0x0000000f024d7836 */ /* 0x000fe20000000000 */
[----:B--2---:R-:W-:Y:S01]  /*1444c0*/  ISETP.LT.AND P3, PT, R0, UR20, !P0 ;  /* 0x0000001400007c0c */ /* 0x004fe2000c761270 */
[C---:B------:R-:W-:Y:S01]  /*1444d0*/  VIADD R78, R2.reuse, 0xe ;  /* 0x0000000e024e7836 */ /* 0x040fe20000000000 */
[----:B------:R-:W-:Y:S01]  /*1444e0*/  LOP3.LUT R31, R31, 0xfdffffff, RZ, 0xc0, !PT ;  /* 0xfdffffff1f1f7812 */ /* 0x000fe200078ec0ff */
[----:B------:R-:W-:Y:S01]  /*1444f0*/  VIADD R79, R2, 0xd ;  /* 0x0000000d024f7836 */ /* 0x000fe20000000000 */
[----:B------:R-:W-:Y:S01]  /*144500*/  ISETP.LT.AND P4, PT, R4, UR61, !P0 ;  /* 0x0000003d04007c0c */ /* 0x000fe2000c781270 */
[----:B------:R-:W-:Y:S01]  /*144510*/  ULDC UR61, c[0x0][0x228] ;  /* 0x00008a00003d7ab9 */ /* 0x000fe20000000800 */
[C---:B------:R-:W-:Y:S01]  /*144520*/  IADD3 R80, R2.reuse, 0xc, RZ ;  /* 0x0000000c02507810 */ /* 0x040fe20007ffe0ff */
[----:B------:R-:W-:Y:S01]  /*144530*/  VIADD R81, R2, 0xb ;  /* 0x0000000b02517836 */ /* 0x000fe20000000000 */
[----:B------:R-:W-:-:S05]  /*144540*/  NOP ;  /* 0x0000000000007918 */ /* 0x000fca0000000000 */
[----:B------:R-:W-:-:S04]  /*144550*/  @P3 LOP3.LUT R31, R31, 0x2000000, RZ, 0xfc, !PT ;  /* 0x020000001f1f3812 */ /* 0x000fc800078efcff */
[----:B------:R-:W-:Y:S02]  /*144560*/  LOP3.LUT R31, R31, 0xfeffffff, RZ, 0xc0, !PT ;  /* 0xfeffffff1f1f7812 */ /* 0x000fe400078ec0ff */
[----:B------:R-:W-:Y:S02]  /*144570*/  ISETP.LT.AND P3, PT, R3, UR12, !P0 ;  /* 0x0000000c03007c0c */ /* 0x000fe4000c761270 */
[----:B---3--:R-:W-:Y:S01]  /*144580*/  ISETP.LT.AND P5, PT, R86, UR21, !P0 ;  /* 0x0000001556007c0c */ /* 0x008fe2000c7a1270 */
[----:B------:R-:W-:-:S12]  /*144590*/  ULDC.64 UR20, c[0x0][0x228] ;  /* 0x00008a0000147ab9 */ /* 0x000fd80000000a00 */
[----:B------:R-:W-:-:S04]  /*1445a0*/  @P5 LOP3.LUT R31, R31, 0x1000000, RZ, 0xfc, !PT ;  /* 0x010000001f1f5812 */ /* 0x000fc800078efcff */
[----:B------:R-:W-:-:S04]  /*1445b0*/  LOP3.LUT R31, R31, 0xff7fffff, RZ, 0xc0, !PT ;  /* 0xff7fffff1f1f7812 */ /* 0x000fc800078ec0ff */
[----:B------:R-:W-:Y:S02]  /*1445c0*/  @P4 LOP3.LUT R31, R31, 0x800000, RZ, 0xfc, !PT ;  /* 0x008000001f1f4812 */ /* 0x000fe400078efcff */
[----:B------:R-:W-:Y:S02]  /*1445d0*/  ISETP.GE.AND P0, PT, R87, UR23, PT ;  /* 0x0000001757007c0c */ /* 0x000fe4000bf06270 */
[----:B------:R-:W-:-:S04]  /*1445e0*/  LOP3.LUT R31, R31, 0xffbfffff, RZ, 0xc0, !PT ;  /* 0xffbfffff1f1f7812 */ /* 0x000fc800078ec0ff */
[----:B------:R-:W-:Y:S02]  /*1445f0*/  @P3 LOP3.LUT R31, R31, 0x400000, RZ, 0xfc, !PT ;  /* 0x004000001f1f3812 */ /* 0x000fe400078efcff */
[----:B------:R-:W-:Y:S02]  /*144600*/  ISETP.LT.AND P3, PT, R0, UR24, !P0 ;  /* 0x0000001800007c0c */ /* 0x000fe4000c761270 */
[----:B------:R-:W-:Y:S01]  /*144610*/  ISETP.LT.AND P5, PT, R86, UR25, !P0 ;  /* 0x0000001956007c0c */ /* 0x000fe2000c7a1270 */
[----:B------:R-:W-:Y:S01]  /*144620*/  ULDC.64 UR24, c[0x0][0x228] ;  /* 0x00008a0000187ab9 */ /* 0x000fe20000000a00 */
        /* <DEDUP_REMOVED lines=10> */
[----:B------:R-:W-:Y:S01]  /*1446d0*/  ISETP.GE.AND P0, PT, R88, UR55, PT ;  /* 0x0000003758007c0c */ /* 0x000fe2000bf06270 */
[----:B------:R-:W-:Y:S01]  /*1446e0*/  ULDC UR55, c[0x0][0x228] ;  /* 0x00008a0000377ab9 */ /* 0x000fe20000000800 */
        /* <DEDUP_REMOVED lines=13> */
[----:B------:R-:W-:Y:S02]  /*1447c0*/  LOP3.LUT R31, R31, 0xffff7fff, RZ, 0xc0, !PT ;  /* 0xffff7fff1f1f7812 */ /* 0x000fe400078ec0ff */
[----:B------:R-:W-:Y:S01]  /*1447d0*/  ISETP.GE.AND P0, PT, R89, UR5, PT ;  /* 0x0000000559007c0c */ /* 0x000fe2000bf06270 */
[----:B------:R-:W-:Y:S01]  /*1447e0*/  ULDC.64 UR4, c[0x0][0x228] ;  /* 0x00008a0000047ab9 */ /* 0x000fe20000000a00 */
[----:B------:R-:W-:Y:S02]  /*1447f0*/  @P4 LOP3.LUT R31, R31, 0x8000, RZ, 0xfc, !PT ;  /* 0x000080001f1f4812 */ /* 0x000fe400078efcff */
[----:B------:R-:W-:Y:S01]  /*144800*/  ISETP.LT.AND P5, PT, R0, UR6, !P0 ;  /* 0x0000000600007c0c */ /* 0x000fe2000c7a1270 */
[----:B------:R-:W-:Y:S01]  /*144810*/  ULDC.64 UR6, c[0x0][0x228] ;  /* 0x00008a0000067ab9 */ /* 0x000fe20000000a00 */
[----:B------:R-:W-:-:S04]  /*144820*/  LOP3.LUT R31, R31, 0xffffbfff, RZ, 0xc0, !PT ;  /* 0xffffbfff1f1f7812 */ /* 0x000fc800078ec0ff */
[----:B------:R-:W-:Y:S02]  /*144830*/  @P3 LOP3.LUT R31, R31, 0x4000, RZ, 0xfc, !PT ;  /* 0x000040001f1f3812 */ /* 0x000fe400078efcff */
[----:B------:R-:W-:Y:S01]  /*144840*/  ISETP.LT.AND P4, PT, R86, UR53, !P0 ;  /* 0x0000003556007c0c */ /* 0x000fe2000c781270 */
[----:B------:R-:W-:Y:S01]  /*144850*/  ULDC UR53, c[0x0][0x228] ;  /* 0x00008a0000357ab9 */ /* 0x000fe20000000800 */
[----:B------:R-:W-:-:S04]  /*144860*/  LOP3.LUT R31, R31, 0xffffdfff, RZ, 0xc0, !PT ;  /* 0xffffdfff1f1f7812 */ /* 0x000fc800078ec0ff */
[----:B------:R-:W-:Y:S02]  /*144870*/  @P5 LOP3.LUT R31, R31, 0x2000, RZ, 0xfc, !PT ;  /* 0x000020001f1f5812 */ /* 0x000fe400078efcff */
[----:B------:R-:W-:Y:S01]  /*144880*/  ISETP.LT.AND P3, PT, R4, UR57, !P0 ;  /* 0x0000003904007c0c */ /* 0x000fe2000c761270 */
        /* <DEDUP_REMOVED lines=26> */
[----:B------:R-:W-:-:S03]  /*144a30*/  ULDC UR21, c[0x0][0x228] ;  /* 0x00008a0000157ab9 */ /* 0x000fc60000000800 */
[----:B------:R-:W-:Y:S01]  /*144a40*/  ISETP.LT.AND P5, PT, R0, UR22, !P0 ;  /* 0x0000001600007c0c */ /* 0x000fe2000c7a1270 */
[----:B------:R-:W-:Y:S01]  /*144a50*/  ULDC.64 UR22, c[0x0][0x228] ;  /* 0x00008a0000167ab9 */ /* 0x000fe20000000a00 */
        /* <DEDUP_REMOVED lines=24> */
[----:B------:R-:W-:Y:S02]  /*144be0*/  LOP3.LUT R58, R58, 0xbfffffff, RZ, 0xc0, !PT ;  /* 0xbfffffff3a3a7812 */ /* 0x000fe400078ec0ff */
[----:B------:R-:W-:Y:S02]  /*144bf0*/  LOP3.LUT R31, R31, 0xfffffffd, RZ, 0xc0, !PT ;  /* 0xfffffffd1f1f7812 */ /* 0x000fe400078ec0ff */
[----:B------:R-:W-:Y:S02]  /*144c00*/  @P0 LOP3.LUT R58, R58, 0x40000000, RZ, 0xfc, !PT ;  /* 0x400000003a3a0812 */ /* 0x000fe400078efcff */
[----:B------:R-:W-:Y:S01]  /*144c10*/  ISETP.GE.AND P0, PT, R93, UR11, PT ;  /* 0x0000000b5d007c0c */ /* 0x000fe2000bf06270 */
[----:B------:R-:W-:Y:S01]  /*144c20*/  ULDC.64 UR10, c[0x0][0x228] ;  /* 0x00008a00000a7ab9 */ /* 0x000fe20000000a00 */
[----:B------:R-:W-:Y:S02]  /*144c30*/  @P5 LOP3.LUT R31, R31, 0x2, RZ, 0xfc, !PT ;  /* 0x000000021f1f5812 */ /* 0x000fe400078efcff */
[----:B------:R-:W-:Y:S01]  /*144c40*/  ISETP.LT.AND P5, PT, R0, UR54, !P0 ;  /* 0x0000003600007c0c */ /* 0x000fe2000c7a1270 */
[----:B------:R-:W-:Y:S01]  /*144c50*/  ULDC UR54, c[0x0][0x228] ;  /* 0x00008a0000367ab9 */ /* 0x000fe20000000800 */
[----:B------:R-:W-:-:S02]  /*144c60*/  LOP3.LUT R31, R31, 0xfffffffe, RZ, 0xc0, !PT ;  /* 0xfffffffe1f1f7812 */ /* 0x000fc400078ec0ff */
[----:B------:R-:W-:Y:S02]  /*144c70*/  LOP3.LUT R58, R58, 0xdfffffff, RZ, 0xc0, !PT ;  /* 0xdfffffff3a3a7812 */ /* 0x000fe400078ec0ff */
[----:B------:R-:W-:Y:S02]  /*144c80*/  @P4 LOP3.LUT R31, R31, 0x1, RZ, 0xfc, !PT ;  /* 0x000000011f1f4812 */ /* 0x000fe400078efcff */
[----:B------:R-:W-:Y:S01]  /*144c90*/  ISETP.LT.AND P4, PT, R86, UR40, !P0 ;  /* 0x0000002856007c0c */ /* 0x000fe2000c781270 */
[----:B------:R-:W-:Y:S01]  /*144ca0*/  ULDC UR40, c[0x0][0x228] ;  /* 0x00008a0000287ab9 */ /* 0x000fe20000000800 */
[----:B------:R-:W-:Y:S01]  /*144cb0*/  ISETP.LT.AND P3, PT, R4, UR49, !P0 ;  /* 0x0000003104007c0c */ /* 0x000fe2000c761270 */
[----:B------:R-:W-:Y:S02]  /*144cc0*/  ULDC UR49, c[0x0][0x228] ;  /* 0x00008a0000317ab9 */ /* 0x000fe40000000800 */
        /* <DEDUP_REMOVED lines=29> */
[----:B------:R-:W-:Y:S02]  /*144ea0*/  ISETP.LT.AND P5, PT, R0, UR39, !P0 ;  /* 0x0000002700007c0c */ /* 0x000fe4000c7a1270 */
        /* <DEDUP_REMOVED lines=35> */
[----:B------:R-:W-:Y:S01]  /*1450e0*/  ULDC.64 UR34, c[0x0][0x228] ;  /* 0x00008a0000227ab9 */ /* 0x000fe20000000a00 */
        /* <DEDUP_REMOVED lines=159> */
[----:B------:R-:W-:Y:S01]  /*145ae0*/  ISETP.GE.AND P0, PT, R107, UR35, PT ;  /* 0x000000236b007c0c */ /* 0x000fe2000bf06270 */
[----:B------:R-:W-:Y:S01]  /*145af0*/  ULDC.64 UR34, c[0x0][0x228] ;  /* 0x00008a0000227ab9 */ /* 0x000fe20000000a00 */
[----:B------:R-:W-:-:S04]  /*145b00*/  LOP3.LUT R57, R57, 0xffffffbf, RZ, 0xc0, !PT ;  /* 0xffffffbf39397812 */ /* 0x000fc800078ec0ff */
[----:B------:R-:W-:Y:S02]  /*145b10*/  @P3 LOP3.LUT R57, R57, 0x40, RZ, 0xfc, !PT ;  /* 0x0000004039393812 */ /* 0x000fe400078efcff */
        /* <DEDUP_REMOVED lines=72> */
[----:B------:R-:W-:Y:S02]  /*145fa0*/  ISETP.LT.AND P4, PT, R86, UR20, !P0 ;  /* 0x0000001456007c0c */ /* 0x000fe4000c781270 */
        /* <DEDUP_REMOVED lines=31> */
[----:B------:R-:W-:Y:S02]  /*1461a0*/  ISETP.LT.AND P4, PT, R86, UR19, !P0 ;  /* 0x0000001356007c0c */ /* 0x000fe4000c781270 */
        /* <DEDUP_REMOVED lines=61> */
[----:B------:R-:W-:Y:S01]  /*146580*/  ULDC UR25, c[0x0][0x228] ;  /* 0x00008a0000197ab9 */ /* 0x000fe20000000800 */
[----:B------:R-:W-:Y:S02]  /*146590*/  @P5 LOP3.LUT R56, R56, 0x2, RZ, 0xfc, !PT ;  /* 0x0000000238385812 */ /* 0x000fe400078efcff */
[----:B------:R-:W-:-:S02]  /*1465a0*/  ISETP.LT.AND P5, PT, R0, UR7, !P0 ;  /* 0x0000000700007c0c */ /* 0x000fc4000c7a1270 */
[----:B------:R-:W-:Y:S02]  /*1465b0*/  LOP3.LUT R56, R56, 0xfffffffe, RZ, 0xc0, !PT ;  /* 0xfffffffe38387812 */ /* 0x000fe400078ec0ff */
[----:B------:R-:W-:Y:S02]  /*1465c0*/  LOP3.LUT R55, R55, 0xdfffffff, RZ, 0xc0, !PT ;  /* 0xdfffffff37377812 */ /* 0x000fe400078ec0ff */
[----:B------:R-:W-:Y:S02]  /*1465d0*/  @P4 LOP3.LUT R56, R56, 0x1, RZ, 0xfc, !PT ;  /* 0x0000000138384812 */ /* 0x000fe400078efcff */
[----:B------:R-:W-:Y:S01]  /*1465e0*/  ISETP.LT.AND P4, PT, R86, UR14, !P0 ;  /* 0x0000000e56007c0c */ /* 0x000fe2000c781270 */
[----:B------:R-:W-:Y:S01]  /*1465f0*/  ULDC UR14, c[0x0][0x228] ;  /* 0x00008a00000e7ab9 */ /* 0x000fe20000000800 */
[----:B------:R-:W-:Y:S01]  /*146600*/  ISETP.LT.AND P3, PT, R4, UR6, !P0 ;  /* 0x0000000604007c0c */ /* 0x000fe2000c761270 */
[----:B------:R-:W-:Y:S02]  /*146610*/  ULDC.64 UR6, c[0x0][0x228] ;  /* 0x00008a0000067ab9 */ /* 0x000fe40000000a00 */
        /* <DEDUP_REMOVED lines=115> */
[----:B------:R-:W-:Y:S01]  /*146d50*/  ISETP.LT.AND P4, PT, R86, UR44, !P0 ;  /* 0x0000002c56007c0c */ /* 0x000fe2000c781270 */
[----:B------:R-:W-:Y:S01]  /*146d60*/  ULDC UR44, c[0x0][0x228] ;  /* 0x00008a00002c7ab9 */ /* 0x000fe20000000800 */
[----:B------:R-:W-:-:S07]  /*146d70*/  ISETP.LT.AND P0, PT, R3, UR34, !P0 ;  /* 0x0000002203007c0c */ /* 0x000fce000c701270 */
        /* <DEDUP_REMOVED lines=37> */
[----:B------:R-:W-:Y:S02]  /*146fd0*/  LOP3.LUT R54, R54, 0xff7fffff, RZ, 0xc0, !PT ;  /* 0xff7fffff36367812 */ /* 0x000fe400078ec0ff */
[----:B------:R-:W-:Y:S01]  /*146fe0*/  ISETP.GE.AND P0, PT, R128, UR39, PT ;  /* 0x0000002780007c0c */ /* 0x000fe2000bf06270 */
[----:B------:R-:W-:Y:S01]  /*146ff0*/  ULDC.64 UR38, c[0x0][0x228] ;  /* 0x00008a0000267ab9 */ /* 0x000fe20000000a00 */
        /* <DEDUP_REMOVED lines=91> */
[----:B------:R-:W-:Y:S01]  /*1475b0*/  ISETP.LT.AND P4, PT, R86, UR33, !P0 ;  /* 0x0000002156007c0c */ /* 0x000fe2000c781270 */
[----:B------:R-:W-:Y:S01]  /*1475c0*/  ULDC.64 UR32, c[0x0][0x228] ;  /* 0x00008a0000207ab9 */ /* 0x000fe20000000a00 */
        /* <DEDUP_REMOVED lines=421> */
[----:B------:R-:W-:Y:S01]  /*149020*/  ULDC.64 UR4, c[0x0][0x228] ;  /* 0x00008a0000047ab9 */ /* 0x000fe20000000a00 */
[----:B------:R-:W-:-:S03]  /*149030*/  ISETP.LT.AND P3, PT, R4, UR11, !P0 ;  /* 0x0000000b04007c0c */ /* 0x000fc6000c761270 */
        /* <DEDUP_REMOVED lines=118> */
[----:B------:R-:W-:-:S07]  /*1497a0*/  LOP3.LUT R50, R50, 0xfffffffd, RZ, 0xc0, !PT ;  /* 0xfffffffd32327812 */ /* 0x000fce00078ec0ff */
[----:B------:R-:W-:Y:S02]  /*1497b0*/  @P3 LOP3.LUT R50, R50, 0x2, RZ, 0xfc, !PT ;  /* 0x0000000232323812 */ /* 0x000fe400078efcff */
[----:B------:R-:W-:Y:S01]  /*1497c0*/  ISETP.LT.AND P3, PT, R3, UR10, !P0 ;  /* 0x0000000a03007c0c */ /* 0x000fe2000c761270 */
[----:B------:R-:W-:Y:S01]  /*1497d0*/  ULDC UR10, c[0x0][0x228] ;  /* 0x00008a00000a7ab9 */ /* 0x000fe20000000800 */
[----:B------:R-:W-:Y:S02]  /*1497e0*/  LOP3.LUT R50, R50, 0xfffffffe, RZ, 0xc0, !PT ;  /* 0xfffffffe32327812 */ /* 0x000fe400078ec0ff */
[----:B------:R-:W-:Y:S01]  /*1497f0*/  ISETP.GE.AND P0, PT, R166, UR33, PT ;  /* 0x00000021a6007c0c */ /* 0x000fe2000bf06270 */
[----:B------:R-:W-:Y:S01]  /*149800*/  ULDC.64 UR32, c[0x0][0x228] ;  /* 0x00008a0000207ab9 */ /* 0x000fe20000000a00 */
[----:B------:R-:W-:Y:S02]  /*149810*/  @P4 LOP3.LUT R49, R49, 0x80000000, RZ, 0xfc, !PT ;  /* 0x8000000031314812 */ /* 0x000fe400078efcff */
[----:B------:R-:W-:-:S02]  /*149820*/  @P5 LOP3.LUT R50, R50, 0x1, RZ, 0xfc, !PT ;  /* 0x0000000132325812 */ /* 0x000fc400078efcff */
        /* <DEDUP_REMOVED lines=255> */
[----:B------:R-:W-:Y:S02]  /*14a820*/  ISETP.LT.AND P3, PT, R4, UR13, !P0 ;  /* 0x0000000d04007c0c */ /* 0x000fe4000c761270 */
[----:B------:R-:W-:Y:S01]  /*14a830*/  ISETP.LT.AND P5, PT, R0, UR16, !P0 ;  /* 0x0000001000007c0c */ /* 0x000fe2000c7a1270 */
[----:B------:R-:W-:Y:S01]  /*14a840*/  ULDC UR16, c[0x0][0x228] ;  /* 0x00008a0000107ab9 */ /* 0x000fe20000000800 */
        /* <DEDUP_REMOVED lines=137> */
[----:B------:R-:W-:Y:S02]  /*14b0e0*/  ISETP.LT.AND P4, PT, R86, UR33, !P0 ;  /* 0x0000002156007c0c */ /* 0x000fe4000c781270 */
        /* <DEDUP_REMOVED lines=133> */
[----:B------:R-:W-:Y:S01]  /*14b940*/  ISETP.LT.AND P4, PT, R86, UR24, !P0 ;  /* 0x0000001856007c0c */ /* 0x000fe2000c781270 */
[----:B------:R-:W-:Y:S01]  /*14b950*/  ULDC.64 UR24, c[0x0][0x228] ;  /* 0x00008a0000187ab9 */ /* 0x000fe20000000a00 */
        /* <DEDUP_REMOVED lines=142> */
[----:B------:R-:W-:-:S02]  /*14c240*/  ISETP.LT.AND P5, PT, R0, UR13, !P0 ;  /* 0x0000000d00007c0c */ /* 0x000fc4000c7a1270 */
[----:B------:R-:W-:Y:S02]  /*14c250*/  LOP3.LUT R45, R45, 0xfffffffe, RZ, 0xc0, !PT ;  /* 0xfffffffe2d2d7812 */ /* 0x000fe400078ec0ff */
[----:B------:R-:W-:Y:S02]  /*14c260*/  LOP3.LUT R44, R44, 0xdfffffff, RZ, 0xc0, !PT ;  /* 0xdfffffff2c2c7812 */ /* 0x000fe400078ec0ff */
[----:B------:R-:W-:Y:S02]  /*14c270*/  @P4 LOP3.LUT R45, R45, 0x1, RZ, 0xfc, !PT ;  /* 0x000000012d2d4812 */ /* 0x000fe400078efcff */
[----:B------:R-:W-:Y:S01]  /*14c280*/  ISETP.LT.AND P4, PT, R86, UR12, !P0 ;  /* 0x0000000c56007c0c */ /* 0x000fe2000c781270 */
[----:B------:R-:W-:Y:S01]  /*14c290*/  ULDC.64 UR12, c[0x0][0x228] ;  /* 0x00008a00000c7ab9 */ /* 0x000fe20000000a00 */
[----:B------:R-:W-:Y:S01]  /*14c2a0*/  ISETP.LT.AND P3, PT, R4, UR21, !P0 ;  /* 0x0000001504007c0c */ /* 0x000fe2000c761270 */
[----:B------:R-:W-:Y:S02]  /*14c2b0*/  ULDC UR21, c[0x0][0x228] ;  /* 0x00008a0000157ab9 */ /* 0x000fe40000000800 */
        /* <DEDUP_REMOVED lines=55> */
[----:B------:R-:W-:Y:S01]  /*14c630*/  VIADD R60, R2, 0x4e ;  /* 0x0000004e023c7836 */ /* 0x000fe20000000000 */
[----:B------:R-:W-:Y:S01]  /*14c640*/  LOP3.LUT R44, R44, 0xffff7fff, RZ, 0xc0, !PT ;  /* 0xffff7fff2c2c7812 */ /* 0x000fe200078ec0ff */
[----:B------:R-:W-:-:S03]  /*14c650*/  ULDC UR4, c[0x0][0x228] ;  /* 0x00008a0000047ab9 */ /* 0x000fc60000000800 */
        /* <DEDUP_REMOVED lines=73> */
[----:B------:R-:W-:Y:S01]  /*14caf0*/  ULDC.64 UR30, c[0x0][0x228] ;  /* 0x00008a00001e7ab9 */ /* 0x000fe20000000a00 */
        /* <DEDUP_REMOVED lines=129> */
[----:B------:R-:W-:Y:S01]  /*14d310*/  ISETP.GE.AND P0, PT, R222, UR39, PT ;  /* 0x00000027de007c0c */ /* 0x000fe2000bf06270 */
[----:B------:R-:W-:-:S03]  /*14d320*/  ULDC.64 UR38, c[0x0][0x228] ;  /* 0x00008a0000267ab9 */ /* 0x000fc60000000a00 */
[----:B------:R-:W-:Y:S02]  /*14d330*/  ISETP.LT.AND P3, PT, R0, UR28, !P0 ;  /* 0x0000001c00007c0c */ /* 0x000fe4000c761270 */
[----:B------:R-:W-:Y:S02]  /*14d340*/  LOP3.LUT R43, R43, 0xfffffffd, RZ, 0xc0, !PT ;  /* 0xfffffffd2b2b7812 */ /* 0x000fe400078ec0ff */
[----:B------:R-:W-:Y:S02]  /*14d350*/  LOP3.LUT R42, R42, 0xdfffffff, RZ, 0xc0, !PT ;  /* 0xdfffffff2a2a7812 */ /* 0x000fe400078ec0ff */
[----:B------:R-:W-:Y:S02]  /*14d360*/  @P5 LOP3.LUT R43, R43, 0x2, RZ, 0xfc, !PT ;  /* 0x000000022b2b5812 */ /* 0x000fe400078efcff */
[----:B------:R-:W-:Y:S01]  /*14d370*/  ISETP.LT.AND P5, PT, R86, UR50, !P0 ;  /* 0x0000003256007c0c */ /* 0x000fe2000c7a1270 */
[----:B------:R-:W-:Y:S01]  /*14d380*/  ULDC UR50, c[0x0][0x228] ;  /* 0x00008a0000327ab9 */ /* 0x000fe20000000800 */
[----:B------:R-:W-:-:S03]  /*14d390*/  LOP3.LUT R43, R43, 0xfffffffe, RZ, 0xc0, !PT ;  /* 0xfffffffe2b2b7812 */ /* 0x000fc600078ec0ff */
[----:B------:R-:W-:Y:S02]  /*14d3a0*/  @P3 LOP3.LUT R42, R42, 0x20000000, RZ, 0xfc, !PT ;  /* 0x200000002a2a3812 */ /* 0x000fe400078efcff */
[----:B------:R-:W-:Y:S02]  /*14d3b0*/  @P4 LOP3.LUT R43, R43, 0x1, RZ, 0xfc, !PT ;  /* 0x000000012b2b4812 */ /* 0x000fe400078efcff */
[----:B------:R-:W-:Y:S01]  /*14d3c0*/  ISETP.LT.AND P4, PT, R4, UR51, !P0 ;  /* 0x0000003304007c0c */ /* 0x000fe2000c781270 */
[----:B------:R-:W-:Y:S01]  /*14d3d0*/  ULDC UR51, c[0x0][0x228] ;  /* 0x00008a0000337ab9 */ /* 0x000fe20000000800 */
        /* <DEDUP_REMOVED lines=59> */
[----:B------:R-:W-:Y:S01]  /*14d790*/  ULDC UR33, c[0x0][0x228] ;  /* 0x00008a0000217ab9 */ /* 0x000fe20000000800 */
[----:B------:R-:W-:Y:S02]  /*14d7a0*/  @P4 LOP3.LUT R42, R42, 0x8000, RZ, 0xfc, !PT ;  /* 0x000080002a2a4812 */ /* 0x000fe400078efcff */
[----:B------:R-:W-:-:S02]  /*14d7b0*/  ISETP.LT.AND P5, PT, R0, UR25, !P0 ;  /* 0x0000001900007c0c */ /* 0x000fc4000c7a1270 */
[----:B------:R-:W-:-:S04]  /*14d7c0*/  LOP3.LUT R42, R42, 0xffffbfff, RZ, 0xc0, !PT ;  /* 0xffffbfff2a2a7812 */ /* 0x000fc800078ec0ff */
[----:B------:R-:W-:Y:S02]  /*14d7d0*/  @P3 LOP3.LUT R42, R42, 0x4000, RZ, 0xfc, !PT ;  /* 0x000040002a2a3812 */ /* 0x000fe400078efcff */
[----:B------:R-:W-:Y:S01]  /*14d7e0*/  ISETP.LT.AND P4, PT, R86, UR23, !P0 ;  /* 0x0000001756007c0c */ /* 0x000fe2000c781270 */
[----:B------:R-:W-:Y:S01]  /*14d7f0*/  ULDC UR23, c[0x0][0x228] ;  /* 0x00008a0000177ab9 */ /* 0x000fe20000000800 */
[----:B------:R-:W-:-:S04]  /*14d800*/  LOP3.LUT R42, R42, 0xffffdfff, RZ, 0xc0, !PT ;  /* 0xffffdfff2a2a7812 */ /* 0x000fc800078ec0ff */
        /* <DEDUP_REMOVED lines=62> */
[----:B------:R-:W-:Y:S01]  /*14dbf0*/  ULDC UR6, c[0x0][0x228] ;  /* 0x00008a0000067ab9 */ /* 0x000fe20000000800 */
        /* <DEDUP_REMOVED lines=28> */
[----:B------:R-:W-:Y:S01]  /*14ddc0*/  ULDC.64 UR20, c[0x0][0x228] ;  /* 0x00008a0000147ab9 */ /* 0x000fe20000000a00 */
[----:B------:R-:W-:Y:S01]  /*14ddd0*/  LOP3.LUT R41, R41, 0xffdfffff, RZ, 0xc0, !PT ;  /* 0xffdfffff29297812 */ /* 0x000fe200078ec0ff */
[----:B------:R-:W2:Y:S01]  /*14dde0*/  LDL.LU R60, [R1+0x5e18] ;  /* 0x005e1800013c7983 */ /* 0x000ea20000300800 */
[----:B------:R-:W-:Y:S02]  /*14ddf0*/  ISETP.LT.AND P5, PT, R0, UR10, !P0 ;  /* 0x0000000a00007c0c */ /* 0x000fe4000c7a1270 */
[----:B------:R-:W-:Y:S01]  /*14de00*/  ISETP.LT.AND P4, PT, R86, UR8, !P0 ;  /* 0x0000000856007c0c */ /* 0x000fe2000c781270 */
[----:B------:R-:W-:Y:S01]  /*14de10*/  ULDC.64 UR8, c[0x0][0x228] ;  /* 0x00008a0000087ab9 */ /* 0x000fe20000000a00 */
[----:B------:R-:W-:Y:S01]  /*14de20*/  ISETP.LT.AND P3, PT, R4, UR4, !P0 ;  /* 0x0000000404007c0c */ /* 0x000fe2000c761270 */
[----:B------:R-:W-:-:S08]  /*14de30*/  ULDC UR4, c[0x0][0x228] ;  /* 0x00008a0000047ab9 */ /* 0x000fd00000000800 */
        /* <DEDUP_REMOVED lines=9> */
[----:B------:R-:W-:Y:S01]  /*14ded0*/  ULDC.64 UR14, c[0x0][0x228] ;  /* 0x00008a00000e7ab9 */ /* 0x000fe20000000a00 */
[----:B------:R-:W-:Y:S01]  /*14dee0*/  LOP3.LUT R41, R41, 0xfffdffff, RZ, 0xc0, !PT ;  /* 0xfffdffff29297812 */ /* 0x000fe200078ec0ff */
[----:B------:R-:W3:Y:S01]  /*14def0*/  LDL.LU R232, [R1+0x5e14] ;  /* 0x005e140001e87983 */ /* 0x000ee20000300800 */
[----:B------:R-:W-:Y:S01]  /*14df00*/  ISETP.LT.AND P5, PT, R0, UR17, !P0 ;  /* 0x0000001100007c0c */ /* 0x000fe2000c7a1270 */
[----:B------:R-:W-:Y:S01]  /*14df10*/  ULDC.64 UR16, c[0x0][0x228] ;  /* 0x00008a0000107ab9 */ /* 0x000fe20000000a00 */
[----:B------:R-:W-:Y:S01]  /*14df20*/  ISETP.LT.AND P4, PT, R86, UR19, !P0 ;  /* 0x0000001356007c0c */ /* 0x000fe2000c781270 */
[----:B------:R-:W-:Y:S01]  /*14df30*/  ULDC UR19, c[0x0][0x228] ;  /* 0x00008a0000137ab9 */ /* 0x000fe20000000800 */
        /* <DEDUP_REMOVED lines=13> */
[----:B------:R-:W4:Y:S01]  /*14e010*/  LDL.LU R233, [R1+0x5e10] ;  /* 0x005e100001e97983 */ /* 0x000f220000300800 */
        /* <DEDUP_REMOVED lines=25> */
[----:B------:R-:W-:Y:S02]  /*14e1b0*/  @P3 LOP3.LUT R41, R41, 0x200, RZ, 0xfc, !PT ;  /* 0x0000020029293812 */ /* 0x000fe400078efcff */
[----:B------:R-:W-:Y:S01]  /*14e1c0*/  ISETP.LT.AND P3, PT, R3, UR14, !P0 ;  /* 0x0000000e03007c0c */ /* 0x000fe2000c761270 */
[----:B------:R-:W-:Y:S01]  /*14e1d0*/  ULDC UR14, c[0x0][0x228] ;  /* 0x00008a00000e7ab9 */ /* 0x000fe20000000800 */
[----:B------:R-:W-:Y:S01]  /*14e1e0*/  ISETP.GE.AND P0, PT, R40, UR13, PT ;  /* 0x0000000d28007c0c */ /* 0x000fe2000bf06270 */
[----:B------:R-:W-:Y:S01]  /*14e1f0*/  ULDC.64 UR12, c[0x0][0x228] ;  /* 0x00008a00000c7ab9 */ /* 0x000fe20000000a00 */
[----:B------:R-:W2:Y:S01]  /*14e200*/  LDL.LU R40, [R1+0x5e08] ;  /* 0x005e080001287983 */ /* 0x000ea20000300800 */
[----:B------:R-:W-:-:S04]  /*14e210*/  LOP3.LUT R41, R41, 0xfffffeff, RZ, 0xc0, !PT ;  /* 0xfffffeff29297812 */ /* 0x000fc800078ec0ff */
[----:B------:R-:W-:-:S04]  /*14e220*/  @P5 LOP3.LUT R41, R41, 0x100, RZ, 0xfc, !PT ;  /* 0x0000010029295812 */ /* 0x000fc800078efcff */
        /* <DEDUP_REMOVED lines=24> */
[----:B------:R-:W-:Y:S02]  /*14e3b0*/  ISETP.LT.AND P3, PT, R0, UR12, !P0 ;  /* 0x0000000c00007c0c */ /* 0x000fe4000c761270 */
[----:B------:R-:W-:Y:S01]  /*14e3c0*/  ISETP.LT.AND P4, PT, R4, UR43, !P0 ;  /* 0x0000002b04007c0c */ /* 0x000fe2000c781270 */
[----:B------:R-:W-:Y:S01]  /*14e3d0*/  ULDC UR43, c[0x0][0x228] ;  /* 0x00008a00002b7ab9 */ /* 0x000fe20000000800 */
[----:B------:R-:W-:Y:S01]  /*14e3e0*/  ISETP.LT.AND P5, PT, R86, UR41, !P0 ;  /* 0x0000002956007c0c */ /* 0x000fe2000c7a1270 */
[----:B------:R-:W-:-:S08]  /*14e3f0*/  ULDC UR41, c[0x0][0x228] ;  /* 0x00008a0000297ab9 */ /* 0x000fd00000000800 */
[----:B------:R-:W-:Y:S02]  /*14e400*/  @P3 LOP3.LUT R41, R41, 0x2, RZ, 0xfc, !PT ;  /* 0x0000000229293812 */ /* 0x000fe400078efcff */
[----:B------:R-:W-:Y:S01]  /*14e410*/  ISETP.LT.AND P3, PT, R3, UR10, !P0 ;  /* 0x0000000a03007c0c */ /* 0x000fe2000c761270 */
[----:B------:R-:W-:Y:S01]  /*14e420*/  ULDC UR10, c[0x0][0x228] ;  /* 0x00008a00000a7ab9 */ /* 0x000fe20000000800 */
[----:B------:R-:W-:Y:S02]  /*14e430*/  LOP3.LUT R41, R41, 0xfffffffe, RZ, 0xc0, !PT ;  /* 0xfffffffe29297812 */ /* 0x000fe400078ec0ff */
[----:B------:R-:W-:Y:S01]  /*14e440*/  ISETP.GE.AND P0, PT, R236, UR17, PT ;  /* 0x00000011ec007c0c */ /* 0x000fe2000bf06270 */
[----:B------:R-:W-:Y:S01]  /*14e450*/  ULDC UR17, c[0x0][0x228] ;  /* 0x00008a0000117ab9 */ /* 0x000fe20000000800 */
[----:B------:R-:W-:Y:S01]  /*14e460*/  @P5 LOP3.LUT R41, R41, 0x1, RZ, 0xfc, !PT ;  /* 0x0000000129295812 */ /* 0x000fe200078efcff */
[----:B------:R-:W3:Y:S01]  /*14e470*/  LDL.LU R236, [R1+0x5e00] ;  /* 0x005e000001ec7983 */ /* 0x000ee20000300800 */
[----:B------:R-:W-:Y:S01]  /*14e480*/  ISETP.LT.AND P5, PT, R0, UR44, !P0 ;  /* 0x0000002c00007c0c */ /* 0x000fe2000c7a1270 */
[----:B------:R-:W-:Y:S01]  /*14e490*/  ULDC UR44, c[0x0][0x228] ;  /* 0x00008a00002c7ab9 */ /* 0x000fe20000000800 */
[----:B--2---:R-:W-:-:S04]  /*14e4a0*/  LOP3.LUT R40, R40, 0x7fffffff, RZ, 0xc0, !PT ;  /* 0x7fffffff28287812 */ /* 0x004fc800078ec0ff */
        /* <DEDUP_REMOVED lines=18> */
[----:B------:R-:W-:Y:S01]  /*14e5d0*/  ULDC UR15, c[0x0][0x228] ;  /* 0x00008a00000f7ab9 */ /* 0x000fe20000000800 */
[----:B------:R-:W-:Y:S01]  /*14e5e0*/  LOP3.LUT R40, R40, 0xfdffffff, RZ, 0xc0, !PT ;  /* 0xfdffffff28287812 */ /* 0x000fe200078ec0ff */
[----:B------:R-:W2:Y:S01]  /*14e5f0*/  LDL.LU R237, [R1+0x5dfc] ;  /* 0x005dfc0001ed7983 */ /* 0x000ea20000300800 */
        /* <DEDUP_REMOVED lines=23> */
[----:B------:R-:W-:-:S09]  /*14e770*/  ISETP.LT.AND P3, PT, R4, UR33, !P0 ;  /* 0x0000002104007c0c */ /* 0x000fd2000c761270 */
        /* <DEDUP_REMOVED lines=12> */
[----:B------:R-:W4:Y:S01]  /*14e840*/  LDL.LU R239, [R1+0x5df4] ;  /* 0x005df40001ef7983 */ /* 0x000f220000300800 */
[----:B------:R-:W-:Y:S01]  /*14e850*/  ISETP.LT.AND P5, PT, R0, UR48, !P0 ;  /* 0x0000003000007c0c */ /* 0x000fe2000c7a1270 */
[----:B------:R-:W-:Y:S01]  /*14e860*/  ULDC UR48, c[0x0][0x228] ;  /* 0x00008a0000307ab9 */ /* 0x000fe20000000800 */
[----:B------:R-:W-:Y:S02]  /*14e870*/  ISETP.LT.AND P4, PT, R86, UR38, !P0 ;  /* 0x0000002656007c0c */ /* 0x000fe4000c781270 */
[----:B------:R-:W-:Y:S01]  /*14e880*/  ISETP.LT.AND P3, PT, R4, UR32, !P0 ;  /* 0x0000002004007c0c */ /* 0x000fe2000c761270 */
[----:B------:R-:W-:-:S08]  /*14e890*/  ULDC.64 UR32, c[0x0][0x228] ;  /* 0x00008a0000207ab9 */ /* 0x000fd00000000a00 */
        /* <DEDUP_REMOVED lines=9> */
[----:B------:R-:W-:Y:S01]  /*14e930*/  ULDC UR9, c[0x0][0x228] ;  /* 0x00008a0000097ab9 */ /* 0x000fe20000000800 */
[----:B------:R-:W-:Y:S01]  /*14e940*/  LOP3.LUT R40, R40, 0xffffdfff, RZ, 0xc0, !PT ;  /* 0xffffdfff28287812 */ /* 0x000fe200078ec0ff */
[----:B------:R-:W3:Y:S01]  /*14e950*/  LDL.LU R240, [R1+0x5df0] ;  /* 0x005df00001f07983 */ /* 0x000ee20000300800 */
[----:B------:R-:W-:Y:S02]  /*14e960*/  ISETP.LT.AND P5, PT, R0, UR32, !P0 ;  /* 0x0000002000007c0c */ /* 0x000fe4000c7a1270 */
        /* <DEDUP_REMOVED lines=33> */
[----:B------:R-:W4:Y:S02]  /*14eb80*/  LDL.LU R39, [R1+0x5de8] ;  /* 0x005de80001277983 */ /* 0x000f240000300800 */
[----:B------:R-:W-:Y:S01]  /*14eb90*/  ISETP.LT.AND P5, PT, R0, UR43, !P0 ;  /* 0x0000002b00007c0c */ /* 0x000fe2000c7a1270 */
[----:B------:R-:W-:Y:S01]  /*14eba0*/  ULDC UR43, c[0x0][0x228] ;  /* 0x00008a00002b7ab9 */ /* 0x000fe20000000800 */
        /* <DEDUP_REMOVED lines=16> */
[----:B------:R-:W-:Y:S01]  /*14ecb0*/  ISETP.LT.AND P3, PT, R4, UR61, !P0 ;  /* 0x0000003d04007c0c */ /* 0x000fe2000c761270 */
        /* <DEDUP_REMOVED lines=10> */
[----:B----4-:R-:W-:-:S04]  /*14ed60*/  LOP3.LUT R39, R39, 0x7fffffff, RZ, 0xc0, !PT ;  /* 0x7fffffff27277812 */ /* 0x010fc800078ec0ff */
        /* <DEDUP_REMOVED lines=60> */
[----:B------:R-:W4:Y:S01]  /*14f130*/  LDL.LU R246, [R1+0x5dd4] ;  /* 0x005dd40001f67983 */ /* 0x000f220000300800 */
        /* <DEDUP_REMOVED lines=37> */
[----:B------:R-:W-:Y:S02]  /*14f390*/  ISETP.LT.AND P5, PT, R0, UR6, !P0 ;  /* 0x0000000600007c0c */ /* 0x000fe4000c7a1270 */
[----:B------:R-:W-:Y:S02]  /*14f3a0*/  ISETP.LT.AND P4, PT, R86, UR4, !P0 ;  /* 0x0000000456007c0c */ /* 0x000fe4000c781270 */
[----:B------:R-:W-:Y:S01]  /*14f3b0*/  ISETP.LT.AND P3, PT, R4, UR5, !P0 ;  /* 0x0000000504007c0c */ /* 0x000fe2000c761270 */
[----:B------:R-:W-:-:S08]  /*14f3c0*/  ULDC.64 UR4, c[0x0][0x228] ;  /* 0x00008a0000047ab9 */ /* 0x000fd00000000a00 */
        /* <DEDUP_REMOVED lines=10> */
[----:B------:R-:W2:Y:S02]  /*14f470*/  LDL.LU R38, [R1+0x5dc8] ;  /* 0x005dc80001267983 */ /* 0x000ea40000300800 */
[----:B------:R-:W-:Y:S02]  /*14f480*/  ISETP.LT.AND P5, PT, R0, UR6, !P0 ;  /* 0x0000000600007c0c */ /* 0x000fe4000c7a1270 */
[----:B------:R-:W-:Y:S01]  /*14f490*/  ISETP.LT.AND P4, PT, R86, UR50, !P0 ;  /* 0x0000003256007c0c */ /* 0x000fe2000c781270 */
[----:B------:R-:W-:Y:S01]  /*14f4a0*/  ULDC UR50, c[0x0][0x228] ;  /* 0x00008a0000327ab9 */ /* 0x000fe20000000800 */
[----:B------:R-:W-:-:S02]  /*14f4b0*/  LOP3.LUT R39, R39, 0xffffffdf, RZ, 0xc0, !PT ;  /* 0xffffffdf27277812 */ /* 0x000fc400078ec0ff */
        /* <DEDUP_REMOVED lines=24> */
[----:B--2---:R-:W-:-:S04]  /*14f640*/  LOP3.LUT R38, R38, 0x7fffffff, RZ, 0xc0, !PT ;  /* 0x7fffffff26267812 */ /* 0x004fc800078ec0ff */
        /* <DEDUP_REMOVED lines=35> */
[----:B------:R-:W-:Y:S02]  /*14f880*/  LOP3.LUT R38, R38, 0xff7fffff, RZ, 0xc0, !PT ;  /* 0xff7fffff26267812 */ /* 0x000fe400078ec0ff */
[----:B------:R-:W-:Y:S01]  /*14f890*/  ISETP.GE.AND P0, PT, R36, UR5, PT ;  /* 0x0000000524007c0c */ /* 0x000fe2000bf06270 */
[----:B------:R-:W-:Y:S01]  /*14f8a0*/  ULDC.64 UR4, c[0x0][0x228] ;  /* 0x00008a0000047ab9 */ /* 0x000fe20000000a00 */
[----:B------:R-:W-:Y:S01]  /*14f8b0*/  @P4 LOP3.LUT R38, R38, 0x800000, RZ, 0xfc, !PT ;  /* 0x0080000026264812 */ /* 0x000fe200078efcff */
[----:B------:R-:W3:Y:S01]  /*14f8c0*/  LDL.LU R36, [R1+0x5db8] ;  /* 0x005db80001247983 */ /* 0x000ee20000300800 */
        /* <DEDUP_REMOVED lines=19> */
[----:B------:R-:W-:Y:S01]  /*14fa00*/  ULDC.64 UR30, c[0x0][0x228] ;  /* 0x00008a00001e7ab9 */ /* 0x000fe20000000a00 */
[----:B------:R-:W4:Y:S02]  /*14fa10*/  LDL.LU R37, [R1+0x5db4] ;  /* 0x005db40001257983 */ /* 0x000f240000300800 */
[----:B------:R-:W-:Y:S01]  /*14fa20*/  ISETP.LT.AND P3, PT, R0, UR4, !P0 ;  /* 0x0000000400007c0c */ /* 0x000fe2000c761270 */
[----:B------:R-:W-:Y:S01]  /*14fa30*/  ULDC UR4, c[0x0][0x228] ;  /* 0x00008a0000047ab9 */ /* 0x000fe20000000800 */
[----:B------:R-:W-:Y:S02]  /*14fa40*/  ISETP.LT.AND P5, PT, R86, UR20, !P0 ;  /* 0x0000001456007c0c */ /* 0x000fe4000c7a1270 */
[----:B------:R-:W-:-:S02]  /*14fa50*/  LOP3.LUT R38, R38, 0xfffdffff, RZ, 0xc0, !PT ;  /* 0xfffdffff26267812 */ /* 0x000fc400078ec0ff */
[----:B------:R-:W-:-:S07]  /*14fa60*/  ISETP.LT.AND P4, PT, R4, UR17, !P0 ;  /* 0x0000001104007c0c */ /* 0x000fce000c781270 */
        /* <DEDUP_REMOVED lines=8> */
[----:B------:R-:W2:Y:S01]  /*14faf0*/  LDL.LU R35, [R1+0x5db0] ;  /* 0x005db00001237983 */ /* 0x000ea20000300800 */
        /* <DEDUP_REMOVED lines=34> */
[----:B------:R-:W-:Y:S01]  /*14fd20*/  ULDC UR5, c[0x0][0x228] ;  /* 0x00008a0000057ab9 */ /* 0x000fe20000000800 */
[----:B------:R-:W-:Y:S01]  /*14fd30*/  @P4 LOP3.LUT R38, R38, 0x80, RZ, 0xfc, !PT ;  /* 0x0000008026264812 */ /* 0x000fe200078efcff */
[----:B------:R-:W2:Y:S01]  /*14fd40*/  LDL.LU R33, [R1+0x5da8] ;  /* 0x005da80001217983 */ /* 0x000ea20000300800 */
[----:B------:R-:W-:Y:S01]  /*14fd50*/  ISETP.LT.AND P5, PT, R0, UR23, !P0 ;  /* 0x0000001700007c0c */ /* 0x000fe2000c7a1270 */
[----:B------:R-:W-:Y:S01]  /*14fd60*/  ULDC UR23, c[0x0][0x228] ;  /* 0x00008a0000177ab9 */ /* 0x000fe20000000800 */
[----:B------:R-:W-:-:S04]  /*14fd70*/  LOP3.LUT R38, R38, 0xffffffbf, RZ, 0xc0, !PT ;  /* 0xffffffbf26267812 */ /* 0x000fc800078ec0ff */
[----:B------:R-:W-:Y:S02]  /*14fd80*/  @P3 LOP3.LUT R38, R38, 0x40, RZ, 0xfc, !PT ;  /* 0x0000004026263812 */ /* 0x000fe400078efcff */
[----:B------:R-:W-:Y:S02]  /*14fd90*/  ISETP.LT.AND P4, PT, R86, UR26, !P0 ;  /* 0x0000001a56007c0c */ /* 0x000fe4000c781270 */
        /* <DEDUP_REMOVED lines=15> */
[----:B------:R-:W-:Y:S01]  /*14fe90*/  VIADD R6, R2, 0x17 ;  /* 0x0000001702067836 */ /* 0x000fe20000000000 */
[----:B------:R-:W-:Y:S01]  /*14fea0*/  ISETP.LT.AND P3, PT, R4, UR42, !P0 ;  /* 0x0000002a04007c0c */ /* 0x000fe2000c761270 */
[----:B------:R-:W-:Y:S01]  /*14feb0*/  VIADD R5, R2, 0x16 ;  /* 0x0000001602057836 */ /* 0x000fe20000000000 */
[----:B------:R-:W-:Y:S01]  /*14fec0*/  ISETP.LT.AND P5, PT, R0, UR40, !P0 ;  /* 0x0000002800007c0c */ /* 0x000fe2000c7a1270 */
[----:B------:R-:W-:Y:S01]  /*14fed0*/  ULDC UR40, c[0x0][0x228] ;  /* 0x00008a0000287ab9 */ /* 0x000fe20000000800 */
[----:B------:R-:W-:Y:S01]  /*14fee0*/  ISETP.LT.AND P4, PT, R86, UR41, !P0 ;  /* 0x0000002956007c0c */ /* 0x000fe2000c781270 */
[----:B------:R-:W-:Y:S01]  /*14fef0*/  ULDC UR41, c[0x0][0x228] ;  /* 0x00008a0000297ab9 */ /* 0x000fe20000000800 */
[----:B------:R-:W-:Y:S01]  /*14ff00*/  ISETP.LT.AND P0, PT, R3, UR43, !P0 ;  /* 0x0000002b03007c0c */ /* 0x000fe2000c701270 */
[----:B------:R-:W-:Y:S01]  /*14ff10*/  ULDC UR43, c[0x0][0x228] ;  /* 0x00008a00002b7ab9 */ /* 0x000fe20000000800 */
[----:B------:R-:W-:Y:S01]  /*14ff20*/  ULDC UR42, c[0x0][0x228] ;  /* 0x00008a00002a7ab9 */ /* 0x000fe20000000800 */
[----:B------:R-:W2:Y:S06]  /*14ff30*/  LDL.LU R32, [R1+0x5da4] ;  /* 0x005da40001207983 */ /* 0x000eac0000300800 */
[----:B------:R-:W-:-:S04]  /*14ff40*/  @P5 LOP3.LUT R38, R38, 0x2, RZ, 0xfc, !PT ;  /* 0x0000000226265812 */ /* 0x000fc800078efcff */
[----:B------:R-:W-:-:S04]  /*14ff50*/  LOP3.LUT R38, R38, 0xfffffffe, RZ, 0xc0, !PT ;  /* 0xfffffffe26267812 */ /* 0x000fc800078ec0ff */
[----:B------:R-:W-:Y:S02]  /*14ff60*/  @P4 LOP3.LUT R38, R38, 0x1, RZ, 0xfc, !PT ;  /* 0x0000000126264812 */ /* 0x000fe400078efcff */
[----:B----4-:R-:W-:-:S04]  /*14ff70*/  LOP3.LUT R37, R37, 0x7fffffff, RZ, 0xc0, !PT ;  /* 0x7fffffff25257812 */ /* 0x010fc800078ec0ff */
[----:B------:R-:W-:-:S04]  /*14ff80*/  @P3 LOP3.LUT R37, R37, 0x80000000, RZ, 0xfc, !PT ;  /* 0x8000000025253812 */ /* 0x000fc800078efcff */
[----:B------:R-:W-:-:S04]  /*14ff90*/  LOP3.LUT R37, R37, 0xbfffffff, RZ, 0xc0, !PT ;  /* 0xbfffffff25257812 */ /* 0x000fc800078ec0ff */
[----:B------:R-:W-:Y:S02]  /*14ffa0*/  @P0 LOP3.LUT R37, R37, 0x40000000, RZ, 0xfc, !PT ;  /* 0x4000000025250812 */ /* 0x000fe400078efcff */
[----:B------:R-:W-:Y:S02]  /*14ffb0*/  ISETP.GE.AND P0, PT, R252, UR31, PT ;  /* 0x0000001ffc007c0c */ /* 0x000fe4000bf06270 */
        /* <DEDUP_REMOVED lines=8> */
[----:B---3--:R-:W-:Y:S01]  /*150040*/  LOP3.LUT R36, R36, 0x7fffffff, RZ, 0xc0, !PT ;  /* 0x7fffffff24247812 */ /* 0x008fe200078ec0ff */
[----:B------:R-:W-:-:S02]  /*150050*/  VIADD R84, R2, 0x8 ;  /* 0x0000000802547836 */ /* 0x000fc40000000000 */
[C---:B------:R-:W-:Y:S02]  /*150060*/  VIADD R85, R2.reuse, 0x7 ;  /* 0x0000000702557836 */ /* 0x040fe40000000000 */
[C---:B------:R-:W-:Y:S01]  /*150070*/  VIADD R70, R2.reuse, 0x6 ;  /* 0x0000000602467836 */ /* 0x040fe20000000000 */
[----:B------:R1:W-:Y:S01]  /*150080*/  STSM.16.M88.4 [R30], R64 ;  /* 0x000000401e007844 */ /* 0x0003e20000000200 */
[----:B------:R-:W-:Y:S02]  /*150090*/  @P5 LOP3.LUT R37, R37, 0x20000000, RZ, 0xfc, !PT ;  /* 0x2000000025255812 */ /* 0x000fe400078efcff */
[----:B--2---:R-:W-:Y:S01]  /*1500a0*/  LOP3.LUT R35, R35, 0x7fffffff, RZ, 0xc0, !PT ;  /* 0x7fffffff23237812 */ /* 0x004fe200078ec0ff */
[----:B------:R-:W-:Y:S01]  /*1500b0*/  VIADD R59, R2, 0x3 ;  /* 0x00000003023b7836 */ /* 0x000fe20000000000 */
[----:B------:R-:W-:Y:S01]  /*1500c0*/  LOP3.LUT R37, R37, 0xefffffff, RZ, 0xc0, !PT ;  /* 0xefffffff25257812 */ /* 0x000fe200078ec0ff */
[----:B------:R-:W2:Y:S03]  /*1500d0*/  LDL.LU R252, [R1+0x5da0] ;  /* 0x005da00001fc7983 */ /* 0x000ea60000300800 */
[----:B------:R-:W-:-:S02]  /*1500e0*/  @P4 LOP3.LUT R37, R37, 0x10000000, RZ, 0xfc, !PT ;  /* 0x1000000025254812 */ /* 0x000fc400078efcff */
        /* <DEDUP_REMOVED lines=8> */
[----:B------:R-:W-:Y:S02]  /*150170*/  LOP3.LUT R37, R37, 0xfdffffff, RZ, 0xc0, !PT ;  /* 0xfdffffff25257812 */ /* 0x000fe400078ec0ff */
[----:B------:R-:W-:Y:S02]  /*150180*/  LOP3.LUT R34, R34, 0x7fffffff, RZ, 0xc0, !PT ;  /* 0x7fffffff22227812 */ /* 0x000fe400078ec0ff */
[----:B------:R-:W-:Y:S02]  /*150190*/  LOP3.LUT R33, R33, 0x7fffffff, RZ, 0xc0, !PT ;  /* 0x7fffffff21217812 */ /* 0x000fe400078ec0ff */
[----:B------:R-:W-:Y:S01]  /*1501a0*/  LOP3.LUT R32, R32, 0x7fffffff, RZ, 0xc0, !PT ;  /* 0x7fffffff20207812 */ /* 0x000fe200078ec0ff */
[----:B-1----:R-:W-:Y:S01]  /*1501b0*/  VIADD R66, R2, 0x5 ;  /* 0x0000000502427836 */ /* 0x002fe20000000000 */
[----:B------:R-:W-:Y:S01]  /*1501c0*/  ISETP.LT.AND P5, PT, R0, UR21, !P0 ;  /* 0x0000001500007c0c */ /* 0x000fe2000c7a1270 */
[----:B------:R-:W-:Y:S01]  /*1501d0*/  ULDC.64 UR20, c[0x0][0x228] ;  /* 0x00008a0000147ab9 */ /* 0x000fe20000000a00 */
[----:B------:R-:W-:Y:S01]  /*1501e0*/  ISETP.LT.AND P4, PT, R86, UR24, !P0 ;  /* 0x0000001856007c0c */ /* 0x000fe2000c781270 */
[----:B------:R-:W-:Y:S01]  /*1501f0*/  VIADD R67, R2, 0x4 ;  /* 0x0000000402437836 */ /* 0x000fe20000000000 */
[----:B------:R-:W-:Y:S01]  /*150200*/  ISETP.LT.AND P3, PT, R4, UR25, !P0 ;  /* 0x0000001904007c0c */ /* 0x000fe2000c761270 */
[----:B------:R-:W-:Y:S01]  /*150210*/  ULDC.64 UR24, c[0x0][0x228] ;  /* 0x00008a0000187ab9 */ /* 0x000fe20000000a00 */
[C---:B------:R-:W-:Y:S01]  /*150220*/  IADD3 R64, R2.reuse, 0x2, RZ ;  /* 0x0000000202407810 */ /* 0x040fe20007ffe0ff */
[----:B------:R-:W-:Y:S01]  /*150230*/  VIADD R65, R2, 0x1 ;  /* 0x0000000102417836 */ /* 0x000fe20000000000 */
[----:B------:R-:W3:Y:S05]  /*150240*/  LDL.LU R112, [R1+0x5d9c] ;  /* 0x005d9c0001707983 */ /* 0x000eea0000300800 */
        /* <DEDUP_REMOVED lines=108> */
[----:B------:R-:W-:Y:S01]  /*150910*/  ULDC.64 UR30, c[0x0][0x228] ;  /* 0x00008a00001e7ab9 */ /* 0x000fe20000000a00 */
        /* <DEDUP_REMOVED lines=8> */
[----:B------:R-:W-:Y:S01]  /*1509a0*/  ULDC.64 UR34, c[0x0][0x228] ;  /* 0x00008a0000227ab9 */ /* 0x000fe20000000a00 */
[----:B------:R-:W-:Y:S01]  /*1509b0*/  @P5 LOP3.LUT R37, R37, 0x2, RZ, 0xfc, !PT ;  /* 0x0000000225255812 */ /* 0x000fe200078efcff */
[----:B------:R-:W4:Y:S01]  /*1509c0*/  LDL.LU R23, [R1+0x5d80] ;  /* 0x005d800001177983 */ /* 0x000f220000300800 */
[----:B------:R-:W-:Y:S01]  /*1509d0*/  ISETP.LT.AND P5, PT, R0, UR39, !P0 ;  /* 0x0000002700007c0c */ /* 0x000fe2000c7a1270 */
[----:B------:R-:W-:Y:S01]  /*1509e0*/  ULDC.64 UR38, c[0x0][0x228] ;  /* 0x00008a0000267ab9 */ /* 0x000fe20000000a00 */
[----:B------:R-:W-:Y:S02]  /*1509f0*/  LOP3.LUT R37, R37, 0xfffffffe, RZ, 0xc0, !PT ;  /* 0xfffffffe25257812 */ /* 0x000fe400078ec0ff */
[----:B------:R-:W-:-:S02]  /*150a00*/  LOP3.LUT R36, R36, 0xdfffffff, RZ, 0xc0, !PT ;  /* 0xdfffffff24247812 */ /* 0x000fc400078ec0ff */
        /* <DEDUP_REMOVED lines=131> */
[----:B------:R-:W-:Y:S02]  /*151240*/  @P3 LOP3.LUT R36, R36, 0x2, RZ, 0xfc, !PT ;  /* 0x0000000224243812 */ /* 0x000fe400078efcff */
[----:B------:R-:W-:Y:S02]  /*151250*/  ISETP.LT.AND P3, PT, R3, UR34, !P0 ;  /* 0x0000002203007c0c */ /* 0x000fe4000c761270 */
[----:B------:R-:W-:Y:S02]  /*151260*/  LOP3.LUT R36, R36, 0xfffffffe, RZ, 0xc0, !PT ;  /* 0xfffffffe24247812 */ /* 0x000fe400078ec0ff */
[----:B------:R-:W-:Y:S01]  /*151270*/  ISETP.GE.AND P0, PT, R15, UR33, PT ;  /* 0x000000210f007c0c */ /* 0x000fe2000bf06270 */
[----:B------:R-:W-:Y:S01]  /*151280*/  ULDC.64 UR32, c[0x0][0x228] ;  /* 0x00008a0000207ab9 */ /* 0x000fe20000000a00 */
[----:B------:R-:W-:Y:S01]  /*151290*/  @P4 LOP3.LUT R35, R35, 0x80000000, RZ, 0xfc, !PT ;  /* 0x8000000023234812 */ /* 0x000fe200078efcff */
[----:B------:R-:W2:Y:S01]  /*1512a0*/  LDL.LU R15, [R1+0x5d60] ;  /* 0x005d6000010f7983 */ /* 0x000ea20000300800 */
        /* <DEDUP_REMOVED lines=33> */
[----:B------:R-:W-:Y:S02]  /*1514c0*/  @P4 LOP3.LUT R35, R35, 0x800000, RZ, 0xfc, !PT ;  /* 0x0080000023234812 */ /* 0x000fe400078efcff */
[----:B------:R-:W-:Y:S01]  /*1514d0*/  ISETP.GE.AND P0, PT, R13, UR39, PT ;  /* 0x000000270d007c0c */ /* 0x000fe2000bf06270 */
[----:B------:R-:W-:Y:S01]  /*1514e0*/  ULDC UR39, c[0x0][0x228] ;  /* 0x00008a0000277ab9 */ /* 0x000fe20000000800 */
[----:B------:R-:W-:Y:S01]  /*1514f0*/  LOP3.LUT R35, R35, 0xffbfffff, RZ, 0xc0, !PT ;  /* 0xffbfffff23237812 */ /* 0x000fe200078ec0ff */
[----:B------:R-:W2:Y:S03]  /*151500*/  LDL.LU R13, [R1+0x5d58] ;  /* 0x005d5800010d7983 */ /* 0x000ea60000300800 */
[----:B------:R-:W-:Y:S02]  /*151510*/  @P3 LOP3.LUT R35, R35, 0x400000, RZ, 0xfc, !PT ;  /* 0x0040000023233812 */ /* 0x000fe400078efcff */
[----:B------:R-:W-:-:S02]  /*151520*/  ISETP.LT.AND P3, PT, R0, UR23, !P0 ;  /* 0x0000001700007c0c */ /* 0x000fc4000c761270 */
        /* <DEDUP_REMOVED lines=13> */
[----:B------:R-:W-:Y:S01]  /*151600*/  LOP3.LUT R35, R35, 0xfffbffff, RZ, 0xc0, !PT ;  /* 0xfffbffff23237812 */ /* 0x000fe200078ec0ff */
[----:B------:R-:W2:Y:S03]  /*151610*/  LDL.LU R12, [R1+0x5d54] ;  /* 0x005d5400010c7983 */ /* 0x000ea60000300800 */
[----:B------:R-:W-:Y:S02]  /*151620*/  @P3 LOP3.LUT R35, R35, 0x40000, RZ, 0xfc, !PT ;  /* 0x0004000023233812 */ /* 0x000fe400078efcff */
[----:B------:R-:W-:-:S02]  /*151630*/  ISETP.LT.AND P3, PT, R0, UR10, !P0 ;  /* 0x0000000a00007c0c */ /* 0x000fc4000c761270 */
        /* <DEDUP_REMOVED lines=11> */
[----:B------:R-:W-:Y:S01]  /*1516f0*/  LOP3.LUT R35, R35, 0xffffbfff, RZ, 0xc0, !PT ;  /* 0xffffbfff23237812 */ /* 0x000fe200078ec0ff */
[----:B------:R-:W3:Y:S03]  /*151700*/  LDL.LU R11, [R1+0x5d50] ;  /* 0x005d5000010b7983 */ /* 0x000ee60000300800 */
[----:B------:R-:W-:Y:S02]  /*151710*/  @P3 LOP3.LUT R35, R35, 0x4000, RZ, 0xfc, !PT ;  /* 0x0000400023233812 */ /* 0x000fe400078efcff */
[----:B------:R-:W-:Y:S01]  /*151720*/  ISETP.LT.AND P3, PT, R0, UR9, !P0 ;  /* 0x0000000900007c0c */ /* 0x000fe2000c761270 */
[----:B------:R-:W-:Y:S01]  /*151730*/  ULDC.64 UR8, c[0x0][0x228] ;  /* 0x00008a0000087ab9 */ /* 0x000fe20000000a00 */
        /* <DEDUP_REMOVED lines=12> */
[----:B------:R-:W-:Y:S01]  /*151800*/  @P4 LOP3.LUT R35, R35, 0x800, RZ, 0xfc, !PT ;  /* 0x0000080023234812 */ /* 0x000fe200078efcff */
[----:B------:R-:W4:Y:S01]  /*151810*/  LDL.LU R10, [R1+0x5d4c] ;  /* 0x005d4c00010a7983 */ /* 0x000f220000300800 */
        /* <DEDUP_REMOVED lines=51> */
[----:B------:R-:W-:Y:S01]  /*151b50*/  ULDC UR35, c[0x0][0x228] ;  /* 0x00008a0000237ab9 */ /* 0x000fe20000000800 */
        /* <DEDUP_REMOVED lines=24> */
[----:B------:R-:W-:Y:S02]  /*151ce0*/  ISETP.LT.AND P5, PT, R0, UR24, !P0 ;  /* 0x0000001800007c0c */ /* 0x000fe4000c7a1270 */
[----:B------:R-:W-:Y:S01]  /*151cf0*/  ISETP.LT.AND P4, PT, R86, UR25, !P0 ;  /* 0x0000001956007c0c */ /* 0x000fe2000c781270 */
[----:B------:R-:W-:Y:S01]  /*151d00*/  ULDC.64 UR24, c[0x0][0x228] ;  /* 0x00008a0000187ab9 */ /* 0x000fe20000000a00 */
        /* <DEDUP_REMOVED lines=220> */
[----:B------:R-:W-:Y:S02]  /*152ad0*/  LOP3.LUT R33, R33, 0xfffffff7, RZ, 0xc0, !PT ;  /* 0xfffffff721217812 */ /* 0x000fe400078ec0ff */
[----:B------:R-:W-:Y:S02]  /*152ae0*/  ISETP.GE.AND P0, PT, R83, UR27, PT ;  /* 0x0000001b53007c0c */ /* 0x000fe4000bf06270 */
[----:B------:R-:W-:Y:S02]  /*152af0*/  @P4 LOP3.LUT R33, R33, 0x8, RZ, 0xfc, !PT ;  /* 0x0000000821214812 */ /* 0x000fe400078efcff */
[----:B------:R-:W-:-:S02]  /*152b00*/  ISETP.LT.AND P4, PT, R0, UR61, !P0 ;  /* 0x0000003d00007c0c */ /* 0x000fc4000c781270 */
[----:B------:R-:W-:-:S04]  /*152b10*/  LOP3.LUT R33, R33, 0xfffffffb, RZ, 0xc0, !PT ;  /* 0xfffffffb21217812 */ /* 0x000fc800078ec0ff */
[----:B------:R-:W-:Y:S02]  /*152b20*/  @P3 LOP3.LUT R33, R33, 0x4, RZ, 0xfc, !PT ;  /* 0x0000000421213812 */ /* 0x000fe400078efcff */
[----:B------:R-:W-:Y:S02]  /*152b30*/  ISETP.LT.AND P3, PT, R4, UR59, !P0 ;  /* 0x0000003b04007c0c */ /* 0x000fe4000c761270 */
[----:B------:R-:W-:-:S04]  /*152b40*/  LOP3.LUT R33, R33, 0xfffffffd, RZ, 0xc0, !PT ;  /* 0xfffffffd21217812 */ /* 0x000fc800078ec0ff */
[----:B------:R-:W-:Y:S02]  /*152b50*/  @P4 LOP3.LUT R33, R33, 0x2, RZ, 0xfc, !PT ;  /* 0x0000000221214812 */ /* 0x000fe400078efcff */
[----:B------:R-:W-:Y:S02]  /*152b60*/  ISETP.LT.AND P4, PT, R3, UR34, !P0 ;  /* 0x0000002203007c0c */ /* 0x000fe4000c781270 */
[----:B------:R-:W-:Y:S02]  /*152b70*/  ISETP.LT.AND P5, PT, R86, UR60, !P0 ;  /* 0x0000003c56007c0c */ /* 0x000fe4000c7a1270 */
[----:B------:R-:W-:Y:S02]  /*152b80*/  ISETP.GE.AND P0, PT, R84, UR29, PT ;  /* 0x0000001d54007c0c */ /* 0x000fe4000bf06270 */
[----:B------:R-:W-:Y:S02]  /*152b90*/  @P3 LOP3.LUT R32, R32, 0x80000000, RZ, 0xfc, !PT ;  /* 0x8000000020203812 */ /* 0x000fe400078efcff */
[----:B------:R-:W-:-:S02]  /*152ba0*/  ISETP.LT.AND P3, PT, R0, UR58, !P0 ;  /* 0x0000003a00007c0c */ /* 0x000fc4000c761270 */
[----:B------:R-:W-:Y:S02]  /*152bb0*/  LOP3.LUT R32, R32, 0xbfffffff, RZ, 0xc0, !PT ;  /* 0xbfffffff20207812 */ /* 0x000fe400078ec0ff */
[----:B------:R-:W-:Y:S02]  /*152bc0*/  LOP3.LUT R33, R33, 0xfffffffe, RZ, 0xc0, !PT ;  /* 0xfffffffe21217812 */ /* 0x000fe400078ec0ff */
[----:B------:R-:W-:Y:S02]  /*152bd0*/  @P4 LOP3.LUT R32, R32, 0x40000000, RZ, 0xfc, !PT ;  /* 0x4000000020204812 */ /* 0x000fe400078efcff */
[----:B------:R-:W-:Y:S02]  /*152be0*/  @P5 LOP3.LUT R33, R33, 0x1, RZ, 0xfc, !PT ;  /* 0x0000000121215812 */ /* 0x000fe400078efcff */
[----:B------:R-:W-:Y:S02]  /*152bf0*/  ISETP.LT.AND P5, PT, R86, UR57, !P0 ;  /* 0x0000003956007c0c */ /* 0x000fe4000c7a1270 */
[----:B------:R-:W-:-:S04]  /*152c00*/  LOP3.LUT R32, R32, 0xdfffffff, RZ, 0xc0, !PT ;  /* 0xdfffffff20207812 */ /* 0x000fc800078ec0ff */
[----:B------:R-:W-:Y:S02]  /*152c10*/  @P3 LOP3.LUT R32, R32, 0x20000000, RZ, 0xfc, !PT ;  /* 0x2000000020203812 */ /* 0x000fe400078efcff */
[----:B------:R-:W-:Y:S02]  /*152c20*/  ISETP.LT.AND P4, PT, R4, UR56, !P0 ;  /* 0x0000003804007c0c */ /* 0x000fe4000c781270 */
        /* <DEDUP_REMOVED lines=80> */
[----:B------:R-:W-:Y:S01]  /*153130*/  NOP ;  /* 0x0000000000007918 */ /* 0x000fe20000000000 */
[----:B------:R-:W1:Y:S01]  /*153140*/  LDS.128 R64, [R30] ;  /* 0x000000001e407984 */ /* 0x000e620000000c00 */
[----:B------:R-:W-:Y:S02]  /*153150*/  ISETP.LT.AND P4, PT, R4, UR51, !P0 ;  /* 0x0000003304007c0c */ /* 0x000fe4000c781270 */
[----:B------:R-:W-:Y:S02]  /*153160*/  ISETP.LT.AND P3, PT, R3, UR50, !P0 ;  /* 0x0000003203007c0c */ /* 0x000fe4000c761270 */
[----:B------:R-:W-:Y:S02]  /*153170*/  LOP3.LUT R32, R32, 0xfffffff7, RZ, 0xc0, !PT ;  /* 0xfffffff720207812 */ /* 0x000fe400078ec0ff */
[----:B------:R-:W-:-:S07]  /*153180*/  ISETP.LT.AND P0, PT, R0, UR15, !P5 ;  /* 0x0000000f00007c0c */ /* 0x000fce000ef01270 */
[----:B------:R-:W-:-:S04]  /*153190*/  @P4 LOP3.LUT R32, R32, 0x8, RZ, 0xfc, !PT ;  /* 0x0000000820204812 */ /* 0x000fc800078efcff */
[----:B------:R-:W-:-:S04]  /*1531a0*/  LOP3.LUT R32, R32, 0xfffffffb, RZ, 0xc0, !PT ;  /* 0xfffffffb20207812 */ /* 0x000fc800078ec0ff */
[----:B------:R-:W-:Y:S02]  /*1531b0*/  @P3 LOP3.LUT R32, R32, 0x4, RZ, 0xfc, !PT ;  /* 0x0000000420203812 */ /* 0x000fe400078efcff */
[----:B------:R-:W-:Y:S02]  /*1531c0*/  ISETP.GE.AND P6, PT, R2, UR47, PT ;  /* 0x0000002f02007c0c */ /* 0x000fe4000bfc6270 */
[----:B------:R-:W-:Y:S02]  /*1531d0*/  LOP3.LUT R32, R32, 0xfffffffd, RZ, 0xc0, !PT ;  /* 0xfffffffd20207812 */ /* 0x000fe400078ec0ff */
[----:B------:R-:W-:Y:S02]  /*1531e0*/  ISETP.LT.AND P3, PT, R86, UR19, !P5 ;  /* 0x0000001356007c0c */ /* 0x000fe4000ef61270 */
[----:B------:R-:W-:Y:S02]  /*1531f0*/  ISETP.LT.AND P4, PT, R4, UR52, !P5 ;  /* 0x0000003404007c0c */ /* 0x000fe4000ef81270 */
[----:B------:R-:W4:Y:S01]  /*153200*/  LDL.LU R4, [R1+0x5d34] ;  /* 0x005d340001047983 */ /* 0x000f220000300800 */
[----:B------:R-:W-:-:S02]  /*153210*/  ISETP.LT.AND P5, PT, R3, UR53, !P5 ;  /* 0x0000003503007c0c */ /* 0x000fc4000efa1270 */
[----:B------:R-:W-:Y:S01]  /*153220*/  @P0 LOP3.LUT R32, R32, 0x2, RZ, 0xfc, !PT ;  /* 0x0000000220200812 */ /* 0x000fe200078efcff */
[----:B------:R-:W2:Y:S01]  /*153230*/  LDL.LU R3, [R1+0x5d30] ;  /* 0x005d300001037983 */ /* 0x000ea20000300800 */
[----:B------:R-:W-:-:S03]  /*153240*/  ISETP.LT.AND P0, PT, R0, UR55, !P6 ;  /* 0x0000003700007c0c */ /* 0x000fc6000f701270 */
[----:B------:R-:W3:Y:S04]  /*153250*/  LDL.LU R2, [R1+0x5d2c] ;  /* 0x005d2c0001027983 */ /* 0x000ee80000300800 */
[----:B------:R-:W4:Y:S04]  /*153260*/  LDL.LU R0, [R1+0x5d28] ;  /* 0x005d280001007983 */ /* 0x000f280000300800 */
[----:B-1----:R1:W-:Y:S04]  /*153270*/  STL.64 [R1+0x2b0], R64 ;  /* 0x0002b04001007387 */ /* 0x0023e80000100a00 */
[----:B------:R-:W-:Y:S01]  /*153280*/  STL.64 [R1+0x2b8], R66 ;  /* 0x0002b84201007387 */ /* 0x000fe20000100a00 */
[----:B------:R-:W-:Y:S01]  /*153290*/  ISETP.LT.AND P6, PT, R86, UR54, !P6 ;  /* 0x0000003656007c0c */ /* 0x000fe2000f7c1270 */
[----:B------:R-:W-:-:S02]  /*1532a0*/  NOP ;  /* 0x0000000000007918 */ /* 0x000fc40000000000 */
[----:B---3--:R-:W-:Y:S01]  /*1532b0*/  STL [R1+0x5dcc], R2 ;  /* 0x005dcc0201007387 */ /* 0x008fe20000100800 */
[----:B----4-:R-:W-:Y:S01]  /*1532c0*/  LOP3.LUT R0, R0, 0xffffffdf, RZ, 0xc0, !PT ;  /* 0xffffffdf00007812 */ /* 0x010fe200078ec0ff */
[----:B------:R-:W-:Y:S01]  /*1532d0*/  ULDC UR5, c[0x0][0x22c] ;  /* 0x00008b0000057ab9 */ /* 0x000fe20000000800 */
[----:B------:R-:W-:Y:S01]  /*1532e0*/  ULDC UR4, c[0x0][0x22c] ;  /* 0x00008b0000047ab9 */ /* 0x000fe20000000800 */
[----:B--2---:R-:W-:Y:S01]  /*1532f0*/  STL [R1+0x5dc8], R3 ;  /* 0x005dc80301007387 */ /* 0x004fe20000100800 */
[----:B------:R-:W-:Y:S02]  /*153300*/  @P1 LOP3.LUT R0, R0, 0x20, RZ, 0xfc, !PT ;  /* 0x0000002000001812 */ /* 0x000fe400078efcff */
[----:B------:R-:W-:Y:S01]  /*153310*/  LOP3.LUT P1, RZ, R32, 0x1, RZ, 0xc0, !PT ;  /* 0x0000000120ff7812 */ /* 0x000fe2000782c0ff */
        /* <DEDUP_REMOVED lines=19> */
[----:B------:R-:W2:Y:S04]  /*153450*/  LDL.LU R70, [R1+0x2774] ;  /* 0x0027740001467983 */ /* 0x000ea80000300800 */
[----:B------:R-:W2:Y:S04]  /*153460*/  LDL.LU R71, [R1+0x277c] ;  /* 0x00277c0001477983 */ /* 0x000ea80000300800 */
[----:B------:R-:W-:Y:S01]  /*153470*/  STSM.16.M88.4 [R30], R60 ;  /* 0x0000003c1e007844 */ /* 0x000fe20000000200 */
[----:B------:R-:W-:-:S03]  /*153480*/  NOP ;  /* 0x0000000000007918 */ /* 0x000fc60000000000 */
[----:B------:R-:W3:Y:S01]  /*153490*/  LDS.128 R4, [R30] ;  /* 0x000000001e047984 */ /* 0x000ee20000000c00 */
[----:B------:R-:W-:-:S03]  /*1534a0*/  NOP ;  /* 0x0000000000007918 */ /* 0x000fc60000000000 */
[----:B-1----:R-:W4:Y:S04]  /*1534b0*/  LDL.LU R64, [R1+0x15f4] ;  /* 0x0015f40001407983 */ /* 0x002f280000300800 */
[----:B------:R-:W4:Y:S04]  /*1534c0*/  LDL.LU R65, [R1+0x15fc] ;  /* 0x0015fc0001417983 */ /* 0x000f280000300800 */
[----:B---3--:R-:W-:Y:S04]  /*1534d0*/  STL.64 [R1+0x15f0], R4 ;  /* 0x0015f00401007387 */ /* 0x008fe80000100a00 */
[----:B------:R-:W-:Y:S04]  /*1534e0*/  STL.64 [R1+0x15f8], R6 ;  /* 0x0015f80601007387 */ /* 0x000fe80000100a00 */
[----:B------:R-:W4:Y:S04]  /*1534f0*/  LDL.LU R66, [R1+0x2fd4] ;  /* 0x002fd40001427983 */ /* 0x000f280000300800 */
[----:B------:R-:W4:Y:S04]  /*153500*/  LDL.LU R67, [R1+0x2fdc] ;  /* 0x002fdc0001437983 */ /* 0x000f280000300800 */
[----:B------:R-:W3:Y:S04]  /*153510*/  LDL.LU R60, [R1+0x160] ;  /* 0x00016000013c7983 */ /* 0x000ee80000300800 */
[----:B------:R-:W3:Y:S04]  /*153520*/  LDL.LU R61, [R1+0x168] ;  /* 0x00016800013d7983 */ /* 0x000ee80000300800 */
[----:B--2---:R-:W-:Y:S01]  /*153530*/  STSM.16.M88.4 [R30], R68 ;  /* 0x000000441e007844 */ /* 0x004fe20000000200 */
[----:B------:R-:W-:-:S03]  /*153540*/  NOP ;  /* 0x0000000000007918 */ /* 0x000fc60000000000 */
[----:B------:R-:W1:Y:S01]  /*153550*/  LDS.128 R4, [R30] ;  /* 0x000000001e047984 */ /* 0x000e620000000c00 */
[----:B------:R-:W-:-:S03]  /*153560*/  NOP ;  /* 0x0000000000007918 */ /* 0x000fc60000000000 */
[----:B-1----:R-:W-:Y:S04]  /*153570*/  STL.64 [R1+0xb20], R4 ;  /* 0x000b200401007387 */ /* 0x002fe80000100a00 */
        /* <DEDUP_REMOVED lines=10> */
[----:B------:R-:W-:Y:S04]  /*153620*/  STL [R1+0xa2c], R7 ;  /* 0x000a2c0701007387 */ /* 0x000fe80000100800 */
[----:B------:R-:W4:Y:S04]  /*153630*/  LDL.LU R66, [R1+0x2250] ;  /* 0x0022500001427983 */ /* 0x000f280000300800 */
[----:B------:R-:W4:Y:S04]  /*153640*/  LDL.LU R67, [R1+0x2258] ;  /* 0x0022580001437983 */ /* 0x000f280000300800 */
[----:B---3--:R1:W-:Y:S01]  /*153650*/  STSM.16.M88.4 [R30], R60 ;  /* 0x0000003c1e007844 */ /* 0x0083e20000000200 */
[----:B------:R-:W-:-:S03]  /*153660*/  NOP ;  /* 0x0000000000007918 */ /* 0x000fc60000000000 */
[----:B------:R-:W2:Y:S01]  /*153670*/  LDS.128 R8, [R30] ;  /* 0x000000001e087984 */ /* 0x000ea20000000c00 */
        /* <DEDUP_REMOVED lines=42> */
[----:B------:R-:W3:Y:S01]  /*153920*/  LDL.LU R61, [R1+0xa3c] ;  /* 0x000a3c00013d7983 */ /* 0x000ee20000300800 */
[----:B--2---:R-:W-:-:S03]  /*153930*/  IMAD.MOV.U32 R5, RZ, RZ, R11 ;  /* 0x000000ffff057224 */ /* 0x004fc600078e000b */
[----:B------:R-:W-:Y:S04]  /*153940*/  STL.64 [R1+0x19a0], R8 ;  /* 0x0019a00801007387 */ /* 0x000fe80000100a00 */
        /* <DEDUP_REMOVED lines=33> */
[----:B------:R-:W4:Y:S01]  /*153b60*/  LDL.LU R67, [R1+0x2458] ;  /* 0x0024580001437983 */ /* 0x000f220000300800 */
[----:B------:R-:W-:-:S03]  /*153b70*/  IMAD.MOV.U32 R5, RZ, RZ, R10 ;  /* 0x000000ffff057224 */ /* 0x000fc600078e000a */
        /* <DEDUP_REMOVED lines=56> */
[----:B------:R-:W4:Y:S01]  /*153f00*/  LDL.LU R65, [R1+0x152c] ;  /* 0x00152c0001417983 */ /* 0x000f220000300800 */
[----:B--2---:R-:W-:-:S03]  /*153f10*/  IMAD.MOV.U32 R6, RZ, RZ, R10 ;  /* 0x000000ffff067224 */ /* 0x004fc600078e000a */
[----:B------:R-:W-:Y:S04]  /*153f20*/  STL.64 [R1+0xe10], R8 ;  /* 0x000e100801007387 */ /* 0x000fe80000100a00 */
[----:B------:R-:W-:Y:S04]  /*153f30*/  STL [R1+0xe1c], R11 ;  /* 0x000e1c0b01007387 */ /* 0x000fe80000100800 */
        /* <DEDUP_REMOVED lines=50> */
[----:B--2---:R-:W-:-:S03]  /*154260*/  MOV R7, R11 ;  /* 0x0000000b00077202 */ /* 0x004fc60000000f00 */
        /* <DEDUP_REMOVED lines=189> */
[----:B----4-:R1:W-:Y:S01]  /*154e40*/  STSM.16.M88.4 [R30], R64 ;  /* 0x000000401e007844 */ /* 0x0103e20000000200 */
[----:B------:R-:W-:-:S03]  /*154e50*/  NOP ;  /* 0x0000000000007918 */ /* 0x000fc60000000000 */
[----:B------:R-:W2:Y:S04]  /*154e60*/  LDS.128 R20, [R30] ;  /* 0x000000001e147984 */ /* 0x000ea80000000c00 */
[----:B------:R-:W3:Y:S01]  /*154e70*/  LDL.LU R63, [R1+0x292c] ;  /* 0x00292c00013f7983 */ /* 0x000ee20000300800 */
        /* <DEDUP_REMOVED lines=14> */
[----:B----4-:R1:W-:Y:S04]  /*154f60*/  STSM.16.M88.4 [R30], R64 ;  /* 0x000000401e007844 */ /* 0x0103e80000000200 */
[----:B------:R-:W-:Y:S01]  /*154f70*/  STL.64 [R1+0xa78], R22 ;  /* 0x000a781601007387 */ /* 0x000fe20000100a00 */
[----:B------:R-:W-:-:S03]  /*154f80*/  NOP ;  /* 0x0000000000007918 */ /* 0x000fc60000000000 */
[----:B------:R-:W3:Y:S04]  /*154f90*/  LDL.LU R62, [R1+0xd90] ;  /* 0x000d9000013e7983 */ /* 0x000ee80000300800 */
[----:B------:R-:W2:Y:S04]  /*154fa0*/  LDS.128 R20, [R30] ;  /* 0x000000001e147984 */ /* 0x000ea80000000c00 */
[----:B------:R-:W3:Y:S01]  /*154fb0*/  LDL.LU R63, [R1+0xd98] ;  /* 0x000d9800013f7983 */ /* 0x000ee20000300800 */
        /* <DEDUP_REMOVED lines=46> */
[----:B--2---:R-:W-:-:S03]  /*1552a0*/  MOV R10, R22 ;  /* 0x00000016000a7202 */ /* 0x004fc60000000f00 */
        /* <DEDUP_REMOVED lines=126> */
[----:B------:R-:W-:-:S02]  /*155a90*/  IMAD.MOV.U32 R8, RZ, RZ, R11 ;  /* 0x000000ffff087224 */ /* 0x000fc400078e000b */
[----:B------:R-:W-:Y:S01]  /*155aa0*/  IMAD.MOV.U32 R11, RZ, RZ, R23 ;  /* 0x000000ffff0b7224 */ /* 0x000fe200078e0017 */
        /* <DEDUP_REMOVED lines=36> */
[----:B--2---:R1:W-:Y:S04]  /*155cf0*/  STL.64 [R1+0x13d0], R20 ;  /* 0x0013d01401007387 */ /* 0x0043e80000100a00 */
[----:B------:R-:W-:Y:S01]  /*155d00*/  STL [R1+0x13dc], R23 ;  /* 0x0013dc1701007387 */ /* 0x000fe20000100800 */
[----:B-1----:R-:W-:-:S05]  /*155d10*/  IMAD.MOV.U32 R20, RZ, RZ, R22 ;  /* 0x000000ffff147224 */ /* 0x002fca00078e0016 */
        /* <DEDUP_REMOVED lines=29> */
[----:B--2---:R1:W-:Y:S04]  /*155ef0*/  STL [R1+0x770], R20 ;  /* 0x0007701401007387 */ /* 0x0043e80000100800 */
[----:B------:R-:W-:Y:S01]  /*155f00*/  STL.64 [R1+0x778], R22 ;  /* 0x0007781601007387 */ /* 0x000fe20000100a00 */
[----:B-1----:R-:W-:-:S05]  /*155f10*/  IMAD.MOV.U32 R20, RZ, RZ, R21 ;  /* 0x000000ffff147224 */ /* 0x002fca00078e0015 */
        /* <DEDUP_REMOVED lines=97> */
[----:B------:R-:W-:-:S03]  /*156530*/  MOV R21, R25 ;  /* 0x0000001900157202 */ /* 0x000fc60000000f00 */
        /* <DEDUP_REMOVED lines=140> */
[----:B------:R-:W-:Y:S04]  /*156e00*/  STL [R1+0xcf0], R24 ;  /* 0x000cf01801007387 */ /* 0x000fe80000100800 */
[----:B------:R-:W-:Y:S04]  /*156e10*/  STL.64 [R1+0xcf8], R26 ;  /* 0x000cf81a01007387 */ /* 0x000fe80000100a00 */
        /* <DEDUP_REMOVED lines=30> */
[----:B--2---:R1:W-:Y:S04]  /*157000*/  STL.64 [R1+0x1c50], R24 ;  /* 0x001c501801007387 */ /* 0x0043e80000100a00 */
[----:B------:R-:W-:Y:S01]  /*157010*/  STL [R1+0x1c58], R26 ;  /* 0x001c581a01007387 */ /* 0x000fe20000100800 */
[----:B-1----:R-:W-:-:S05]  /*157020*/  IMAD.MOV.U32 R24, RZ, RZ, R27 ;  /* 0x000000ffff187224 */ /* 0x002fca00078e001b */
[----:B------:R-:W-:Y:S04]  /*157030*/  STL [R1+0x5d5c], R24 ;  /* 0x005d5c1801007387 */ /* 0x000fe80000100800 */
[----:B------:R-:W3:Y:S04]  /*157040*/  LDL.LU R62, [R1+0x28b0] ;  /* 0x0028b000013e7983 */ /* 0x000ee80000300800 */
[----:B----4-:R1:W-:Y:S01]  /*157050*/  STSM.16.M88.4 [R30], R64 ;  /* 0x000000401e007844 */ /* 0x0103e20000000200 */
[----:B------:R-:W-:-:S03]  /*157060*/  NOP ;  /* 0x0000000000007918 */ /* 0x000fc60000000000 */
[----:B------:R-:W3:Y:S04]  /*157070*/  LDL.LU R63, [R1+0x28b8] ;  /* 0x0028b800013f7983 */ /* 0x000ee80000300800 */
        /* <DEDUP_REMOVED lines=1419> */
[----:B------:R-:W2:Y:S04]  /*15c930*/  LDS.128 R68, [R30] ;  /* 0x000000001e447984 */ /* 0x000ea80000000c00 */
[----:B------:R-:W3:Y:S04]  /*15c940*/  LDL.LU R62, [R1+0x27a4] ;  /* 0x0027a400013e7983 */ /* 0x000ee80000300800 */
        /* <DEDUP_REMOVED lines=14> */
[----:B------:R-:W3:Y:S04]  /*15ca30*/  LDL.LU R62, [R1+0xac0] ;  /* 0x000ac000013e7983 */ /* 0x000ee80000300800 */
[----:B------:R-:W3:Y:S04]  /*15ca40*/  LDL.LU R63, [R1+0xac8] ;  /* 0x000ac800013f7983 */ /* 0x000ee80000300800 */
[----:B----4-:R1:W-:Y:S01]  /*15ca50*/  STSM.16.M88.4 [R30], R64 ;  /* 0x000000401e007844 */ /* 0x0103e20000000200 */
[----:B------:R-:W-:-:S03]  /*15ca60*/  NOP ;  /* 0x0000000000007918 */ /* 0x000fc60000000000 */
[----:B------:R-:W4:Y:S01]  /*15ca70*/  LDS.128 R224, [R30] ;  /* 0x000000001ee07984 */ /* 0x000f220000000c00 */
[----:B------:R-:W-:-:S03]  /*15ca80*/  NOP ;  /* 0x0000000000007918 */ /* 0x000fc60000000000 */
[----:B-1----:R-:W2:Y:S04]  /*15ca90*/  LDL.LU R64, [R1+0x800] ;  /* 0x0008000001407983 */ /* 0x002ea80000300800 */
[----:B------:R-:W2:Y:S04]  /*15caa0*/  LDL.LU R65, [R1+0x808] ;  /* 0x0008080001417983 */ /* 0x000ea80000300800 */
[----:B------:R-:W2:Y:S04]  /*15cab0*/  LDL.LU R66, [R1+0x2290] ;  /* 0x0022900001427983 */ /* 0x000ea80000300800 */
[----:B------:R-:W2:Y:S04]  /*15cac0*/  LDL.LU R67, [R1+0x2298] ;  /* 0x0022980001437983 */ /* 0x000ea80000300800 */
[----:B---3--:R1:W-:Y:S01]  /*15cad0*/  STSM.16.M88.4 [R30], R60 ;  /* 0x0000003c1e007844 */ /* 0x0083e20000000200 */
[----:B------:R-:W-:-:S03]  /*15cae0*/  NOP ;  /* 0x0000000000007918 */ /* 0x000fc60000000000 */
[----:B------:R-:W3:Y:S01]  /*15caf0*/  LDS.128 R220, [R30] ;  /* 0x000000001edc7984 */ /* 0x000ee20000000c00 */
[----:B------:R-:W-:-:S03]  /*15cb00*/  NOP ;  /* 0x0000000000007918 */ /* 0x000fc60000000000 */
[----:B-1----:R-:W4:Y:S04]  /*15cb10*/  LDL.LU R60, [R1+0x1080] ;  /* 0x00108000013c7983 */ /* 0x002f280000300800 */
[----:B------:R-:W4:Y:S04]  /*15cb20*/  LDL.LU R61, [R1+0x1088] ;  /* 0x00108800013d7983 */ /* 0x000f280000300800 */
[----:B------:R-:W4:Y:S04]  /*15cb30*/  LDL.LU R62, [R1+0x2790] ;  /* 0x00279000013e7983 */ /* 0x000f280000300800 */
[----:B------:R-:W4:Y:S04]  /*15cb40*/  LDL.LU R63, [R1+0x2798] ;  /* 0x00279800013f7983 */ /* 0x000f280000300800 */
[----:B--2---:R1:W-:Y:S01]  /*15cb50*/  STSM.16.M88.4 [R30], R64 ;  /* 0x000000401e007844 */ /* 0x0043e20000000200 */
        /* <DEDUP_REMOVED lines=63> */
[----:B------:R-:W4:Y:S04]  /*15cf50*/  LDL.LU R68, [R1+0x1120] ;  /* 0x0011200001447983 */ /* 0x000f280000300800 */
[----:B------:R-:W4:Y:S04]  /*15cf60*/  LDL.LU R69, [R1+0x1128] ;  /* 0x0011280001457983 */ /* 0x000f280000300800 */
[----:B------:R-:W4:Y:S04]  /*15cf70*/  LDL.LU R70, [R1+0x3150] ;  /* 0x0031500001467983 */ /* 0x000f280000300800 */
[----:B---3--:R1:W-:Y:S01]  /*15cf80*/  STSM.16.M88.4 [R30], R64 ;  /* 0x000000401e007844 */ /* 0x0083e20000000200 */
[----:B------:R-:W-:-:S03]  /*15cf90*/  NOP ;  /* 0x0000000000007918 */ /* 0x000fc60000000000 */
[----:B------:R-:W4:Y:S04]  /*15cfa0*/  LDL.LU R71, [R1+0x3158] ;  /* 0x0031580001477983 */ /* 0x000f280000300800 */
[----:B------:R-:W3:Y:S01]  /*15cfb0*/  LDS.128 R184, [R30] ;  /* 0x000000001eb87984 */ /* 0x000ee20000000c00 */
[----:B------:R-:W-:-:S03]  /*15cfc0*/  NOP ;  /* 0x0000000000007918 */ /* 0x000fc60000000000 */
[----:B-1----:R-:W3:Y:S04]  /*15cfd0*/  LDL.LU R64, [R1+0x4b4] ;  /* 0x0004b40001407983 */ /* 0x002ee80000300800 */
[----:B------:R-:W3:Y:S04]  /*15cfe0*/  LDL.LU R65, [R1+0x4bc] ;  /* 0x0004bc0001417983 */ /* 0x000ee80000300800 */
[----:B------:R-:W3:Y:S04]  /*15cff0*/  LDL.LU R66, [R1+0xab4] ;  /* 0x000ab40001427983 */ /* 0x000ee80000300800 */
[----:B------:R-:W3:Y:S04]  /*15d000*/  LDL.LU R67, [R1+0xabc] ;  /* 0x000abc0001437983 */ /* 0x000ee80000300800 */
[----:B--2---:R1:W-:Y:S01]  /*15d010*/  STSM.16.M88.4 [R30], R60 ;  /* 0x0000003c1e007844 */ /* 0x0043e20000000200 */
[----:B------:R-:W-:-:S03]  /*15d020*/  NOP ;  /* 0x0000000000007918 */ /* 0x000fc60000000000 */
[----:B------:R-:W2:Y:S01]  /*15d030*/  LDS.128 R180, [R30] ;  /* 0x000000001eb47984 */ /* 0x000ea20000000c00 */
[----:B------:R-:W-:-:S03]  /*15d040*/  NOP ;  /* 0x0000000000007918 */ /* 0x000fc60000000000 */
[----:B-1----:R-:W2:Y:S04]  /*15d050*/  LDL.LU R60, [R1+0x814] ;  /* 0x00081400013c7983 */ /* 0x002ea80000300800 */
[----:B------:R-:W2:Y:S04]  /*15d060*/  LDL.LU R61, [R1+0x81c] ;  /* 0x00081c00013d7983 */ /* 0x000ea80000300800 */
[----:B----4-:R-:W-:Y:S01]  /*15d070*/  STSM.16.M88.4 [R30], R68 ;  /* 0x000000441e007844 */ /* 0x010fe20000000200 */
[----:B------:R-:W-:-:S03]  /*15d080*/  NOP ;  /* 0x0000000000007918 */ /* 0x000fc60000000000 */
[----:B------:R-:W1:Y:S01]  /*15d090*/  LDS.128 R176, [R30] ;  /* 0x000000001eb07984 */ /* 0x000e620000000c00 */
[----:B------:R-:W-:-:S03]  /*15d0a0*/  NOP ;  /* 0x0000000000007918 */ /* 0x000fc60000000000 */
[----:B------:R-:W2:Y:S04]  /*15d0b0*/  LDL.LU R62, [R1+0x2284] ;  /* 0x00228400013e7983 */ /* 0x000ea80000300800 */
[----:B------:R-:W2:Y:S04]  /*15d0c0*/  LDL.LU R63, [R1+0x228c] ;  /* 0x00228c00013f7983 */ /* 0x000ea80000300800 */
[----:B---3--:R3:W-:Y:S01]  /*15d0d0*/  STSM.16.M88.4 [R30], R64 ;  /* 0x000000401e007844 */ /* 0x0087e20000000200 */
[----:B------:R-:W-:-:S03]  /*15d0e0*/  NOP ;  /* 0x0000000000007918 */ /* 0x000fc60000000000 */
[----:B------:R-:W4:Y:S01]  /*15d0f0*/  LDS.128 R172, [R30] ;  /* 0x000000001eac7984 */ /* 0x000f220000000c00 */
[----:B------:R-:W-:-:S03]  /*15d100*/  NOP ;  /* 0x0000000000007918 */ /* 0x000fc60000000000 */
[----:B---3--:R-:W3:Y:S04]  /*15d110*/  LDL.LU R64, [R1+0x1094] ;  /* 0x0010940001407983 */ /* 0x008ee80000300800 */
[----:B------:R-:W3:Y:S04]  /*15d120*/  LDL.LU R65, [R1+0x109c] ;  /* 0x00109c0001417983 */ /* 0x000ee80000300800 */
[----:B------:R-:W3:Y:S04]  /*15d130*/  LDL.LU R66, [R1+0x2784] ;  /* 0x0027840001427983 */ /* 0x000ee80000300800 */
[----:B------:R-:W3:Y:S04]  /*15d140*/  LDL.LU R67, [R1+0x278c] ;  /* 0x00278c0001437983 */ /* 0x000ee80000300800 */
[----:B--2---:R2:W-:Y:S01]  /*15d150*/  STSM.16.M88.4 [R30], R60 ;  /* 0x0000003c1e007844 */ /* 0x0045e20000000200 */
[----:B------:R-:W-:-:S03]  /*15d160*/  NOP ;  /* 0x0000000000007918 */ /* 0x000fc60000000000 */
[----:B------:R-:W4:Y:S01]  /*15d170*/  LDS.128 R168, [R30] ;  /* 0x000000001ea87984 */ /* 0x000f220000000c00 */
[----:B------:R-:W-:-:S03]  /*15d180*/  NOP ;  /* 0x0000000000007918 */ /* 0x000fc60000000000 */
[----:B--2---:R-:W2:Y:S04]  /*15d190*/  LDL.LU R60, [R1+0x1124] ;  /* 0x00112400013c7983 */ /* 0x004ea80000300800 */
[----:B------:R-:W2:Y:S04]  /*15d1a0*/  LDL.LU R61, [R1+0x112c] ;  /* 0x00112c00013d7983 */ /* 0x000ea80000300800 */
        /* <DEDUP_REMOVED lines=30> */
[----:B--2---:R-:W-:Y:S01]  /*15d390*/  STSM.16.M88.4 [R30], R60 ;  /* 0x0000003c1e007844 */ /* 0x004fe20000000200 */
[----:B------:R-:W-:-:S03]  /*15d3a0*/  NOP ;  /* 0x0000000000007918 */ /* 0x000fc60000000000 */
[----:B------:R-:W2:Y:S01]  /*15d3b0*/  LDS.128 R152, [R30] ;  /* 0x000000001e987984 */ /* 0x000ea20000000c00 */
[----:B------:R-:W-:-:S03]  /*15d3c0*/  NOP ;  /* 0x0000000000007918 */ /* 0x000fc60000000000 */
[----:B---3--:R3:W-:Y:S01]  /*15d3d0*/  STSM.16.M88.4 [R30], R64 ;  /* 0x000000401e007844 */ /* 0x0087e20000000200 */
[----:B------:R-:W-:-:S03]  /*15d3e0*/  NOP ;  /* 0x0000000000007918 */ /* 0x000fc60000000000 */
[----:B------:R-:W2:Y:S01]  /*15d3f0*/  LDS.128 R148, [R30] ;  /* 0x000000001e947984 */ /* 0x000ea20000000c00 */
[----:B------:R-:W-:-:S03]  /*15d400*/  NOP ;  /* 0x0000000000007918 */ /* 0x000fc60000000000 */
[----:B---3--:R-:W3:Y:S04]  /*15d410*/  LDL.LU R64, [R1+0x4a4] ;  /* 0x0004a40001407983 */ /* 0x008ee80000300800 */
[----:B------:R-:W3:Y:S04]  /*15d420*/  LDL.LU R65, [R1+0x4ac] ;  /* 0x0004ac0001417983 */ /* 0x000ee80000300800 */
[----:B------:R-:W3:Y:S04]  /*15d430*/  LDL.LU R66, [R1+0xaa4] ;  /* 0x000aa40001427983 */ /* 0x000ee80000300800 */
[----:B------:R-:W3:Y:S04]  /*15d440*/  LDL.LU R67, [R1+0xaac] ;  /* 0x000aac0001437983 */ /* 0x000ee80000300800 */
[----:B----4-:R-:W-:Y:S01]  /*15d450*/  STSM.16.M88.4 [R30], R68 ;  /* 0x000000441e007844 */ /* 0x010fe20000000200 */
[----:B------:R-:W-:-:S03]  /*15d460*/  NOP ;  /* 0x0000000000007918 */ /* 0x000fc60000000000 */
[----:B------:R-:W4:Y:S04]  /*15d470*/  LDL.LU R60, [R1+0x824] ;  /* 0x00082400013c7983 */ /* 0x000f280000300800 */
[----:B------:R-:W4:Y:S04]  /*15d480*/  LDL.LU R61, [R1+0x82c] ;  /* 0x00082c00013d7983 */ /* 0x000f280000300800 */
[----:B------:R-:W2:Y:S01]  /*15d490*/  LDS.128 R144, [R30] ;  /* 0x000000001e907984 */ /* 0x000ea20000000c00 */
[----:B------:R-:W-:-:S03]  /*15d4a0*/  NOP ;  /* 0x0000000000007918 */ /* 0x000fc60000000000 */
[----:B------:R-:W4:Y:S04]  /*15d4b0*/  LDL.LU R62, [R1+0x2274] ;  /* 0x00227400013e7983 */ /* 0x000f280000300800 */
[----:B------:R-:W4:Y:S04]  /*15d4c0*/  LDL.LU R63, [R1+0x227c] ;  /* 0x00227c00013f7983 */ /* 0x000f280000300800 */
        /* <DEDUP_REMOVED lines=8> */
[----:B----4-:R4:W-:Y:S01]  /*15d550*/  STSM.16.M88.4 [R30], R60 ;  /* 0x0000003c1e007844 */ /* 0x0109e20000000200 */
[----:B------:R-:W-:-:S03]  /*15d560*/  NOP ;  /* 0x0000000000007918 */ /* 0x000fc60000000000 */
[----:B------:R-:W2:Y:S01]  /*15d570*/  LDS.128 R136, [R30] ;  /* 0x000000001e887984 */ /* 0x000ea20000000c00 */
[----:B------:R-:W-:-:S03]  /*15d580*/  NOP ;  /* 0x0000000000007918 */ /* 0x000fc60000000000 */
[----:B----4-:R-:W4:Y:S04]  /*15d590*/  LDL.LU R60, [R1+0x1114] ;  /* 0x00111400013c7983 */ /* 0x010f280000300800 */
[----:B------:R-:W4:Y:S04]  /*15d5a0*/  LDL.LU R61, [R1+0x111c] ;  /* 0x00111c00013d7983 */ /* 0x000f280000300800 */
        /* <DEDUP_REMOVED lines=42> */
[----:B------:R-:W2:Y:S04]  /*15d850*/  LDL.LU R60, [R1+0x844] ;  /* 0x00084400013c7983 */ /* 0x000ea80000300800 */
[----:B------:R-:W2:Y:S04]  /*15d860*/  LDL.LU R61, [R1+0x84c] ;  /* 0x00084c00013d7983 */ /* 0x000ea80000300800 */
[----:B------:R-:W2:Y:S04]  /*15d870*/  LDL.LU R62, [R1+0x2264] ;  /* 0x00226400013e7983 */ /* 0x000ea80000300800 */
[----:B----4-:R-:W-:Y:S01]  /*15d880*/  STSM.16.M88.4 [R30], R68 ;  /* 0x000000441e007844 */ /* 0x010fe20000000200 */
[----:B------:R-:W-:-:S03]  /*15d890*/  NOP ;  /* 0x0000000000007918 */ /* 0x000fc60000000000 */
[----:B------:R-:W2:Y:S04]  /*15d8a0*/  LDL.LU R63, [R1+0x226c] ;  /* 0x00226c00013f7983 */ /* 0x000ea80000300800 */
[----:B------:R-:W4:Y:S01]  /*15d8b0*/  LDS.128 R108, [R30] ;  /* 0x000000001e6c7984 */ /* 0x000f220000000c00 */
[----:B------:R-:W-:-:S03]  /*15d8c0*/  NOP ;  /* 0x0000000000007918 */ /* 0x000fc60000000000 */
        /* <DEDUP_REMOVED lines=20> */
[----:B---3--:R3:W-:Y:S01]  /*15da10*/  STSM.16.M88.4 [R30], R64 ;  /* 0x000000401e007844 */ /* 0x0087e20000000200 */
[----:B------:R-:W-:-:S03]  /*15da20*/  NOP ;  /* 0x0000000000007918 */ /* 0x000fc60000000000 */
[----:B------:R-:W1:Y:S01]  /*15da30*/  LDS.128 R96, [R30] ;  /* 0x000000001e607984 */ /* 0x000e620000000c00 */
[----:B------:R-:W-:-:S03]  /*15da40*/  NOP ;  /* 0x0000000000007918 */ /* 0x000fc60000000000 */
[----:B---3--:R-:W3:Y:S04]  /*15da50*/  LDL.LU R64, [R1+0x830] ;  /* 0x0008300001407983 */ /* 0x008ee80000300800 */
[----:B------:R-:W3:Y:S04]  /*15da60*/  LDL.LU R65, [R1+0x838] ;  /* 0x0008380001417983 */ /* 0x000ee80000300800 */
[----:B------:R-:W3:Y:S04]  /*15da70*/  LDL.LU R66, [R1+0x2460] ;  /* 0x0024600001427983 */ /* 0x000ee80000300800 */
[----:B------:R-:W3:Y:S04]  /*15da80*/  LDL.LU R67, [R1+0x2468] ;  /* 0x0024680001437983 */ /* 0x000ee80000300800 */
[----:B--2---:R2:W-:Y:S01]  /*15da90*/  STSM.16.M88.4 [R30], R60 ;  /* 0x0000003c1e007844 */ /* 0x0045e20000000200 */
[----:B------:R-:W-:-:S03]  /*15daa0*/  NOP ;  /* 0x0000000000007918 */ /* 0x000fc60000000000 */
[----:B------:R-:W1:Y:S01]  /*15dab0*/  LDS.128 R92, [R30] ;  /* 0x000000001e5c7984 */ /* 0x000e620000000c00 */
[----:B------:R-:W-:-:S03]  /*15dac0*/  NOP ;  /* 0x0000000000007918 */ /* 0x000fc60000000000 */
[----:B--2---:R-:W2:Y:S04]  /*15dad0*/  LDL.LU R60, [R1+0x10c0] ;  /* 0x0010c000013c7983 */ /* 0x004ea80000300800 */
[----:B------:R-:W2:Y:S04]  /*15dae0*/  LDL.LU R61, [R1+0x10c8] ;  /* 0x0010c800013d7983 */ /* 0x000ea80000300800 */
[----:B------:R-:W2:Y:S04]  /*15daf0*/  LDL.LU R62, [R1+0x2980] ;  /* 0x00298000013e7983 */ /* 0x000ea80000300800 */
[----:B----4-:R4:W-:Y:S01]  /*15db00*/  STSM.16.M88.4 [R30], R68 ;  /* 0x000000441e007844 */ /* 0x0109e20000000200 */
[----:B------:R-:W-:-:S03]  /*15db10*/  NOP ;  /* 0x0000000000007918 */ /* 0x000fc60000000000 */
[----:B------:R-:W2:Y:S04]  /*15db20*/  LDL.LU R63, [R1+0x2988] ;  /* 0x00298800013f7983 */ /* 0x000ea80000300800 */
[----:B------:R-:W1:Y:S01]  /*15db30*/  LDS.128 R88, [R30] ;  /* 0x000000001e587984 */ /* 0x000e620000000c00 */
[----:B------:R-:W-:-:S03]  /*15db40*/  NOP ;  /* 0x0000000000007918 */ /* 0x000fc60000000000 */
[----:B----4-:R-:W4:Y:S04]  /*15db50*/  LDL.LU R68, [R1+0x10f0] ;  /* 0x0010f00001447983 */ /* 0x010f280000300800 */
        /* <DEDUP_REMOVED lines=25> */
[----:B--2---:R-:W-:Y:S01]  /*15dcf0*/  STSM.16.M88.4 [R30], R60 ;  /* 0x0000003c1e007844 */ /* 0x004fe20000000200 */
[----:B------:R-:W-:-:S03]  /*15dd00*/  NOP ;  /* 0x0000000000007918 */ /* 0x000fc60000000000 */
[----:B------:R-:W2:Y:S01]  /*15dd10*/  LDS.128 R60, [R30] ;  /* 0x000000001e3c7984 */ /* 0x000ea20000000c00 */
[----:B------:R-:W-:-:S03]  /*15dd20*/  NOP ;  /* 0x0000000000007918 */ /* 0x000fc60000000000 */
[----:B----4-:R-:W-:Y:S01]  /*15dd30*/  STSM.16.M88.4 [R30], R68 ;  /* 0x000000441e007844 */ /* 0x010fe20000000200 */
[----:B------:R-:W-:-:S03]  /*15dd40*/  NOP ;  /* 0x0000000000007918 */ /* 0x000fc60000000000 */
[----:B------:R-:W4:Y:S01]  /*15dd50*/  LDS.128 R68, [R30] ;  /* 0x000000001e447984 */ /* 0x000f220000000c00 */
[----:B------:R-:W-:-:S03]  /*15dd60*/  NOP ;  /* 0x0000000000007918 */ /* 0x000fc60000000000 */
[----:B---3--:R-:W-:Y:S01]  /*15dd70*/  STSM.16.M88.4 [R30], R64 ;  /* 0x000000401e007844 */ /* 0x008fe20000000200 */
[----:B------:R-:W-:-:S03]  /*15dd80*/  NOP ;  /* 0x0000000000007918 */ /* 0x000fc60000000000 */
[----:B------:R-:W3:Y:S01]  /*15dd90*/  LDS.128 R64, [R30] ;  /* 0x000000001e407984 */ /* 0x000ee20000000c00 */
[----:B------:R-:W-:-:S03]  /*15dda0*/  NOP ;  /* 0x0000000000007918 */ /* 0x000fc60000000000 */
[----:B------:R-:W-:Y:S01]  /*15ddb0*/  STSM.16.M88.4 [R30], R72 ;  /* 0x000000481e007844 */ /* 0x000fe20000000200 */
[----:B------:R-:W-:-:S03]  /*15ddc0*/  NOP ;  /* 0x0000000000007918 */ /* 0x000fc60000000000 */
[----:B------:R-:W3:Y:S01]  /*15ddd0*/  LDS.128 R72, [R30] ;  /* 0x000000001e487984 */ /* 0x000ee20000000c00 */
[----:B------:R-:W-:-:S03]  /*15dde0*/  NOP ;  /* 0x0000000000007918 */ /* 0x000fc60000000000 */
[----:B------:R-:W-:Y:S01]  /*15ddf0*/  STSM.16.M88.4 [R30], R80 ;  /* 0x000000501e007844 */ /* 0x000fe20000000200 */
[----:B------:R-:W-:-:S03]  /*15de00*/  NOP ;  /* 0x0000000000007918 */ /* 0x000fc60000000000 */
[----:B------:R-:W3:Y:S01]  /*15de10*/  LDS.128 R80, [R30] ;  /* 0x000000001e507984 */ /* 0x000ee20000000c00 */
[----:B------:R-:W-:-:S03]  /*15de20*/  NOP ;  /* 0x0000000000007918 */ /* 0x000fc60000000000 */
[----:B------:R1:W-:Y:S04]  /*15de30*/  STSM.16.M88.4 [R30], R84 ;  /* 0x000000541e007844 */ /* 0x0003e80000000200 */
[----:B-1----:R-:W2:Y:S01]  /*15de40*/  LDL.LU R85, [R1+0x20] ;  /* 0x0000200001557983 */ /* 0x002ea20000300800 */
[----:B------:R-:W-:-:S03]  /*15de50*/  ISETP.LT.AND P2, PT, R2, UR5, !P2 ;  /* 0x0000000502007c0c */ /* 0x000fc6000d741270 */
[----:B------:R-:W4:Y:S01]  /*15de60*/  LDL.LU R86, [R1+0x10] ;  /* 0x0000100001567983 */ /* 0x000f220000300800 */
[C---:B------:R-:W-:Y:S01]  /*15de70*/  IMAD.WIDE R114, R3.reuse, 0x4, R18 ;  /* 0x0000000403727825 */ /* 0x040fe200078e0212 */
[----:B------:R-:W-:Y:S02]  /*15de80*/  NOP ;  /* 0x0000000000007918 */ /* 0x000fe40000000000 */
[----:B------:R-:W3:Y:S06]  /*15de90*/  LDL.LU R87, [R1] ;  /* 0x0000000001577983 */ /* 0x000eec0000300800 */
[----:B--2---:R1:W-:Y:S04]  /*15dea0*/  @P2 STG.E desc[UR36][R114.64], R85 ;  /* 0x0000005572002986 */ /* 0x0043e8000c101924 */
[----:B-1----:R-:W2:Y:S01]  /*15deb0*/  LDL.LU R115, [R1+0x3344] ;  /* 0x0033440001737983 */ /* 0x002ea20000300800 */
[----:B------:R-:W-:Y:S01]  /*15dec0*/  ISETP.LT.AND P2, PT, R2, UR4, !P1 ;  /* 0x0000000402007c0c */ /* 0x000fe2000cf41270 */
[----:B------:R-:W-:-:S02]  /*15ded0*/  IMAD.WIDE R84, R3, 0x4, R16 ;  /* 0x0000000403547825 */ /* 0x000fc400078e0210 */
[----:B------:R-:W2:Y:S10]  /*15dee0*/  LDL.LU R2, [R1+0x5dcc] ;  /* 0x005dcc0001027983 */ /* 0x000eb40000300800 */
[----:B----4-:R1:W-:Y:S02]  /*15def0*/  @P2 STG.E desc[UR36][R84.64], R86 ;  /* 0x0000005654002986 */ /* 0x0103e4000c101924 */
[----:B-1----:R-:W-:-:S05]  /*15df00*/  IMAD.WIDE R84, R3, 0x4, R14 ;  /* 0x0000000403547825 */ /* 0x002fca00078e020e */
[----:B---3--:R1:W-:Y:S02]  /*15df10*/  @P6 STG.E desc[UR36][R84.64], R87 ;  /* 0x0000005754006986 */ /* 0x0083e4000c101924 */
[----:B-1----:R-:W-:Y:S02]  /*15df20*/  IMAD.WIDE R84, R3, 0x4, R12 ;  /* 0x0000000403547825 */ /* 0x002fe400078e020c */
[----:B------:R-:W3:Y:S04]  /*15df30*/  LDL.LU R3, [R1+0x5dc8] ;  /* 0x005dc80001037983 */ /* 0x000ee80000300800 */
[----:B------:R2:W-:Y:S01]  /*15df40*/  @P0 STG.E desc[UR36][R84.64], R248 ;  /* 0x000000f854000986 */ /* 0x0005e2000c101924 */
[----:B------:R-:W-:-:S03]  /*15df50*/  LOP3.LUT P0, RZ, R32, 0x2, RZ, 0xc0, !PT ;  /* 0x0000000220ff7812 */ /* 0x000fc6000780c0ff */
[----:B------:R-:W4:Y:S04]  /*15df60*/  LDL.LU R86, [R1+0x4] ;  /* 0x0000040001567983 */ /* 0x000f280000300800 */
[----:B------:R-:W3:Y:S01]  /*15df70*/  LDL.LU R87, [R1+0x32a4] ;  /* 0x0032a40001577983 */ /* 0x000ee20000300800 */
[----:B--2---:R-:W-:-:S05]  /*15df80*/  IMAD.WIDE R84, R115, 0x4, R18 ;  /* 0x0000000473547825 */ /* 0x004fca00078e0212 */
[----:B------:R1:W-:Y:S02]  /*15df90*/  @P5 STG.E desc[UR36][R84.64], R244 ;  /* 0x000000f454005986 */ /* 0x0003e4000c101924 */
[----:B-1----:R-:W-:-:S05]  /*15dfa0*/  IMAD.WIDE R84, R115, 0x4, R16 ;  /* 0x0000000473547825 */ /* 0x002fca00078e0210 */
[----:B------:R1:W-:Y:S02]  /*15dfb0*/  @P4 STG.E desc[UR36][R84.64], R240 ;  /* 0x000000f054004986 */ /* 0x0003e4000c101924 */
[C---:B-1----:R-:W-:Y:S02]  /*15dfc0*/  IMAD.WIDE R84, R115.reuse, 0x4, R14 ;  /* 0x0000000473547825 */ /* 0x042fe400078e020e */
[----:B------:R-:W2:Y:S04]  /*15dfd0*/  LDL.LU R240, [R1+0x2d00] ;  /* 0x002d000001f07983 */ /* 0x000ea80000300800 */
[----:B------:R1:W-:Y:S02]  /*15dfe0*/  @P3 STG.E desc[UR36][R84.64], R236 ;  /* 0x000000ec54003986 */ /* 0x0003e4000c101924 */
[----:B-1----:R-:W-:-:S02]  /*15dff0*/  IMAD.WIDE R84, R115, 0x4, R12 ;  /* 0x0000000473547825 */ /* 0x002fc400078e020c */
[----:B------:R-:W4:Y:S04]  /*15e000*/  LDL.LU R236, [R1+0x14] ;  /* 0x0000140001ec7983 */ /* 0x000f280000300800 */
[----:B------:R-:W2:Y:S04]  /*15e010*/  LDL.LU R244, [R1+0x28] ;  /* 0x0000280001f47983 */ /* 0x000ea80000300800 */
[----:B------:R-:W2:Y:S04]  /*15e020*/  LDL.LU R248, [R1+0x18] ;  /* 0x0000180001f87983 */ /* 0x000ea80000300800 */
[----:B------:R-:W2:Y:S04]  /*15e030*/  LDL.LU R114, [R1+0x8] ;  /* 0x0000080001727983 */ /* 0x000ea80000300800 */
[----:B------:R-:W2:Y:S04]  /*15e040*/  LDL.LU R115, [R1+0x24e4] ;  /* 0x0024e40001737983 */ /* 0x000ea80000300800 */
[----:B------:R1:W-:Y:S04]  /*15e050*/  @P0 STG.E desc[UR36][R84.64], R232 ;  /* 0x000000e854000986 */ /* 0x0003e8000c101924 */
[----:B-1----:R-:W4:Y:S01]  /*15e060*/  LDL.LU R232, [R1+0x24] ;  /* 0x0000240001e87983 */ /* 0x002f220000300800 */
[----:B------:R-:W-:-:S02]  /*15e070*/  LOP3.LUT P6, RZ, R32, 0x4, RZ, 0xc0, !PT ;  /* 0x0000000420ff7812 */ /* 0x000fc400078cc0ff */
[C---:B------:R-:W-:Y:S01]  /*15e080*/  LOP3.LUT P2, RZ, R32.reuse, 0x8, RZ, 0xc0, !PT ;  /* 0x0000000820ff7812 */ /* 0x040fe2000784c0ff */
[----:B---3--:R-:W-:Y:S01]  /*15e090*/  IMAD.WIDE R84, R87, 0x4, R18 ;  /* 0x0000000457547825 */ /* 0x008fe200078e0212 */
[C---:B------:R-:W-:Y:S02]  /*15e0a0*/  LOP3.LUT P1, RZ, R32.reuse, 0x10, RZ, 0xc0, !PT ;  /* 0x0000001020ff7812 */ /* 0x040fe4000782c0ff */
[----:B------:R-:W-:Y:S02]  /*15e0b0*/  LOP3.LUT P3, RZ, R32, 0x2000, RZ, 0xc0, !PT ;  /* 0x0000200020ff7812 */ /* 0x000fe4000786c0ff */
[----:B------:R-:W-:-:S11]  /*15e0c0*/  LOP3.LUT R59, R59, 0xffffffdf, RZ, 0xc0, !PT ;  /* 0xffffffdf3b3b7812 */ /* 0x000fd600078ec0ff */
[----:B------:R-:W-:Y:S02]  /*15e0d0*/  @P3 LOP3.LUT R59, R59, 0x20, RZ, 0xfc, !PT ;  /* 0x000000203b3b3812 */ /* 0x000fe400078efcff */
        /* <DEDUP_REMOVED lines=21> */
[----:B------:R-:W-:Y:S01]  /*15e230*/  LOP3.LUT P3, RZ, R32, 0x20, RZ, 0xc0, !PT ;  /* 0x0000002020ff7812 */ /* 0x000fe2000786c0ff */
[----:B----4-:R1:W-:Y:S02]  /*15e240*/  @P6 STG.E desc[UR36][R84.64], R232 ;  /* 0x000000e854006986 */ /* 0x0103e4000c101924 */
[----:B-1----:R-:W-:-:S05]  /*15e250*/  IMAD.WIDE R84, R87, 0x4, R16 ;  /* 0x0000000457547825 */ /* 0x002fca00078e0210 */
[----:B------:R1:W-:Y:S02]  /*15e260*/  @P2 STG.E desc[UR36][R84.64], R236 ;  /* 0x000000ec54002986 */ /* 0x0003e4000c101924 */
[----:B-1----:R-:W-:-:S05]  /*15e270*/  IMAD.WIDE R84, R87, 0x4, R14 ;  /* 0x0000000457547825 */ /* 0x002fca00078e020e */
[----:B------:R1:W-:Y:S04]  /*15e280*/  @P1 STG.E desc[UR36][R84.64], R86 ;  /* 0x0000005654001986 */ /* 0x0003e8000c101924 */
[----:B-1----:R-:W3:Y:S01]  /*15e290*/  LDL.LU R86, [R1+0x2c] ;  /* 0x00002c0001567983 */ /* 0x002ee20000300800 */
[----:B------:R-:W-:-:S03]  /*15e2a0*/  IMAD.WIDE R84, R87, 0x4, R12 ;  /* 0x0000000457547825 */ /* 0x000fc600078e020c */
[----:B------:R-:W4:Y:S04]  /*15e2b0*/  LDL.LU R87, [R1+0x1c] ;  /* 0x00001c0001577983 */ /* 0x000f280000300800 */
[----:B------:R2:W-:Y:S01]  /*15e2c0*/  @P3 STG.E desc[UR36][R84.64], R249 ;  /* 0x000000f954003986 */ /* 0x0005e2000c101924 */
[----:B------:R-:W-:Y:S01]  /*15e2d0*/  LOP3.LUT P3, RZ, R59, 0x1000, RZ, 0xc0, !PT ;  /* 0x000010003bff7812 */ /* 0x000fe2000786c0ff */
[----:B--2---:R-:W-:-:S12]  /*15e2e0*/  IMAD.WIDE R84, R240, 0x4, R18 ;  /* 0x00000004f0547825 */ /* 0x004fd800078e0212 */
[----:B------:R1:W-:Y:S01]  /*15e2f0*/  @P3 STG.E desc[UR36][R84.64], R245 ;  /* 0x000000f554003986 */ /* 0x0003e2000c101924 */
[----:B------:R-:W-:Y:S01]  /*15e300*/  LOP3.LUT P3, RZ, R59, 0x800, RZ, 0xc0, !PT ;  /* 0x000008003bff7812 */ /* 0x000fe2000786c0ff */
[----:B-1----:R-:W-:-:S12]  /*15e310*/  IMAD.WIDE R84, R240, 0x4, R16 ;  /* 0x00000004f0547825 */ /* 0x002fd800078e0210 */
        /* <DEDUP_REMOVED lines=16> */
[----:B------:R-:W-:Y:S02]  /*15e420*/  LOP3.LUT P3, RZ, R59, 0x20, RZ, 0xc0, !PT ;  /* 0x000000203bff7812 */ /* 0x000fe4000786c0ff */
[C---:B------:R-:W-:Y:S02]  /*15e430*/  LOP3.LUT P4, RZ, R32.reuse, 0x4000, RZ, 0xc0, !PT ;  /* 0x0000400020ff7812 */ /* 0x040fe4000788c0ff */
[----:B------:R-:W-:Y:S01]  /*15e440*/  LOP3.LUT P5, RZ, R32, 0x8000, RZ, 0xc0, !PT ;  /* 0x0000800020ff7812 */ /* 0x000fe200078ac0ff */
[----:B-1----:R-:W-:-:S08]  /*15e450*/  IMAD.WIDE R84, R115, 0x4, R12 ;  /* 0x0000000473547825 */ /* 0x002fd000078e020c */
[----:B------:R1:W-:Y:S01]  /*15e460*/  @P3 STG.E desc[UR36][R84.64], R250 ;  /* 0x000000fa54003986 */ /* 0x0003e2000c101924 */
[----:B------:R-:W-:Y:S01]  /*15e470*/  LOP3.LUT P0, RZ, R32, 0x10000, RZ, 0xc0, !PT ;  /* 0x0001000020ff7812 */ /* 0x000fe2000780c0ff */
[----:B-1----:R-:W-:-:S05]  /*15e480*/  IMAD.WIDE R84, R112, 0x4, R18 ;  /* 0x0000000470547825 */ /* 0x002fca00078e0212 */
        /* <DEDUP_REMOVED lines=9> */
[----:B------:R1:W-:Y:S02]  /*15e520*/  @P6 STG.E desc[UR36][R84.64], R234 ;  /* 0x000000ea54006986 */ /* 0x0003e4000c101924 */
[----:B-1----:R-:W-:-:S05]  /*15e530*/  IMAD.WIDE R84, R252, 0x4, R18 ;  /* 0x00000004fc547825 */ /* 0x002fca00078e0212 */
[----:B---3--:R1:W-:Y:S04]  /*15e540*/  @P2 STG.E desc[UR36][R84.64], R86 ;  /* 0x0000005654002986 */ /* 0x0083e8000c101924 */
[----:B-1----:R-:W2:Y:S01]  /*15e550*/  LDL.LU R86, [R1+0xc] ;  /* 0x00000c0001567983 */ /* 0x002ea20000300800 */
[----:B------:R-:W-:-:S05]  /*15e560*/  IMAD.WIDE R84, R252, 0x4, R16 ;  /* 0x00000004fc547825 */ /* 0x000fca00078e0210 */
[----:B----4-:R1:W-:Y:S04]  /*15e570*/  @P1 STG.E desc[UR36][R84.64], R87 ;  /* 0x0000005754001986 */ /* 0x0103e8000c101924 */
[----:B-1----:R-:W3:Y:S01]  /*15e580*/  LDL.LU R87, [R1+0xa0] ;  /* 0x0000a00001577983 */ /* 0x002ee20000300800 */
[----:B------:R-:W-:-:S03]  /*15e590*/  LOP3.LUT P3, RZ, R33, 0x1, RZ, 0xc0, !PT ;  /* 0x0000000121ff7812 */ /* 0x000fc6000786c0ff */
[----:B------:R-:W4:Y:S04]  /*15e5a0*/  LDL.LU R242, [R1+0xfa0] ;  /* 0x000fa00001f27983 */ /* 0x000f280000300800 */
[----:B------:R-:W4:Y:S04]  /*15e5b0*/  LDL.LU R246, [R1+0xe70] ;  /* 0x000e700001f67983 */ /* 0x000f280000300800 */
[----:B------:R-:W4:Y:S01]  /*15e5c0*/  LDL.LU R250, [R1+0x850] ;  /* 0x0008500001fa7983 */ /* 0x000f220000300800 */
[----:B------:R-:W-:-:S03]  /*15e5d0*/  LOP3.LUT R112, R112, 0xdfffffff, RZ, 0xc0, !PT ;  /* 0xdfffffff70707812 */ /* 0x000fc600078ec0ff */
[----:B------:R-:W4:Y:S01]  /*15e5e0*/  LDL.LU R233, [R1+0x1f50] ;  /* 0x001f500001e97983 */ /* 0x000f220000300800 */
[----:B------:R-:W-:Y:S02]  /*15e5f0*/  @P3 LOP3.LUT R112, R112, 0x20000000, RZ, 0xfc, !PT ;  /* 0x2000000070703812 */ /* 0x000fe400078efcff */
[----:B------:R-:W-:Y:S01]  /*15e600*/  LOP3.LUT P3, RZ, R32, 0x80000000, RZ, 0xc0, !PT ;  /* 0x8000000020ff7812 */ /* 0x000fe2000786c0ff */
[----:B------:R-:W4:Y:S01]  /*15e610*/  LDL.LU R237, [R1+0x480] ;  /* 0x0004800001ed7983 */ /* 0x000f220000300800 */
[----:B------:R-:W-:Y:S02]  /*15e620*/  LOP3.LUT R112, R112, 0xbfffffff, RZ, 0xc0, !PT ;  /* 0xbfffffff70707812 */ /* 0x000fe400078ec0ff */
[----:B------:R-:W-:Y:S01]  /*15e630*/  LOP3.LUT R59, R59, 0xfffffffe, RZ, 0xc0, !PT ;  /* 0xfffffffe3b3b7812 */ /* 0x000fe200078ec0ff */
[----:B------:R-:W4:Y:S04]  /*15e640*/  LDL.LU R241, [R1+0x470] ;  /* 0x0004700001f17983 */ /* 0x000f280000300800 */
[----:B------:R-:W4:Y:S04]  /*15e650*/  LDL.LU R245, [R1+0x100] ;  /* 0x0001000001f57983 */ /* 0x000f280000300800 */
[----:B------:R-:W-:Y:S01]  /*15e660*/  @P3 LOP3.LUT R112, R112, 0x40000000, RZ, 0xfc, !PT ;  /* 0x4000000070703812 */ /* 0x000fe200078efcff */
[----:B------:R-:W4:Y:S01]  /*15e670*/  LDL.LU R249, [R1+0xf0] ;  /* 0x0000f00001f97983 */ /* 0x000f220000300800 */
[----:B------:R-:W-:-:S02]  /*15e680*/  LOP3.LUT P3, RZ, R32, 0x40000000, RZ, 0xc0, !PT ;  /* 0x4000000020ff7812 */ /* 0x000fc4000786c0ff */
[----:B------:R-:W-:Y:S01]  /*15e690*/  LOP3.LUT R112, R112, 0x7fffffff, RZ, 0xc0, !PT ;  /* 0x7fffffff70707812 */ /* 0x000fe200078ec0ff */
[----:B------:R-:W4:Y:S01]  /*15e6a0*/  LDL.LU R232, [R1+0x1f54] ;  /* 0x001f540001e87983 */ /* 0x000f220000300800 */
[C---:B------:R-:W-:Y:S02]  /*15e6b0*/  LOP3.LUT P0, RZ, R32.reuse, 0x100000, RZ, 0xc0, !PT ;  /* 0x0010000020ff7812 */ /* 0x040fe4000780c0ff */
[----:B------:R-:W-:Y:S01]  /*15e6c0*/  LOP3.LUT P6, RZ, R32, 0x200000, RZ, 0xc0, !PT ;  /* 0x0020000020ff7812 */ /* 0x000fe200078cc0ff */
[----:B------:R-:W-:Y:S01]  /*15e6d0*/  IMAD.WIDE R84, R252, 0x4, R14 ;  /* 0x00000004fc547825 */ /* 0x000fe200078e020e */
[----:B------:R-:W-:Y:S01]  /*15e6e0*/  LOP3.LUT P2, RZ, R32, 0x400000, RZ, 0xc0, !PT ;  /* 0x0040000020ff7812 */ /* 0x000fe2000784c0ff */
[----:B------:R-:W4:Y:S04]  /*15e6f0*/  LDL.LU R236, [R1+0x30] ;  /* 0x0000300001ec7983 */ /* 0x000f280000300800 */
[----:B------:R-:W-:Y:S01]  /*15e700*/  @P3 LOP3.LUT R112, R112, 0x80000000, RZ, 0xfc, !PT ;  /* 0x8000000070703812 */ /* 0x000fe200078efcff */
[----:B------:R-:W4:Y:S01]  /*15e710*/  LDL.LU R114, [R1+0x1f58] ;  /* 0x001f580001727983 */ /* 0x000f220000300800 */
[----:B------:R-:W-:-:S02]  /*15e720*/  LOP3.LUT P3, RZ, R32, 0x20000000, RZ, 0xc0, !PT ;  /* 0x2000000020ff7812 */ /* 0x000fc4000786c0ff */
[----:B------:R-:W-:Y:S01]  /*15e730*/  LOP3.LUT P1, RZ, R32, 0x800000, RZ, 0xc0, !PT ;  /* 0x0080000020ff7812 */ /* 0x000fe2000782c0ff */
[----:B------:R-:W4:Y:S04]  /*15e740*/  LDL.LU R240, [R1+0xfa4] ;  /* 0x000fa40001f07983 */ /* 0x000f280000300800 */
[----:B------:R-:W4:Y:S04]  /*15e750*/  LDL.LU R244, [R1+0xe74] ;  /* 0x000e740001f47983 */ /* 0x000f280000300800 */
[----:B------:R-:W4:Y:S02]  /*15e760*/  LDL.LU R248, [R1+0x854] ;  /* 0x0008540001f87983 */ /* 0x000f240000300800 */
[----:B------:R-:W-:-:S02]  /*15e770*/  @P3 LOP3.LUT R59, R59, 0x1, RZ, 0xfc, !PT ;  /* 0x000000013b3b3812 */ /* 0x000fc400078efcff */
[----:B------:R-:W-:Y:S01]  /*15e780*/  LOP3.LUT P3, RZ, R32, 0x10000000, RZ, 0xc0, !PT ;  /* 0x1000000020ff7812 */ /* 0x000fe2000786c0ff */
[----:B------:R-:W4:Y:S01]  /*15e790*/  LDL.LU R115, [R1+0x484] ;  /* 0x0004840001737983 */ /* 0x000f220000300800 */
        /* <DEDUP_REMOVED lines=12> */
[----:B--2---:R1:W-:Y:S02]  /*15e860*/  @P0 STG.E desc[UR36][R84.64], R86 ;  /* 0x0000005654000986 */ /* 0x0043e4000c101924 */
[----:B-1----:R-:W-:-:S05]  /*15e870*/  IMAD.WIDE R84, R252, 0x4, R12 ;  /* 0x00000004fc547825 */ /* 0x002fca00078e020c */
[----:B------:R3:W-:Y:S02]  /*15e880*/  @P6 STG.E desc[UR36][R84.64], R251 ;  /* 0x000000fb54006986 */ /* 0x0007e4000c101924 */
[----:B---3--:R-:W-:-:S05]  /*15e890*/  IMAD.WIDE R84, R87, 0x4, R18 ;  /* 0x0000000457547825 */ /* 0x008fca00078e0212 */
[----:B------:R1:W-:Y:S02]  /*15e8a0*/  @P2 STG.E desc[UR36][R84.64], R247 ;  /* 0x000000f754002986 */ /* 0x0003e4000c101924 */
[----:B-1----:R-:W-:-:S05]  /*15e8b0*/  IMAD.WIDE R84, R87, 0x4, R16 ;  /* 0x0000000457547825 */ /* 0x002fca00078e0210 */
[----:B------:R1:W-:Y:S02]  /*15e8c0*/  @P1 STG.E desc[UR36][R84.64], R243 ;  /* 0x000000f354001986 */ /* 0x0003e4000c101924 */
[----:B-1----:R-:W-:-:S05]  /*15e8d0*/  IMAD.WIDE R84, R87, 0x4, R14 ;  /* 0x0000000457547825 */ /* 0x002fca00078e020e */
[----:B------:R1:W-:Y:S02]  /*15e8e0*/  @P3 STG.E desc[UR36][R84.64], R239 ;  /* 0x000000ef54003986 */ /* 0x0003e4000c101924 */
[----:B-1----:R-:W-:Y:S02]  /*15e8f0*/  IMAD.WIDE R84, R87, 0x4, R12 ;  /* 0x0000000457547825 */ /* 0x002fe400078e020c */
[----:B------:R-:W2:Y:S04]  /*15e900*/  LDL.LU R87, [R1+0x474] ;  /* 0x0004740001577983 */ /* 0x000ea80000300800 */
[----:B------:R-:W3:Y:S01]  /*15e910*/  LDL.LU R86, [R1+0x1f5c] ;  /* 0x001f5c0001567983 */ /* 0x000ee20000300800 */
[----:B------:R-:W-:-:S13]  /*15e920*/  LOP3.LUT P3, RZ, R59, 0x10, RZ, 0xc0, !PT ;  /* 0x000000103bff7812 */ /* 0x000fda000786c0ff */
[----:B------:R4:W-:Y:S01]  /*15e930*/  @P3 STG.E desc[UR36][R84.64], R235 ;  /* 0x000000eb54003986 */ /* 0x0009e2000c101924 */
[----:B------:R-:W-:Y:S01]  /*15e940*/  LOP3.LUT P3, RZ, R59, 0x8, RZ, 0xc0, !PT ;  /* 0x000000083bff7812 */ /* 0x000fe2000786c0ff */
[----:B----4-:R-:W-:-:S12]  /*15e950*/  IMAD.WIDE R84, R233, 0x4, R18 ;  /* 0x00000004e9547825 */ /* 0x010fd800078e0212 */
        /* <DEDUP_REMOVED lines=14> */
[----:B-1----:R-:W-:Y:S01]  /*15ea40*/  IMAD.WIDE R84, R232, 0x4, R16 ;  /* 0x00000004e8547825 */ /* 0x002fe200078e0210 */
[----:B------:R-:W-:Y:S01]  /*15ea50*/  LOP3.LUT P4, RZ, R33, 0x2, RZ, 0xc0, !PT ;  /* 0x0000000221ff7812 */ /* 0x000fe2000788c0ff */
[----:B------:R-:W4:Y:S10]  /*15ea60*/  LDL.LU R241, [R1+0x1f64] ;  /* 0x001f640001f17983 */ /* 0x000f340000300800 */
[----:B------:R1:W-:Y:S01]  /*15ea70*/  @P3 STG.E desc[UR36][R84.64], R245 ;  /* 0x000000f554003986 */ /* 0x0003e2000c101924 */
[----:B------:R-:W-:-:S02]  /*15ea80*/  LOP3.LUT P3, RZ, R112, 0x20000000, RZ, 0xc0, !PT ;  /* 0x2000000070ff7812 */ /* 0x000fc4000786c0ff */
[----:B------:R-:W-:Y:S01]  /*15ea90*/  LOP3.LUT P5, RZ, R33, 0x4, RZ, 0xc0, !PT ;  /* 0x0000000421ff7812 */ /* 0x000fe200078ac0ff */
[----:B-1----:R-:W-:-:S10]  /*15eaa0*/  IMAD.WIDE R84, R232, 0x4, R14 ;  /* 0x00000004e8547825 */ /* 0x002fd400078e020e */
        /* <DEDUP_REMOVED lines=13> */
[----:B-1----:R-:W-:Y:S02]  /*15eb80*/  IMAD.WIDE R84, R114, 0x4, R12 ;  /* 0x0000000472547825 */ /* 0x002fe400078e020c */
[----:B------:R-:W4:Y:S04]  /*15eb90*/  LDL.LU R114, [R1+0x104] ;  /* 0x0001040001727983 */ /* 0x000f280000300800 */
[----:B------:R1:W-:Y:S04]  /*15eba0*/  @P2 STG.E desc[UR36][R84.64], R115 ;  /* 0x0000007354002986 */ /* 0x0003e8000c101924 */
[----:B-1----:R-:W4:Y:S04]  /*15ebb0*/  LDL.LU R115, [R1+0xf4] ;  /* 0x0000f40001737983 */ /* 0x002f280000300800 */
[----:B------:R-:W4:Y:S04]  /*15ebc0*/  LDL.LU R252, [R1+0x34] ;  /* 0x0000340001fc7983 */ /* 0x000f280000300800 */
[----:B------:R-:W4:Y:S04]  /*15ebd0*/  LDL.LU R234, [R1+0xfa8] ;  /* 0x000fa80001ea7983 */ /* 0x000f280000300800 */
[----:B------:R-:W4:Y:S01]  /*15ebe0*/  LDL.LU R238, [R1+0xe78] ;  /* 0x000e780001ee7983 */ /* 0x000f220000300800 */
[----:B---3--:R-:W-:-:S05]  /*15ebf0*/  IMAD.WIDE R84, R86, 0x4, R18 ;  /* 0x0000000456547825 */ /* 0x008fca00078e0212 */
[----:B--2---:R1:W-:Y:S04]  /*15ec00*/  @P1 STG.E desc[UR36][R84.64], R87 ;  /* 0x0000005754001986 */ /* 0x0043e8000c101924 */
[----:B-1----:R-:W2:Y:S04]  /*15ec10*/  LDL.LU R87, [R1+0x1f60] ;  /* 0x001f600001577983 */ /* 0x002ea80000300800 */
[----:B------:R-:W3:Y:S01]  /*15ec20*/  LDL.LU R242, [R1+0x858] ;  /* 0x0008580001f27983 */ /* 0x000ee20000300800 */
[----:B------:R-:W-:Y:S02]  /*15ec30*/  LOP3.LUT P3, RZ, R33, 0x80000, RZ, 0xc0, !PT ;  /* 0x0008000021ff7812 */ /* 0x000fe4000786c0ff */
[----:B------:R-:W-:Y:S01]  /*15ec40*/  LOP3.LUT R112, R112, 0xffdfffff, RZ, 0xc0, !PT ;  /* 0xffdfffff70707812 */ /* 0x000fe200078ec0ff */
[----:B------:R-:W3:Y:S04]  /*15ec50*/  LDL.LU R246, [R1+0x488] ;  /* 0x0004880001f67983 */ /* 0x000ee80000300800 */
[----:B------:R-:W3:Y:S04]  /*15ec60*/  LDL.LU R250, [R1+0x478] ;  /* 0x0004780001fa7983 */ /* 0x000ee80000300800 */
[----:B------:R-:W3:Y:S02]  /*15ec70*/  LDL.LU R233, [R1+0x108] ;  /* 0x0001080001e97983 */ /* 0x000ee40000300800 */
[----:B------:R-:W-:-:S02]  /*15ec80*/  @P3 LOP3.LUT R112, R112, 0x200000, RZ, 0xfc, !PT ;  /* 0x0020000070703812 */ /* 0x000fc400078efcff */
[----:B------:R-:W-:Y:S01]  /*15ec90*/  LOP3.LUT P3, RZ, R33, 0x40000, RZ, 0xc0, !PT ;  /* 0x0004000021ff7812 */ /* 0x000fe2000786c0ff */
[----:B------:R-:W3:Y:S01]  /*15eca0*/  LDL.LU R237, [R1+0xf8] ;  /* 0x0000f80001ed7983 */ /* 0x000ee20000300800 */
[----:B------:R-:W-:-:S03]  /*15ecb0*/  LOP3.LUT R112, R112, 0xffbfffff, RZ, 0xc0, !PT ;  /* 0xffbfffff70707812 */ /* 0x000fc600078ec0ff */
[----:B------:R-:W3:Y:S04]  /*15ecc0*/  LDL.LU R245, [R1+0x38] ;  /* 0x0000380001f57983 */ /* 0x000ee80000300800 */
[----:B------:R-:W3:Y:S04]  /*15ecd0*/  LDL.LU R249, [R1+0xfac] ;  /* 0x000fac0001f97983 */ /* 0x000ee80000300800 */
[----:B------:R-:W-:Y:S01]  /*15ece0*/  @P3 LOP3.LUT R112, R112, 0x400000, RZ, 0xfc, !PT ;  /* 0x0040000070703812 */ /* 0x000fe200078efcff */
[----:B------:R-:W3:Y:S01]  /*15ecf0*/  LDL.LU R232, [R1+0xe7c] ;  /* 0x000e7c0001e87983 */ /* 0x000ee20000300800 */
[----:B------:R-:W-:-:S02]  /*15ed00*/  LOP3.LUT P3, RZ, R33, 0x20000, RZ, 0xc0, !PT ;  /* 0x0002000021ff7812 */ /* 0x000fc4000786c0ff */
[----:B------:R-:W-:Y:S01]  /*15ed10*/  LOP3.LUT R112, R112, 0xff7fffff, RZ, 0xc0, !PT ;  /* 0xff7fffff70707812 */ /* 0x000fe200078ec0ff */
[----:B------:R-:W3:Y:S01]  /*15ed20*/  LDL.LU R236, [R1+0x85c] ;  /* 0x00085c0001ec7983 */ /* 0x000ee20000300800 */
[----:B------:R-:W-:-:S03]  /*15ed30*/  LOP3.LUT P0, RZ, R33, 0x80, RZ, 0xc0, !PT ;  /* 0x0000008021ff7812 */ /* 0x000fc6000780c0ff */
[----:B------:R-:W3:Y:S01]  /*15ed40*/  LDL.LU R240, [R1+0x1f68] ;  /* 0x001f680001f07983 */ /* 0x000ee20000300800 */
[C---:B------:R-:W-:Y:S01]  /*15ed50*/  LOP3.LUT P6, RZ, R33.reuse, 0x100, RZ, 0xc0, !PT ;  /* 0x0000010021ff7812 */ /* 0x040fe200078cc0ff */
[----:B------:R-:W-:Y:S01]  /*15ed60*/  IMAD.WIDE R84, R86, 0x4, R16 ;  /* 0x0000000456547825 */ /* 0x000fe200078e0210 */
[C---:B------:R-:W-:Y:S01]  /*15ed70*/  LOP3.LUT P2, RZ, R33.reuse, 0x200, RZ, 0xc0, !PT ;  /* 0x0000020021ff7812 */ /* 0x040fe2000784c0ff */
[----:B------:R-:W3:Y:S02]  /*15ed80*/  LDL.LU R244, [R1+0x48c] ;  /* 0x00048c0001f47983 */ /* 0x000ee40000300800 */
[----:B------:R-:W-:Y:S02]  /*15ed90*/  @P3 LOP3.LUT R112, R112, 0x800000, RZ, 0xfc, !PT ;  /* 0x0080000070703812 */ /* 0x000fe400078efcff */
[----:B------:R-:W-:Y:S01]  /*15eda0*/  LOP3.LUT P3, RZ, R33, 0x10000, RZ, 0xc0, !PT ;  /* 0x0001000021ff7812 */ /* 0x000fe2000786c0ff */
[----:B------:R-:W3:Y:S01]  /*15edb0*/  LDL.LU R248, [R1+0x47c] ;  /* 0x00047c0001f87983 */ /* 0x000ee20000300800 */
        /* <DEDUP_REMOVED lines=8> */
[C---:B------:R-:W-:Y:S02]  /*15ee40*/  LOP3.LUT P3, RZ, R33.reuse, 0x2000, RZ, 0xc0, !PT ;  /* 0x0000200021ff7812 */ /* 0x040fe4000786c0ff */
[----:B------:R-:W-:Y:S02]  /*15ee50*/  LOP3.LUT R112, R112, 0xf7ffffff, RZ, 0xc0, !PT ;  /* 0xf7ffffff70707812 */ /* 0x000fe400078ec0ff */
[----:B------:R-:W-:-:S09]  /*15ee60*/  LOP3.LUT P1, RZ, R33, 0x400, RZ, 0xc0, !PT ;  /* 0x0000040021ff7812 */ /* 0x000fd2000782c0ff */
[----:B------:R-:W-:Y:S02]  /*15ee70*/  @P3 LOP3.LUT R112, R112, 0x8000000, RZ, 0xfc, !PT ;  /* 0x0800000070703812 */ /* 0x000fe400078efcff */
[----:B------:R-:W-:Y:S02]  /*15ee80*/  LOP3.LUT P3, RZ, R33, 0x1000, RZ, 0xc0, !PT ;  /* 0x0000100021ff7812 */ /* 0x000fe4000786c0ff */
[----:B------:R-:W-:-:S11]  /*15ee90*/  LOP3.LUT R112, R112, 0xefffffff, RZ, 0xc0, !PT ;  /* 0xefffffff70707812 */ /* 0x000fd600078ec0ff */
[----:B------:R-:W-:Y:S02]  /*15eea0*/  @P3 LOP3.LUT R112, R112, 0x10000000, RZ, 0xfc, !PT ;  /* 0x1000000070703812 */ /* 0x000fe400078efcff */
[----:B------:R-:W-:Y:S01]  /*15eeb0*/  LOP3.LUT P3, RZ, R33, 0x800, RZ, 0xc0, !PT ;  /* 0x0000080021ff7812 */ /* 0x000fe2000786c0ff */
[----:B----4-:R1:W-:Y:S02]  /*15eec0*/  @P0 STG.E desc[UR36][R84.64], R114 ;  /* 0x0000007254000986 */ /* 0x0103e4000c101924 */
[C---:B-1----:R-:W-:Y:S02]  /*15eed0*/  IMAD.WIDE R84, R86.reuse, 0x4, R14 ;  /* 0x0000000456547825 */ /* 0x042fe400078e020e */
[----:B------:R-:W4:Y:S04]  /*15eee0*/  LDL.LU R114, [R1+0x10c] ;  /* 0x00010c0001727983 */ /* 0x000f280000300800 */
[----:B------:R1:W-:Y:S02]  /*15eef0*/  @P6 STG.E desc[UR36][R84.64], R115 ;  /* 0x0000007354006986 */ /* 0x0003e4000c101924 */
[----:B-1----:R-:W-:-:S02]  /*15ef00*/  IMAD.WIDE R84, R86, 0x4, R12 ;  /* 0x0000000456547825 */ /* 0x002fc400078e020c */
[----:B------:R-:W4:Y:S04]  /*15ef10*/  LDL.LU R115, [R1+0xfc] ;  /* 0x0000fc0001737983 */ /* 0x000f280000300800 */
[----:B------:R2:W-:Y:S04]  /*15ef20*/  @P2 STG.E desc[UR36][R84.64], R252 ;  /* 0x000000fc54002986 */ /* 0x0005e8000c101924 */
[----:B------:R-:W4:Y:S01]  /*15ef30*/  LDL.LU R86, [R1+0x1f6c] ;  /* 0x001f6c0001567983 */ /* 0x000f220000300800 */
[----:B--2---:R-:W-:-:S05]  /*15ef40*/  IMAD.WIDE R84, R87, 0x4, R18 ;  /* 0x0000000457547825 */ /* 0x004fca00078e0212 */
[----:B------:R1:W-:Y:S02]  /*15ef50*/  @P1 STG.E desc[UR36][R84.64], R234 ;  /* 0x000000ea54001986 */ /* 0x0003e4000c101924 */
[----:B-1----:R-:W-:-:S05]  /*15ef60*/  IMAD.WIDE R84, R87, 0x4, R16 ;  /* 0x0000000457547825 */ /* 0x002fca00078e0210 */
[----:B------:R1:W-:Y:S01]  /*15ef70*/  @P3 STG.E desc[UR36][R84.64], R238 ;  /* 0x000000ee54003986 */ /* 0x0003e2000c101924 */
[----:B------:R-:W-:Y:S01]  /*15ef80*/  LOP3.LUT P3, RZ, R112, 0x10000000, RZ, 0xc0, !PT ;  /* 0x1000000070ff7812 */ /* 0x000fe2000786c0ff */
[----:B-1----:R-:W-:-:S12]  /*15ef90*/  IMAD.WIDE R84, R87, 0x4, R14 ;  /* 0x0000000457547825 */ /* 0x002fd800078e020e */
[----:B---3--:R1:W-:Y:S02]  /*15efa0*/  @P3 STG.E desc[UR36][R84.64], R242 ;  /* 0x000000f254003986 */ /* 0x0083e4000c101924 */
[----:B-1----:R-:W-:Y:S02]  /*15efb0*/  IMAD.WIDE R84, R87, 0x4, R12 ;  /* 0x0000000457547825 */ /* 0x002fe400078e020c */
[----:B------:R-:W2:Y:S01]  /*15efc0*/  LDL.LU R87, [R1+0x3c] ;  /* 0x00003c0001577983 */ /* 0x000ea20000300800 */
[----:B------:R-:W-:-:S13]  /*15efd0*/  LOP3.LUT P3, RZ, R112, 0x8000000, RZ, 0xc0, !PT ;  /* 0x0800000070ff7812 */ /* 0x000fda000786c0ff */
        /* <DEDUP_REMOVED lines=27> */
[C---:B------:R-:W-:Y:S02]  /*15f190*/  LOP3.LUT P2, RZ, R33.reuse, 0x1000000, RZ, 0xc0, !PT ;  /* 0x0100000021ff7812 */ /* 0x040fe4000784c0ff */
[----:B------:R-:W-:Y:S01]  /*15f1a0*/  LOP3.LUT P1, RZ, R33, 0x2000000, RZ, 0xc0, !PT ;  /* 0x0200000021ff7812 */ /* 0x000fe2000782c0ff */
[----:B----4-:R-:W-:-:S05]  /*15f1b0*/  IMAD.WIDE R84, R86, 0x4, R18 ;  /* 0x0000000456547825 */ /* 0x010fca00078e0212 */
[----:B------:R1:W-:Y:S02]  /*15f1c0*/  @P0 STG.E desc[UR36][R84.64], R248 ;  /* 0x000000f854000986 */ /* 0x0003e4000c101924 */
[----:B-1----:R-:W-:-:S05]  /*15f1d0*/  IMAD.WIDE R84, R86, 0x4, R16 ;  /* 0x0000000456547825 */ /* 0x002fca00078e0210 */
[----:B------:R1:W-:Y:S02]  /*15f1e0*/  @P6 STG.E desc[UR36][R84.64], R114 ;  /* 0x0000007254006986 */ /* 0x0003e4000c101924 */
[C---:B-1----:R-:W-:Y:S02]  /*15f1f0*/  IMAD.WIDE R84, R86.reuse, 0x4, R14 ;  /* 0x0000000456547825 */ /* 0x042fe400078e020e */
[----:B------:R-:W3:Y:S04]  /*15f200*/  LDL.LU R114, [R1+0xfc0] ;  /* 0x000fc00001727983 */ /* 0x000ee80000300800 */
[----:B------:R1:W-:Y:S02]  /*15f210*/  @P2 STG.E desc[UR36][R84.64], R115 ;  /* 0x0000007354002986 */ /* 0x0003e4000c101924 */
[----:B-1----:R-:W-:-:S02]  /*15f220*/  IMAD.WIDE R84, R86, 0x4, R12 ;  /* 0x0000000456547825 */ /* 0x002fc400078e020c */
[----:B------:R-:W4:Y:S04]  /*15f230*/  LDL.LU R115, [R1+0xfb0] ;  /* 0x000fb00001737983 */ /* 0x000f280000300800 */
[----:B------:R-:W4:Y:S04]  /*15f240*/  LDL.LU R86, [R1+0xe60] ;  /* 0x000e600001567983 */ /* 0x000f280000300800 */
[----:B--2---:R1:W-:Y:S04]  /*15f250*/  @P1 STG.E desc[UR36][R84.64], R87 ;  /* 0x0000005754001986 */ /* 0x0043e8000c101924 */
[----:B-1----:R-:W2:Y:S04]  /*15f260*/  LDL.LU R87, [R1+0x1f70] ;  /* 0x001f700001577983 */ /* 0x002ea80000300800 */
        /* <DEDUP_REMOVED lines=11> */
[----:B------:R-:W-:-:S03]  /*15f320*/  LOP3.LUT P0, RZ, R33, 0x4000000, RZ, 0xc0, !PT ;  /* 0x0400000021ff7812 */ /* 0x000fc6000780c0ff */
[----:B------:R-:W4:Y:S04]  /*15f330*/  LDL.LU R232, [R1+0x874] ;  /* 0x0008740001e87983 */ /* 0x000f280000300800 */
[----:B------:R-:W4:Y:S01]  /*15f340*/  LDL.LU R236, [R1+0x864] ;  /* 0x0008640001ec7983 */ /* 0x000f220000300800 */
[----:B------:R-:W-:-:S03]  /*15f350*/  LOP3.LUT P6, RZ, R33, 0x8000000, RZ, 0xc0, !PT ;  /* 0x0800000021ff7812 */ /* 0x000fc600078cc0ff */
[----:B------:R-:W4:Y:S04]  /*15f360*/  LDL.LU R240, [R1+0x464] ;  /* 0x0004640001f07983 */ /* 0x000f280000300800 */
[----:B------:R-:W4:Y:S01]  /*15f370*/  LDL.LU R244, [R1+0x1f7c] ;  /* 0x001f7c0001f47983 */ /* 0x000f220000300800 */
[----:B------:R-:W-:Y:S02]  /*15f380*/  LOP3.LUT P2, RZ, R33, 0x10000000, RZ, 0xc0, !PT ;  /* 0x1000000021ff7812 */ /* 0x000fe4000784c0ff */
        /* <DEDUP_REMOVED lines=17> */
[----:B------:R-:W-:Y:S01]  /*15f4a0*/  @P3 LOP3.LUT R112, R112, 0x40000, RZ, 0xfc, !PT ;  /* 0x0004000070703812 */ /* 0x000fe200078efcff */
[----:B--2---:R-:W-:-:S05]  /*15f4b0*/  IMAD.WIDE R84, R87, 0x4, R18 ;  /* 0x0000000457547825 */ /* 0x004fca00078e0212 */
[----:B---3--:R1:W-:Y:S02]  /*15f4c0*/  @P0 STG.E desc[UR36][R84.64], R114 ;  /* 0x0000007254000986 */ /* 0x0083e4000c101924 */
[C---:B-1----:R-:W-:Y:S02]  /*15f4d0*/  IMAD.WIDE R84, R87.reuse, 0x4, R16 ;  /* 0x0000000457547825 */ /* 0x042fe400078e0210 */
[----:B------:R-:W2:Y:S04]  /*15f4e0*/  LDL.LU R114, [R1+0xe4] ;  /* 0x0000e40001727983 */ /* 0x000ea80000300800 */
[----:B----4-:R1:W-:Y:S02]  /*15f4f0*/  @P6 STG.E desc[UR36][R84.64], R115 ;  /* 0x0000007354006986 */ /* 0x0103e4000c101924 */
[----:B-1----:R-:W-:-:S02]  /*15f500*/  IMAD.WIDE R84, R87, 0x4, R14 ;  /* 0x0000000457547825 */ /* 0x002fc400078e020e */
[----:B------:R-:W3:Y:S04]  /*15f510*/  LDL.LU R115, [R1+0xfc8] ;  /* 0x000fc80001737983 */ /* 0x000ee80000300800 */
[----:B------:R1:W-:Y:S02]  /*15f520*/  @P2 STG.E desc[UR36][R84.64], R86 ;  /* 0x0000005654002986 */ /* 0x0003e4000c101924 */
[----:B-1----:R-:W-:Y:S02]  /*15f530*/  IMAD.WIDE R84, R87, 0x4, R12 ;  /* 0x0000000457547825 */ /* 0x002fe400078e020c */
[----:B------:R-:W4:Y:S04]  /*15f540*/  LDL.LU R86, [R1+0xfb8] ;  /* 0x000fb80001567983 */ /* 0x000f280000300800 */
[----:B------:R-:W4:Y:S04]  /*15f550*/  LDL.LU R87, [R1+0xe68] ;  /* 0x000e680001577983 */ /* 0x000f280000300800 */
[----:B------:R-:W3:Y:S01]  /*15f560*/  LDL.LU R248, [R1+0x1f80] ;  /* 0x001f800001f87983 */ /* 0x000ee20000300800 */
[----:B------:R-:W-:-:S02]  /*15f570*/  LOP3.LUT P3, RZ, R34, 0x1, RZ, 0xc0, !PT ;  /* 0x0000000122ff7812 */ /* 0x000fc4000786c0ff */
[----:B------:R-:W-:Y:S02]  /*15f580*/  LOP3.LUT R112, R112, 0xfff7ffff, RZ, 0xc0, !PT ;  /* 0xfff7ffff70707812 */ /* 0x000fe400078ec0ff */
[----:B------:R-:W-:-:S09]  /*15f590*/  LOP3.LUT P1, RZ, R33, 0x20000000, RZ, 0xc0, !PT ;  /* 0x2000000021ff7812 */ /* 0x000fd2000782c0ff */
[----:B------:R-:W-:Y:S02]  /*15f5a0*/  @P3 LOP3.LUT R112, R112, 0x80000, RZ, 0xfc, !PT ;  /* 0x0008000070703812 */ /* 0x000fe400078efcff */
[----:B------:R-:W-:Y:S02]  /*15f5b0*/  LOP3.LUT P3, RZ, R33, 0x80000000, RZ, 0xc0, !PT ;  /* 0x8000000021ff7812 */ /* 0x000fe4000786c0ff */
[----:B------:R-:W-:Y:S01]  /*15f5c0*/  LOP3.LUT R112, R112, 0xffefffff, RZ, 0xc0, !PT ;  /* 0xffefffff70707812 */ /* 0x000fe200078ec0ff */
[----:B------:R1:W-:Y:S10]  /*15f5d0*/  @P1 STG.E desc[UR36][R84.64], R252 ;  /* 0x000000fc54001986 */ /* 0x0003f4000c101924 */
[----:B------:R-:W-:-:S02]  /*15f5e0*/  @P3 LOP3.LUT R112, R112, 0x100000, RZ, 0xfc, !PT ;  /* 0x0010000070703812 */ /* 0x000fc400078efcff */
        /* <DEDUP_REMOVED lines=13> */
[C---:B-1----:R-:W-:Y:S01]  /*15f6c0*/  IMAD.WIDE R84, R245.reuse, 0x4, R18 ;  /* 0x00000004f5547825 */ /* 0x042fe200078e0212 */
[----:B------:R-:W-:Y:S01]  /*15f6d0*/  LOP3.LUT P4, RZ, R34, 0x80, RZ, 0xc0, !PT ;  /* 0x0000008022ff7812 */ /* 0x000fe2000788c0ff */
[----:B------:R-:W4:Y:S10]  /*15f6e0*/  LDL.LU R250, [R1+0x1f88] ;  /* 0x001f880001fa7983 */ /* 0x000f340000300800 */
        /* <DEDUP_REMOVED lines=21> */
[----:B-1----:R-:W-:Y:S01]  /*15f840*/  IMAD.WIDE R84, R244, 0x4, R12 ;  /* 0x00000004f4547825 */ /* 0x002fe200078e020c */
[----:B------:R-:W-:-:S04]  /*15f850*/  LOP3.LUT P1, RZ, R34, 0x1000, RZ, 0xc0, !PT ;  /* 0x0000100022ff7812 */ /* 0x000fc8000782c0ff */
[----:B--2---:R3:W-:Y:S02]  /*15f860*/  @P0 STG.E desc[UR36][R84.64], R114 ;  /* 0x0000007254000986 */ /* 0x0047e4000c101924 */
[----:B---3--:R-:W-:-:S05]  /*15f870*/  IMAD.WIDE R84, R248, 0x4, R18 ;  /* 0x00000004f8547825 */ /* 0x008fca00078e0212 */
[----:B------:R1:W-:Y:S02]  /*15f880*/  @P6 STG.E desc[UR36][R84.64], R115 ;  /* 0x0000007354006986 */ /* 0x0003e4000c101924 */
[----:B-1----:R-:W-:-:S05]  /*15f890*/  IMAD.WIDE R84, R248, 0x4, R16 ;  /* 0x00000004f8547825 */ /* 0x002fca00078e0210 */
[----:B----4-:R1:W-:Y:S02]  /*15f8a0*/  @P2 STG.E desc[UR36][R84.64], R86 ;  /* 0x0000005654002986 */ /* 0x0103e4000c101924 */
[----:B-1----:R-:W-:-:S05]  /*15f8b0*/  IMAD.WIDE R84, R248, 0x4, R14 ;  /* 0x00000004f8547825 */ /* 0x002fca00078e020e */
[----:B------:R1:W-:Y:S04]  /*15f8c0*/  @P1 STG.E desc[UR36][R84.64], R87 ;  /* 0x0000005754001986 */ /* 0x0003e8000c101924 */
[----:B-1----:R-:W2:Y:S04]  /*15f8d0*/  LDL.LU R87, [R1+0xe58] ;  /* 0x000e580001577983 */ /* 0x002ea80000300800 */
[----:B------:R-:W3:Y:S04]  /*15f8e0*/  LDL.LU R236, [R1+0x878] ;  /* 0x0008780001ec7983 */ /* 0x000ee80000300800 */
[----:B------:R-:W4:Y:S04]  /*15f8f0*/  LDL.LU R240, [R1+0x868] ;  /* 0x0008680001f07983 */ /* 0x000f280000300800 */
[----:B------:R-:W4:Y:S04]  /*15f900*/  LDL.LU R244, [R1+0x468] ;  /* 0x0004680001f47983 */ /* 0x000f280000300800 */
[----:B------:R-:W3:Y:S04]  /*15f910*/  LDL.LU R114, [R1+0x1f84] ;  /* 0x001f840001727983 */ /* 0x000ee80000300800 */
[----:B------:R-:W4:Y:S01]  /*15f920*/  LDL.LU R115, [R1+0xe8] ;  /* 0x0000e80001737983 */ /* 0x000f220000300800 */
[----:B------:R-:W-:-:S03]  /*15f930*/  LOP3.LUT P0, RZ, R34, 0x2000, RZ, 0xc0, !PT ;  /* 0x0000200022ff7812 */ /* 0x000fc6000780c0ff */
[----:B------:R-:W4:Y:S01]  /*15f940*/  LDL.LU R86, [R1+0xfcc] ;  /* 0x000fcc0001567983 */ /* 0x000f220000300800 */
[----:B------:R-:W-:-:S03]  /*15f950*/  IMAD.WIDE R84, R248, 0x4, R12 ;  /* 0x00000004f8547825 */ /* 0x000fc600078e020c */
[----:B------:R-:W4:Y:S04]  /*15f960*/  LDL.LU R249, [R1+0x1f8c] ;  /* 0x001f8c0001f97983 */ /* 0x000f280000300800 */
[----:B------:R-:W4:Y:S01]  /*15f970*/  LDL.LU R248, [R1+0x1f90] ;  /* 0x001f900001f87983 */ /* 0x000f220000300800 */
        /* <DEDUP_REMOVED lines=13> */
[----:B--2---:R1:W-:Y:S04]  /*15fa50*/  @P0 STG.E desc[UR36][R84.64], R87 ;  /* 0x0000005754000986 */ /* 0x0043e8000c101924 */
[----:B-1----:R-:W2:Y:S04]  /*15fa60*/  LDL.LU R87, [R1+0xfbc] ;  /* 0x000fbc0001577983 */ /* 0x002ea80000300800 */
[----:B------:R-:W2:Y:S04]  /*15fa70*/  LDL.LU R246, [R1+0xe6c] ;  /* 0x000e6c0001f67983 */ /* 0x000ea80000300800 */
[----:B------:R-:W2:Y:S04]  /*15fa80*/  LDL.LU R233, [R1+0xe5c] ;  /* 0x000e5c0001e97983 */ /* 0x000ea80000300800 */
[----:B------:R-:W2:Y:S04]  /*15fa90*/  LDL.LU R237, [R1+0x87c] ;  /* 0x00087c0001ed7983 */ /* 0x000ea80000300800 */
[----:B------:R-:W2:Y:S01]  /*15faa0*/  LDL.LU R241, [R1+0x86c] ;  /* 0x00086c0001f17983 */ /* 0x000ea20000300800 */
[----:B------:R-:W-:-:S03]  /*15fab0*/  LOP3.LUT R112, R112, 0xfffffdff, RZ, 0xc0, !PT ;  /* 0xfffffdff70707812 */ /* 0x000fc600078ec0ff */
[----:B------:R-:W2:Y:S01]  /*15fac0*/  LDL.LU R245, [R1+0x46c] ;  /* 0x00046c0001f57983 */ /* 0x000ea20000300800 */
[----:B------:R-:W-:Y:S02]  /*15fad0*/  @P3 LOP3.LUT R112, R112, 0x200, RZ, 0xfc, !PT ;  /* 0x0000020070703812 */ /* 0x000fe400078efcff */
[C---:B------:R-:W-:Y:S02]  /*15fae0*/  LOP3.LUT P3, RZ, R34.reuse, 0x100000, RZ, 0xc0, !PT ;  /* 0x0010000022ff7812 */ /* 0x040fe4000786c0ff */
[C---:B------:R-:W-:Y:S02]  /*15faf0*/  LOP3.LUT P6, RZ, R34.reuse, 0x4000, RZ, 0xc0, !PT ;  /* 0x0000400022ff7812 */ /* 0x040fe400078cc0ff */
[----:B------:R-:W-:Y:S01]  /*15fb00*/  LOP3.LUT P2, RZ, R34, 0x8000, RZ, 0xc0, !PT ;  /* 0x0000800022ff7812 */ /* 0x000fe2000784c0ff */
[----:B---3--:R-:W-:Y:S01]  /*15fb10*/  IMAD.WIDE R84, R114, 0x4, R18 ;  /* 0x0000000472547825 */ /* 0x008fe200078e0212 */
[----:B------:R-:W-:Y:S01]  /*15fb20*/  LOP3.LUT R112, R112, 0xfffffbff, RZ, 0xc0, !PT ;  /* 0xfffffbff70707812 */ /* 0x000fe200078ec0ff */
[----:B------:R-:W3:Y:S06]  /*15fb30*/  LDL.LU R232, [R1+0xec] ;  /* 0x0000ec0001e87983 */ /* 0x000eec0000300800 */
[----:B------:R-:W-:-:S02]  /*15fb40*/  @P3 LOP3.LUT R112, R112, 0x400, RZ, 0xfc, !PT ;  /* 0x0000040070703812 */ /* 0x000fc400078efcff */
[----:B------:R-:W-:Y:S01]  /*15fb50*/  LOP3.LUT P3, RZ, R34, 0x80000, RZ, 0xc0, !PT ;  /* 0x0008000022ff7812 */ /* 0x000fe2000786c0ff */
[----:B------:R1:W-:Y:S01]  /*15fb60*/  @P6 STG.E desc[UR36][R84.64], R236 ;  /* 0x000000ec54006986 */ /* 0x0003e2000c101924 */
[----:B------:R-:W-:Y:S01]  /*15fb70*/  LOP3.LUT R112, R112, 0xfffff7ff, RZ, 0xc0, !PT ;  /* 0xfffff7ff70707812 */ /* 0x000fe200078ec0ff */
[----:B-1----:R-:W-:Y:S02]  /*15fb80*/  IMAD.WIDE R84, R114, 0x4, R16 ;  /* 0x0000000472547825 */ /* 0x002fe400078e0210 */
[----:B------:R-:W3:Y:S08]  /*15fb90*/  LDL.LU R236, [R1+0x1000] ;  /* 0x0010000001ec7983 */ /* 0x000ef00000300800 */
[----:B------:R-:W-:-:S02]  /*15fba0*/  @P3 LOP3.LUT R112, R112, 0x800, RZ, 0xfc, !PT ;  /* 0x0000080070703812 */ /* 0x000fc400078efcff */
[C---:B------:R-:W-:Y:S01]  /*15fbb0*/  LOP3.LUT P3, RZ, R34.reuse, 0x40000, RZ, 0xc0, !PT ;  /* 0x0004000022ff7812 */ /* 0x040fe2000786c0ff */
[----:B----4-:R1:W-:Y:S01]  /*15fbc0*/  @P2 STG.E desc[UR36][R84.64], R240 ;  /* 0x000000f054002986 */ /* 0x0103e2000c101924 */
[----:B------:R-:W-:Y:S02]  /*15fbd0*/  LOP3.LUT P1, RZ, R34, 0x10000, RZ, 0xc0, !PT ;  /* 0x0001000022ff7812 */ /* 0x000fe4000782c0ff */
[----:B------:R-:W-:Y:S01]  /*15fbe0*/  LOP3.LUT R112, R112, 0xffffefff, RZ, 0xc0, !PT ;  /* 0xffffefff70707812 */ /* 0x000fe200078ec0ff */
[----:B-1----:R-:W4:Y:S08]  /*15fbf0*/  LDL.LU R240, [R1+0xff0] ;  /* 0x000ff00001f07983 */ /* 0x002f300000300800 */
[----:B------:R-:W-:-:S02]  /*15fc00*/  @P3 LOP3.LUT R112, R112, 0x1000, RZ, 0xfc, !PT ;  /* 0x0000100070703812 */ /* 0x000fc400078efcff */
[----:B------:R-:W-:Y:S01]  /*15fc10*/  LOP3.LUT P3, RZ, R34, 0x20000, RZ, 0xc0, !PT ;  /* 0x0002000022ff7812 */ /* 0x000fe2000786c0ff */
[----:B------:R-:W-:-:S05]  /*15fc20*/  IMAD.WIDE R84, R114, 0x4, R14 ;  /* 0x0000000472547825 */ /* 0x000fca00078e020e */
[----:B------:R1:W-:Y:S02]  /*15fc30*/  @P1 STG.E desc[UR36][R84.64], R244 ;  /* 0x000000f454001986 */ /* 0x0003e4000c101924 */
[----:B-1----:R-:W-:Y:S02]  /*15fc40*/  IMAD.WIDE R84, R114, 0x4, R12 ;  /* 0x0000000472547825 */ /* 0x002fe400078e020c */
[----:B------:R-:W4:Y:S04]  /*15fc50*/  LDL.LU R244, [R1+0xfe0] ;  /* 0x000fe00001f47983 */ /* 0x000f280000300800 */
[----:B------:R1:W-:Y:S01]  /*15fc60*/  @P3 STG.E desc[UR36][R84.64], R115 ;  /* 0x0000007354003986 */ /* 0x0003e2000c101924 */
[----:B------:R-:W-:-:S03]  /*15fc70*/  LOP3.LUT P3, RZ, R112, 0x1000, RZ, 0xc0, !PT ;  /* 0x0000100070ff7812 */ /* 0x000fc6000786c0ff */
[----:B------:R-:W4:Y:S01]  /*15fc80*/  LDL.LU R114, [R1+0xfd0] ;  /* 0x000fd00001727983 */ /* 0x000f220000300800 */
[----:B-1----:R-:W-:-:S09]  /*15fc90*/  IMAD.WIDE R84, R250, 0x4, R18 ;  /* 0x00000004fa547825 */ /* 0x002fd200078e0212 */
[----:B------:R1:W-:Y:S01]  /*15fca0*/  @P3 STG.E desc[UR36][R84.64], R86 ;  /* 0x0000005654003986 */ /* 0x0003e2000c101924 */
[----:B------:R-:W-:-:S03]  /*15fcb0*/  LOP3.LUT P3, RZ, R112, 0x800, RZ, 0xc0, !PT ;  /* 0x0000080070ff7812 */ /* 0x000fc6000786c0ff */
[----:B-1----:R-:W4:Y:S04]  /*15fcc0*/  LDL.LU R86, [R1+0xe40] ;  /* 0x000e400001567983 */ /* 0x002f280000300800 */
[----:B------:R-:W4:Y:S01]  /*15fcd0*/  LDL.LU R115, [R1+0x1f94] ;  /* 0x001f940001737983 */ /* 0x000f220000300800 */
[----:B------:R-:W-:-:S05]  /*15fce0*/  IMAD.WIDE R84, R250, 0x4, R16 ;  /* 0x00000004fa547825 */ /* 0x000fca00078e0210 */
[----:B--2---:R1:W-:Y:S04]  /*15fcf0*/  @P3 STG.E desc[UR36][R84.64], R87 ;  /* 0x0000005754003986 */ /* 0x0043e8000c101924 */
[----:B-1----:R-:W2:Y:S01]  /*15fd00*/  LDL.LU R87, [R1+0x880] ;  /* 0x0008800001577983 */ /* 0x002ea20000300800 */
[----:B------:R-:W-:Y:S01]  /*15fd10*/  LOP3.LUT P3, RZ, R112, 0x400, RZ, 0xc0, !PT ;  /* 0x0000040070ff7812 */ /* 0x000fe2000786c0ff */
[----:B------:R-:W-:-:S12]  /*15fd20*/  IMAD.WIDE R84, R250, 0x4, R14 ;  /* 0x00000004fa547825 */ /* 0x000fd800078e020e */
[----:B------:R1:W-:Y:S01]  /*15fd30*/  @P3 STG.E desc[UR36][R84.64], R246 ;  /* 0x000000f654003986 */ /* 0x0003e2000c101924 */
[----:B------:R-:W-:Y:S01]  /*15fd40*/  LOP3.LUT P3, RZ, R112, 0x200, RZ, 0xc0, !PT ;  /* 0x0000020070ff7812 */ /* 0x000fe2000786c0ff */
[----:B-1----:R-:W-:-:S12]  /*15fd50*/  IMAD.WIDE R84, R250, 0x4, R12 ;  /* 0x00000004fa547825 */ /* 0x002fd800078e020c */
[----:B------:R1:W-:Y:S01]  /*15fd60*/  @P3 STG.E desc[UR36][R84.64], R233 ;  /* 0x000000e954003986 */ /* 0x0003e2000c101924 */
[----:B------:R-:W-:Y:S01]  /*15fd70*/  LOP3.LUT P3, RZ, R112, 0x100, RZ, 0xc0, !PT ;  /* 0x0000010070ff7812 */ /* 0x000fe2000786c0ff */
[C---:B-1----:R-:W-:Y:S01]  /*15fd80*/  IMAD.WIDE R84, R249.reuse, 0x4, R18 ;  /* 0x00000004f9547825 */ /* 0x042fe200078e0212 */
[----:B------:R-:W-:Y:S01]  /*15fd90*/  LOP3.LUT P4, RZ, R34, 0x4000000, RZ, 0xc0, !PT ;  /* 0x0400000022ff7812 */ /* 0x000fe2000788c0ff */
[----:B------:R-:W2:Y:S10]  /*15fda0*/  LDL.LU R233, [R1+0x1f9c] ;  /* 0x001f9c0001e97983 */ /* 0x000eb40000300800 */
        /* <DEDUP_REMOVED lines=10> */
[----:B---3--:R1:W-:Y:S02]  /*15fe50*/  @P3 STG.E desc[UR36][R84.64], R232 ;  /* 0x000000e854003986 */ /* 0x0083e4000c101924 */
[----:B-1----:R-:W-:-:S05]  /*15fe60*/  IMAD.WIDE R84, R248, 0x4, R18 ;  /* 0x00000004f8547825 */ /* 0x002fca00078e0212 */
[----:B------:R1:W-:Y:S02]  /*15fe70*/  @P4 STG.E desc[UR36][R84.64], R236 ;  /* 0x000000ec54004986 */ /* 0x0003e4000c101924 */
[----:B-1----:R-:W-:-:S05]  /*15fe80*/  IMAD.WIDE R84, R248, 0x4, R16 ;  /* 0x00000004f8547825 */ /* 0x002fca00078e0210 */
[----:B----4-:R1:W-:Y:S04]  /*15fe90*/  @P5 STG.E desc[UR36][R84.64], R240 ;  /* 0x000000f054005986 */ /* 0x0103e8000c101924 */
[----:B-1----:R-:W3:Y:S01]  /*15fea0*/  LDL.LU R240, [R1+0x450] ;  /* 0x0004500001f07983 */ /* 0x002ee20000300800 */
[C---:B------:R-:W-:Y:S02]  /*15feb0*/  LOP3.LUT P0, RZ, R34.reuse, 0x10000000, RZ, 0xc0, !PT ;  /* 0x1000000022ff7812 */ /* 0x040fe4000780c0ff */
[----:B------:R-:W-:Y:S01]  /*15fec0*/  LOP3.LUT P6, RZ, R34, 0x20000000, RZ, 0xc0, !PT ;  /* 0x2000000022ff7812 */ /* 0x000fe200078cc0ff */
[----:B------:R-:W-:Y:S01]  /*15fed0*/  IMAD.WIDE R84, R248, 0x4, R14 ;  /* 0x00000004f8547825 */ /* 0x000fe200078e020e */
[C---:B------:R-:W-:Y:S02]  /*15fee0*/  LOP3.LUT P2, RZ, R34.reuse, 0x40000000, RZ, 0xc0, !PT ;  /* 0x4000000022ff7812 */ /* 0x040fe4000784c0ff */
[----:B------:R-:W-:-:S07]  /*15fef0*/  LOP3.LUT P1, RZ, R34, 0x80000000, RZ, 0xc0, !PT ;  /* 0x8000000022ff7812 */ /* 0x000fce000782c0ff */
[----:B------:R1:W-:Y:S02]  /*15ff00*/  @P0 STG.E desc[UR36][R84.64], R244 ;  /* 0x000000f454000986 */ /* 0x0003e4000c101924 */
[----:B-1----:R-:W-:Y:S02]  /*15ff10*/  IMAD.WIDE R84, R248, 0x4, R12 ;  /* 0x00000004f8547825 */ /* 0x002fe400078e020c */
[----:B------:R-:W4:Y:S04]  /*15ff20*/  LDL.LU R244, [R1+0xd0] ;  /* 0x0000d00001f47983 */ /* 0x000f280000300800 */
[----:B------:R1:W-:Y:S04]  /*15ff30*/  @P6 STG.E desc[UR36][R84.64], R114 ;  /* 0x0000007254006986 */ /* 0x0003e8000c101924 */
[----:B------:R-:W4:Y:S01]  /*15ff40*/  LDL.LU R248, [R1+0x1004] ;  /* 0x0010040001f87983 */ /* 0x000f220000300800 */
[----:B-1----:R-:W-:-:S03]  /*15ff50*/  IMAD.WIDE R84, R115, 0x4, R18 ;  /* 0x0000000473547825 */ /* 0x002fc600078e0212 */
[----:B------:R-:W4:Y:S04]  /*15ff60*/  LDL.LU R114, [R1+0xff4] ;  /* 0x000ff40001727983 */ /* 0x000f280000300800 */
[----:B------:R1:W-:Y:S02]  /*15ff70*/  @P2 STG.E desc[UR36][R84.64], R86 ;  /* 0x0000005654002986 */ /* 0x0003e4000c101924 */
[----:B-1----:R-:W-:Y:S02]  /*15ff80*/  IMAD.WIDE R84, R115, 0x4, R16 ;  /* 0x0000000473547825 */ /* 0x002fe400078e0210 */
[----:B------:R-:W4:Y:S04]  /*15ff90*/  LDL.LU R86, [R1+0xfe4] ;  /* 0x000fe40001567983 */ /* 0x000f280000300800 */
[----:B--2---:R1:W-:Y:S04]  /*15ffa0*/  @P1 STG.E desc[UR36][R84.64], R87 ;  /* 0x0000005754001986 */ /* 0x0043e8000c101924 */
[----:B-1----:R-:W2:Y:S01]  /*15ffb0*/  LDL.LU R87, [R1+0x1f98] ;  /* 0x001f980001577983 */ /* 0x002ea20000300800 */
[----:B------:R-:W-:-:S03]  /*15ffc0*/  LOP3.LUT P3, RZ, R35, 0x1000, RZ, 0xc0, !PT ;  /* 0x0000100023ff7812 */ /* 0x000fc6000786c0ff */
[----:B------:R-:W2:Y:S01]  /*15ffd0*/  LDL.LU R238, [R1+0xfd4] ;  /* 0x000fd40001ee7983 */ /* 0x000ea20000300800 */
[----:B------:R-:W-:-:S03]  /*15ffe0*/  LOP3.LUT R113, R113, 0xdfffffff, RZ, 0xc0, !PT ;  /* 0xdfffffff71717812 */ /* 0x000fc600078ec0ff */
[----:B------:R-:W2:Y:S04]  /*15fff0*/  LDL.LU R242, [R1+0xe44] ;  /* 0x000e440001f27983 */ /* 0x000ea80000300800 */
[----:B------:R-:W2:Y:S02]  /*160000*/  LDL.LU R246, [R1+0x884] ;  /* 0x0008840001f67983 */ /* 0x000ea40000300800 */
[----:B------:R-:W-:Y:S02]  /*160010*/  @P3 LOP3.LUT R113, R113, 0x20000000, RZ, 0xfc, !PT ;  /* 0x2000000071713812 */ /* 0x000fe400078efcff */
[----:B------:R-:W-:Y:S01]  /*160020*/  LOP3.LUT P3, RZ, R35, 0x800, RZ, 0xc0, !PT ;  /* 0x0000080023ff7812 */ /* 0x000fe2000786c0ff */
[----:B------:R-:W2:Y:S01]  /*160030*/  LDL.LU R250, [R1+0x454] ;  /* 0x0004540001fa7983 */ /* 0x000ea20000300800 */
[----:B------:R-:W-:-:S02]  /*160040*/  LOP3.LUT R113, R113, 0xbfffffff, RZ, 0xc0, !PT ;  /* 0xbfffffff71717812 */ /* 0x000fc400078ec0ff */
[----:B------:R-:W-:Y:S01]  /*160050*/  LOP3.LUT P0, RZ, R35, 0x1, RZ, 0xc0, !PT ;  /* 0x0000000123ff7812 */ /* 0x000fe2000780c0ff */
[----:B------:R-:W-:Y:S01]  /*160060*/  IMAD.WIDE R84, R115, 0x4, R14 ;  /* 0x0000000473547825 */ /* 0x000fe200078e020e */
[----:B------:R-:W2:Y:S01]  /*160070*/  LDL.LU R241, [R1+0x1008] ;  /* 0x0010080001f17983 */ /* 0x000ea20000300800 */
[----:B------:R-:W-:-:S03]  /*160080*/  LOP3.LUT R112, R112, 0xfffffffe, RZ, 0xc0, !PT ;  /* 0xfffffffe70707812 */ /* 0x000fc600078ec0ff */
[----:B------:R-:W2:Y:S03]  /*160090*/  LDL.LU R245, [R1+0xff8] ;  /* 0x000ff80001f57983 */ /* 0x000ea60000300800 */
[----:B------:R-:W-:Y:S01]  /*1600a0*/  @P3 LOP3.LUT R113, R113, 0x40000000, RZ, 0xfc, !PT ;  /* 0x4000000071713812 */ /* 0x000fe200078efcff */
[----:B------:R-:W2:Y:S01]  /*1600b0*/  LDL.LU R249, [R1+0xfe8] ;  /* 0x000fe80001f97983 */ /* 0x000ea20000300800 */
[----:B------:R-:W-:Y:S02]  /*1600c0*/  LOP3.LUT P3, RZ, R35, 0x400, RZ, 0xc0, !PT ;  /* 0x0000040023ff7812 */ /* 0x000fe4000786c0ff */
[----:B------:R-:W-:Y:S01]  /*1600d0*/  LOP3.LUT R113, R113, 0x7fffffff, RZ, 0xc0, !PT ;  /* 0x7fffffff71717812 */ /* 0x000fe200078ec0ff */
[----:B------:R-:W2:Y:S04]  /*1600e0*/  LDL.LU R232, [R1+0x1fa0] ;  /* 0x001fa00001e87983 */ /* 0x000ea80000300800 */
[----:B------:R-:W2:Y:S06]  /*1600f0*/  LDL.LU R236, [R1+0xfd8] ;  /* 0x000fd80001ec7983 */ /* 0x000eac0000300800 */
[----:B------:R-:W-:-:S02]  /*160100*/  @P3 LOP3.LUT R113, R113, 0x80000000, RZ, 0xfc, !PT ;  /* 0x8000000071713812 */ /* 0x000fc400078efcff */
[----:B------:R-:W-:-:S13]  /*160110*/  LOP3.LUT P3, RZ, R35, 0x200, RZ, 0xc0, !PT ;  /* 0x0000020023ff7812 */ /* 0x000fda000786c0ff */
        /* <DEDUP_REMOVED lines=8> */
[----:B------:R-:W-:Y:S01]  /*1601a0*/  LOP3.LUT R112, R112, 0xfffffff7, RZ, 0xc0, !PT ;  /* 0xfffffff770707812 */ /* 0x000fe200078ec0ff */
[----:B---3--:R1:W-:Y:S02]  /*1601b0*/  @P0 STG.E desc[UR36][R84.64], R240 ;  /* 0x000000f054000986 */ /* 0x0083e4000c101924 */
[----:B-1----:R-:W-:Y:S02]  /*1601c0*/  IMAD.WIDE R84, R115, 0x4, R12 ;  /* 0x0000000473547825 */ /* 0x002fe400078e020c */
[----:B------:R-:W3:Y:S04]  /*1601d0*/  LDL.LU R115, [R1+0x1fa4] ;  /* 0x001fa40001737983 */ /* 0x000ee80000300800 */
[----:B------:R-:W3:Y:S01]  /*1601e0*/  LDL.LU R237, [R1+0xd4] ;  /* 0x0000d40001ed7983 */ /* 0x000ee20000300800 */
[----:B------:R-:W-:-:S02]  /*1601f0*/  LOP3.LUT P6, RZ, R35, 0x2, RZ, 0xc0, !PT ;  /* 0x0000000223ff7812 */ /* 0x000fc400078cc0ff */
[----:B------:R-:W-:Y:S01]  /*160200*/  @P3 LOP3.LUT R112, R112, 0x8, RZ, 0xfc, !PT ;  /* 0x0000000870703812 */ /* 0x000fe200078efcff */
[----:B------:R-:W3:Y:S01]  /*160210*/  LDL.LU R240, [R1+0xe48] ;  /* 0x000e480001f07983 */ /* 0x000ee20000300800 */
[C---:B------:R-:W-:Y:S02]  /*160220*/  LOP3.LUT P3, RZ, R35.reuse, 0x20, RZ, 0xc0, !PT ;  /* 0x0000002023ff7812 */ /* 0x040fe4000786c0ff */
[C---:B------:R-:W-:Y:S02]  /*160230*/  LOP3.LUT P2, RZ, R35.reuse, 0x4, RZ, 0xc0, !PT ;  /* 0x0000000423ff7812 */ /* 0x040fe4000784c0ff */
[----:B------:R-:W-:Y:S02]  /*160240*/  LOP3.LUT P1, RZ, R35, 0x8, RZ, 0xc0, !PT ;  /* 0x0000000823ff7812 */ /* 0x000fe4000782c0ff */
[----:B------:R-:W-:-:S03]  /*160250*/  LOP3.LUT R112, R112, 0xffffffef, RZ, 0xc0, !PT ;  /* 0xffffffef70707812 */ /* 0x000fc600078ec0ff */
[----:B----4-:R2:W-:Y:S04]  /*160260*/  @P6 STG.E desc[UR36][R84.64], R244 ;  /* 0x000000f454006986 */ /* 0x0105e8000c101924 */
[----:B------:R-:W-:Y:S02]  /*160270*/  @P3 LOP3.LUT R112, R112, 0x10, RZ, 0xfc, !PT ;  /* 0x0000001070703812 */ /* 0x000fe400078efcff */
[----:B------:R-:W-:Y:S01]  /*160280*/  LOP3.LUT P3, RZ, R35, 0x10, RZ, 0xc0, !PT ;  /* 0x0000001023ff7812 */ /* 0x000fe2000786c0ff */
[----:B--2---:R-:W-:-:S05]  /*160290*/  IMAD.WIDE R84, R87, 0x4, R18 ;  /* 0x0000000457547825 */ /* 0x004fca00078e0212 */
[----:B------:R1:W-:Y:S02]  /*1602a0*/  @P2 STG.E desc[UR36][R84.64], R248 ;  /* 0x000000f854002986 */ /* 0x0003e4000c101924 */
[C---:B-1----:R-:W-:Y:S02]  /*1602b0*/  IMAD.WIDE R84, R87.reuse, 0x4, R16 ;  /* 0x0000000457547825 */ /* 0x042fe400078e0210 */
[----:B------:R-:W2:Y:S04]  /*1602c0*/  LDL.LU R248, [R1+0x888] ;  /* 0x0008880001f87983 */ /* 0x000ea80000300800 */
[----:B------:R1:W-:Y:S02]  /*1602d0*/  @P1 STG.E desc[UR36][R84.64], R114 ;  /* 0x0000007254001986 */ /* 0x0003e4000c101924 */
[----:B-1----:R-:W-:-:S02]  /*1602e0*/  IMAD.WIDE R84, R87, 0x4, R14 ;  /* 0x0000000457547825 */ /* 0x002fc400078e020e */
[----:B------:R-:W4:Y:S04]  /*1602f0*/  LDL.LU R114, [R1+0x458] ;  /* 0x0004580001727983 */ /* 0x000f280000300800 */
[----:B------:R1:W-:Y:S02]  /*160300*/  @P3 STG.E desc[UR36][R84.64], R86 ;  /* 0x0000005654003986 */ /* 0x0003e4000c101924 */
[----:B-1----:R-:W-:Y:S02]  /*160310*/  IMAD.WIDE R84, R87, 0x4, R12 ;  /* 0x0000000457547825 */ /* 0x002fe400078e020c */
[----:B------:R-:W4:Y:S04]  /*160320*/  LDL.LU R86, [R1+0xd8] ;  /* 0x0000d80001567983 */ /* 0x000f280000300800 */
[----:B------:R-:W4:Y:S04]  /*160330*/  LDL.LU R87, [R1+0x100c] ;  /* 0x00100c0001577983 */ /* 0x000f280000300800 */
[----:B------:R-:W4:Y:S01]  /*160340*/  LDL.LU R244, [R1+0x1fa8] ;  /* 0x001fa80001f47983 */ /* 0x000f220000300800 */
        /* <DEDUP_REMOVED lines=13> */
[----:B---3--:R1:W-:Y:S01]  /*160420*/  @P3 STG.E desc[UR36][R84.64], R237 ;  /* 0x000000ed54003986 */ /* 0x0083e2000c101924 */
        /* <DEDUP_REMOVED lines=21> */
[----:B-1----:R-:W-:-:S05]  /*160580*/  IMAD.WIDE R84, R115, 0x4, R14 ;  /* 0x0000000473547825 */ /* 0x002fca00078e020e */
[----:B----4-:R1:W-:Y:S02]  /*160590*/  @P6 STG.E desc[UR36][R84.64], R114 ;  /* 0x0000007254006986 */ /* 0x0103e4000c101924 */
[----:B-1----:R-:W-:-:S05]  /*1605a0*/  IMAD.WIDE R84, R115, 0x4, R12 ;  /* 0x0000000473547825 */ /* 0x002fca00078e020c */
[----:B------:R1:W-:Y:S02]  /*1605b0*/  @P2 STG.E desc[UR36][R84.64], R86 ;  /* 0x0000005654002986 */ /* 0x0003e4000c101924 */
[----:B-1----:R-:W-:-:S05]  /*1605c0*/  IMAD.WIDE R84, R244, 0x4, R18 ;  /* 0x00000004f4547825 */ /* 0x002fca00078e0212 */
[----:B------:R1:W-:Y:S04]  /*1605d0*/  @P1 STG.E desc[UR36][R84.64], R87 ;  /* 0x0000005754001986 */ /* 0x0003e8000c101924 */
[----:B-1----:R-:W2:Y:S04]  /*1605e0*/  LDL.LU R87, [R1+0xffc] ;  /* 0x000ffc0001577983 */ /* 0x002ea80000300800 */
[----:B------:R-:W3:Y:S04]  /*1605f0*/  LDL.LU R240, [R1+0xfec] ;  /* 0x000fec0001f07983 */ /* 0x000ee80000300800 */
[----:B------:R-:W4:Y:S04]  /*160600*/  LDL.LU R248, [R1+0xfdc] ;  /* 0x000fdc0001f87983 */ /* 0x000f280000300800 */
[----:B------:R-:W4:Y:S04]  /*160610*/  LDL.LU R86, [R1+0xe4c] ;  /* 0x000e4c0001567983 */ /* 0x000f280000300800 */
[----:B------:R-:W4:Y:S04]  /*160620*/  LDL.LU R114, [R1+0x88c] ;  /* 0x00088c0001727983 */ /* 0x000f280000300800 */
[----:B------:R-:W4:Y:S04]  /*160630*/  LDL.LU R115, [R1+0x45c] ;  /* 0x00045c0001737983 */ /* 0x000f280000300800 */
[----:B------:R-:W4:Y:S01]  /*160640*/  LDL.LU R246, [R1+0x1fac] ;  /* 0x001fac0001f67983 */ /* 0x000f220000300800 */
[C---:B------:R-:W-:Y:S01]  /*160650*/  LOP3.LUT P0, RZ, R35.reuse, 0x80000, RZ, 0xc0, !PT ;  /* 0x0008000023ff7812 */ /* 0x040fe2000780c0ff */
[----:B------:R-:W-:Y:S01]  /*160660*/  IMAD.WIDE R84, R244, 0x4, R16 ;  /* 0x00000004f4547825 */ /* 0x000fe200078e0210 */
[----:B------:R-:W-:-:S02]  /*160670*/  LOP3.LUT P3, RZ, R35, 0x80000000, RZ, 0xc0, !PT ;  /* 0x8000000023ff7812 */ /* 0x000fc4000786c0ff */
        /* <DEDUP_REMOVED lines=15> */
[----:B------:R-:W2:Y:S01]  /*160770*/  LDL.LU R250, [R1+0x1430] ;  /* 0x0014300001fa7983 */ /* 0x000ea20000300800 */
[----:B------:R-:W-:-:S03]  /*160780*/  LOP3.LUT R113, R113, 0xfdffffff, RZ, 0xc0, !PT ;  /* 0xfdffffff71717812 */ /* 0x000fc600078ec0ff */
[----:B------:R-:W2:Y:S01]  /*160790*/  LDL.LU R233, [R1+0x10e0] ;  /* 0x0010e00001e97983 */ /* 0x000ea20000300800 */
[----:B------:R-:W-:Y:S02]  /*1607a0*/  @P3 LOP3.LUT R113, R113, 0x2000000, RZ, 0xfc, !PT ;  /* 0x0200000071713812 */ /* 0x000fe400078efcff */
[----:B------:R-:W-:Y:S01]  /*1607b0*/  LOP3.LUT P3, RZ, R35, 0x4000000, RZ, 0xc0, !PT ;  /* 0x0400000023ff7812 */ /* 0x000fe2000786c0ff */
[----:B------:R-:W2:Y:S01]  /*1607c0*/  LDL.LU R237, [R1+0x10a0] ;  /* 0x0010a00001ed7983 */ /* 0x000ea20000300800 */
[----:B------:R-:W-:Y:S02]  /*1607d0*/  LOP3.LUT R113, R113, 0xfbffffff, RZ, 0xc0, !PT ;  /* 0xfbffffff71717812 */ /* 0x000fe400078ec0ff */
[----:B------:R-:W-:Y:S01]  /*1607e0*/  LOP3.LUT P6, RZ, R35, 0x100000, RZ, 0xc0, !PT ;  /* 0x0010000023ff7812 */ /* 0x000fe200078cc0ff */
[----:B------:R-:W2:Y:S08]  /*1607f0*/  LDL.LU R245, [R1+0x1010] ;  /* 0x0010100001f57983 */ /* 0x000eb00000300800 */
[----:B------:R-:W-:-:S02]  /*160800*/  @P3 LOP3.LUT R113, R113, 0x4000000, RZ, 0xfc, !PT ;  /* 0x0400000071713812 */ /* 0x000fc400078efcff */
[----:B------:R-:W-:Y:S01]  /*160810*/  LOP3.LUT P3, RZ, R35, 0x2000000, RZ, 0xc0, !PT ;  /* 0x0200000023ff7812 */ /* 0x000fe2000786c0ff */
[----:B------:R-:W-:Y:S01]  /*160820*/  IMAD.WIDE R84, R244, 0x4, R14 ;  /* 0x00000004f4547825 */ /* 0x000fe200078e020e */
[----:B------:R-:W-:Y:S02]  /*160830*/  LOP3.LUT R113, R113, 0xf7ffffff, RZ, 0xc0, !PT ;  /* 0xf7ffffff71717812 */ /* 0x000fe400078ec0ff */
[----:B------:R-:W-:Y:S02]  /*160840*/  LOP3.LUT P2, RZ, R35, 0x200000, RZ, 0xc0, !PT ;  /* 0x0020000023ff7812 */ /* 0x000fe4000784c0ff */
[----:B---3--:R1:W-:Y:S07]  /*160850*/  @P6 STG.E desc[UR36][R84.64], R240 ;  /* 0x000000f054006986 */ /* 0x0083ee000c101924 */
[----:B------:R-:W-:-:S02]  /*160860*/  @P3 LOP3.LUT R113, R113, 0x8000000, RZ, 0xfc, !PT ;  /* 0x0800000071713812 */ /* 0x000fc400078efcff */
[C---:B------:R-:W-:Y:S01]  /*160870*/  LOP3.LUT P3, RZ, R35.reuse, 0x1000000, RZ, 0xc0, !PT ;  /* 0x0100000023ff7812 */ /* 0x040fe2000786c0ff */
[----:B-1----:R-:W3:Y:S01]  /*160880*/  LDL.LU R240, [R1+0x1fb4] ;  /* 0x001fb40001f07983 */ /* 0x002ee20000300800 */
[----:B------:R-:W-:-:S03]  /*160890*/  LOP3.LUT P1, RZ, R35, 0x400000, RZ, 0xc0, !PT ;  /* 0x0040000023ff7812 */ /* 0x000fc6000782c0ff */
[----:B------:R-:W3:Y:S01]  /*1608a0*/  LDL.LU R249, [R1+0xe30] ;  /* 0x000e300001f97983 */ /* 0x000ee20000300800 */
[----:B------:R-:W-:Y:S01]  /*1608b0*/  LOP3.LUT R113, R113, 0xefffffff, RZ, 0xc0, !PT ;  /* 0xefffffff71717812 */ /* 0x000fe200078ec0ff */
[----:B------:R-:W-:Y:S02]  /*1608c0*/  IMAD.WIDE R84, R244, 0x4, R12 ;  /* 0x00000004f4547825 */ /* 0x000fe400078e020c */
[----:B------:R-:W3:Y:S04]  /*1608d0*/  LDL.LU R232, [R1+0x890] ;  /* 0x0008900001e87983 */ /* 0x000ee80000300800 */
[----:B------:R-:W-:Y:S02]  /*1608e0*/  @P3 LOP3.LUT R113, R113, 0x10000000, RZ, 0xfc, !PT ;  /* 0x1000000071713812 */ /* 0x000fe400078efcff */
[----:B------:R-:W-:Y:S01]  /*1608f0*/  LOP3.LUT P3, RZ, R35, 0x800000, RZ, 0xc0, !PT ;  /* 0x0080000023ff7812 */ /* 0x000fe2000786c0ff */
[----:B----4-:R1:W-:Y:S02]  /*160900*/  @P2 STG.E desc[UR36][R84.64], R248 ;  /* 0x000000f854002986 */ /* 0x0103e4000c101924 */
[----:B-1----:R-:W-:-:S05]  /*160910*/  IMAD.WIDE R84, R246, 0x4, R18 ;  /* 0x00000004f6547825 */ /* 0x002fca00078e0212 */
[----:B------:R1:W-:Y:S02]  /*160920*/  @P1 STG.E desc[UR36][R84.64], R86 ;  /* 0x0000005654001986 */ /* 0x0003e4000c101924 */
[----:B-1----:R-:W-:Y:S02]  /*160930*/  IMAD.WIDE R84, R246, 0x4, R16 ;  /* 0x00000004f6547825 */ /* 0x002fe400078e0210 */
[----:B------:R-:W4:Y:S04]  /*160940*/  LDL.LU R86, [R1+0x1fb8] ;  /* 0x001fb80001567983 */ /* 0x000f280000300800 */
[----:B------:R-:W4:Y:S04]  /*160950*/  LDL.LU R236, [R1+0x440] ;  /* 0x0004400001ec7983 */ /* 0x000f280000300800 */
[----:B------:R1:W-:Y:S01]  /*160960*/  @P3 STG.E desc[UR36][R84.64], R114 ;  /* 0x0000007254003986 */ /* 0x0003e2000c101924 */
[----:B------:R-:W-:-:S03]  /*160970*/  LOP3.LUT P3, RZ, R113, 0x10000000, RZ, 0xc0, !PT ;  /* 0x1000000071ff7812 */ /* 0x000fc6000786c0ff */
[----:B------:R-:W4:Y:S04]  /*160980*/  LDL.LU R244, [R1+0xc0] ;  /* 0x0000c00001f47983 */ /* 0x000f280000300800 */
[----:B------:R-:W4:Y:S01]  /*160990*/  LDL.LU R248, [R1+0x1434] ;  /* 0x0014340001f87983 */ /* 0x000f220000300800 */
[----:B-1----:R-:W-:-:S03]  /*1609a0*/  IMAD.WIDE R84, R246, 0x4, R14 ;  /* 0x00000004f6547825 */ /* 0x002fc600078e020e */
[----:B------:R-:W4:Y:S04]  /*1609b0*/  LDL.LU R114, [R1+0x10e4] ;  /* 0x0010e40001727983 */ /* 0x000f280000300800 */
[----:B------:R1:W-:Y:S01]  /*1609c0*/  @P3 STG.E desc[UR36][R84.64], R115 ;  /* 0x0000007354003986 */ /* 0x0003e2000c101924 */
[----:B------:R-:W-:-:S03]  /*1609d0*/  LOP3.LUT P3, RZ, R113, 0x8000000, RZ, 0xc0, !PT ;  /* 0x0800000071ff7812 */ /* 0x000fc6000786c0ff */
[----:B-1----:R-:W4:Y:S01]  /*1609e0*/  LDL.LU R115, [R1+0x10a4] ;  /* 0x0010a40001737983 */ /* 0x002f220000300800 */
[----:B------:R-:W-:-:S09]  /*1609f0*/  IMAD.WIDE R84, R246, 0x4, R12 ;  /* 0x00000004f6547825 */ /* 0x000fd200078e020c */
        /* <DEDUP_REMOVED lines=14> */
[C---:B------:R-:W-:Y:S01]  /*160ae0*/  LOP3.LUT P3, RZ, R113.reuse, 0x400000, RZ, 0xc0, !PT ;  /* 0x0040000071ff7812 */ /* 0x040fe2000786c0ff */
[----:B---3--:R-:W-:Y:S01]  /*160af0*/  IMAD.WIDE R84, R240, 0x4, R18 ;  /* 0x00000004f0547825 */ /* 0x008fe200078e0212 */
[----:B------:R-:W-:Y:S01]  /*160b00*/  LOP3.LUT P4, RZ, R36, 0x1, RZ, 0xc0, !PT ;  /* 0x0000000124ff7812 */ /* 0x000fe2000788c0ff */
[----:B------:R-:W3:Y:S10]  /*160b10*/  LDL.LU R245, [R1+0x1fc4] ;  /* 0x001fc40001f57983 */ /* 0x000ef40000300800 */
[----:B------:R1:W-:Y:S01]  /*160b20*/  @P3 STG.E desc[UR36][R84.64], R249 ;  /* 0x000000f954003986 */ /* 0x0003e2000c101924 */
[----:B------:R-:W-:-:S02]  /*160b30*/  LOP3.LUT P3, RZ, R113, 0x200000, RZ, 0xc0, !PT ;  /* 0x0020000071ff7812 */ /* 0x000fc4000786c0ff */
[----:B------:R-:W-:Y:S01]  /*160b40*/  LOP3.LUT P5, RZ, R36, 0x2, RZ, 0xc0, !PT ;  /* 0x0000000224ff7812 */ /* 0x000fe200078ac0ff */
[----:B-1----:R-:W-:-:S10]  /*160b50*/  IMAD.WIDE R84, R240, 0x4, R16 ;  /* 0x00000004f0547825 */ /* 0x002fd400078e0210 */
[----:B------:R1:W-:Y:S01]  /*160b60*/  @P3 STG.E desc[UR36][R84.64], R232 ;  /* 0x000000e854003986 */ /* 0x0003e2000c101924 */
[----:B------:R-:W-:Y:S01]  /*160b70*/  LOP3.LUT P0, RZ, R36, 0x4, RZ, 0xc0, !PT ;  /* 0x0000000424ff7812 */ /* 0x000fe2000780c0ff */
[----:B-1----:R-:W-:-:S05]  /*160b80*/  IMAD.WIDE R84, R240, 0x4, R14 ;  /* 0x00000004f0547825 */ /* 0x002fca00078e020e */
[----:B----4-:R1:W-:Y:S01]  /*160b90*/  @P4 STG.E desc[UR36][R84.64], R236 ;  /* 0x000000ec54004986 */ /* 0x0103e2000c101924 */
        /* <DEDUP_REMOVED lines=9> */
[C---:B-1----:R-:W-:Y:S02]  /*160c30*/  IMAD.WIDE R84, R86.reuse, 0x4, R14 ;  /* 0x0000000456547825 */ /* 0x042fe400078e020e */
[----:B------:R-:W4:Y:S04]  /*160c40*/  LDL.LU R114, [R1+0xe34] ;  /* 0x000e340001727983 */ /* 0x000f280000300800 */
[----:B------:R1:W-:Y:S02]  /*160c50*/  @P2 STG.E desc[UR36][R84.64], R115 ;  /* 0x0000007354002986 */ /* 0x0003e4000c101924 */
[----:B-1----:R-:W-:-:S02]  /*160c60*/  IMAD.WIDE R84, R86, 0x4, R12 ;  /* 0x0000000456547825 */ /* 0x002fc400078e020c */
[----:B------:R-:W3:Y:S04]  /*160c70*/  LDL.LU R115, [R1+0x894] ;  /* 0x0008940001737983 */ /* 0x000ee80000300800 */
[----:B------:R-:W3:Y:S04]  /*160c80*/  LDL.LU R86, [R1+0x444] ;  /* 0x0004440001567983 */ /* 0x000ee80000300800 */
[----:B--2---:R1:W-:Y:S04]  /*160c90*/  @P1 STG.E desc[UR36][R84.64], R87 ;  /* 0x0000005754001986 */ /* 0x0043e8000c101924 */
[----:B-1----:R-:W2:Y:S04]  /*160ca0*/  LDL.LU R87, [R1+0x1fbc] ;  /* 0x001fbc0001577983 */ /* 0x002ea80000300800 */
        /* <DEDUP_REMOVED lines=14> */
[----:B------:R-:W-:-:S02]  /*160d90*/  LOP3.LUT P0, RZ, R36, 0x40, RZ, 0xc0, !PT ;  /* 0x0000004024ff7812 */ /* 0x000fc4000780c0ff */
[C---:B------:R-:W-:Y:S02]  /*160da0*/  LOP3.LUT P6, RZ, R36.reuse, 0x80, RZ, 0xc0, !PT ;  /* 0x0000008024ff7812 */ /* 0x040fe400078cc0ff */
        /* <DEDUP_REMOVED lines=24> */
[----:B------:R-:W-:Y:S01]  /*160f30*/  LOP3.LUT R113, R113, 0xffefffff, RZ, 0xc0, !PT ;  /* 0xffefffff71717812 */ /* 0x000fe200078ec0ff */
[----:B--2---:R-:W-:-:S05]  /*160f40*/  IMAD.WIDE R84, R87, 0x4, R18 ;  /* 0x0000000457547825 */ /* 0x004fca00078e0212 */
[----:B----4-:R1:W-:Y:S02]  /*160f50*/  @P0 STG.E desc[UR36][R84.64], R114 ;  /* 0x0000007254000986 */ /* 0x0103e4000c101924 */
[C---:B-1----:R-:W-:Y:S02]  /*160f60*/  IMAD.WIDE R84, R87.reuse, 0x4, R16 ;  /* 0x0000000457547825 */ /* 0x042fe400078e0210 */
[----:B------:R-:W2:Y:S04]  /*160f70*/  LDL.LU R114, [R1+0x101c] ;  /* 0x00101c0001727983 */ /* 0x000ea80000300800 */
[----:B---3--:R1:W-:Y:S02]  /*160f80*/  @P6 STG.E desc[UR36][R84.64], R115 ;  /* 0x0000007354006986 */ /* 0x0083e4000c101924 */
[----:B-1----:R-:W-:-:S02]  /*160f90*/  IMAD.WIDE R84, R87, 0x4, R14 ;  /* 0x0000000457547825 */ /* 0x002fc400078e020e */
[----:B------:R-:W3:Y:S04]  /*160fa0*/  LDL.LU R115, [R1+0xe3c] ;  /* 0x000e3c0001737983 */ /* 0x000ee80000300800 */
[----:B------:R1:W-:Y:S02]  /*160fb0*/  @P2 STG.E desc[UR36][R84.64], R86 ;  /* 0x0000005654002986 */ /* 0x0003e4000c101924 */
[----:B-1----:R-:W-:Y:S02]  /*160fc0*/  IMAD.WIDE R84, R87, 0x4, R12 ;  /* 0x0000000457547825 */ /* 0x002fe400078e020c */
[----:B------:R-:W4:Y:S04]  /*160fd0*/  LDL.LU R86, [R1+0x89c] ;  /* 0x00089c0001567983 */ /* 0x000f280000300800 */
[----:B------:R-:W4:Y:S04]  /*160fe0*/  LDL.LU R87, [R1+0x44c] ;  /* 0x00044c0001577983 */ /* 0x000f280000300800 */
[----:B------:R-:W3:Y:S01]  /*160ff0*/  LDL.LU R244, [R1+0x1fcc] ;  /* 0x001fcc0001f47983 */ /* 0x000ee20000300800 */
[----:B------:R-:W-:-:S02]  /*161000*/  @P3 LOP3.LUT R113, R113, 0x100000, RZ, 0xfc, !PT ;  /* 0x0010000071713812 */ /* 0x000fc400078efcff */
[----:B------:R-:W-:Y:S01]  /*161010*/  LOP3.LUT P3, RZ, R36, 0x400, RZ, 0xc0, !PT ;  /* 0x0000040024ff7812 */ /* 0x000fe2000786c0ff */
[----:B------:R1:W-:Y:S02]  /*161020*/  @P1 STG.E desc[UR36][R84.64], R252 ;  /* 0x000000fc54001986 */ /* 0x0003e4000c101924 */
[----:B-1----:R-:W-:-:S10]  /*161030*/  IMAD.WIDE R84, R246, 0x4, R18 ;  /* 0x00000004f6547825 */ /* 0x002fd400078e0212 */
        /* <DEDUP_REMOVED lines=26> */
[----:B------:R1:W-:Y:S02]  /*1611e0*/  @P3 STG.E desc[UR36][R84.64], R232 ;  /* 0x000000e854003986 */ /* 0x0003e4000c101924 */
[----:B-1----:R-:W-:-:S05]  /*1611f0*/  IMAD.WIDE R84, R248, 0x4, R16 ;  /* 0x00000004f8547825 */ /* 0x002fca00078e0210 */
[----:B------:R1:W-:Y:S02]  /*161200*/  @P4 STG.E desc[UR36][R84.64], R236 ;  /* 0x000000ec54004986 */ /* 0x0003e4000c101924 */
[----:B-1----:R-:W-:-:S05]  /*161210*/  IMAD.WIDE R84, R248, 0x4, R14 ;  /* 0x00000004f8547825 */ /* 0x002fca00078e020e */
[----:B------:R1:W-:Y:S02]  /*161220*/  @P5 STG.E desc[UR36][R84.64], R240 ;  /* 0x000000f054005986 */ /* 0x0003e4000c101924 */
[----:B-1----:R-:W-:Y:S02]  /*161230*/  IMAD.WIDE R84, R248, 0x4, R12 ;  /* 0x00000004f8547825 */ /* 0x002fe400078e020c */
[----:B------:R-:W4:Y:S01]  /*161240*/  LDL.LU R248, [R1+0xcc] ;  /* 0x0000cc0001f87983 */ /* 0x000f220000300800 */
[C---:B------:R-:W-:Y:S02]  /*161250*/  LOP3.LUT P0, RZ, R36.reuse, 0x200000, RZ, 0xc0, !PT ;  /* 0x0020000024ff7812 */ /* 0x040fe4000780c0ff */
[C---:B------:R-:W-:Y:S02]  /*161260*/  LOP3.LUT P6, RZ, R36.reuse, 0x400000, RZ, 0xc0, !PT ;  /* 0x0040000024ff7812 */ /* 0x040fe400078cc0ff */
[C---:B------:R-:W-:Y:S02]  /*161270*/  LOP3.LUT P2, RZ, R36.reuse, 0x800000, RZ, 0xc0, !PT ;  /* 0x0080000024ff7812 */ /* 0x040fe4000784c0ff */
[----:B------:R-:W-:-:S07]  /*161280*/  LOP3.LUT P1, RZ, R36, 0x1000000, RZ, 0xc0, !PT ;  /* 0x0100000024ff7812 */ /* 0x000fce000782c0ff */
[----:B--2---:R1:W-:Y:S04]  /*161290*/  @P0 STG.E desc[UR36][R84.64], R114 ;  /* 0x0000007254000986 */ /* 0x0043e8000c101924 */
[----:B-1----:R-:W2:Y:S01]  /*1612a0*/  LDL.LU R114, [R1+0x14a0] ;  /* 0x0014a00001727983 */ /* 0x002ea20000300800 */
[----:B---3--:R-:W-:-:S05]  /*1612b0*/  IMAD.WIDE R84, R244, 0x4, R18 ;  /* 0x00000004f4547825 */ /* 0x008fca00078e0212 */
[----:B------:R1:W-:Y:S02]  /*1612c0*/  @P6 STG.E desc[UR36][R84.64], R115 ;  /* 0x0000007354006986 */ /* 0x0003e4000c101924 */
[C---:B-1----:R-:W-:Y:S02]  /*1612d0*/  IMAD.WIDE R84, R244.reuse, 0x4, R16 ;  /* 0x00000004f4547825 */ /* 0x042fe400078e0210 */
[----:B------:R-:W3:Y:S04]  /*1612e0*/  LDL.LU R115, [R1+0x1480] ;  /* 0x0014800001737983 */ /* 0x000ee80000300800 */
[----:B----4-:R1:W-:Y:S02]  /*1612f0*/  @P2 STG.E desc[UR36][R84.64], R86 ;  /* 0x0000005654002986 */ /* 0x0103e4000c101924 */
[----:B-1----:R-:W-:-:S02]  /*161300*/  IMAD.WIDE R84, R244, 0x4, R14 ;  /* 0x00000004f4547825 */ /* 0x002fc400078e020e */
[----:B------:R-:W4:Y:S04]  /*161310*/  LDL.LU R86, [R1+0x1460] ;  /* 0x0014600001567983 */ /* 0x000f280000300800 */
[----:B------:R1:W-:Y:S04]  /*161320*/  @P1 STG.E desc[UR36][R84.64], R87 ;  /* 0x0000005754001986 */ /* 0x0003e8000c101924 */
[----:B-1----:R-:W2:Y:S04]  /*161330*/  LDL.LU R87, [R1+0x1fd0] ;  /* 0x001fd00001577983 */ /* 0x002ea80000300800 */
[----:B------:R-:W4:Y:S04]  /*161340*/  LDL.LU R250, [R1+0x1fd4] ;  /* 0x001fd40001fa7983 */ /* 0x000f280000300800 */
[----:B------:R-:W4:Y:S04]  /*161350*/  LDL.LU R234, [R1+0x1440] ;  /* 0x0014400001ea7983 */ /* 0x000f280000300800 */
[----:B------:R-:W4:Y:S01]  /*161360*/  LDL.LU R238, [R1+0xe00] ;  /* 0x000e000001ee7983 */ /* 0x000f220000300800 */
[----:B------:R-:W-:-:S03]  /*161370*/  LOP3.LUT P0, RZ, R36, 0x2000000, RZ, 0xc0, !PT ;  /* 0x0200000024ff7812 */ /* 0x000fc6000780c0ff */
[----:B------:R-:W4:Y:S01]  /*161380*/  LDL.LU R242, [R1+0x8a0] ;  /* 0x0008a00001f27983 */ /* 0x000f220000300800 */
[----:B------:R-:W-:-:S03]  /*161390*/  IMAD.WIDE R84, R244, 0x4, R12 ;  /* 0x00000004f4547825 */ /* 0x000fc600078e020c */
[----:B------:R-:W4:Y:S01]  /*1613a0*/  LDL.LU R249, [R1+0x1fd8] ;  /* 0x001fd80001f97983 */ /* 0x000f220000300800 */
[C---:B------:R-:W-:Y:S02]  /*1613b0*/  LOP3.LUT P6, RZ, R36.reuse, 0x4000000, RZ, 0xc0, !PT ;  /* 0x0400000024ff7812 */ /* 0x040fe400078cc0ff */
[C---:B------:R-:W-:Y:S02]  /*1613c0*/  LOP3.LUT P2, RZ, R36.reuse, 0x8000000, RZ, 0xc0, !PT ;  /* 0x0800000024ff7812 */ /* 0x040fe4000784c0ff */
[----:B------:R-:W-:Y:S01]  /*1613d0*/  LOP3.LUT P1, RZ, R36, 0x10000000, RZ, 0xc0, !PT ;  /* 0x1000000024ff7812 */ /* 0x000fe2000782c0ff */
[----:B------:R1:W-:Y:S04]  /*1613e0*/  @P0 STG.E desc[UR36][R84.64], R248 ;  /* 0x000000f854000986 */ /* 0x0003e8000c101924 */
        /* <DEDUP_REMOVED lines=10> */
[----:B------:R-:W-:-:S02]  /*161490*/  LOP3.LUT P3, RZ, R37, 0x20, RZ, 0xc0, !PT ;  /* 0x0000002025ff7812 */ /* 0x000fc4000786c0ff */
[----:B------:R-:W-:-:S11]  /*1614a0*/  LOP3.LUT R113, R113, 0xffffffdf, RZ, 0xc0, !PT ;  /* 0xffffffdf71717812 */ /* 0x000fd600078ec0ff */
[----:B------:R-:W-:Y:S02]  /*1614b0*/  @P3 LOP3.LUT R113, R113, 0x20, RZ, 0xfc, !PT ;  /* 0x0000002071713812 */ /* 0x000fe400078efcff */
[----:B------:R-:W-:Y:S01]  /*1614c0*/  LOP3.LUT P3, RZ, R37, 0x10, RZ, 0xc0, !PT ;  /* 0x0000001025ff7812 */ /* 0x000fe2000786c0ff */
[----:B--2---:R-:W-:-:S05]  /*1614d0*/  IMAD.WIDE R84, R87, 0x4, R18 ;  /* 0x0000000457547825 */ /* 0x004fca00078e0212 */
[----:B------:R1:W-:Y:S02]  /*1614e0*/  @P6 STG.E desc[UR36][R84.64], R114 ;  /* 0x0000007254006986 */ /* 0x0003e4000c101924 */
[----:B-1----:R-:W-:-:S05]  /*1614f0*/  IMAD.WIDE R84, R87, 0x4, R16 ;  /* 0x0000000457547825 */ /* 0x002fca00078e0210 */
[----:B---3--:R1:W-:Y:S02]  /*161500*/  @P2 STG.E desc[UR36][R84.64], R115 ;  /* 0x0000007354002986 */ /* 0x0083e4000c101924 */
[C---:B-1----:R-:W-:Y:S02]  /*161510*/  IMAD.WIDE R84, R87.reuse, 0x4, R14 ;  /* 0x0000000457547825 */ /* 0x042fe400078e020e */
[----:B------:R-:W2:Y:S04]  /*161520*/  LDL.LU R115, [R1+0xb4] ;  /* 0x0000b40001737983 */ /* 0x000ea80000300800 */
[----:B----4-:R1:W-:Y:S02]  /*161530*/  @P1 STG.E desc[UR36][R84.64], R86 ;  /* 0x0000005654001986 */ /* 0x0103e4000c101924 */
[----:B-1----:R-:W-:-:S02]  /*161540*/  IMAD.WIDE R84, R87, 0x4, R12 ;  /* 0x0000000457547825 */ /* 0x002fc400078e020c */
[----:B------:R-:W3:Y:S04]  /*161550*/  LDL.LU R86, [R1+0x14a8] ;  /* 0x0014a80001567983 */ /* 0x000ee80000300800 */
[----:B------:R-:W4:Y:S04]  /*161560*/  LDL.LU R87, [R1+0x1488] ;  /* 0x0014880001577983 */ /* 0x000f280000300800 */
[----:B------:R-:W3:Y:S01]  /*161570*/  LDL.LU R114, [R1+0x1fe0] ;  /* 0x001fe00001727983 */ /* 0x000ee20000300800 */
[----:B------:R-:W-:-:S04]  /*161580*/  LOP3.LUT R113, R113, 0xffffffbf, RZ, 0xc0, !PT ;  /* 0xffffffbf71717812 */ /* 0x000fc800078ec0ff */
        /* <DEDUP_REMOVED lines=59> */
[----:B--2---:R3:W-:Y:S02]  /*161940*/  @P6 STG.E desc[UR36][R84.64], R115 ;  /* 0x0000007354006986 */ /* 0x0047e4000c101924 */
[----:B---3--:R-:W-:-:S05]  /*161950*/  IMAD.WIDE R84, R114, 0x4, R18 ;  /* 0x0000000472547825 */ /* 0x008fca00078e0212 */
[----:B------:R1:W-:Y:S02]  /*161960*/  @P2 STG.E desc[UR36][R84.64], R86 ;  /* 0x0000005654002986 */ /* 0x0003e4000c101924 */
[----:B-1----:R-:W-:-:S05]  /*161970*/  IMAD.WIDE R84, R114, 0x4, R16 ;  /* 0x0000000472547825 */ /* 0x002fca00078e0210 */
[----:B----4-:R1:W-:Y:S04]  /*161980*/  @P1 STG.E desc[UR36][R84.64], R87 ;  /* 0x0000005754001986 */ /* 0x0103e8000c101924 */
[----:B-1----:R-:W2:Y:S04]  /*161990*/  LDL.LU R87, [R1+0x1468] ;  /* 0x0014680001577983 */ /* 0x002ea80000300800 */
[----:B------:R-:W3:Y:S04]  /*1619a0*/  LDL.LU R237, [R1+0x1448] ;  /* 0x0014480001ed7983 */ /* 0x000ee80000300800 */
[----:B------:R-:W4:Y:S04]  /*1619b0*/  LDL.LU R240, [R1+0xe08] ;  /* 0x000e080001f07983 */ /* 0x000f280000300800 */
[----:B------:R-:W4:Y:S04]  /*1619c0*/  LDL.LU R244, [R1+0x8a8] ;  /* 0x0008a80001f47983 */ /* 0x000f280000300800 */
[----:B------:R-:W4:Y:S04]  /*1619d0*/  LDL.LU R248, [R1+0x438] ;  /* 0x0004380001f87983 */ /* 0x000f280000300800 */
[----:B------:R-:W4:Y:S01]  /*1619e0*/  LDL.LU R115, [R1+0x1fe4] ;  /* 0x001fe40001737983 */ /* 0x000f220000300800 */
[----:B------:R-:W-:-:S03]  /*1619f0*/  LOP3.LUT P0, RZ, R37, 0x1000, RZ, 0xc0, !PT ;  /* 0x0000100025ff7812 */ /* 0x000fc6000780c0ff */
[----:B------:R-:W4:Y:S01]  /*161a00*/  LDL.LU R86, [R1+0xb8] ;  /* 0x0000b80001567983 */ /* 0x000f220000300800 */
[----:B------:R-:W-:Y:S01]  /*161a10*/  IMAD.WIDE R84, R114, 0x4, R14 ;  /* 0x0000000472547825 */ /* 0x000fe200078e020e */
        /* <DEDUP_REMOVED lines=15> */
[----:B------:R-:W2:Y:S01]  /*161b10*/  LDL.LU R246, [R1+0x148c] ;  /* 0x00148c0001f67983 */ /* 0x000ea20000300800 */
[----:B------:R-:W-:-:S02]  /*161b20*/  LOP3.LUT R113, R113, 0xfffffffd, RZ, 0xc0, !PT ;  /* 0xfffffffd71717812 */ /* 0x000fc400078ec0ff */
[----:B------:R-:W-:Y:S01]  /*161b30*/  LOP3.LUT P6, RZ, R37, 0x2000, RZ, 0xc0, !PT ;  /* 0x0000200025ff7812 */ /* 0x000fe200078cc0ff */
[----:B------:R-:W2:Y:S01]  /*161b40*/  LDL.LU R250, [R1+0x146c] ;  /* 0x00146c0001fa7983 */ /* 0x000ea20000300800 */
[----:B------:R-:W-:Y:S02]  /*161b50*/  @P3 LOP3.LUT R113, R113, 0x2, RZ, 0xfc, !PT ;  /* 0x0000000271713812 */ /* 0x000fe400078efcff */
[----:B------:R-:W-:Y:S01]  /*161b60*/  LOP3.LUT P3, RZ, R37, 0x80000, RZ, 0xc0, !PT ;  /* 0x0008000025ff7812 */ /* 0x000fe2000786c0ff */
[----:B------:R-:W-:Y:S01]  /*161b70*/  IMAD.WIDE R84, R114, 0x4, R12 ;  /* 0x0000000472547825 */ /* 0x000fe200078e020c */
[----:B------:R-:W2:Y:S04]  /*161b80*/  LDL.LU R241, [R1+0xe0c] ;  /* 0x000e0c0001f17983 */ /* 0x000ea80000300800 */
[----:B------:R-:W2:Y:S01]  /*161b90*/  LDL.LU R245, [R1+0x8ac] ;  /* 0x0008ac0001f57983 */ /* 0x000ea20000300800 */
[----:B------:R-:W-:-:S03]  /*161ba0*/  LOP3.LUT R113, R113, 0xfffffffb, RZ, 0xc0, !PT ;  /* 0xfffffffb71717812 */ /* 0x000fc600078ec0ff */
[----:B------:R-:W2:Y:S04]  /*161bb0*/  LDL.LU R249, [R1+0x43c] ;  /* 0x00043c0001f97983 */ /* 0x000ea80000300800 */
[----:B------:R-:W2:Y:S04]  /*161bc0*/  LDL.LU R232, [R1+0x1fec] ;  /* 0x001fec0001e87983 */ /* 0x000ea80000300800 */
[----:B------:R-:W2:Y:S04]  /*161bd0*/  LDL.LU R236, [R1+0xbc] ;  /* 0x0000bc0001ec7983 */ /* 0x000ea80000300800 */
[----:B------:R-:W2:Y:S04]  /*161be0*/  LDL.LU R114, [R1+0x1ff0] ;  /* 0x001ff00001727983 */ /* 0x000ea80000300800 */
[----:B---3--:R1:W-:Y:S01]  /*161bf0*/  @P6 STG.E desc[UR36][R84.64], R237 ;  /* 0x000000ed54006986 */ /* 0x0083e2000c101924 */
[----:B------:R-:W-:-:S02]  /*161c00*/  @P3 LOP3.LUT R113, R113, 0x4, RZ, 0xfc, !PT ;  /* 0x0000000471713812 */ /* 0x000fc400078efcff */
[----:B------:R-:W-:Y:S01]  /*161c10*/  LOP3.LUT P3, RZ, R37, 0x40000, RZ, 0xc0, !PT ;  /* 0x0004000025ff7812 */ /* 0x000fe2000786c0ff */
[----:B-1----:R-:W3:Y:S01]  /*161c20*/  LDL.LU R237, [R1+0x144c] ;  /* 0x00144c0001ed7983 */ /* 0x002ee20000300800 */
[----:B------:R-:W-:-:S11]  /*161c30*/  LOP3.LUT R113, R113, 0xfffffff7, RZ, 0xc0, !PT ;  /* 0xfffffff771717812 */ /* 0x000fd600078ec0ff */
[----:B------:R-:W-:Y:S02]  /*161c40*/  @P3 LOP3.LUT R113, R113, 0x8, RZ, 0xfc, !PT ;  /* 0x0000000871713812 */ /* 0x000fe400078efcff */
[C---:B------:R-:W-:Y:S02]  /*161c50*/  LOP3.LUT P3, RZ, R37.reuse, 0x20000, RZ, 0xc0, !PT ;  /* 0x0002000025ff7812 */ /* 0x040fe4000786c0ff */
[C---:B------:R-:W-:Y:S02]  /*161c60*/  LOP3.LUT P2, RZ, R37.reuse, 0x4000, RZ, 0xc0, !PT ;  /* 0x0000400025ff7812 */ /* 0x040fe4000784c0ff */
[----:B------:R-:W-:Y:S01]  /*161c70*/  LOP3.LUT P1, RZ, R37, 0x8000, RZ, 0xc0, !PT ;  /* 0x0000800025ff7812 */ /* 0x000fe2000782c0ff */
[----:B----4-:R-:W-:Y:S01]  /*161c80*/  IMAD.WIDE R84, R115, 0x4, R18 ;  /* 0x0000000473547825 */ /* 0x010fe200078e0212 */
[----:B------:R-:W-:-:S07]  /*161c90*/  LOP3.LUT R113, R113, 0xffffffef, RZ, 0xc0, !PT ;  /* 0xffffffef71717812 */ /* 0x000fce00078ec0ff */
[----:B------:R-:W-:Y:S02]  /*161ca0*/  @P3 LOP3.LUT R113, R113, 0x10, RZ, 0xfc, !PT ;  /* 0x0000001071713812 */ /* 0x000fe400078efcff */
[----:B------:R-:W-:Y:S01]  /*161cb0*/  LOP3.LUT P3, RZ, R37, 0x10000, RZ, 0xc0, !PT ;  /* 0x0001000025ff7812 */ /* 0x000fe2000786c0ff */
[----:B------:R1:W-:Y:S02]  /*161cc0*/  @P2 STG.E desc[UR36][R84.64], R240 ;  /* 0x000000f054002986 */ /* 0x0003e4000c101924 */
[C---:B-1----:R-:W-:Y:S02]  /*161cd0*/  IMAD.WIDE R84, R115.reuse, 0x4, R16 ;  /* 0x0000000473547825 */ /* 0x042fe400078e0210 */
[----:B------:R-:W4:Y:S04]  /*161ce0*/  LDL.LU R240, [R1+0x14e0] ;  /* 0x0014e00001f07983 */ /* 0x000f280000300800 */
[----:B------:R1:W-:Y:S02]  /*161cf0*/  @P1 STG.E desc[UR36][R84.64], R244 ;  /* 0x000000f454001986 */ /* 0x0003e4000c101924 */
[----:B-1----:R-:W-:-:S02]  /*161d00*/  IMAD.WIDE R84, R115, 0x4, R14 ;  /* 0x0000000473547825 */ /* 0x002fc400078e020e */
[----:B------:R-:W4:Y:S04]  /*161d10*/  LDL.LU R244, [R1+0x14d0] ;  /* 0x0014d00001f47983 */ /* 0x000f280000300800 */
[----:B------:R1:W-:Y:S01]  /*161d20*/  @P3 STG.E desc[UR36][R84.64], R248 ;  /* 0x000000f854003986 */ /* 0x0003e2000c101924 */
[----:B------:R-:W-:Y:S01]  /*161d30*/  LOP3.LUT P3, RZ, R113, 0x10, RZ, 0xc0, !PT ;  /* 0x0000001071ff7812 */ /* 0x000fe2000786c0ff */
[----:B-1----:R-:W-:Y:S02]  /*161d40*/  IMAD.WIDE R84, R115, 0x4, R12 ;  /* 0x0000000473547825 */ /* 0x002fe400078e020c */
[----:B------:R-:W4:Y:S10]  /*161d50*/  LDL.LU R248, [R1+0x14c0] ;  /* 0x0014c00001f87983 */ /* 0x000f340000300800 */
[----:B------:R1:W-:Y:S01]  /*161d60*/  @P3 STG.E desc[UR36][R84.64], R86 ;  /* 0x0000005654003986 */ /* 0x0003e2000c101924 */
[----:B------:R-:W-:-:S03]  /*161d70*/  LOP3.LUT P3, RZ, R113, 0x8, RZ, 0xc0, !PT ;  /* 0x0000000871ff7812 */ /* 0x000fc6000786c0ff */
[----:B------:R-:W4:Y:S01]  /*161d80*/  LDL.LU R115, [R1+0x14b0] ;  /* 0x0014b00001737983 */ /* 0x000f220000300800 */
[----:B-1----:R-:W-:-:S09]  /*161d90*/  IMAD.WIDE R84, R233, 0x4, R18 ;  /* 0x00000004e9547825 */ /* 0x002fd200078e0212 */
[----:B--2---:R1:W-:Y:S04]  /*161da0*/  @P3 STG.E desc[UR36][R84.64], R87 ;  /* 0x0000005754003986 */ /* 0x0043e8000c101924 */
[----:B-1----:R-:W2:Y:S04]  /*161db0*/  LDL.LU R87, [R1+0xde0] ;  /* 0x000de00001577983 */ /* 0x002ea80000300800 */
[----:B------:R-:W2:Y:S01]  /*161dc0*/  LDL.LU R86, [R1+0x1ff4] ;  /* 0x001ff40001567983 */ /* 0x000ea20000300800 */
        /* <DEDUP_REMOVED lines=13> */
[----:B-1----:R-:W-:Y:S01]  /*161ea0*/  IMAD.WIDE R84, R232, 0x4, R16 ;  /* 0x00000004e8547825 */ /* 0x002fe200078e0210 */
        /* <DEDUP_REMOVED lines=22> */
[----:B-1----:R-:W3:Y:S04]  /*162010*/  LDL.LU R115, [R1+0x420] ;  /* 0x0004200001737983 */ /* 0x002ee80000300800 */
[----:B------:R-:W3:Y:S04]  /*162020*/  LDL.LU R252, [R1+0x90] ;  /* 0x0000900001fc7983 */ /* 0x000ee80000300800 */
[----:B------:R-:W3:Y:S04]  /*162030*/  LDL.LU R234, [R1+0x14e4] ;  /* 0x0014e40001ea7983 */ /* 0x000ee80000300800 */
[----:B------:R-:W3:Y:S01]  /*162040*/  LDL.LU R238, [R1+0x14d4] ;  /* 0x0014d40001ee7983 */ /* 0x000ee20000300800 */
[----:B--2---:R-:W-:-:S05]  /*162050*/  IMAD.WIDE R84, R86, 0x4, R18 ;  /* 0x0000000456547825 */ /* 0x004fca00078e0212 */
[----:B------:R1:W-:Y:S04]  /*162060*/  @P1 STG.E desc[UR36][R84.64], R87 ;  /* 0x0000005754001986 */ /* 0x0003e8000c101924 */
[----:B-1----:R-:W2:Y:S04]  /*162070*/  LDL.LU R87, [R1+0x1ff8] ;  /* 0x001ff80001577983 */ /* 0x002ea80000300800 */
[----:B------:R-:W2:Y:S01]  /*162080*/  LDL.LU R242, [R1+0x14c4] ;  /* 0x0014c40001f27983 */ /* 0x000ea20000300800 */
[----:B------:R-:W-:Y:S02]  /*162090*/  LOP3.LUT P3, RZ, R38, 0x800, RZ, 0xc0, !PT ;  /* 0x0000080026ff7812 */ /* 0x000fe4000786c0ff */
[----:B------:R-:W-:Y:S01]  /*1620a0*/  LOP3.LUT R36, R36, 0xffdfffff, RZ, 0xc0, !PT ;  /* 0xffdfffff24247812 */ /* 0x000fe200078ec0ff */
[----:B------:R-:W2:Y:S04]  /*1620b0*/  LDL.LU R246, [R1+0x14b4] ;  /* 0x0014b40001f67983 */ /* 0x000ea80000300800 */
[----:B------:R-:W2:Y:S04]  /*1620c0*/  LDL.LU R250, [R1+0xde4] ;  /* 0x000de40001fa7983 */ /* 0x000ea80000300800 */
[----:B------:R-:W2:Y:S02]  /*1620d0*/  LDL.LU R233, [R1+0x8b4] ;  /* 0x0008b40001e97983 */ /* 0x000ea40000300800 */
[----:B------:R-:W-:-:S02]  /*1620e0*/  @P3 LOP3.LUT R36, R36, 0x200000, RZ, 0xfc, !PT ;  /* 0x0020000024243812 */ /* 0x000fc400078efcff */
[----:B------:R-:W-:Y:S01]  /*1620f0*/  LOP3.LUT P3, RZ, R38, 0x400, RZ, 0xc0, !PT ;  /* 0x0000040026ff7812 */ /* 0x000fe2000786c0ff */
[----:B------:R-:W2:Y:S01]  /*162100*/  LDL.LU R237, [R1+0x424] ;  /* 0x0004240001ed7983 */ /* 0x000ea20000300800 */
[----:B------:R-:W-:-:S03]  /*162110*/  LOP3.LUT R36, R36, 0xffbfffff, RZ, 0xc0, !PT ;  /* 0xffbfffff24247812 */ /* 0x000fc600078ec0ff */
[----:B------:R-:W2:Y:S04]  /*162120*/  LDL.LU R245, [R1+0x94] ;  /* 0x0000940001f57983 */ /* 0x000ea80000300800 */
[----:B------:R-:W2:Y:S04]  /*162130*/  LDL.LU R249, [R1+0x14e8] ;  /* 0x0014e80001f97983 */ /* 0x000ea80000300800 */
[----:B------:R-:W-:Y:S01]  /*162140*/  @P3 LOP3.LUT R36, R36, 0x400000, RZ, 0xfc, !PT ;  /* 0x0040000024243812 */ /* 0x000fe200078efcff */
[----:B------:R-:W2:Y:S01]  /*162150*/  LDL.LU R232, [R1+0x14d8] ;  /* 0x0014d80001e87983 */ /* 0x000ea20000300800 */
[----:B------:R-:W-:-:S02]  /*162160*/  LOP3.LUT P3, RZ, R38, 0x200, RZ, 0xc0, !PT ;  /* 0x0000020026ff7812 */ /* 0x000fc4000786c0ff */
[----:B------:R-:W-:Y:S01]  /*162170*/  LOP3.LUT R36, R36, 0xff7fffff, RZ, 0xc0, !PT ;  /* 0xff7fffff24247812 */ /* 0x000fe200078ec0ff */
[----:B------:R-:W2:Y:S01]  /*162180*/  LDL.LU R236, [R1+0x14c8] ;  /* 0x0014c80001ec7983 */ /* 0x000ea20000300800 */
[----:B------:R-:W-:-:S03]  /*162190*/  LOP3.LUT P0, RZ, R37, 0x80000000, RZ, 0xc0, !PT ;  /* 0x8000000025ff7812 */ /* 0x000fc6000780c0ff */
[----:B------:R-:W2:Y:S01]  /*1621a0*/  LDL.LU R240, [R1+0x2000] ;  /* 0x0020000001f07983 */ /* 0x000ea20000300800 */
[----:B------:R-:W-:Y:S01]  /*1621b0*/  LOP3.LUT P6, RZ, R38, 0x1, RZ, 0xc0, !PT ;  /* 0x0000000126ff7812 */ /* 0x000fe200078cc0ff */
[----:B------:R-:W-:Y:S01]  /*1621c0*/  IMAD.WIDE R84, R86, 0x4, R16 ;  /* 0x0000000456547825 */ /* 0x000fe200078e0210 */
[----:B------:R-:W-:Y:S01]  /*1621d0*/  LOP3.LUT P2, RZ, R38, 0x2, RZ, 0xc0, !PT ;  /* 0x0000000226ff7812 */ /* 0x000fe2000784c0ff */
[----:B------:R-:W2:Y:S02]  /*1621e0*/  LDL.LU R244, [R1+0x14b8] ;  /* 0x0014b80001f47983 */ /* 0x000ea40000300800 */
[----:B------:R-:W-:Y:S02]  /*1621f0*/  @P3 LOP3.LUT R36, R36, 0x800000, RZ, 0xfc, !PT ;  /* 0x0080000024243812 */ /* 0x000fe400078efcff */
[----:B------:R-:W-:Y:S01]  /*162200*/  LOP3.LUT P3, RZ, R38, 0x100, RZ, 0xc0, !PT ;  /* 0x0000010026ff7812 */ /* 0x000fe2000786c0ff */
[----:B------:R-:W2:Y:S01]  /*162210*/  LDL.LU R248, [R1+0xde8] ;  /* 0x000de80001f87983 */ /* 0x000ea20000300800 */
        /* <DEDUP_REMOVED lines=19> */
[----:B---3--:R1:W-:Y:S02]  /*162350*/  @P6 STG.E desc[UR36][R84.64], R115 ;  /* 0x0000007354006986 */ /* 0x0083e4000c101924 */
[----:B-1----:R-:W-:-:S02]  /*162360*/  IMAD.WIDE R84, R86, 0x4, R12 ;  /* 0x0000000456547825 */ /* 0x002fc400078e020c */
[----:B------:R-:W3:Y:S04]  /*162370*/  LDL.LU R115, [R1+0x428] ;  /* 0x0004280001737983 */ /* 0x000ee80000300800 */
        /* <DEDUP_REMOVED lines=8> */
[----:B------:R1:W-:Y:S02]  /*162400*/  @P3 STG.E desc[UR36][R84.64], R242 ;  /* 0x000000f254003986 */ /* 0x0003e4000c101924 */
        /* <DEDUP_REMOVED lines=31> */
[----:B----4-:R-:W-:-:S05]  /*162600*/  IMAD.WIDE R84, R86, 0x4, R18 ;  /* 0x0000000456547825 */ /* 0x010fca00078e0212 */
[----:B------:R1:W-:Y:S01]  /*162610*/  @P0 STG.E desc[UR36][R84.64], R248 ;  /* 0x000000f854000986 */ /* 0x0003e2000c101924 */
[----:B------:R-:W-:Y:S01]  /*162620*/  LOP3.LUT P1, RZ, R38, 0x20000, RZ, 0xc0, !PT ;  /* 0x0002000026ff7812 */ /* 0x000fe2000782c0ff */
[----:B-1----:R-:W-:-:S05]  /*162630*/  IMAD.WIDE R84, R86, 0x4, R16 ;  /* 0x0000000456547825 */ /* 0x002fca00078e0210 */
[----:B------:R1:W-:Y:S02]  /*162640*/  @P6 STG.E desc[UR36][R84.64], R114 ;  /* 0x0000007254006986 */ /* 0x0003e4000c101924 */
[----:B-1----:R-:W-:-:S05]  /*162650*/  IMAD.WIDE R84, R86, 0x4, R14 ;  /* 0x0000000456547825 */ /* 0x002fca00078e020e */
[----:B---3--:R1:W-:Y:S02]  /*162660*/  @P2 STG.E desc[UR36][R84.64], R115 ;  /* 0x0000007354002986 */ /* 0x0083e4000c101924 */
[----:B-1----:R-:W-:-:S05]  /*162670*/  IMAD.WIDE R84, R86, 0x4, R12 ;  /* 0x0000000456547825 */ /* 0x002fca00078e020c */
[----:B--2---:R1:W-:Y:S04]  /*162680*/  @P1 STG.E desc[UR36][R84.64], R87 ;  /* 0x0000005754001986 */ /* 0x0043e8000c101924 */
[----:B-1----:R-:W2:Y:S04]  /*162690*/  LDL.LU R87, [R1+0x14ec] ;  /* 0x0014ec0001577983 */ /* 0x002ea80000300800 */
[----:B------:R-:W3:Y:S04]  /*1626a0*/  LDL.LU R240, [R1+0x14dc] ;  /* 0x0014dc0001f07983 */ /* 0x000ee80000300800 */
[----:B------:R-:W4:Y:S04]  /*1626b0*/  LDL.LU R244, [R1+0x14cc] ;  /* 0x0014cc0001f47983 */ /* 0x000f280000300800 */
[----:B------:R-:W2:Y:S04]  /*1626c0*/  LDL.LU R248, [R1+0x2008] ;  /* 0x0020080001f87983 */ /* 0x000ea80000300800 */
[----:B------:R-:W4:Y:S04]  /*1626d0*/  LDL.LU R114, [R1+0x14bc] ;  /* 0x0014bc0001727983 */ /* 0x000f280000300800 */
[----:B------:R-:W4:Y:S04]  /*1626e0*/  LDL.LU R115, [R1+0xdec] ;  /* 0x000dec0001737983 */ /* 0x000f280000300800 */
[----:B------:R-:W4:Y:S04]  /*1626f0*/  LDL.LU R86, [R1+0x8bc] ;  /* 0x0008bc0001567983 */ /* 0x000f280000300800 */
[----:B------:R-:W4:Y:S01]  /*162700*/  LDL.LU R246, [R1+0x200c] ;  /* 0x00200c0001f67983 */ /* 0x000f220000300800 */
[----:B------:R-:W-:-:S02]  /*162710*/  LOP3.LUT P0, RZ, R38, 0x40000, RZ, 0xc0, !PT ;  /* 0x0004000026ff7812 */ /* 0x000fc4000780c0ff */
        /* <DEDUP_REMOVED lines=14> */
[----:B--2---:R-:W-:-:S05]  /*162800*/  IMAD.WIDE R84, R248, 0x4, R18 ;  /* 0x00000004f8547825 */ /* 0x004fca00078e0212 */
[----:B------:R1:W-:Y:S04]  /*162810*/  @P0 STG.E desc[UR36][R84.64], R87 ;  /* 0x0000005754000986 */ /* 0x0003e8000c101924 */
[----:B-1----:R-:W2:Y:S04]  /*162820*/  LDL.LU R87, [R1+0x42c] ;  /* 0x00042c0001577983 */ /* 0x002ea80000300800 */
[----:B------:R-:W2:Y:S04]  /*162830*/  LDL.LU R250, [R1+0x9c] ;  /* 0x00009c0001fa7983 */ /* 0x000ea80000300800 */
[----:B------:R-:W2:Y:S04]  /*162840*/  LDL.LU R233, [R1+0x1510] ;  /* 0x0015100001e97983 */ /* 0x000ea80000300800 */
[----:B------:R-:W2:Y:S01]  /*162850*/  LDL.LU R245, [R1+0x2010] ;  /* 0x0020100001f57983 */ /* 0x000ea20000300800 */
[----:B------:R-:W-:-:S02]  /*162860*/  @P3 LOP3.LUT R36, R36, 0x20000, RZ, 0xfc, !PT ;  /* 0x0002000024243812 */ /* 0x000fc400078efcff */
[----:B------:R-:W-:Y:S01]  /*162870*/  LOP3.LUT P3, RZ, R38, 0x2000000, RZ, 0xc0, !PT ;  /* 0x0200000026ff7812 */ /* 0x000fe2000786c0ff */
[----:B------:R-:W2:Y:S01]  /*162880*/  LDL.LU R237, [R1+0x1500] ;  /* 0x0015000001ed7983 */ /* 0x000ea20000300800 */
[----:B------:R-:W-:-:S03]  /*162890*/  LOP3.LUT R36, R36, 0xfffbffff, RZ, 0xc0, !PT ;  /* 0xfffbffff24247812 */ /* 0x000fc600078ec0ff */
[----:B------:R-:W2:Y:S01]  /*1628a0*/  LDL.LU R241, [R1+0x14f0] ;  /* 0x0014f00001f17983 */ /* 0x000ea20000300800 */
[C---:B------:R-:W-:Y:S02]  /*1628b0*/  LOP3.LUT P6, RZ, R38.reuse, 0x80000, RZ, 0xc0, !PT ;  /* 0x0008000026ff7812 */ /* 0x040fe400078cc0ff */
[----:B------:R-:W-:Y:S01]  /*1628c0*/  LOP3.LUT P2, RZ, R38, 0x100000, RZ, 0xc0, !PT ;  /* 0x0010000026ff7812 */ /* 0x000fe2000784c0ff */
[----:B------:R-:W-:Y:S01]  /*1628d0*/  IMAD.WIDE R84, R248, 0x4, R16 ;  /* 0x00000004f8547825 */ /* 0x000fe200078e0210 */
[----:B------:R-:W2:Y:S03]  /*1628e0*/  LDL.LU R249, [R1+0x1470] ;  /* 0x0014700001f97983 */ /* 0x000ea60000300800 */
[----:B------:R-:W-:Y:S02]  /*1628f0*/  @P3 LOP3.LUT R36, R36, 0x40000, RZ, 0xfc, !PT ;  /* 0x0004000024243812 */ /* 0x000fe400078efcff */
[----:B------:R-:W-:-:S02]  /*162900*/  LOP3.LUT P3, RZ, R38, 0x1000000, RZ, 0xc0, !PT ;  /* 0x0100000026ff7812 */ /* 0x000fc4000786c0ff */
[----:B------:R-:W-:Y:S02]  /*162910*/  LOP3.LUT R36, R36, 0xfff7ffff, RZ, 0xc0, !PT ;  /* 0xfff7ffff24247812 */ /* 0x000fe400078ec0ff */
[----:B------:R-:W-:-:S09]  /*162920*/  LOP3.LUT P1, RZ, R38, 0x200000, RZ, 0xc0, !PT ;  /* 0x0020000026ff7812 */ /* 0x000fd2000782c0ff */
[----:B------:R-:W-:Y:S02]  /*162930*/  @P3 LOP3.LUT R36, R36, 0x80000, RZ, 0xfc, !PT ;  /* 0x0008000024243812 */ /* 0x000fe400078efcff */
[----:B------:R-:W-:Y:S01]  /*162940*/  LOP3.LUT P3, RZ, R38, 0x800000, RZ, 0xc0, !PT ;  /* 0x0080000026ff7812 */ /* 0x000fe2000786c0ff */
[----:B---3--:R1:W-:Y:S01]  /*162950*/  @P6 STG.E desc[UR36][R84.64], R240 ;  /* 0x000000f054006986 */ /* 0x0083e2000c101924 */
[----:B------:R-:W-:Y:S01]  /*162960*/  LOP3.LUT R36, R36, 0xffefffff, RZ, 0xc0, !PT ;  /* 0xffefffff24247812 */ /* 0x000fe200078ec0ff */
[----:B-1----:R-:W-:-:S10]  /*162970*/  IMAD.WIDE R84, R248, 0x4, R14 ;  /* 0x00000004f8547825 */ /* 0x002fd400078e020e */
[----:B------:R-:W-:Y:S02]  /*162980*/  @P3 LOP3.LUT R36, R36, 0x100000, RZ, 0xfc, !PT ;  /* 0x0010000024243812 */ /* 0x000fe400078efcff */
[----:B------:R-:W-:Y:S01]  /*162990*/  LOP3.LUT P3, RZ, R38, 0x400000, RZ, 0xc0, !PT ;  /* 0x0040000026ff7812 */ /* 0x000fe2000786c0ff */
[----:B----4-:R1:W-:Y:S04]  /*1629a0*/  @P2 STG.E desc[UR36][R84.64], R244 ;  /* 0x000000f454002986 */ /* 0x0103e8000c101924 */
[----:B-1----:R-:W3:Y:S01]  /*1629b0*/  LDL.LU R244, [R1+0x2014] ;  /* 0x0020140001f47983 */ /* 0x002ee20000300800 */
[----:B------:R-:W-:-:S03]  /*1629c0*/  IMAD.WIDE R84, R248, 0x4, R12 ;  /* 0x00000004f8547825 */ /* 0x000fc600078e020c */
[----:B------:R-:W4:Y:S04]  /*1629d0*/  LDL.LU R232, [R1+0xdc0] ;  /* 0x000dc00001e87983 */ /* 0x000f280000300800 */
[----:B------:R1:W-:Y:S04]  /*1629e0*/  @P1 STG.E desc[UR36][R84.64], R114 ;  /* 0x0000007254001986 */ /* 0x0003e8000c101924 */
[----:B------:R-:W4:Y:S04]  /*1629f0*/  LDL.LU R236, [R1+0x8c0] ;  /* 0x0008c00001ec7983 */ /* 0x000f280000300800 */
[----:B------:R-:W4:Y:S01]  /*162a00*/  LDL.LU R240, [R1+0x410] ;  /* 0x0004100001f07983 */ /* 0x000f220000300800 */
[----:B-1----:R-:W-:-:S03]  /*162a10*/  IMAD.WIDE R84, R246, 0x4, R18 ;  /* 0x00000004f6547825 */ /* 0x002fc600078e0212 */
[----:B------:R-:W4:Y:S04]  /*162a20*/  LDL.LU R248, [R1+0x80] ;  /* 0x0000800001f87983 */ /* 0x000f280000300800 */
[----:B------:R1:W-:Y:S01]  /*162a30*/  @P3 STG.E desc[UR36][R84.64], R115 ;  /* 0x0000007354003986 */ /* 0x0003e2000c101924 */
[----:B------:R-:W-:-:S03]  /*162a40*/  LOP3.LUT P3, RZ, R36, 0x100000, RZ, 0xc0, !PT ;  /* 0x0010000024ff7812 */ /* 0x000fc6000786c0ff */
[----:B------:R-:W4:Y:S01]  /*162a50*/  LDL.LU R114, [R1+0x2018] ;  /* 0x0020180001727983 */ /* 0x000f220000300800 */
[----:B-1----:R-:W-:-:S03]  /*162a60*/  IMAD.WIDE R84, R246, 0x4, R16 ;  /* 0x00000004f6547825 */ /* 0x002fc600078e0210 */
[----:B------:R-:W4:Y:S06]  /*162a70*/  LDL.LU R115, [R1+0x1514] ;  /* 0x0015140001737983 */ /* 0x000f2c0000300800 */
        /* <DEDUP_REMOVED lines=22> */
[----:B------:R-:W-:Y:S02]  /*162be0*/  LOP3.LUT P4, RZ, R38, 0x80000000, RZ, 0xc0, !PT ;  /* 0x8000000026ff7812 */ /* 0x000fe4000788c0ff */
[----:B------:R-:W-:Y:S01]  /*162bf0*/  LOP3.LUT P5, RZ, R39, 0x1, RZ, 0xc0, !PT ;  /* 0x0000000127ff7812 */ /* 0x000fe200078ac0ff */
[----:B---3--:R-:W-:-:S08]  /*162c00*/  IMAD.WIDE R84, R244, 0x4, R18 ;  /* 0x00000004f4547825 */ /* 0x008fd000078e0212 */
[----:B----4-:R1:W-:Y:S01]  /*162c10*/  @P3 STG.E desc[UR36][R84.64], R232 ;  /* 0x000000e854003986 */ /* 0x0103e2000c101924 */
[----:B------:R-:W-:Y:S01]  /*162c20*/  LOP3.LUT P0, RZ, R39, 0x2, RZ, 0xc0, !PT ;  /* 0x0000000227ff7812 */ /* 0x000fe2000780c0ff */
[----:B-1----:R-:W-:-:S05]  /*162c30*/  IMAD.WIDE R84, R244, 0x4, R16 ;  /* 0x00000004f4547825 */ /* 0x002fca00078e0210 */
[----:B------:R1:W-:Y:S01]  /*162c40*/  @P4 STG.E desc[UR36][R84.64], R236 ;  /* 0x000000ec54004986 */ /* 0x0003e2000c101924 */
[----:B------:R-:W-:Y:S01]  /*162c50*/  LOP3.LUT P6, RZ, R39, 0x4, RZ, 0xc0, !PT ;  /* 0x0000000427ff7812 */ /* 0x000fe200078cc0ff */
[----:B-1----:R-:W-:-:S05]  /*162c60*/  IMAD.WIDE R84, R244, 0x4, R14 ;  /* 0x00000004f4547825 */ /* 0x002fca00078e020e */
[----:B------:R1:W-:Y:S01]  /*162c70*/  @P5 STG.E desc[UR36][R84.64], R240 ;  /* 0x000000f054005986 */ /* 0x0003e2000c101924 */
[C---:B------:R-:W-:Y:S01]  /*162c80*/  LOP3.LUT P2, RZ, R39.reuse, 0x8, RZ, 0xc0, !PT ;  /* 0x0000000827ff7812 */ /* 0x040fe2000784c0ff */
[----:B-1----:R-:W-:Y:S01]  /*162c90*/  IMAD.WIDE R84, R244, 0x4, R12 ;  /* 0x00000004f4547825 */ /* 0x002fe200078e020c */
[----:B------:R-:W-:Y:S01]  /*162ca0*/  LOP3.LUT P1, RZ, R39, 0x10, RZ, 0xc0, !PT ;  /* 0x0000001027ff7812 */ /* 0x000fe2000782c0ff */
[----:B------:R-:W3:Y:S04]  /*162cb0*/  LDL.LU R244, [R1+0x1474] ;  /* 0x0014740001f47983 */ /* 0x000ee80000300800 */
[----:B------:R1:W-:Y:S02]  /*162cc0*/  @P0 STG.E desc[UR36][R84.64], R248 ;  /* 0x000000f854000986 */ /* 0x0003e4000c101924 */
[----:B-1----:R-:W-:-:S02]  /*162cd0*/  IMAD.WIDE R84, R114, 0x4, R18 ;  /* 0x0000000472547825 */ /* 0x002fc400078e0212 */
[----:B------:R-:W4:Y:S04]  /*162ce0*/  LDL.LU R248, [R1+0xdc4] ;  /* 0x000dc40001f87983 */ /* 0x000f280000300800 */
[----:B------:R1:W-:Y:S02]  /*162cf0*/  @P6 STG.E desc[UR36][R84.64], R115 ;  /* 0x0000007354006986 */ /* 0x0003e4000c101924 */
[C---:B-1----:R-:W-:Y:S02]  /*162d00*/  IMAD.WIDE R84, R114.reuse, 0x4, R16 ;  /* 0x0000000472547825 */ /* 0x042fe400078e0210 */
[----:B------:R-:W4:Y:S04]  /*162d10*/  LDL.LU R115, [R1+0x8c4] ;  /* 0x0008c40001737983 */ /* 0x000f280000300800 */
[----:B------:R1:W-:Y:S02]  /*162d20*/  @P2 STG.E desc[UR36][R84.64], R86 ;  /* 0x0000005654002986 */ /* 0x0003e4000c101924 */
[----:B-1----:R-:W-:-:S02]  /*162d30*/  IMAD.WIDE R84, R114, 0x4, R14 ;  /* 0x0000000472547825 */ /* 0x002fc400078e020e */
[----:B------:R-:W4:Y:S04]  /*162d40*/  LDL.LU R86, [R1+0x414] ;  /* 0x0004140001567983 */ /* 0x000f280000300800 */
[----:B--2---:R1:W-:Y:S04]  /*162d50*/  @P1 STG.E desc[UR36][R84.64], R87 ;  /* 0x0000005754001986 */ /* 0x0043e8000c101924 */
[----:B-1----:R-:W2:Y:S04]  /*162d60*/  LDL.LU R87, [R1+0x201c] ;  /* 0x00201c0001577983 */ /* 0x002ea80000300800 */
[----:B------:R-:W4:Y:S01]  /*162d70*/  LDL.LU R234, [R1+0x84] ;  /* 0x0000840001ea7983 */ /* 0x000f220000300800 */
[----:B------:R-:W-:-:S03]  /*162d80*/  IMAD.WIDE R84, R114, 0x4, R12 ;  /* 0x0000000472547825 */ /* 0x000fc600078e020c */
        /* <DEDUP_REMOVED lines=11> */
[C---:B------:R-:W-:Y:S01]  /*162e40*/  LOP3.LUT P6, RZ, R39.reuse, 0x40, RZ, 0xc0, !PT ;  /* 0x0000004027ff7812 */ /* 0x040fe200078cc0ff */
[----:B------:R-:W4:Y:S01]  /*162e50*/  LDL.LU R232, [R1+0x88] ;  /* 0x0000880001e87983 */ /* 0x000f220000300800 */
[----:B------:R-:W-:-:S03]  /*162e60*/  LOP3.LUT P2, RZ, R39, 0x80, RZ, 0xc0, !PT ;  /* 0x0000008027ff7812 */ /* 0x000fc6000784c0ff */
[----:B------:R-:W4:Y:S01]  /*162e70*/  LDL.LU R236, [R1+0x151c] ;  /* 0x00151c0001ec7983 */ /* 0x000f220000300800 */
[----:B------:R-:W-:-:S03]  /*162e80*/  LOP3.LUT P1, RZ, R39, 0x100, RZ, 0xc0, !PT ;  /* 0x0000010027ff7812 */ /* 0x000fc6000782c0ff */
[----:B------:R-:W4:Y:S01]  /*162e90*/  LDL.LU R240, [R1+0x150c] ;  /* 0x00150c0001f07983 */ /* 0x000f220000300800 */
[----:B------:R-:W-:Y:S02]  /*162ea0*/  LOP3.LUT P3, RZ, R39, 0x20000, RZ, 0xc0, !PT ;  /* 0x0002000027ff7812 */ /* 0x000fe4000786c0ff */
[----:B------:R-:W-:Y:S01]  /*162eb0*/  LOP3.LUT R36, R36, 0xffffffdf, RZ, 0xc0, !PT ;  /* 0xffffffdf24247812 */ /* 0x000fe200078ec0ff */
[----:B---3--:R2:W-:Y:S10]  /*162ec0*/  @P0 STG.E desc[UR36][R84.64], R244 ;  /* 0x000000f454000986 */ /* 0x0085f4000c101924 */
[----:B------:R-:W-:-:S02]  /*162ed0*/  @P3 LOP3.LUT R36, R36, 0x20, RZ, 0xfc, !PT ;  /* 0x0000002024243812 */ /* 0x000fc400078efcff */
        /* <DEDUP_REMOVED lines=10> */
[----:B--2---:R-:W-:-:S05]  /*162f80*/  IMAD.WIDE R84, R87, 0x4, R18 ;  /* 0x0000000457547825 */ /* 0x004fca00078e0212 */
[----:B----4-:R1:W-:Y:S02]  /*162f90*/  @P6 STG.E desc[UR36][R84.64], R248 ;  /* 0x000000f854006986 */ /* 0x0103e4000c101924 */
[C---:B-1----:R-:W-:Y:S02]  /*162fa0*/  IMAD.WIDE R84, R87.reuse, 0x4, R16 ;  /* 0x0000000457547825 */ /* 0x042fe400078e0210 */
[----:B------:R-:W2:Y:S04]  /*162fb0*/  LDL.LU R248, [R1+0x14fc] ;  /* 0x0014fc0001f87983 */ /* 0x000ea80000300800 */
[----:B------:R1:W-:Y:S02]  /*162fc0*/  @P2 STG.E desc[UR36][R84.64], R115 ;  /* 0x0000007354002986 */ /* 0x0003e4000c101924 */
[----:B-1----:R-:W-:-:S02]  /*162fd0*/  IMAD.WIDE R84, R87, 0x4, R14 ;  /* 0x0000000457547825 */ /* 0x002fc400078e020e */
[----:B------:R-:W3:Y:S04]  /*162fe0*/  LDL.LU R115, [R1+0x147c] ;  /* 0x00147c0001737983 */ /* 0x000ee80000300800 */
[----:B------:R1:W-:Y:S02]  /*162ff0*/  @P1 STG.E desc[UR36][R84.64], R86 ;  /* 0x0000005654001986 */ /* 0x0003e4000c101924 */
[----:B-1----:R-:W-:Y:S02]  /*163000*/  IMAD.WIDE R84, R87, 0x4, R12 ;  /* 0x0000000457547825 */ /* 0x002fe400078e020c */
[----:B------:R-:W4:Y:S04]  /*163010*/  LDL.LU R86, [R1+0xdcc] ;  /* 0x000dcc0001567983 */ /* 0x000f280000300800 */
[----:B------:R-:W4:Y:S04]  /*163020*/  LDL.LU R87, [R1+0x8cc] ;  /* 0x0008cc0001577983 */ /* 0x000f280000300800 */
[----:B------:R-:W4:Y:S01]  /*163030*/  LDL.LU R244, [R1+0x202c] ;  /* 0x00202c0001f47983 */ /* 0x000f220000300800 */
        /* <DEDUP_REMOVED lines=45> */
[C---:B------:R-:W-:Y:S01]  /*163310*/  LOP3.LUT P2, RZ, R39.reuse, 0x400000, RZ, 0xc0, !PT ;  /* 0x0040000027ff7812 */ /* 0x040fe2000784c0ff */
[C---:B-1----:R-:W-:Y:S01]  /*163320*/  IMAD.WIDE R84, R114.reuse, 0x4, R14 ;  /* 0x0000000472547825 */ /* 0x042fe200078e020e */
[----:B------:R-:W-:Y:S01]  /*163330*/  LOP3.LUT P1, RZ, R39, 0x800000, RZ, 0xc0, !PT ;  /* 0x0080000027ff7812 */ /* 0x000fe2000782c0ff */
[----:B------:R-:W4:Y:S04]  /*163340*/  LDL.LU R240, [R1+0x41c] ;  /* 0x00041c0001f07983 */ /* 0x000f280000300800 */
[----:B--2---:R1:W-:Y:S02]  /*163350*/  @P0 STG.E desc[UR36][R84.64], R248 ;  /* 0x000000f854000986 */ /* 0x0043e4000c101924 */
[----:B-1----:R-:W-:-:S02]  /*163360*/  IMAD.WIDE R84, R114, 0x4, R12 ;  /* 0x0000000472547825 */ /* 0x002fc400078e020c */
[----:B------:R-:W2:Y:S04]  /*163370*/  LDL.LU R114, [R1+0x8c] ;  /* 0x00008c0001727983 */ /* 0x000ea80000300800 */
[----:B---3--:R1:W-:Y:S04]  /*163380*/  @P6 STG.E desc[UR36][R84.64], R115 ;  /* 0x0000007354006986 */ /* 0x0083e8000c101924 */
[----:B------:R-:W3:Y:S04]  /*163390*/  LDL.LU R248, [R1+0x1550] ;  /* 0x0015500001f87983 */ /* 0x000ee80000300800 */
[----:B-1----:R-:W3:Y:S01]  /*1633a0*/  LDL.LU R115, [R1+0x1540] ;  /* 0x0015400001737983 */ /* 0x002ee20000300800 */
[----:B----4-:R-:W-:-:S05]  /*1633b0*/  IMAD.WIDE R84, R244, 0x4, R18 ;  /* 0x00000004f4547825 */ /* 0x010fca00078e0212 */
[----:B------:R1:W-:Y:S02]  /*1633c0*/  @P2 STG.E desc[UR36][R84.64], R86 ;  /* 0x0000005654002986 */ /* 0x0003e4000c101924 */
[----:B-1----:R-:W-:Y:S02]  /*1633d0*/  IMAD.WIDE R84, R244, 0x4, R16 ;  /* 0x00000004f4547825 */ /* 0x002fe400078e0210 */
[----:B------:R-:W4:Y:S04]  /*1633e0*/  LDL.LU R86, [R1+0x1530] ;  /* 0x0015300001567983 */ /* 0x000f280000300800 */
[----:B------:R1:W-:Y:S04]  /*1633f0*/  @P1 STG.E desc[UR36][R84.64], R87 ;  /* 0x0000005754001986 */ /* 0x0003e8000c101924 */
[----:B-1----:R-:W3:Y:S01]  /*163400*/  LDL.LU R87, [R1+0x2030] ;  /* 0x0020300001577983 */ /* 0x002ee20000300800 */
[----:B------:R-:W-:-:S03]  /*163410*/  LOP3.LUT P3, RZ, R40, 0x10, RZ, 0xc0, !PT ;  /* 0x0000001028ff7812 */ /* 0x000fc6000786c0ff */
[----:B------:R-:W4:Y:S01]  /*163420*/  LDL.LU R238, [R1+0x1420] ;  /* 0x0014200001ee7983 */ /* 0x000f220000300800 */
[----:B------:R-:W-:-:S03]  /*163430*/  LOP3.LUT R37, R37, 0xdfffffff, RZ, 0xc0, !PT ;  /* 0xdfffffff25257812 */ /* 0x000fc600078ec0ff */
[----:B------:R-:W4:Y:S04]  /*163440*/  LDL.LU R233, [R1+0x2034] ;  /* 0x0020340001e97983 */ /* 0x000f280000300800 */
[----:B------:R-:W4:Y:S02]  /*163450*/  LDL.LU R242, [R1+0xda0] ;  /* 0x000da00001f27983 */ /* 0x000f240000300800 */
[----:B------:R-:W-:Y:S02]  /*163460*/  @P3 LOP3.LUT R37, R37, 0x20000000, RZ, 0xfc, !PT ;  /* 0x2000000025253812 */ /* 0x000fe400078efcff */
[----:B------:R-:W-:Y:S01]  /*163470*/  LOP3.LUT P3, RZ, R40, 0x8, RZ, 0xc0, !PT ;  /* 0x0000000828ff7812 */ /* 0x000fe2000786c0ff */
[----:B------:R-:W4:Y:S01]  /*163480*/  LDL.LU R246, [R1+0x8d0] ;  /* 0x0008d00001f67983 */ /* 0x000f220000300800 */
[----:B------:R-:W-:-:S03]  /*163490*/  LOP3.LUT R37, R37, 0xbfffffff, RZ, 0xc0, !PT ;  /* 0xbfffffff25257812 */ /* 0x000fc600078ec0ff */
[----:B------:R-:W4:Y:S01]  /*1634a0*/  LDL.LU R250, [R1+0x400] ;  /* 0x0004000001fa7983 */ /* 0x000f220000300800 */
[----:B------:R-:W-:-:S03]  /*1634b0*/  LOP3.LUT R36, R36, 0xfffffffe, RZ, 0xc0, !PT ;  /* 0xfffffffe24247812 */ /* 0x000fc600078ec0ff */
[----:B------:R-:W4:Y:S04]  /*1634c0*/  LDL.LU R237, [R1+0x70] ;  /* 0x0000700001ed7983 */ /* 0x000f280000300800 */
[----:B------:R-:W-:Y:S01]  /*1634d0*/  @P3 LOP3.LUT R37, R37, 0x40000000, RZ, 0xfc, !PT ;  /* 0x4000000025253812 */ /* 0x000fe200078efcff */
[----:B------:R-:W4:Y:S01]  /*1634e0*/  LDL.LU R241, [R1+0x1554] ;  /* 0x0015540001f17983 */ /* 0x000f220000300800 */
[----:B------:R-:W-:Y:S02]  /*1634f0*/  LOP3.LUT P3, RZ, R40, 0x4, RZ, 0xc0, !PT ;  /* 0x0000000428ff7812 */ /* 0x000fe4000786c0ff */
[----:B------:R-:W-:Y:S01]  /*163500*/  LOP3.LUT R37, R37, 0x7fffffff, RZ, 0xc0, !PT ;  /* 0x7fffffff25257812 */ /* 0x000fe200078ec0ff */
[----:B------:R-:W4:Y:S04]  /*163510*/  LDL.LU R245, [R1+0x1544] ;  /* 0x0015440001f57983 */ /* 0x000f280000300800 */
[----:B------:R-:W4:Y:S04]  /*163520*/  LDL.LU R249, [R1+0x1534] ;  /* 0x0015340001f97983 */ /* 0x000f280000300800 */
[----:B------:R-:W4:Y:S02]  /*163530*/  LDL.LU R232, [R1+0x2038] ;  /* 0x0020380001e87983 */ /* 0x000f240000300800 */
[----:B------:R-:W-:-:S02]  /*163540*/  @P3 LOP3.LUT R37, R37, 0x80000000, RZ, 0xfc, !PT ;  /* 0x8000000025253812 */ /* 0x000fc400078efcff */
[----:B------:R-:W-:Y:S02]  /*163550*/  LOP3.LUT P3, RZ, R40, 0x2, RZ, 0xc0, !PT ;  /* 0x0000000228ff7812 */ /* 0x000fe4000786c0ff */
[C---:B------:R-:W-:Y:S02]  /*163560*/  LOP3.LUT P0, RZ, R39.reuse, 0x1000000, RZ, 0xc0, !PT ;  /* 0x0100000027ff7812 */ /* 0x040fe4000780c0ff */
[C---:B------:R-:W-:Y:S01]  /*163570*/  LOP3.LUT P6, RZ, R39.reuse, 0x2000000, RZ, 0xc0, !PT ;  /* 0x0200000027ff7812 */ /* 0x040fe200078cc0ff */
[----:B------:R-:W-:Y:S01]  /*163580*/  IMAD.WIDE R84, R244, 0x4, R14 ;  /* 0x00000004f4547825 */ /* 0x000fe200078e020e */
[----:B------:R-:W-:Y:S01]  /*163590*/  LOP3.LUT P2, RZ, R39, 0x4000000, RZ, 0xc0, !PT ;  /* 0x0400000027ff7812 */ /* 0x000fe2000784c0ff */
[----:B------:R-:W4:Y:S06]  /*1635a0*/  LDL.LU R236, [R1+0x1424] ;  /* 0x0014240001ec7983 */ /* 0x000f2c0000300800 */
[----:B------:R-:W-:-:S02]  /*1635b0*/  @P3 LOP3.LUT R36, R36, 0x1, RZ, 0xfc, !PT ;  /* 0x0000000124243812 */ /* 0x000fc400078efcff */
        /* <DEDUP_REMOVED lines=14> */
[----:B------:R1:W-:Y:S02]  /*1636a0*/  @P0 STG.E desc[UR36][R84.64], R240 ;  /* 0x000000f054000986 */ /* 0x0003e4000c101924 */
[----:B-1----:R-:W-:-:S05]  /*1636b0*/  IMAD.WIDE R84, R244, 0x4, R12 ;  /* 0x00000004f4547825 */ /* 0x002fca00078e020c */
[----:B--2---:R1:W-:Y:S04]  /*1636c0*/  @P6 STG.E desc[UR36][R84.64], R114 ;  /* 0x0000007254006986 */ /* 0x0043e8000c101924 */
[----:B-1----:R-:W2:Y:S04]  /*1636d0*/  LDL.LU R114, [R1+0x203c] ;  /* 0x00203c0001727983 */ /* 0x002ea80000300800 */
[----:B------:R-:W2:Y:S04]  /*1636e0*/  LDL.LU R240, [R1+0xda4] ;  /* 0x000da40001f07983 */ /* 0x000ea80000300800 */
[----:B------:R-:W2:Y:S01]  /*1636f0*/  LDL.LU R244, [R1+0x8d4] ;  /* 0x0008d40001f47983 */ /* 0x000ea20000300800 */
[----:B---3--:R-:W-:-:S05]  /*163700*/  IMAD.WIDE R84, R87, 0x4, R18 ;  /* 0x0000000457547825 */ /* 0x008fca00078e0212 */
[----:B------:R1:W-:Y:S02]  /*163710*/  @P2 STG.E desc[UR36][R84.64], R248 ;  /* 0x000000f854002986 */ /* 0x0003e4000c101924 */
[C---:B-1----:R-:W-:Y:S02]  /*163720*/  IMAD.WIDE R84, R87.reuse, 0x4, R16 ;  /* 0x0000000457547825 */ /* 0x042fe400078e0210 */
[----:B------:R-:W3:Y:S04]  /*163730*/  LDL.LU R248, [R1+0x404] ;  /* 0x0004040001f87983 */ /* 0x000ee80000300800 */
[----:B------:R1:W-:Y:S02]  /*163740*/  @P1 STG.E desc[UR36][R84.64], R115 ;  /* 0x0000007354001986 */ /* 0x0003e4000c101924 */
[----:B-1----:R-:W-:-:S02]  /*163750*/  IMAD.WIDE R84, R87, 0x4, R14 ;  /* 0x0000000457547825 */ /* 0x002fc400078e020e */
[----:B------:R-:W3:Y:S04]  /*163760*/  LDL.LU R115, [R1+0x74] ;  /* 0x0000740001737983 */ /* 0x000ee80000300800 */
[----:B----4-:R1:W-:Y:S02]  /*163770*/  @P3 STG.E desc[UR36][R84.64], R86 ;  /* 0x0000005654003986 */ /* 0x0103e4000c101924 */
[----:B-1----:R-:W-:Y:S02]  /*163780*/  IMAD.WIDE R84, R87, 0x4, R12 ;  /* 0x0000000457547825 */ /* 0x002fe400078e020c */
        /* <DEDUP_REMOVED lines=31> */
[C---:B------:R-:W-:Y:S02]  /*163980*/  LOP3.LUT P6, RZ, R40.reuse, 0x100, RZ, 0xc0, !PT ;  /* 0x0000010028ff7812 */ /* 0x040fe400078cc0ff */
[C---:B------:R-:W-:Y:S02]  /*163990*/  LOP3.LUT P2, RZ, R40.reuse, 0x200, RZ, 0xc0, !PT ;  /* 0x0000020028ff7812 */ /* 0x040fe4000784c0ff */
[----:B------:R-:W-:Y:S01]  /*1639a0*/  LOP3.LUT P1, RZ, R40, 0x400, RZ, 0xc0, !PT ;  /* 0x0000040028ff7812 */ /* 0x000fe2000782c0ff */
[----:B--2---:R-:W-:-:S05]  /*1639b0*/  IMAD.WIDE R84, R114, 0x4, R18 ;  /* 0x0000000472547825 */ /* 0x004fca00078e0212 */
[----:B------:R1:W-:Y:S02]  /*1639c0*/  @P5 STG.E desc[UR36][R84.64], R240 ;  /* 0x000000f054005986 */ /* 0x0003e4000c101924 */
[----:B-1----:R-:W-:-:S05]  /*1639d0*/  IMAD.WIDE R84, R114, 0x4, R16 ;  /* 0x0000000472547825 */ /* 0x002fca00078e0210 */
[----:B------:R1:W-:Y:S02]  /*1639e0*/  @P0 STG.E desc[UR36][R84.64], R244 ;  /* 0x000000f454000986 */ /* 0x0003e4000c101924 */
[----:B-1----:R-:W-:-:S05]  /*1639f0*/  IMAD.WIDE R84, R114, 0x4, R14 ;  /* 0x0000000472547825 */ /* 0x002fca00078e020e */
[----:B---3--:R1:W-:Y:S02]  /*163a00*/  @P6 STG.E desc[UR36][R84.64], R248 ;  /* 0x000000f854006986 */ /* 0x0083e4000c101924 */
[----:B-1----:R-:W-:Y:S02]  /*163a10*/  IMAD.WIDE R84, R114, 0x4, R12 ;  /* 0x0000000472547825 */ /* 0x002fe400078e020c */
[----:B------:R-:W2:Y:S04]  /*163a20*/  LDL.LU R114, [R1+0x1548] ;  /* 0x0015480001727983 */ /* 0x000ea80000300800 */
[----:B------:R1:W-:Y:S04]  /*163a30*/  @P2 STG.E desc[UR36][R84.64], R115 ;  /* 0x0000007354002986 */ /* 0x0003e8000c101924 */
[----:B-1----:R-:W3:Y:S04]  /*163a40*/  LDL.LU R115, [R1+0x1538] ;  /* 0x0015380001737983 */ /* 0x002ee80000300800 */
[----:B------:R-:W3:Y:S04]  /*163a50*/  LDL.LU R252, [R1+0x1428] ;  /* 0x0014280001fc7983 */ /* 0x000ee80000300800 */
[----:B------:R-:W3:Y:S01]  /*163a60*/  LDL.LU R234, [R1+0xda8] ;  /* 0x000da80001ea7983 */ /* 0x000ee20000300800 */
[----:B----4-:R-:W-:-:S03]  /*163a70*/  IMAD.WIDE R84, R86, 0x4, R18 ;  /* 0x0000000456547825 */ /* 0x010fc600078e0212 */
[----:B------:R-:W4:Y:S04]  /*163a80*/  LDL.LU R238, [R1+0x8d8] ;  /* 0x0008d80001ee7983 */ /* 0x000f280000300800 */
[----:B------:R1:W-:Y:S04]  /*163a90*/  @P1 STG.E desc[UR36][R84.64], R87 ;  /* 0x0000005754001986 */ /* 0x0003e8000c101924 */
[----:B-1----:R-:W4:Y:S04]  /*163aa0*/  LDL.LU R87, [R1+0x2044] ;  /* 0x0020440001577983 */ /* 0x002f280000300800 */
[----:B------:R-:W4:Y:S01]  /*163ab0*/  LDL.LU R242, [R1+0x408] ;  /* 0x0004080001f27983 */ /* 0x000f220000300800 */
[----:B------:R-:W-:-:S02]  /*163ac0*/  LOP3.LUT P3, RZ, R40, 0x800000, RZ, 0xc0, !PT ;  /* 0x0080000028ff7812 */ /* 0x000fc4000786c0ff */
[----:B------:R-:W-:Y:S01]  /*163ad0*/  LOP3.LUT R37, R37, 0xffdfffff, RZ, 0xc0, !PT ;  /* 0xffdfffff25257812 */ /* 0x000fe200078ec0ff */
[----:B------:R-:W4:Y:S04]  /*163ae0*/  LDL.LU R246, [R1+0x78] ;  /* 0x0000780001f67983 */ /* 0x000f280000300800 */
[----:B------:R-:W4:Y:S04]  /*163af0*/  LDL.LU R250, [R1+0x155c] ;  /* 0x00155c0001fa7983 */ /* 0x000f280000300800 */
[----:B------:R-:W4:Y:S02]  /*163b00*/  LDL.LU R233, [R1+0x154c] ;  /* 0x00154c0001e97983 */ /* 0x000f240000300800 */
[----:B------:R-:W-:-:S02]  /*163b10*/  @P3 LOP3.LUT R37, R37, 0x200000, RZ, 0xfc, !PT ;  /* 0x0020000025253812 */ /* 0x000fc400078efcff */
[----:B------:R-:W-:Y:S01]  /*163b20*/  LOP3.LUT P3, RZ, R40, 0x400000, RZ, 0xc0, !PT ;  /* 0x0040000028ff7812 */ /* 0x000fe2000786c0ff */
[----:B------:R-:W4:Y:S01]  /*163b30*/  LDL.LU R237, [R1+0x153c] ;  /* 0x00153c0001ed7983 */ /* 0x000f220000300800 */
[----:B------:R-:W-:-:S03]  /*163b40*/  LOP3.LUT R37, R37, 0xffbfffff, RZ, 0xc0, !PT ;  /* 0xffbfffff25257812 */ /* 0x000fc600078ec0ff */
[----:B------:R-:W4:Y:S04]  /*163b50*/  LDL.LU R245, [R1+0x142c] ;  /* 0x00142c0001f57983 */ /* 0x000f280000300800 */
[----:B------:R-:W4:Y:S04]  /*163b60*/  LDL.LU R249, [R1+0xdac] ;  /* 0x000dac0001f97983 */ /* 0x000f280000300800 */
[----:B------:R-:W-:Y:S01]  /*163b70*/  @P3 LOP3.LUT R37, R37, 0x400000, RZ, 0xfc, !PT ;  /* 0x0040000025253812 */ /* 0x000fe200078efcff */
[----:B------:R-:W4:Y:S01]  /*163b80*/  LDL.LU R232, [R1+0x8dc] ;  /* 0x0008dc0001e87983 */ /* 0x000f220000300800 */
[----:B------:R-:W-:-:S02]  /*163b90*/  LOP3.LUT P3, RZ, R40, 0x200000, RZ, 0xc0, !PT ;  /* 0x0020000028ff7812 */ /* 0x000fc4000786c0ff */
[----:B------:R-:W-:Y:S01]  /*163ba0*/  LOP3.LUT R37, R37, 0xff7fffff, RZ, 0xc0, !PT ;  /* 0xff7fffff25257812 */ /* 0x000fe200078ec0ff */
[----:B------:R-:W4:Y:S01]  /*163bb0*/  LDL.LU R236, [R1+0x40c] ;  /* 0x00040c0001ec7983 */ /* 0x000f220000300800 */
[----:B------:R-:W-:-:S03]  /*163bc0*/  LOP3.LUT P0, RZ, R40, 0x800, RZ, 0xc0, !PT ;  /* 0x0000080028ff7812 */ /* 0x000fc6000780c0ff */
[----:B------:R-:W4:Y:S01]  /*163bd0*/  LDL.LU R240, [R1+0x204c] ;  /* 0x00204c0001f07983 */ /* 0x000f220000300800 */
[----:B------:R-:W-:Y:S01]  /*163be0*/  LOP3.LUT P6, RZ, R40, 0x1000, RZ, 0xc0, !PT ;  /* 0x0000100028ff7812 */ /* 0x000fe200078cc0ff */
[----:B------:R-:W-:Y:S01]  /*163bf0*/  IMAD.WIDE R84, R86, 0x4, R16 ;  /* 0x0000000456547825 */ /* 0x000fe200078e0210 */
[C---:B------:R-:W-:Y:S01]  /*163c00*/  LOP3.LUT P2, RZ, R40.reuse, 0x2000, RZ, 0xc0, !PT ;  /* 0x0000200028ff7812 */ /* 0x040fe2000784c0ff */
[----:B------:R-:W4:Y:S02]  /*163c10*/  LDL.LU R244, [R1+0x7c] ;  /* 0x00007c0001f47983 */ /* 0x000f240000300800 */
[----:B------:R-:W-:Y:S02]  /*163c20*/  @P3 LOP3.LUT R37, R37, 0x800000, RZ, 0xfc, !PT ;  /* 0x0080000025253812 */ /* 0x000fe400078efcff */
        /* <DEDUP_REMOVED lines=18> */
[----:B--2---:R1:W-:Y:S02]  /*163d50*/  @P0 STG.E desc[UR36][R84.64], R114 ;  /* 0x0000007254000986 */ /* 0x0043e4000c101924 */
[C---:B-1----:R-:W-:Y:S02]  /*163d60*/  IMAD.WIDE R84, R86.reuse, 0x4, R14 ;  /* 0x0000000456547825 */ /* 0x042fe400078e020e */
[----:B------:R-:W2:Y:S04]  /*163d70*/  LDL.LU R114, [R1+0x1590] ;  /* 0x0015900001727983 */ /* 0x000ea80000300800 */
[----:B---3--:R1:W-:Y:S02]  /*163d80*/  @P6 STG.E desc[UR36][R84.64], R115 ;  /* 0x0000007354006986 */ /* 0x0083e4000c101924 */
[----:B-1----:R-:W-:-:S02]  /*163d90*/  IMAD.WIDE R84, R86, 0x4, R12 ;  /* 0x0000000456547825 */ /* 0x002fc400078e020c */
[----:B------:R-:W3:Y:S04]  /*163da0*/  LDL.LU R115, [R1+0x1570] ;  /* 0x0015700001737983 */ /* 0x000ee80000300800 */
[----:B------:R4:W-:Y:S04]  /*163db0*/  @P2 STG.E desc[UR36][R84.64], R252 ;  /* 0x000000fc54002986 */ /* 0x0009e8000c101924 */
[----:B------:R-:W2:Y:S01]  /*163dc0*/  LDL.LU R86, [R1+0x2050] ;  /* 0x0020500001567983 */ /* 0x000ea20000300800 */
[----:B----4-:R-:W-:-:S05]  /*163dd0*/  IMAD.WIDE R84, R87, 0x4, R18 ;  /* 0x0000000457547825 */ /* 0x010fca00078e0212 */
[----:B------:R1:W-:Y:S02]  /*163de0*/  @P1 STG.E desc[UR36][R84.64], R234 ;  /* 0x000000ea54001986 */ /* 0x0003e4000c101924 */
[----:B-1----:R-:W-:-:S05]  /*163df0*/  IMAD.WIDE R84, R87, 0x4, R16 ;  /* 0x0000000457547825 */ /* 0x002fca00078e0210 */
[----:B------:R1:W-:Y:S01]  /*163e00*/  @P3 STG.E desc[UR36][R84.64], R238 ;  /* 0x000000ee54003986 */ /* 0x0003e2000c101924 */
[----:B------:R-:W-:Y:S01]  /*163e10*/  LOP3.LUT P3, RZ, R37, 0x10000000, RZ, 0xc0, !PT ;  /* 0x1000000025ff7812 */ /* 0x000fe2000786c0ff */
[----:B-1----:R-:W-:-:S12]  /*163e20*/  IMAD.WIDE R84, R87, 0x4, R14 ;  /* 0x0000000457547825 */ /* 0x002fd800078e020e */
[----:B------:R1:W-:Y:S02]  /*163e30*/  @P3 STG.E desc[UR36][R84.64], R242 ;  /* 0x000000f254003986 */ /* 0x0003e4000c101924 */
[----:B-1----:R-:W-:Y:S02]  /*163e40*/  IMAD.WIDE R84, R87, 0x4, R12 ;  /* 0x0000000457547825 */ /* 0x002fe400078e020c */
        /* <DEDUP_REMOVED lines=32> */
[----:B--2---:R-:W-:-:S05]  /*164050*/  IMAD.WIDE R84, R86, 0x4, R18 ;  /* 0x0000000456547825 */ /* 0x004fca00078e0212 */
[----:B------:R1:W-:Y:S02]  /*164060*/  @P0 STG.E desc[UR36][R84.64], R248 ;  /* 0x000000f854000986 */ /* 0x0003e4000c101924 */
[----:B-1----:R-:W-:-:S05]  /*164070*/  IMAD.WIDE R84, R86, 0x4, R16 ;  /* 0x0000000456547825 */ /* 0x002fca00078e0210 */
[----:B------:R1:W-:Y:S02]  /*164080*/  @P6 STG.E desc[UR36][R84.64], R114 ;  /* 0x0000007254006986 */ /* 0x0003e4000c101924 */
[C---:B-1----:R-:W-:Y:S02]  /*164090*/  IMAD.WIDE R84, R86.reuse, 0x4, R14 ;  /* 0x0000000456547825 */ /* 0x042fe400078e020e */
[----:B------:R-:W2:Y:S04]  /*1640a0*/  LDL.LU R114, [R1+0x1400] ;  /* 0x0014000001727983 */ /* 0x000ea80000300800 */
[----:B---3--:R1:W-:Y:S02]  /*1640b0*/  @P2 STG.E desc[UR36][R84.64], R115 ;  /* 0x0000007354002986 */ /* 0x0083e4000c101924 */
[----:B-1----:R-:W-:-:S02]  /*1640c0*/  IMAD.WIDE R84, R86, 0x4, R12 ;  /* 0x0000000456547825 */ /* 0x002fc400078e020c */
[----:B------:R-:W3:Y:S04]  /*1640d0*/  LDL.LU R115, [R1+0xd80] ;  /* 0x000d800001737983 */ /* 0x000ee80000300800 */
[----:B------:R-:W3:Y:S04]  /*1640e0*/  LDL.LU R86, [R1+0x8e0] ;  /* 0x0008e00001567983 */ /* 0x000ee80000300800 */
[----:B----4-:R1:W-:Y:S04]  /*1640f0*/  @P1 STG.E desc[UR36][R84.64], R87 ;  /* 0x0000005754001986 */ /* 0x0103e8000c101924 */
[----:B-1----:R-:W4:Y:S04]  /*164100*/  LDL.LU R87, [R1+0x2054] ;  /* 0x0020540001577983 */ /* 0x002f280000300800 */
        /* <DEDUP_REMOVED lines=10> */
[----:B------:R-:W-:-:S03]  /*1641b0*/  LOP3.LUT P0, RZ, R40, 0x40000000, RZ, 0xc0, !PT ;  /* 0x4000000028ff7812 */ /* 0x000fc6000780c0ff */
[----:B------:R-:W3:Y:S04]  /*1641c0*/  LDL.LU R232, [R1+0x15a8] ;  /* 0x0015a80001e87983 */ /* 0x000ee80000300800 */
[----:B------:R-:W3:Y:S01]  /*1641d0*/  LDL.LU R240, [R1+0x1598] ;  /* 0x0015980001f07983 */ /* 0x000ee20000300800 */
[----:B------:R-:W-:-:S03]  /*1641e0*/  LOP3.LUT P6, RZ, R40, 0x80000000, RZ, 0xc0, !PT ;  /* 0x8000000028ff7812 */ /* 0x000fc600078cc0ff */
[----:B------:R-:W3:Y:S04]  /*1641f0*/  LDL.LU R244, [R1+0x1578] ;  /* 0x0015780001f47983 */ /* 0x000ee80000300800 */
[----:B------:R-:W3:Y:S01]  /*164200*/  LDL.LU R248, [R1+0x2060] ;  /* 0x0020600001f87983 */ /* 0x000ee20000300800 */
        /* <DEDUP_REMOVED lines=20> */
[----:B----4-:R-:W-:-:S05]  /*164350*/  IMAD.WIDE R84, R87, 0x4, R18 ;  /* 0x0000000457547825 */ /* 0x010fca00078e0212 */
[----:B--2---:R1:W-:Y:S02]  /*164360*/  @P0 STG.E desc[UR36][R84.64], R114 ;  /* 0x0000007254000986 */ /* 0x0043e4000c101924 */
        /* <DEDUP_REMOVED lines=10> */
[----:B------:R-:W-:-:S04]  /*164410*/  LOP3.LUT R37, R37, 0xfff7ffff, RZ, 0xc0, !PT ;  /* 0xfff7ffff25257812 */ /* 0x000fc800078ec0ff */
[----:B------:R-:W-:Y:S02]  /*164420*/  @P3 LOP3.LUT R37, R37, 0x80000, RZ, 0xfc, !PT ;  /* 0x0008000025253812 */ /* 0x000fe400078efcff */
[C---:B------:R-:W-:Y:S02]  /*164430*/  LOP3.LUT P3, RZ, R41.reuse, 0x8, RZ, 0xc0, !PT ;  /* 0x0000000829ff7812 */ /* 0x040fe4000786c0ff */
[----:B------:R-:W-:Y:S02]  /*164440*/  LOP3.LUT P1, RZ, R41, 0x2, RZ, 0xc0, !PT ;  /* 0x0000000229ff7812 */ /* 0x000fe4000782c0ff */
[----:B------:R-:W-:-:S09]  /*164450*/  LOP3.LUT R37, R37, 0xffefffff, RZ, 0xc0, !PT ;  /* 0xffefffff25257812 */ /* 0x000fd200078ec0ff */
[----:B------:R-:W-:Y:S02]  /*164460*/  @P3 LOP3.LUT R37, R37, 0x100000, RZ, 0xfc, !PT ;  /* 0x0010000025253812 */ /* 0x000fe400078efcff */
        /* <DEDUP_REMOVED lines=69> */
[C---:B------:R-:W-:Y:S02]  /*1648c0*/  LOP3.LUT P3, RZ, R41.reuse, 0x2000000, RZ, 0xc0, !PT ;  /* 0x0200000029ff7812 */ /* 0x040fe4000786c0ff */
[----:B------:R-:W-:Y:S01]  /*1648d0*/  LOP3.LUT P2, RZ, R41, 0x80000, RZ, 0xc0, !PT ;  /* 0x0008000029ff7812 */ /* 0x000fe2000784c0ff */
[----:B--2---:R1:W-:Y:S04]  /*1648e0*/  @P0 STG.E desc[UR36][R84.64], R87 ;  /* 0x0000005754000986 */ /* 0x0043e8000c101924 */
[----:B-1----:R-:W2:Y:S04]  /*1648f0*/  LDL.LU R87, [R1+0xd8c] ;  /* 0x000d8c0001577983 */ /* 0x002ea80000300800 */
[----:B------:R-:W2:Y:S04]  /*164900*/  LDL.LU R246, [R1+0x8ec] ;  /* 0x0008ec0001f67983 */ /* 0x000ea80000300800 */
[----:B------:R-:W2:Y:S04]  /*164910*/  LDL.LU R233, [R1+0x3fc] ;  /* 0x0003fc0001e97983 */ /* 0x000ea80000300800 */
[----:B------:R-:W2:Y:S04]  /*164920*/  LDL.LU R249, [R1+0x2470] ;  /* 0x0024700001f97983 */ /* 0x000ea80000300800 */
[----:B------:R-:W2:Y:S04]  /*164930*/  LDL.LU R237, [R1+0x15e0] ;  /* 0x0015e00001ed7983 */ /* 0x000ea80000300800 */
[----:B------:R-:W2:Y:S01]  /*164940*/  LDL.LU R241, [R1+0x15d0] ;  /* 0x0015d00001f17983 */ /* 0x000ea20000300800 */
[----:B------:R-:W-:Y:S01]  /*164950*/  LOP3.LUT R37, R37, 0xfffffdff, RZ, 0xc0, !PT ;  /* 0xfffffdff25257812 */ /* 0x000fe200078ec0ff */
[----:B---3--:R-:W-:Y:S01]  /*164960*/  IMAD.WIDE R84, R114, 0x4, R18 ;  /* 0x0000000472547825 */ /* 0x008fe200078e0212 */
[----:B------:R-:W-:Y:S01]  /*164970*/  LOP3.LUT P1, RZ, R41, 0x100000, RZ, 0xc0, !PT ;  /* 0x0010000029ff7812 */ /* 0x000fe2000782c0ff */
[----:B------:R-:W3:Y:S01]  /*164980*/  LDL.LU R245, [R1+0x15c0] ;  /* 0x0015c00001f57983 */ /* 0x000ee20000300800 */
[----:B------:R-:W-:-:S02]  /*164990*/  @P3 LOP3.LUT R37, R37, 0x200, RZ, 0xfc, !PT ;  /* 0x0000020025253812 */ /* 0x000fc400078efcff */
[----:B------:R-:W-:Y:S01]  /*1649a0*/  LOP3.LUT P3, RZ, R41, 0x1000000, RZ, 0xc0, !PT ;  /* 0x0100000029ff7812 */ /* 0x000fe2000786c0ff */
[----:B------:R1:W-:Y:S01]  /*1649b0*/  @P6 STG.E desc[UR36][R84.64], R240 ;  /* 0x000000f054006986 */ /* 0x0003e2000c101924 */
[----:B------:R-:W-:Y:S01]  /*1649c0*/  LOP3.LUT R37, R37, 0xfffffbff, RZ, 0xc0, !PT ;  /* 0xfffffbff25257812 */ /* 0x000fe200078ec0ff */
[----:B-1----:R-:W-:-:S05]  /*1649d0*/  IMAD.WIDE R84, R114, 0x4, R16 ;  /* 0x0000000472547825 */ /* 0x002fca00078e0210 */
[----:B----4-:R1:W-:Y:S05]  /*1649e0*/  @P2 STG.E desc[UR36][R84.64], R244 ;  /* 0x000000f454002986 */ /* 0x0103ea000c101924 */
[----:B------:R-:W-:Y:S02]  /*1649f0*/  @P3 LOP3.LUT R37, R37, 0x400, RZ, 0xfc, !PT ;  /* 0x0000040025253812 */ /* 0x000fe400078efcff */
[----:B------:R-:W-:Y:S01]  /*164a00*/  LOP3.LUT P3, RZ, R41, 0x800000, RZ, 0xc0, !PT ;  /* 0x0080000029ff7812 */ /* 0x000fe2000786c0ff */
[----:B-1----:R-:W-:-:S05]  /*164a10*/  IMAD.WIDE R84, R114, 0x4, R14 ;  /* 0x0000000472547825 */ /* 0x002fca00078e020e */
[----:B------:R1:W-:Y:S01]  /*164a20*/  @P1 STG.E desc[UR36][R84.64], R248 ;  /* 0x000000f854001986 */ /* 0x0003e2000c101924 */
[----:B------:R-:W-:-:S03]  /*164a30*/  LOP3.LUT R37, R37, 0xfffff7ff, RZ, 0xc0, !PT ;  /* 0xfffff7ff25257812 */ /* 0x000fc600078ec0ff */
[----:B-1----:R-:W4:Y:S04]  /*164a40*/  LDL.LU R248, [R1+0x2474] ;  /* 0x0024740001f87983 */ /* 0x002f280000300800 */
[----:B------:R-:W4:Y:S04]  /*164a50*/  LDL.LU R232, [R1+0x15b0] ;  /* 0x0015b00001e87983 */ /* 0x000f280000300800 */
[----:B------:R-:W4:Y:S01]  /*164a60*/  LDL.LU R236, [R1+0x13e0] ;  /* 0x0013e00001ec7983 */ /* 0x000f220000300800 */
[----:B------:R-:W-:Y:S02]  /*164a70*/  @P3 LOP3.LUT R37, R37, 0x800, RZ, 0xfc, !PT ;  /* 0x0000080025253812 */ /* 0x000fe400078efcff */
[----:B------:R-:W-:Y:S01]  /*164a80*/  LOP3.LUT P3, RZ, R41, 0x400000, RZ, 0xc0, !PT ;  /* 0x0040000029ff7812 */ /* 0x000fe2000786c0ff */
[----:B------:R-:W4:Y:S01]  /*164a90*/  LDL.LU R240, [R1+0xd60] ;  /* 0x000d600001f07983 */ /* 0x000f220000300800 */
[----:B------:R-:W-:Y:S01]  /*164aa0*/  LOP3.LUT R37, R37, 0xffffefff, RZ, 0xc0, !PT ;  /* 0xffffefff25257812 */ /* 0x000fe200078ec0ff */
[----:B------:R-:W-:-:S02]  /*164ab0*/  IMAD.WIDE R84, R114, 0x4, R12 ;  /* 0x0000000472547825 */ /* 0x000fc400078e020c */
[----:B------:R-:W4:Y:S08]  /*164ac0*/  LDL.LU R244, [R1+0x8f0] ;  /* 0x0008f00001f47983 */ /* 0x000f300000300800 */
[----:B------:R-:W-:Y:S02]  /*164ad0*/  @P3 LOP3.LUT R37, R37, 0x1000, RZ, 0xfc, !PT ;  /* 0x0000100025253812 */ /* 0x000fe400078efcff */
[----:B------:R-:W-:-:S13]  /*164ae0*/  LOP3.LUT P3, RZ, R41, 0x200000, RZ, 0xc0, !PT ;  /* 0x0020000029ff7812 */ /* 0x000fda000786c0ff */
[----:B------:R1:W-:Y:S01]  /*164af0*/  @P3 STG.E desc[UR36][R84.64], R115 ;  /* 0x0000007354003986 */ /* 0x0003e2000c101924 */
[C---:B------:R-:W-:Y:S01]  /*164b00*/  LOP3.LUT P3, RZ, R37.reuse, 0x1000, RZ, 0xc0, !PT ;  /* 0x0000100025ff7812 */ /* 0x040fe2000786c0ff */
[----:B-1----:R-:W-:Y:S02]  /*164b10*/  IMAD.WIDE R84, R250, 0x4, R18 ;  /* 0x00000004fa547825 */ /* 0x002fe400078e0212 */
[----:B------:R-:W4:Y:S10]  /*164b20*/  LDL.LU R115, [R1+0x3e0] ;  /* 0x0003e00001737983 */ /* 0x000f340000300800 */
        /* <DEDUP_REMOVED lines=14> */
[----:B-1----:R-:W-:Y:S01]  /*164c10*/  IMAD.WIDE R84, R249, 0x4, R18 ;  /* 0x00000004f9547825 */ /* 0x002fe200078e0212 */
        /* <DEDUP_REMOVED lines=8> */
[----:B---3--:R1:W-:Y:S01]  /*164ca0*/  @P3 STG.E desc[UR36][R84.64], R245 ;  /* 0x000000f554003986 */ /* 0x0083e2000c101924 */
[----:B------:R-:W-:Y:S02]  /*164cb0*/  LOP3.LUT P3, RZ, R37, 0x20, RZ, 0xc0, !PT ;  /* 0x0000002025ff7812 */ /* 0x000fe4000786c0ff */
[----:B------:R-:W-:Y:S01]  /*164cc0*/  LOP3.LUT P5, RZ, R41, 0x80000000, RZ, 0xc0, !PT ;  /* 0x8000000029ff7812 */ /* 0x000fe200078ac0ff */
[----:B-1----:R-:W-:-:S10]  /*164cd0*/  IMAD.WIDE R84, R249, 0x4, R12 ;  /* 0x00000004f9547825 */ /* 0x002fd400078e020c */
[----:B----4-:R1:W-:Y:S02]  /*164ce0*/  @P3 STG.E desc[UR36][R84.64], R232 ;  /* 0x000000e854003986 */ /* 0x0103e4000c101924 */
[----:B-1----:R-:W-:-:S05]  /*164cf0*/  IMAD.WIDE R84, R248, 0x4, R18 ;  /* 0x00000004f8547825 */ /* 0x002fca00078e0212 */
[----:B------:R1:W-:Y:S02]  /*164d00*/  @P4 STG.E desc[UR36][R84.64], R236 ;  /* 0x000000ec54004986 */ /* 0x0003e4000c101924 */
[----:B-1----:R-:W-:-:S05]  /*164d10*/  IMAD.WIDE R84, R248, 0x4, R16 ;  /* 0x00000004f8547825 */ /* 0x002fca00078e0210 */
[----:B------:R1:W-:Y:S04]  /*164d20*/  @P5 STG.E desc[UR36][R84.64], R240 ;  /* 0x000000f054005986 */ /* 0x0003e8000c101924 */
        /* <DEDUP_REMOVED lines=48> */
[----:B---3--:R1:W-:Y:S02]  /*165030*/  @P0 STG.E desc[UR36][R84.64], R240 ;  /* 0x000000f054000986 */ /* 0x0083e4000c101924 */
[----:B-1----:R-:W-:Y:S02]  /*165040*/  IMAD.WIDE R84, R114, 0x4, R12 ;  /* 0x0000000472547825 */ /* 0x002fe400078e020c */
[----:B------:R-:W3:Y:S04]  /*165050*/  LDL.LU R114, [R1+0x2488] ;  /* 0x0024880001727983 */ /* 0x000ee80000300800 */
[----:B------:R-:W3:Y:S01]  /*165060*/  LDL.LU R237, [R1+0x15b8] ;  /* 0x0015b80001ed7983 */ /* 0x000ee20000300800 */
[----:B------:R-:W-:-:S02]  /*165070*/  LOP3.LUT R37, R37, 0xfffffff7, RZ, 0xc0, !PT ;  /* 0xfffffff725257812 */ /* 0x000fc400078ec0ff */
[C---:B------:R-:W-:Y:S01]  /*165080*/  LOP3.LUT P6, RZ, R42.reuse, 0x20, RZ, 0xc0, !PT ;  /* 0x000000202aff7812 */ /* 0x040fe200078cc0ff */
[----:B------:R-:W3:Y:S01]  /*165090*/  LDL.LU R240, [R1+0x15ec] ;  /* 0x0015ec0001f07983 */ /* 0x000ee20000300800 */
[----:B------:R-:W-:Y:S02]  /*1650a0*/  @P3 LOP3.LUT R37, R37, 0x8, RZ, 0xfc, !PT ;  /* 0x0000000825253812 */ /* 0x000fe400078efcff */
[C---:B------:R-:W-:Y:S02]  /*1650b0*/  LOP3.LUT P3, RZ, R42.reuse, 0x200, RZ, 0xc0, !PT ;  /* 0x000002002aff7812 */ /* 0x040fe4000786c0ff */
[C---:B------:R-:W-:Y:S02]  /*1650c0*/  LOP3.LUT P2, RZ, R42.reuse, 0x40, RZ, 0xc0, !PT ;  /* 0x000000402aff7812 */ /* 0x040fe4000784c0ff */
[----:B------:R-:W-:Y:S02]  /*1650d0*/  LOP3.LUT P1, RZ, R42, 0x80, RZ, 0xc0, !PT ;  /* 0x000000802aff7812 */ /* 0x000fe4000782c0ff */
[----:B------:R-:W-:-:S03]  /*1650e0*/  LOP3.LUT R37, R37, 0xffffffef, RZ, 0xc0, !PT ;  /* 0xffffffef25257812 */ /* 0x000fc600078ec0ff */
[----:B----4-:R1:W-:Y:S04]  /*1650f0*/  @P6 STG.E desc[UR36][R84.64], R244 ;  /* 0x000000f454006986 */ /* 0x0103e8000c101924 */
[----:B------:R-:W-:Y:S02]  /*165100*/  @P3 LOP3.LUT R37, R37, 0x10, RZ, 0xfc, !PT ;  /* 0x0000001025253812 */ /* 0x000fe400078efcff */
[----:B------:R-:W-:Y:S01]  /*165110*/  LOP3.LUT P3, RZ, R42, 0x100, RZ, 0xc0, !PT ;  /* 0x000001002aff7812 */ /* 0x000fe2000786c0ff */
[----:B-1----:R-:W4:Y:S01]  /*165120*/  LDL.LU R244, [R1+0x15dc] ;  /* 0x0015dc0001f47983 */ /* 0x002f220000300800 */
[----:B--2---:R-:W-:-:S05]  /*165130*/  IMAD.WIDE R84, R87, 0x4, R18 ;  /* 0x0000000457547825 */ /* 0x004fca00078e0212 */
[----:B------:R1:W-:Y:S02]  /*165140*/  @P2 STG.E desc[UR36][R84.64], R248 ;  /* 0x000000f854002986 */ /* 0x0003e4000c101924 */
[C---:B-1----:R-:W-:Y:S02]  /*165150*/  IMAD.WIDE R84, R87.reuse, 0x4, R16 ;  /* 0x0000000457547825 */ /* 0x042fe400078e0210 */
[----:B------:R-:W2:Y:S04]  /*165160*/  LDL.LU R248, [R1+0x15cc] ;  /* 0x0015cc0001f87983 */ /* 0x000ea80000300800 */
[----:B------:R1:W-:Y:S02]  /*165170*/  @P1 STG.E desc[UR36][R84.64], R115 ;  /* 0x0000007354001986 */ /* 0x0003e4000c101924 */
[----:B-1----:R-:W-:-:S05]  /*165180*/  IMAD.WIDE R84, R87, 0x4, R14 ;  /* 0x0000000457547825 */ /* 0x002fca00078e020e */
[----:B------:R1:W-:Y:S02]  /*165190*/  @P3 STG.E desc[UR36][R84.64], R86 ;  /* 0x0000005654003986 */ /* 0x0003e4000c101924 */
[----:B-1----:R-:W-:Y:S02]  /*1651a0*/  IMAD.WIDE R84, R87, 0x4, R12 ;  /* 0x0000000457547825 */ /* 0x002fe400078e020c */
[----:B------:R-:W2:Y:S04]  /*1651b0*/  LDL.LU R86, [R1+0x15bc] ;  /* 0x0015bc0001567983 */ /* 0x000ea80000300800 */
[----:B------:R-:W2:Y:S04]  /*1651c0*/  LDL.LU R87, [R1+0x13ec] ;  /* 0x0013ec0001577983 */ /* 0x000ea80000300800 */
        /* <DEDUP_REMOVED lines=11> */
[----:B------:R-:W-:Y:S01]  /*165280*/  @P3 STG.E desc[UR36][R84.64], R250 ;  /* 0x000000fa54003986 */ /* 0x000fe2000c101924 */
[----:B------:R-:W-:Y:S01]  /*165290*/  LOP3.LUT P3, RZ, R37, 0x1, RZ, 0xc0, !PT ;  /* 0x0000000125ff7812 */ /* 0x000fe2000786c0ff */
[----:B------:R-:W-:-:S12]  /*1652a0*/  IMAD.WIDE R36, R233, 0x4, R12 ;  /* 0x00000004e9247825 */ /* 0x000fd800078e020c */
        /* <DEDUP_REMOVED lines=23> */
[----:B--2---:R1:W-:Y:S04]  /*165420*/  @P6 STG.E desc[UR36][R36.64], R248 ;  /* 0x000000f824006986 */ /* 0x0043e8000c101924 */
[----:B-1----:R-:W2:Y:S01]  /*165430*/  LDL.LU R248, [R1+0xd6c] ;  /* 0x000d6c0001f87983 */ /* 0x002ea20000300800 */
[----:B------:R-:W-:-:S03]  /*165440*/  IMAD.WIDE R36, R114, 0x4, R12 ;  /* 0x0000000472247825 */ /* 0x000fc600078e020c */
[----:B------:R-:W3:Y:S04]  /*165450*/  LDL.LU R114, [R1+0x8fc] ;  /* 0x0008fc0001727983 */ /* 0x000ee80000300800 */
[----:B------:R1:W-:Y:S02]  /*165460*/  @P2 STG.E desc[UR36][R36.64], R86 ;  /* 0x0000005624002986 */ /* 0x0003e4000c101924 */
[----:B-1----:R-:W-:Y:S02]  /*165470*/  IMAD.WIDE R36, R115, 0x4, R18 ;  /* 0x0000000473247825 */ /* 0x002fe400078e0212 */
[----:B------:R-:W4:Y:S04]  /*165480*/  LDL.LU R86, [R1+0x3ec] ;  /* 0x0003ec0001567983 */ /* 0x000f280000300800 */
[----:B------:R-:W4:Y:S04]  /*165490*/  LDL.LU R234, [R1+0x1630] ;  /* 0x0016300001ea7983 */ /* 0x000f280000300800 */
[----:B------:R1:W-:Y:S04]  /*1654a0*/  @P1 STG.E desc[UR36][R36.64], R87 ;  /* 0x0000005724001986 */ /* 0x0003e8000c101924 */
[----:B------:R-:W4:Y:S04]  /*1654b0*/  LDL.LU R238, [R1+0x1620] ;  /* 0x0016200001ee7983 */ /* 0x000f280000300800 */
        /* <DEDUP_REMOVED lines=19> */
[----:B------:R-:W4:Y:S04]  /*1655f0*/  LDL.LU R236, [R1+0x1614] ;  /* 0x0016140001ec7983 */ /* 0x000f280000300800 */
[----:B------:R-:W4:Y:S02]  /*165600*/  LDL.LU R240, [R1+0x2498] ;  /* 0x0024980001f07983 */ /* 0x000f240000300800 */
[----:B------:R-:W-:Y:S02]  /*165610*/  @P3 LOP3.LUT R38, R38, 0x800000, RZ, 0xfc, !PT ;  /* 0x0080000026263812 */ /* 0x000fe400078efcff */
[----:B------:R-:W-:Y:S02]  /*165620*/  LOP3.LUT P3, RZ, R43, 0x1, RZ, 0xc0, !PT ;  /* 0x000000012bff7812 */ /* 0x000fe4000786c0ff */
[----:B------:R-:W-:Y:S01]  /*165630*/  LOP3.LUT P6, RZ, R42, 0x1000000, RZ, 0xc0, !PT ;  /* 0x010000002aff7812 */ /* 0x000fe200078cc0ff */
[----:B------:R-:W-:Y:S01]  /*165640*/  IMAD.WIDE R36, R115, 0x4, R16 ;  /* 0x0000000473247825 */ /* 0x000fe200078e0210 */
[----:B------:R-:W-:Y:S01]  /*165650*/  LOP3.LUT R38, R38, 0xfeffffff, RZ, 0xc0, !PT ;  /* 0xfeffffff26267812 */ /* 0x000fe200078ec0ff */
[----:B------:R-:W4:Y:S08]  /*165660*/  LDL.LU R244, [R1+0x1604] ;  /* 0x0016040001f47983 */ /* 0x000f300000300800 */
        /* <DEDUP_REMOVED lines=12> */
[----:B------:R-:W-:Y:S02]  /*165730*/  LOP3.LUT P1, RZ, R42, 0x4000000, RZ, 0xc0, !PT ;  /* 0x040000002aff7812 */ /* 0x000fe4000782c0ff */
[----:B------:R-:W-:-:S09]  /*165740*/  LOP3.LUT R38, R38, 0xefffffff, RZ, 0xc0, !PT ;  /* 0xefffffff26267812 */ /* 0x000fd200078ec0ff */
        /* <DEDUP_REMOVED lines=8> */
[----:B------:R-:W3:Y:S04]  /*1657d0*/  LDL.LU R115, [R1+0x904] ;  /* 0x0009040001737983 */ /* 0x000ee80000300800 */
[----:B----4-:R1:W-:Y:S04]  /*1657e0*/  @P2 STG.E desc[UR36][R36.64], R86 ;  /* 0x0000005624002986 */ /* 0x0103e8000c101924 */
[----:B-1----:R-:W4:Y:S01]  /*1657f0*/  LDL.LU R86, [R1+0x249c] ;  /* 0x00249c0001567983 */ /* 0x002f220000300800 */
[----:B------:R-:W-:-:S05]  /*165800*/  IMAD.WIDE R36, R87, 0x4, R18 ;  /* 0x0000000457247825 */ /* 0x000fca00078e0212 */
[----:B------:R1:W-:Y:S02]  /*165810*/  @P1 STG.E desc[UR36][R36.64], R234 ;  /* 0x000000ea24001986 */ /* 0x0003e4000c101924 */
[----:B-1----:R-:W-:-:S05]  /*165820*/  IMAD.WIDE R36, R87, 0x4, R16 ;  /* 0x0000000457247825 */ /* 0x002fca00078e0210 */
[----:B------:R1:W-:Y:S01]  /*165830*/  @P3 STG.E desc[UR36][R36.64], R238 ;  /* 0x000000ee24003986 */ /* 0x0003e2000c101924 */
[----:B------:R-:W-:Y:S01]  /*165840*/  LOP3.LUT P3, RZ, R38, 0x10000000, RZ, 0xc0, !PT ;  /* 0x1000000026ff7812 */ /* 0x000fe2000786c0ff */
[----:B-1----:R-:W-:-:S12]  /*165850*/  IMAD.WIDE R36, R87, 0x4, R14 ;  /* 0x0000000457247825 */ /* 0x002fd800078e020e */
[----:B------:R1:W-:Y:S02]  /*165860*/  @P3 STG.E desc[UR36][R36.64], R242 ;  /* 0x000000f224003986 */ /* 0x0003e4000c101924 */
[----:B-1----:R-:W-:Y:S02]  /*165870*/  IMAD.WIDE R36, R87, 0x4, R12 ;  /* 0x0000000457247825 */ /* 0x002fe400078e020c */
[----:B------:R-:W3:Y:S01]  /*165880*/  LDL.LU R87, [R1+0x3d4] ;  /* 0x0003d40001577983 */ /* 0x000ee20000300800 */
        /* <DEDUP_REMOVED lines=32> */
[----:B--2---:R1:W-:Y:S02]  /*165a90*/  @P0 STG.E desc[UR36][R36.64], R248 ;  /* 0x000000f824000986 */ /* 0x0043e4000c101924 */
[----:B-1----:R-:W-:-:S05]  /*165aa0*/  IMAD.WIDE R36, R86, 0x4, R16 ;  /* 0x0000000456247825 */ /* 0x002fca00078e0210 */
[----:B---3--:R1:W-:Y:S02]  /*165ab0*/  @P6 STG.E desc[UR36][R36.64], R114 ;  /* 0x0000007224006986 */ /* 0x0083e4000c101924 */
[C---:B-1----:R-:W-:Y:S02]  /*165ac0*/  IMAD.WIDE R36, R86.reuse, 0x4, R14 ;  /* 0x0000000456247825 */ /* 0x042fe400078e020e */
[----:B------:R-:W2:Y:S04]  /*165ad0*/  LDL.LU R114, [R1+0x1638] ;  /* 0x0016380001727983 */ /* 0x000ea80000300800 */
[----:B------:R1:W-:Y:S02]  /*165ae0*/  @P2 STG.E desc[UR36][R36.64], R115 ;  /* 0x0000007324002986 */ /* 0x0003e4000c101924 */
[----:B-1----:R-:W-:-:S02]  /*165af0*/  IMAD.WIDE R36, R86, 0x4, R12 ;  /* 0x0000000456247825 */ /* 0x002fc400078e020c */
[----:B------:R-:W3:Y:S04]  /*165b00*/  LDL.LU R115, [R1+0x1628] ;  /* 0x0016280001737983 */ /* 0x000ee80000300800 */
[----:B------:R-:W4:Y:S04]  /*165b10*/  LDL.LU R86, [R1+0x1618] ;  /* 0x0016180001567983 */ /* 0x000f280000300800 */
[----:B------:R1:W-:Y:S04]  /*165b20*/  @P1 STG.E desc[UR36][R36.64], R87 ;  /* 0x0000005724001986 */ /* 0x0003e8000c101924 */
        /* <DEDUP_REMOVED lines=17> */
[----:B------:R-:W-:-:S03]  /*165c40*/  LOP3.LUT P2, RZ, R43, 0x1000, RZ, 0xc0, !PT ;  /* 0x000010002bff7812 */ /* 0x000fc6000784c0ff */
        /* <DEDUP_REMOVED lines=30> */
[----:B------:R-:W2:Y:S01]  /*165e30*/  LDL.LU R114, [R1+0x24b0] ;  /* 0x0024b00001727983 */ /* 0x000ea20000300800 */
        /* <DEDUP_REMOVED lines=45> */
[----:B------:R-:W4:Y:S04]  /*166110*/  LDL.LU R244, [R1+0x13a0] ;  /* 0x0013a00001f47983 */ /* 0x000f280000300800 */
[----:B------:R1:W-:Y:S04]  /*166120*/  @P0 STG.E desc[UR36][R36.64], R248 ;  /* 0x000000f824000986 */ /* 0x0003e8000c101924 */
[----:B-1----:R-:W4:Y:S01]  /*166130*/  LDL.LU R248, [R1+0xd20] ;  /* 0x000d200001f87983 */ /* 0x002f220000300800 */
[----:B--2---:R-:W-:-:S05]  /*166140*/  IMAD.WIDE R36, R114, 0x4, R18 ;  /* 0x0000000472247825 */ /* 0x004fca00078e0212 */
[----:B------:R1:W-:Y:S02]  /*166150*/  @P6 STG.E desc[UR36][R36.64], R115 ;  /* 0x0000007324006986 */ /* 0x0003e4000c101924 */
[C---:B-1----:R-:W-:Y:S02]  /*166160*/  IMAD.WIDE R36, R114.reuse, 0x4, R16 ;  /* 0x0000000472247825 */ /* 0x042fe400078e0210 */
[----:B------:R-:W2:Y:S04]  /*166170*/  LDL.LU R115, [R1+0x910] ;  /* 0x0009100001737983 */ /* 0x000ea80000300800 */
[----:B---3--:R1:W-:Y:S02]  /*166180*/  @P2 STG.E desc[UR36][R36.64], R86 ;  /* 0x0000005624002986 */ /* 0x0083e4000c101924 */
[----:B-1----:R-:W-:-:S02]  /*166190*/  IMAD.WIDE R36, R114, 0x4, R14 ;  /* 0x0000000472247825 */ /* 0x002fc400078e020e */
[----:B------:R-:W3:Y:S04]  /*1661a0*/  LDL.LU R86, [R1+0x3c0] ;  /* 0x0003c00001567983 */ /* 0x000ee80000300800 */
[----:B----4-:R1:W-:Y:S04]  /*1661b0*/  @P1 STG.E desc[UR36][R36.64], R87 ;  /* 0x0000005724001986 */ /* 0x0103e8000c101924 */
[----:B-1----:R-:W4:Y:S04]  /*1661c0*/  LDL.LU R87, [R1+0x24b4] ;  /* 0x0024b40001577983 */ /* 0x002f280000300800 */
[----:B------:R-:W3:Y:S01]  /*1661d0*/  LDL.LU R234, [R1+0x280] ;  /* 0x0002800001ea7983 */ /* 0x000ee20000300800 */
[----:B------:R-:W-:-:S03]  /*1661e0*/  IMAD.WIDE R36, R114, 0x4, R12 ;  /* 0x0000000472247825 */ /* 0x000fc600078e020c */
        /* <DEDUP_REMOVED lines=11> */
[C---:B------:R-:W-:Y:S01]  /*1662a0*/  LOP3.LUT P6, RZ, R43.reuse, 0x40000000, RZ, 0xc0, !PT ;  /* 0x400000002bff7812 */ /* 0x040fe200078cc0ff */
[----:B------:R-:W3:Y:S01]  /*1662b0*/  LDL.LU R232, [R1+0x284] ;  /* 0x0002840001e87983 */ /* 0x000ee20000300800 */
[----:B------:R-:W-:-:S03]  /*1662c0*/  LOP3.LUT P2, RZ, R43, 0x80000000, RZ, 0xc0, !PT ;  /* 0x800000002bff7812 */ /* 0x000fc6000784c0ff */
        /* <DEDUP_REMOVED lines=8> */
[----:B------:R-:W-:Y:S01]  /*166350*/  LOP3.LUT P3, RZ, R44, 0x80, RZ, 0xc0, !PT ;  /* 0x000000802cff7812 */ /* 0x000fe2000786c0ff */
[----:B------:R1:W-:Y:S04]  /*166360*/  @P0 STG.E desc[UR36][R36.64], R244 ;  /* 0x000000f424000986 */ /* 0x0003e8000c101924 */
[----:B-1----:R-:W3:Y:S01]  /*166370*/  LDL.LU R244, [R1+0x1658] ;  /* 0x0016580001f47983 */ /* 0x002ee20000300800 */
[----:B------:R-:W-:-:S07]  /*166380*/  LOP3.LUT R38, R38, 0xffffff7f, RZ, 0xc0, !PT ;  /* 0xffffff7f26267812 */ /* 0x000fce00078ec0ff */
[----:B------:R-:W-:Y:S02]  /*166390*/  @P3 LOP3.LUT R38, R38, 0x80, RZ, 0xfc, !PT ;  /* 0x0000008026263812 */ /* 0x000fe400078efcff */
[----:B------:R-:W-:Y:S01]  /*1663a0*/  LOP3.LUT P3, RZ, R44, 0x40, RZ, 0xc0, !PT ;  /* 0x000000402cff7812 */ /* 0x000fe2000786c0ff */
[----:B----4-:R-:W-:-:S05]  /*1663b0*/  IMAD.WIDE R36, R87, 0x4, R18 ;  /* 0x0000000457247825 */ /* 0x010fca00078e0212 */
[----:B------:R1:W-:Y:S02]  /*1663c0*/  @P6 STG.E desc[UR36][R36.64], R248 ;  /* 0x000000f824006986 */ /* 0x0003e4000c101924 */
[C---:B-1----:R-:W-:Y:S02]  /*1663d0*/  IMAD.WIDE R36, R87.reuse, 0x4, R16 ;  /* 0x0000000457247825 */ /* 0x042fe400078e0210 */
[----:B------:R-:W4:Y:S04]  /*1663e0*/  LDL.LU R248, [R1+0x1648] ;  /* 0x0016480001f87983 */ /* 0x000f280000300800 */
[----:B--2---:R1:W-:Y:S02]  /*1663f0*/  @P2 STG.E desc[UR36][R36.64], R115 ;  /* 0x0000007324002986 */ /* 0x0043e4000c101924 */
[----:B-1----:R-:W-:-:S02]  /*166400*/  IMAD.WIDE R36, R87, 0x4, R14 ;  /* 0x0000000457247825 */ /* 0x002fc400078e020e */
[----:B------:R-:W2:Y:S04]  /*166410*/  LDL.LU R115, [R1+0x13a8] ;  /* 0x0013a80001737983 */ /* 0x000ea80000300800 */
[----:B---3--:R1:W-:Y:S02]  /*166420*/  @P1 STG.E desc[UR36][R36.64], R86 ;  /* 0x0000005624001986 */ /* 0x0083e4000c101924 */
[----:B-1----:R-:W-:Y:S02]  /*166430*/  IMAD.WIDE R36, R87, 0x4, R12 ;  /* 0x0000000457247825 */ /* 0x002fe400078e020c */
[----:B------:R-:W3:Y:S04]  /*166440*/  LDL.LU R86, [R1+0xd28] ;  /* 0x000d280001567983 */ /* 0x000ee80000300800 */
[----:B------:R-:W3:Y:S04]  /*166450*/  LDL.LU R87, [R1+0x918] ;  /* 0x0009180001577983 */ /* 0x000ee80000300800 */
        /* <DEDUP_REMOVED lines=32> */
[----:B------:R-:W3:Y:S10]  /*166660*/  LDL.LU R233, [R1+0x24cc] ;  /* 0x0024cc0001e97983 */ /* 0x000ef40000300800 */
        /* <DEDUP_REMOVED lines=22> */
[----:B--2---:R3:W-:Y:S02]  /*1667d0*/  @P6 STG.E desc[UR36][R36.64], R115 ;  /* 0x0000007324006986 */ /* 0x0047e4000c101924 */
[----:B---3--:R-:W-:-:S05]  /*1667e0*/  IMAD.WIDE R36, R236, 0x4, R18 ;  /* 0x00000004ec247825 */ /* 0x008fca00078e0212 */
        /* <DEDUP_REMOVED lines=35> */
[C---:B------:R-:W-:Y:S01]  /*166a20*/  LOP3.LUT P6, RZ, R44.reuse, 0x20000, RZ, 0xc0, !PT ;  /* 0x000200002cff7812 */ /* 0x040fe200078cc0ff */
[----:B------:R-:W2:Y:S01]  /*166a30*/  LDL.LU R241, [R1+0x1690] ;  /* 0x0016900001f17983 */ /* 0x000ea20000300800 */
[----:B------:R-:W-:Y:S01]  /*166a40*/  LOP3.LUT P2, RZ, R44, 0x40000, RZ, 0xc0, !PT ;  /* 0x000400002cff7812 */ /* 0x000fe2000784c0ff */
[----:B------:R-:W-:Y:S01]  /*166a50*/  IMAD.WIDE R36, R236, 0x4, R12 ;  /* 0x00000004ec247825 */ /* 0x000fe200078e020c */
[----:B------:R-:W-:Y:S01]  /*166a60*/  LOP3.LUT P1, RZ, R44, 0x80000, RZ, 0xc0, !PT ;  /* 0x000800002cff7812 */ /* 0x000fe2000782c0ff */
[----:B------:R-:W2:Y:S04]  /*166a70*/  LDL.LU R245, [R1+0x1680] ;  /* 0x0016800001f57983 */ /* 0x000ea80000300800 */
[----:B------:R-:W-:-:S02]  /*166a80*/  @P3 LOP3.LUT R38, R38, 0x4, RZ, 0xfc, !PT ;  /* 0x0000000426263812 */ /* 0x000fc400078efcff */
[----:B------:R-:W-:Y:S02]  /*166a90*/  LOP3.LUT P3, RZ, R44, 0x400000, RZ, 0xc0, !PT ;  /* 0x004000002cff7812 */ /* 0x000fe4000786c0ff */
[----:B------:R-:W-:Y:S01]  /*166aa0*/  LOP3.LUT R38, R38, 0xfffffff7, RZ, 0xc0, !PT ;  /* 0xfffffff726267812 */ /* 0x000fe200078ec0ff */
[----:B---3--:R4:W-:Y:S10]  /*166ab0*/  @P6 STG.E desc[UR36][R36.64], R240 ;  /* 0x000000f024006986 */ /* 0x0089f4000c101924 */
[----:B------:R-:W-:-:S02]  /*166ac0*/  @P3 LOP3.LUT R38, R38, 0x8, RZ, 0xfc, !PT ;  /* 0x0000000826263812 */ /* 0x000fc400078efcff */
[----:B------:R-:W-:Y:S01]  /*166ad0*/  LOP3.LUT P3, RZ, R44, 0x200000, RZ, 0xc0, !PT ;  /* 0x002000002cff7812 */ /* 0x000fe2000786c0ff */
[----:B----4-:R-:W-:Y:S01]  /*166ae0*/  IMAD.WIDE R36, R115, 0x4, R18 ;  /* 0x0000000473247825 */ /* 0x010fe200078e0212 */
[----:B------:R-:W-:-:S04]  /*166af0*/  LOP3.LUT R38, R38, 0xffffffef, RZ, 0xc0, !PT ;  /* 0xffffffef26267812 */ /* 0x000fc800078ec0ff */
[----:B------:R1:W-:Y:S07]  /*166b00*/  @P2 STG.E desc[UR36][R36.64], R244 ;  /* 0x000000f424002986 */ /* 0x0003ee000c101924 */
[----:B------:R-:W-:Y:S01]  /*166b10*/  @P3 LOP3.LUT R38, R38, 0x10, RZ, 0xfc, !PT ;  /* 0x0000001026263812 */ /* 0x000fe200078efcff */
[----:B-1----:R-:W-:Y:S01]  /*166b20*/  IMAD.WIDE R36, R115, 0x4, R16 ;  /* 0x0000000473247825 */ /* 0x002fe200078e0210 */
[----:B------:R-:W-:-:S04]  /*166b30*/  LOP3.LUT P3, RZ, R44, 0x100000, RZ, 0xc0, !PT ;  /* 0x001000002cff7812 */ /* 0x000fc8000786c0ff */
[----:B------:R1:W-:Y:S04]  /*166b40*/  @P1 STG.E desc[UR36][R36.64], R114 ;  /* 0x0000007224001986 */ /* 0x0003e8000c101924 */
[----:B-1----:R-:W3:Y:S04]  /*166b50*/  LDL.LU R114, [R1+0x24d4] ;  /* 0x0024d40001727983 */ /* 0x002ee80000300800 */
[----:B------:R-:W4:Y:S01]  /*166b60*/  LDL.LU R249, [R1+0x1670] ;  /* 0x0016700001f97983 */ /* 0x000f220000300800 */
[----:B------:R-:W-:-:S03]  /*166b70*/  IMAD.WIDE R36, R115, 0x4, R14 ;  /* 0x0000000473247825 */ /* 0x000fc600078e020e */
[----:B------:R-:W3:Y:S04]  /*166b80*/  LDL.LU R236, [R1+0x1390] ;  /* 0x0013900001ec7983 */ /* 0x000ee80000300800 */
[----:B------:R1:W-:Y:S01]  /*166b90*/  @P3 STG.E desc[UR36][R36.64], R248 ;  /* 0x000000f824003986 */ /* 0x0003e2000c101924 */
[----:B------:R-:W-:-:S03]  /*166ba0*/  LOP3.LUT P3, RZ, R38, 0x10, RZ, 0xc0, !PT ;  /* 0x0000001026ff7812 */ /* 0x000fc6000786c0ff */
[----:B------:R-:W3:Y:S04]  /*166bb0*/  LDL.LU R240, [R1+0xd00] ;  /* 0x000d000001f07983 */ /* 0x000ee80000300800 */
[----:B------:R-:W3:Y:S01]  /*166bc0*/  LDL.LU R244, [R1+0x920] ;  /* 0x0009200001f47983 */ /* 0x000ee20000300800 */
[----:B-1----:R-:W-:-:S03]  /*166bd0*/  IMAD.WIDE R36, R115, 0x4, R12 ;  /* 0x0000000473247825 */ /* 0x002fc600078e020c */
[----:B------:R-:W3:Y:S04]  /*166be0*/  LDL.LU R248, [R1+0x3b0] ;  /* 0x0003b00001f87983 */ /* 0x000ee80000300800 */
[----:B------:R1:W-:Y:S01]  /*166bf0*/  @P3 STG.E desc[UR36][R36.64], R86 ;  /* 0x0000005624003986 */ /* 0x0003e2000c101924 */
[----:B------:R-:W-:-:S03]  /*166c00*/  LOP3.LUT P3, RZ, R38, 0x8, RZ, 0xc0, !PT ;  /* 0x0000000826ff7812 */ /* 0x000fc6000786c0ff */
[----:B------:R-:W3:Y:S01]  /*166c10*/  LDL.LU R115, [R1+0x270] ;  /* 0x0002700001737983 */ /* 0x000ee20000300800 */
        /* <DEDUP_REMOVED lines=19> */
[----:B------:R-:W2:Y:S10]  /*166d50*/  LDL.LU R241, [R1+0x24e0] ;  /* 0x0024e00001f17983 */ /* 0x000eb40000300800 */
[----:B------:R1:W-:Y:S01]  /*166d60*/  @P3 STG.E desc[UR36][R36.64], R245 ;  /* 0x000000f524003986 */ /* 0x0003e2000c101924 */
[----:B------:R-:W-:-:S02]  /*166d70*/  LOP3.LUT P3, RZ, R39, 0x20000000, RZ, 0xc0, !PT ;  /* 0x2000000027ff7812 */ /* 0x000fc4000786c0ff */
[----:B------:R-:W-:Y:S01]  /*166d80*/  LOP3.LUT P5, RZ, R44, 0x40000000, RZ, 0xc0, !PT ;  /* 0x400000002cff7812 */ /* 0x000fe200078ac0ff */
[----:B-1----:R-:W-:-:S10]  /*166d90*/  IMAD.WIDE R36, R232, 0x4, R14 ;  /* 0x00000004e8247825 */ /* 0x002fd400078e020e */
[----:B----4-:R1:W-:Y:S01]  /*166da0*/  @P3 STG.E desc[UR36][R36.64], R249 ;  /* 0x000000f924003986 */ /* 0x0103e2000c101924 */
[----:B------:R-:W-:Y:S01]  /*166db0*/  LOP3.LUT P0, RZ, R44, 0x80000000, RZ, 0xc0, !PT ;  /* 0x800000002cff7812 */ /* 0x000fe2000780c0ff */
[----:B-1----:R-:W-:-:S05]  /*166dc0*/  IMAD.WIDE R36, R232, 0x4, R12 ;  /* 0x00000004e8247825 */ /* 0x002fca00078e020c */
[----:B---3--:R1:W-:Y:S01]  /*166dd0*/  @P4 STG.E desc[UR36][R36.64], R236 ;  /* 0x000000ec24004986 */ /* 0x0083e2000c101924 */
[----:B------:R-:W-:Y:S01]  /*166de0*/  LOP3.LUT P6, RZ, R45, 0x1, RZ, 0xc0, !PT ;  /* 0x000000012dff7812 */ /* 0x000fe200078cc0ff */
[----:B-1----:R-:W-:-:S05]  /*166df0*/  IMAD.WIDE R36, R114, 0x4, R18 ;  /* 0x0000000472247825 */ /* 0x002fca00078e0212 */
[----:B------:R1:W-:Y:S01]  /*166e00*/  @P5 STG.E desc[UR36][R36.64], R240 ;  /* 0x000000f024005986 */ /* 0x0003e2000c101924 */
[----:B------:R-:W-:Y:S01]  /*166e10*/  LOP3.LUT P2, RZ, R45, 0x2, RZ, 0xc0, !PT ;  /* 0x000000022dff7812 */ /* 0x000fe2000784c0ff */
[----:B-1----:R-:W-:-:S05]  /*166e20*/  IMAD.WIDE R36, R114, 0x4, R16 ;  /* 0x0000000472247825 */ /* 0x002fca00078e0210 */
[----:B------:R1:W-:Y:S02]  /*166e30*/  @P0 STG.E desc[UR36][R36.64], R244 ;  /* 0x000000f424000986 */ /* 0x0003e4000c101924 */
[----:B-1----:R-:W-:-:S05]  /*166e40*/  IMAD.WIDE R36, R114, 0x4, R14 ;  /* 0x0000000472247825 */ /* 0x002fca00078e020e */
[----:B------:R1:W-:Y:S01]  /*166e50*/  @P6 STG.E desc[UR36][R36.64], R248 ;  /* 0x000000f824006986 */ /* 0x0003e2000c101924 */
[----:B------:R-:W-:Y:S01]  /*166e60*/  LOP3.LUT P1, RZ, R45, 0x4, RZ, 0xc0, !PT ;  /* 0x000000042dff7812 */ /* 0x000fe2000782c0ff */
[----:B-1----:R-:W-:Y:S02]  /*166e70*/  IMAD.WIDE R36, R114, 0x4, R12 ;  /* 0x0000000472247825 */ /* 0x002fe400078e020c */
[----:B------:R-:W3:Y:S04]  /*166e80*/  LDL.LU R114, [R1+0x1684] ;  /* 0x0016840001727983 */ /* 0x000ee80000300800 */
[----:B------:R1:W-:Y:S04]  /*166e90*/  @P2 STG.E desc[UR36][R36.64], R115 ;  /* 0x0000007324002986 */ /* 0x0003e8000c101924 */
[----:B-1----:R-:W4:Y:S04]  /*166ea0*/  LDL.LU R115, [R1+0x1674] ;  /* 0x0016740001737983 */ /* 0x002f280000300800 */
[----:B------:R-:W4:Y:S04]  /*166eb0*/  LDL.LU R252, [R1+0x1394] ;  /* 0x0013940001fc7983 */ /* 0x000f280000300800 */
[----:B------:R-:W4:Y:S04]  /*166ec0*/  LDL.LU R234, [R1+0xd04] ;  /* 0x000d040001ea7983 */ /* 0x000f280000300800 */
[----:B------:R-:W4:Y:S01]  /*166ed0*/  LDL.LU R238, [R1+0x924] ;  /* 0x0009240001ee7983 */ /* 0x000f220000300800 */
[----:B--2---:R-:W-:-:S05]  /*166ee0*/  IMAD.WIDE R36, R86, 0x4, R18 ;  /* 0x0000000456247825 */ /* 0x004fca00078e0212 */
[----:B------:R1:W-:Y:S04]  /*166ef0*/  @P1 STG.E desc[UR36][R36.64], R87 ;  /* 0x0000005724001986 */ /* 0x0003e8000c101924 */
[----:B-1----:R-:W2:Y:S04]  /*166f00*/  LDL.LU R87, [R1+0x24dc] ;  /* 0x0024dc0001577983 */ /* 0x002ea80000300800 */
[----:B------:R-:W2:Y:S01]  /*166f10*/  LDL.LU R242, [R1+0x3b4] ;  /* 0x0003b40001f27983 */ /* 0x000ea20000300800 */
        /* <DEDUP_REMOVED lines=15> */
[----:B------:R-:W2:Y:S04]  /*167010*/  LDL.LU R236, [R1+0x3b8] ;  /* 0x0003b80001ec7983 */ /* 0x000ea80000300800 */
[----:B------:R-:W2:Y:S01]  /*167020*/  LDL.LU R240, [R1+0x24e8] ;  /* 0x0024e80001f07983 */ /* 0x000ea20000300800 */
[C---:B------:R-:W-:Y:S02]  /*167030*/  LOP3.LUT P0, RZ, R45.reuse, 0x8, RZ, 0xc0, !PT ;  /* 0x000000082dff7812 */ /* 0x040fe4000780c0ff */
[----:B------:R-:W-:Y:S01]  /*167040*/  LOP3.LUT P6, RZ, R45, 0x10, RZ, 0xc0, !PT ;  /* 0x000000102dff7812 */ /* 0x000fe200078cc0ff */
[----:B------:R-:W-:Y:S01]  /*167050*/  IMAD.WIDE R36, R86, 0x4, R16 ;  /* 0x0000000456247825 */ /* 0x000fe200078e0210 */
[----:B------:R-:W2:Y:S01]  /*167060*/  LDL.LU R244, [R1+0x278] ;  /* 0x0002780001f47983 */ /* 0x000ea20000300800 */
[----:B------:R-:W-:-:S02]  /*167070*/  @P3 LOP3.LUT R39, R39, 0x800000, RZ, 0xfc, !PT ;  /* 0x0080000027273812 */ /* 0x000fc400078efcff */
        /* <DEDUP_REMOVED lines=19> */
[----:B---3--:R1:W-:Y:S02]  /*1671b0*/  @P0 STG.E desc[UR36][R36.64], R114 ;  /* 0x0000007224000986 */ /* 0x0083e4000c101924 */
[C---:B-1----:R-:W-:Y:S02]  /*1671c0*/  IMAD.WIDE R36, R86.reuse, 0x4, R14 ;  /* 0x0000000456247825 */ /* 0x042fe400078e020e */
[----:B------:R-:W3:Y:S04]  /*1671d0*/  LDL.LU R114, [R1+0x168c] ;  /* 0x00168c0001727983 */ /* 0x000ee80000300800 */
[----:B----4-:R1:W-:Y:S02]  /*1671e0*/  @P6 STG.E desc[UR36][R36.64], R115 ;  /* 0x0000007324006986 */ /* 0x0103e4000c101924 */
[----:B-1----:R-:W-:-:S02]  /*1671f0*/  IMAD.WIDE R36, R86, 0x4, R12 ;  /* 0x0000000456247825 */ /* 0x002fc400078e020c */
[----:B------:R-:W4:Y:S04]  /*167200*/  LDL.LU R115, [R1+0x167c] ;  /* 0x00167c0001737983 */ /* 0x000f280000300800 */
[----:B------:R-:W3:Y:S04]  /*167210*/  LDL.LU R86, [R1+0x24ec] ;  /* 0x0024ec0001567983 */ /* 0x000ee80000300800 */
[----:B------:R2:W-:Y:S02]  /*167220*/  @P2 STG.E desc[UR36][R36.64], R252 ;  /* 0x000000fc24002986 */ /* 0x0005e4000c101924 */
        /* <DEDUP_REMOVED lines=38> */
[----:B---3--:R-:W-:-:S05]  /*167490*/  IMAD.WIDE R36, R86, 0x4, R18 ;  /* 0x0000000456247825 */ /* 0x008fca00078e0212 */
[----:B------:R1:W-:Y:S02]  /*1674a0*/  @P0 STG.E desc[UR36][R36.64], R248 ;  /* 0x000000f824000986 */ /* 0x0003e4000c101924 */
[C---:B-1----:R-:W-:Y:S02]  /*1674b0*/  IMAD.WIDE R36, R86.reuse, 0x4, R16 ;  /* 0x0000000456247825 */ /* 0x042fe400078e0210 */
[----:B------:R-:W3:Y:S04]  /*1674c0*/  LDL.LU R248, [R1+0xd0c] ;  /* 0x000d0c0001f87983 */ /* 0x000ee80000300800 */
[----:B------:R1:W-:Y:S02]  /*1674d0*/  @P6 STG.E desc[UR36][R36.64], R114 ;  /* 0x0000007224006986 */ /* 0x0003e4000c101924 */
[----:B-1----:R-:W-:-:S02]  /*1674e0*/  IMAD.WIDE R36, R86, 0x4, R14 ;  /* 0x0000000456247825 */ /* 0x002fc400078e020e */
[----:B------:R-:W3:Y:S04]  /*1674f0*/  LDL.LU R114, [R1+0x92c] ;  /* 0x00092c0001727983 */ /* 0x000ee80000300800 */
[----:B----4-:R1:W-:Y:S01]  /*167500*/  @P2 STG.E desc[UR36][R36.64], R115 ;  /* 0x0000007324002986 */ /* 0x0103e2000c101924 */
[C---:B------:R-:W-:Y:S01]  /*167510*/  LOP3.LUT P1, RZ, R45.reuse, 0x200000, RZ, 0xc0, !PT ;  /* 0x002000002dff7812 */ /* 0x040fe2000782c0ff */
[----:B-1----:R-:W-:Y:S02]  /*167520*/  IMAD.WIDE R36, R86, 0x4, R12 ;  /* 0x0000000456247825 */ /* 0x002fe400078e020c */
[----:B------:R-:W4:Y:S04]  /*167530*/  LDL.LU R115, [R1+0x3bc] ;  /* 0x0003bc0001737983 */ /* 0x000f280000300800 */
[----:B------:R-:W3:Y:S06]  /*167540*/  LDL.LU R86, [R1+0x24f0] ;  /* 0x0024f00001567983 */ /* 0x000eec0000300800 */
[----:B--2---:R1:W-:Y:S04]  /*167550*/  @P1 STG.E desc[UR36][R36.64], R87 ;  /* 0x0000005724001986 */ /* 0x0043e8000c101924 */
        /* <DEDUP_REMOVED lines=10> */
[----:B------:R-:W-:-:S03]  /*167600*/  LOP3.LUT P0, RZ, R45, 0x400000, RZ, 0xc0, !PT ;  /* 0x004000002dff7812 */ /* 0x000fc6000780c0ff */
[----:B------:R-:W2:Y:S01]  /*167610*/  LDL.LU R249, [R1+0x260] ;  /* 0x0002600001f97983 */ /* 0x000ea20000300800 */
[----:B------:R-:W-:-:S03]  /*167620*/  LOP3.LUT P6, RZ, R45, 0x800000, RZ, 0xc0, !PT ;  /* 0x008000002dff7812 */ /* 0x000fc600078cc0ff */
[----:B------:R-:W2:Y:S04]  /*167630*/  LDL.LU R232, [R1+0x16c4] ;  /* 0x0016c40001e87983 */ /* 0x000ea80000300800 */
[----:B------:R-:W2:Y:S04]  /*167640*/  LDL.LU R236, [R1+0x16b4] ;  /* 0x0016b40001ec7983 */ /* 0x000ea80000300800 */
[----:B------:R-:W2:Y:S01]  /*167650*/  LDL.LU R240, [R1+0x16a4] ;  /* 0x0016a40001f07983 */ /* 0x000ea20000300800 */
[----:B------:R-:W-:-:S03]  /*167660*/  LOP3.LUT P2, RZ, R45, 0x1000000, RZ, 0xc0, !PT ;  /* 0x010000002dff7812 */ /* 0x000fc6000784c0ff */
[----:B------:R-:W2:Y:S01]  /*167670*/  LDL.LU R244, [R1+0x24fc] ;  /* 0x0024fc0001f47983 */ /* 0x000ea20000300800 */
        /* <DEDUP_REMOVED lines=9> */
[----:B---3--:R-:W-:-:S05]  /*167710*/  IMAD.WIDE R36, R86, 0x4, R18 ;  /* 0x0000000456247825 */ /* 0x008fca00078e0212 */
[----:B------:R1:W-:Y:S02]  /*167720*/  @P0 STG.E desc[UR36][R36.64], R248 ;  /* 0x000000f824000986 */ /* 0x0003e4000c101924 */
[----:B-1----:R-:W-:-:S05]  /*167730*/  IMAD.WIDE R36, R86, 0x4, R16 ;  /* 0x0000000456247825 */ /* 0x002fca00078e0210 */
[----:B------:R1:W-:Y:S02]  /*167740*/  @P6 STG.E desc[UR36][R36.64], R114 ;  /* 0x0000007224006986 */ /* 0x0003e4000c101924 */
[C---:B-1----:R-:W-:Y:S02]  /*167750*/  IMAD.WIDE R36, R86.reuse, 0x4, R14 ;  /* 0x0000000456247825 */ /* 0x042fe400078e020e */
[----:B------:R-:W3:Y:S04]  /*167760*/  LDL.LU R114, [R1+0x1384] ;  /* 0x0013840001727983 */ /* 0x000ee80000300800 */
[----:B----4-:R1:W-:Y:S02]  /*167770*/  @P2 STG.E desc[UR36][R36.64], R115 ;  /* 0x0000007324002986 */ /* 0x0103e4000c101924 */
[----:B-1----:R-:W-:-:S02]  /*167780*/  IMAD.WIDE R36, R86, 0x4, R12 ;  /* 0x0000000456247825 */ /* 0x002fc400078e020c */
[----:B------:R-:W4:Y:S04]  /*167790*/  LDL.LU R115, [R1+0xce4] ;  /* 0x000ce40001737983 */ /* 0x000f280000300800 */
[----:B------:R-:W4:Y:S04]  /*1677a0*/  LDL.LU R86, [R1+0x934] ;  /* 0x0009340001567983 */ /* 0x000f280000300800 */
[----:B--2---:R1:W-:Y:S04]  /*1677b0*/  @P1 STG.E desc[UR36][R36.64], R87 ;  /* 0x0000005724001986 */ /* 0x0043e8000c101924 */
[----:B-1----:R-:W2:Y:S04]  /*1677c0*/  LDL.LU R87, [R1+0x3a4] ;  /* 0x0003a40001577983 */ /* 0x002ea80000300800 */
[----:B------:R-:W4:Y:S01]  /*1677d0*/  LDL.LU R248, [R1+0x2500] ;  /* 0x0025000001f87983 */ /* 0x000f220000300800 */
        /* <DEDUP_REMOVED lines=15> */
[----:B------:R-:W-:-:S10]  /*1678d0*/  IMAD.WIDE R36, R246, 0x4, R18 ;  /* 0x00000004f6247825 */ /* 0x000fd400078e0212 */
        /* <DEDUP_REMOVED lines=37> */
[----:B------:R-:W-:Y:S01]  /*167b30*/  LOP3.LUT P1, RZ, R46, 0x100, RZ, 0xc0, !PT ;  /* 0x000001002eff7812 */ /* 0x000fe2000782c0ff */
[----:B------:R-:W2:Y:S04]  /*167b40*/  LDL.LU R244, [R1+0x264] ;  /* 0x0002640001f47983 */ /* 0x000ea80000300800 */
[----:B---3--:R1:W-:Y:S04]  /*167b50*/  @P0 STG.E desc[UR36][R36.64], R114 ;  /* 0x0000007224000986 */ /* 0x0083e8000c101924 */
[----:B-1----:R-:W3:Y:S01]  /*167b60*/  LDL.LU R114, [R1+0x16c8] ;  /* 0x0016c80001727983 */ /* 0x002ee20000300800 */
[----:B----4-:R-:W-:-:S05]  /*167b70*/  IMAD.WIDE R36, R248, 0x4, R18 ;  /* 0x00000004f8247825 */ /* 0x010fca00078e0212 */
        /* <DEDUP_REMOVED lines=24> */
[C---:B------:R-:W-:Y:S02]  /*167d00*/  LOP3.LUT P6, RZ, R46.reuse, 0x400, RZ, 0xc0, !PT ;  /* 0x000004002eff7812 */ /* 0x040fe400078cc0ff */
        /* <DEDUP_REMOVED lines=16> */
[----:B------:R1:W-:Y:S04]  /*167e10*/  @P0 STG.E desc[UR36][R36.64], R244 ;  /* 0x000000f424000986 */ /* 0x0003e8000c101924 */
[----:B-1----:R-:W4:Y:S01]  /*167e20*/  LDL.LU R244, [R1+0x3ac] ;  /* 0x0003ac0001f47983 */ /* 0x002f220000300800 */
[----:B--2---:R-:W-:-:S05]  /*167e30*/  IMAD.WIDE R36, R87, 0x4, R18 ;  /* 0x0000000457247825 */ /* 0x004fca00078e0212 */
[----:B---3--:R1:W-:Y:S02]  /*167e40*/  @P6 STG.E desc[UR36][R36.64], R114 ;  /* 0x0000007224006986 */ /* 0x0083e4000c101924 */
[C---:B-1----:R-:W-:Y:S02]  /*167e50*/  IMAD.WIDE R36, R87.reuse, 0x4, R16 ;  /* 0x0000000457247825 */ /* 0x042fe400078e0210 */
[----:B------:R-:W2:Y:S04]  /*167e60*/  LDL.LU R114, [R1+0x26c] ;  /* 0x00026c0001727983 */ /* 0x000ea80000300800 */
[----:B----4-:R1:W-:Y:S02]  /*167e70*/  @P2 STG.E desc[UR36][R36.64], R115 ;  /* 0x0000007324002986 */ /* 0x0103e4000c101924 */
[----:B-1----:R-:W-:-:S05]  /*167e80*/  IMAD.WIDE R36, R87, 0x4, R14 ;  /* 0x0000000457247825 */ /* 0x002fca00078e020e */
[----:B------:R1:W-:Y:S02]  /*167e90*/  @P1 STG.E desc[UR36][R36.64], R86 ;  /* 0x0000005624001986 */ /* 0x0003e4000c101924 */
[----:B-1----:R-:W-:Y:S02]  /*167ea0*/  IMAD.WIDE R36, R87, 0x4, R12 ;  /* 0x0000000457247825 */ /* 0x002fe400078e020c */
[----:B------:R-:W3:Y:S04]  /*167eb0*/  LDL.LU R86, [R1+0x16f0] ;  /* 0x0016f00001567983 */ /* 0x000ee80000300800 */
[----:B------:R-:W4:Y:S04]  /*167ec0*/  LDL.LU R87, [R1+0x16e0] ;  /* 0x0016e00001577983 */ /* 0x000f280000300800 */
[----:B------:R-:W3:Y:S01]  /*167ed0*/  LDL.LU R115, [R1+0x2514] ;  /* 0x0025140001737983 */ /* 0x000ee20000300800 */
        /* <DEDUP_REMOVED lines=38> */
[----:B------:R1:W-:Y:S02]  /*168140*/  @P3 STG.E desc[UR36][R36.64], R232 ;  /* 0x000000e824003986 */ /* 0x0003e4000c101924 */
[----:B-1----:R-:W-:-:S05]  /*168150*/  IMAD.WIDE R36, R248, 0x4, R18 ;  /* 0x00000004f8247825 */ /* 0x002fca00078e0212 */
[----:B------:R1:W-:Y:S02]  /*168160*/  @P4 STG.E desc[UR36][R36.64], R236 ;  /* 0x000000ec24004986 */ /* 0x0003e4000c101924 */
[----:B-1----:R-:W-:-:S05]  /*168170*/  IMAD.WIDE R36, R248, 0x4, R16 ;  /* 0x00000004f8247825 */ /* 0x002fca00078e0210 */
[----:B------:R1:W-:Y:S04]  /*168180*/  @P5 STG.E desc[UR36][R36.64], R240 ;  /* 0x000000f024005986 */ /* 0x0003e8000c101924 */
[----:B-1----:R-:W4:Y:S01]  /*168190*/  LDL.LU R240, [R1+0x16d0] ;  /* 0x0016d00001f07983 */ /* 0x002f220000300800 */
        /* <DEDUP_REMOVED lines=8> */
[----:B--2---:R1:W-:Y:S04]  /*168220*/  @P6 STG.E desc[UR36][R36.64], R114 ;  /* 0x0000007224006986 */ /* 0x0043e8000c101924 */
[----:B------:R-:W2:Y:S04]  /*168230*/  LDL.LU R248, [R1+0xcc0] ;  /* 0x000cc00001f87983 */ /* 0x000ea80000300800 */
[----:B-1----:R-:W2:Y:S01]  /*168240*/  LDL.LU R114, [R1+0x940] ;  /* 0x0009400001727983 */ /* 0x002ea20000300800 */
[----:B---3--:R-:W-:-:S05]  /*168250*/  IMAD.WIDE R36, R115, 0x4, R18 ;  /* 0x0000000473247825 */ /* 0x008fca00078e0212 */
[----:B------:R1:W-:Y:S02]  /*168260*/  @P2 STG.E desc[UR36][R36.64], R86 ;  /* 0x0000005624002986 */ /* 0x0003e4000c101924 */
[----:B-1----:R-:W-:Y:S02]  /*168270*/  IMAD.WIDE R36, R115, 0x4, R16 ;  /* 0x0000000473247825 */ /* 0x002fe400078e0210 */
[----:B------:R-:W3:Y:S04]  /*168280*/  LDL.LU R86, [R1+0x390] ;  /* 0x0003900001567983 */ /* 0x000ee80000300800 */
[----:B----4-:R1:W-:Y:S04]  /*168290*/  @P1 STG.E desc[UR36][R36.64], R87 ;  /* 0x0000005724001986 */ /* 0x0103e8000c101924 */
[----:B-1----:R-:W4:Y:S01]  /*1682a0*/  LDL.LU R87, [R1+0x2518] ;  /* 0x0025180001577983 */ /* 0x002f220000300800 */
[----:B------:R-:W-:-:S03]  /*1682b0*/  LOP3.LUT P3, RZ, R47, 0x100, RZ, 0xc0, !PT ;  /* 0x000001002fff7812 */ /* 0x000fc6000786c0ff */
[----:B------:R-:W3:Y:S01]  /*1682c0*/  LDL.LU R238, [R1+0x250] ;  /* 0x0002500001ee7983 */ /* 0x000ee20000300800 */
[----:B------:R-:W-:-:S03]  /*1682d0*/  LOP3.LUT R40, R40, 0xdfffffff, RZ, 0xc0, !PT ;  /* 0xdfffffff28287812 */ /* 0x000fc600078ec0ff */
[----:B------:R-:W3:Y:S04]  /*1682e0*/  LDL.LU R242, [R1+0x16f4] ;  /* 0x0016f40001f27983 */ /* 0x000ee80000300800 */
[----:B------:R-:W3:Y:S02]  /*1682f0*/  LDL.LU R246, [R1+0x16e4] ;  /* 0x0016e40001f67983 */ /* 0x000ee40000300800 */
[----:B------:R-:W-:Y:S02]  /*168300*/  @P3 LOP3.LUT R40, R40, 0x20000000, RZ, 0xfc, !PT ;  /* 0x2000000028283812 */ /* 0x000fe400078efcff */
[----:B------:R-:W-:Y:S01]  /*168310*/  LOP3.LUT P3, RZ, R47, 0x80, RZ, 0xc0, !PT ;  /* 0x000000802fff7812 */ /* 0x000fe2000786c0ff */
[----:B------:R-:W3:Y:S01]  /*168320*/  LDL.LU R250, [R1+0x16d4] ;  /* 0x0016d40001fa7983 */ /* 0x000ee20000300800 */
[----:B------:R-:W-:-:S02]  /*168330*/  LOP3.LUT R40, R40, 0xbfffffff, RZ, 0xc0, !PT ;  /* 0xbfffffff28287812 */ /* 0x000fc400078ec0ff */
[----:B------:R-:W-:Y:S01]  /*168340*/  LOP3.LUT P0, RZ, R46, 0x10000000, RZ, 0xc0, !PT ;  /* 0x100000002eff7812 */ /* 0x000fe2000780c0ff */
[----:B------:R-:W-:Y:S01]  /*168350*/  IMAD.WIDE R36, R115, 0x4, R14 ;  /* 0x0000000473247825 */ /* 0x000fe200078e020e */
[----:B------:R-:W3:Y:S01]  /*168360*/  LDL.LU R241, [R1+0xcc4] ;  /* 0x000cc40001f17983 */ /* 0x000ee20000300800 */
[----:B------:R-:W-:-:S03]  /*168370*/  LOP3.LUT R39, R39, 0xfffffffe, RZ, 0xc0, !PT ;  /* 0xfffffffe27277812 */ /* 0x000fc600078ec0ff */
[----:B------:R-:W3:Y:S03]  /*168380*/  LDL.LU R245, [R1+0x944] ;  /* 0x0009440001f57983 */ /* 0x000ee60000300800 */
[----:B------:R-:W-:Y:S01]  /*168390*/  @P3 LOP3.LUT R40, R40, 0x40000000, RZ, 0xfc, !PT ;  /* 0x4000000028283812 */ /* 0x000fe200078efcff */
[----:B------:R-:W3:Y:S01]  /*1683a0*/  LDL.LU R249, [R1+0x394] ;  /* 0x0003940001f97983 */ /* 0x000ee20000300800 */
[----:B------:R-:W-:Y:S02]  /*1683b0*/  LOP3.LUT P3, RZ, R47, 0x40, RZ, 0xc0, !PT ;  /* 0x000000402fff7812 */ /* 0x000fe4000786c0ff */
[----:B------:R-:W-:Y:S01]  /*1683c0*/  LOP3.LUT R40, R40, 0x7fffffff, RZ, 0xc0, !PT ;  /* 0x7fffffff28287812 */ /* 0x000fe200078ec0ff */
[----:B------:R-:W3:Y:S04]  /*1683d0*/  LDL.LU R232, [R1+0x2520] ;  /* 0x0025200001e87983 */ /* 0x000ee80000300800 */
[----:B------:R-:W3:Y:S06]  /*1683e0*/  LDL.LU R236, [R1+0x254] ;  /* 0x0002540001ec7983 */ /* 0x000eec0000300800 */
        /* <DEDUP_REMOVED lines=11> */
[C---:B------:R-:W-:Y:S02]  /*1684a0*/  LOP3.LUT P6, RZ, R46.reuse, 0x20000000, RZ, 0xc0, !PT ;  /* 0x200000002eff7812 */ /* 0x040fe400078cc0ff */
[----:B------:R-:W-:-:S07]  /*1684b0*/  LOP3.LUT P2, RZ, R46, 0x40000000, RZ, 0xc0, !PT ;  /* 0x400000002eff7812 */ /* 0x000fce000784c0ff */
[----:B------:R-:W-:Y:S02]  /*1684c0*/  @P3 LOP3.LUT R39, R39, 0x8, RZ, 0xfc, !PT ;  /* 0x0000000827273812 */ /* 0x000fe400078efcff */
[----:B------:R-:W-:Y:S02]  /*1684d0*/  LOP3.LUT P3, RZ, R47, 0x2, RZ, 0xc0, !PT ;  /* 0x000000022fff7812 */ /* 0x000fe4000786c0ff */
[----:B------:R-:W-:Y:S02]  /*1684e0*/  LOP3.LUT P1, RZ, R46, 0x80000000, RZ, 0xc0, !PT ;  /* 0x800000002eff7812 */ /* 0x000fe4000782c0ff */
[----:B------:R-:W-:-:S09]  /*1684f0*/  LOP3.LUT R39, R39, 0xffffffef, RZ, 0xc0, !PT ;  /* 0xffffffef27277812 */ /* 0x000fd200078ec0ff */
[----:B------:R-:W-:Y:S02]  /*168500*/  @P3 LOP3.LUT R39, R39, 0x10, RZ, 0xfc, !PT ;  /* 0x0000001027273812 */ /* 0x000fe400078efcff */
[----:B------:R-:W-:Y:S01]  /*168510*/  LOP3.LUT P3, RZ, R47, 0x1, RZ, 0xc0, !PT ;  /* 0x000000012fff7812 */ /* 0x000fe2000786c0ff */
[----:B------:R1:W-:Y:S02]  /*168520*/  @P0 STG.E desc[UR36][R36.64], R240 ;  /* 0x000000f024000986 */ /* 0x0003e4000c101924 */
[----:B-1----:R-:W-:Y:S02]  /*168530*/  IMAD.WIDE R36, R115, 0x4, R12 ;  /* 0x0000000473247825 */ /* 0x002fe400078e020c */
[----:B------:R-:W3:Y:S04]  /*168540*/  LDL.LU R115, [R1+0x2524] ;  /* 0x0025240001737983 */ /* 0x000ee80000300800 */
[----:B------:R-:W3:Y:S04]  /*168550*/  LDL.LU R237, [R1+0x1374] ;  /* 0x0013740001ed7983 */ /* 0x000ee80000300800 */
[----:B------:R-:W3:Y:S04]  /*168560*/  LDL.LU R240, [R1+0x16f8] ;  /* 0x0016f80001f07983 */ /* 0x000ee80000300800 */
[----:B------:R4:W-:Y:S02]  /*168570*/  @P6 STG.E desc[UR36][R36.64], R244 ;  /* 0x000000f424006986 */ /* 0x0009e4000c101924 */
[----:B----4-:R-:W-:-:S05]  /*168580*/  IMAD.WIDE R36, R87, 0x4, R18 ;  /* 0x0000000457247825 */ /* 0x010fca00078e0212 */
[----:B--2---:R1:W-:Y:S02]  /*168590*/  @P2 STG.E desc[UR36][R36.64], R248 ;  /* 0x000000f824002986 */ /* 0x0043e4000c101924 */
[C---:B-1----:R-:W-:Y:S02]  /*1685a0*/  IMAD.WIDE R36, R87.reuse, 0x4, R16 ;  /* 0x0000000457247825 */ /* 0x042fe400078e0210 */
[----:B------:R-:W2:Y:S04]  /*1685b0*/  LDL.LU R248, [R1+0x16e8] ;  /* 0x0016e80001f87983 */ /* 0x000ea80000300800 */
[----:B------:R1:W-:Y:S02]  /*1685c0*/  @P1 STG.E desc[UR36][R36.64], R114 ;  /* 0x0000007224001986 */ /* 0x0003e4000c101924 */
[----:B-1----:R-:W-:-:S02]  /*1685d0*/  IMAD.WIDE R36, R87, 0x4, R14 ;  /* 0x0000000457247825 */ /* 0x002fc400078e020e */
[----:B------:R-:W4:Y:S04]  /*1685e0*/  LDL.LU R114, [R1+0x16d8] ;  /* 0x0016d80001727983 */ /* 0x000f280000300800 */
[----:B---3--:R1:W-:Y:S02]  /*1685f0*/  @P3 STG.E desc[UR36][R36.64], R86 ;  /* 0x0000005624003986 */ /* 0x0083e4000c101924 */
[----:B-1----:R-:W-:Y:S02]  /*168600*/  IMAD.WIDE R36, R87, 0x4, R12 ;  /* 0x0000000457247825 */ /* 0x002fe400078e020c */
[----:B------:R-:W3:Y:S04]  /*168610*/  LDL.LU R86, [R1+0x1378] ;  /* 0x0013780001567983 */ /* 0x000ee80000300800 */
[----:B------:R-:W3:Y:S04]  /*168620*/  LDL.LU R87, [R1+0xcc8] ;  /* 0x000cc80001577983 */ /* 0x000ee80000300800 */
        /* <DEDUP_REMOVED lines=14> */
[C---:B------:R-:W-:Y:S02]  /*168710*/  LOP3.LUT P4, RZ, R47.reuse, 0x200, RZ, 0xc0, !PT ;  /* 0x000002002fff7812 */ /* 0x040fe4000788c0ff */
[C---:B------:R-:W-:Y:S02]  /*168720*/  LOP3.LUT P5, RZ, R47.reuse, 0x400, RZ, 0xc0, !PT ;  /* 0x000004002fff7812 */ /* 0x040fe400078ac0ff */
[C---:B------:R-:W-:Y:S02]  /*168730*/  LOP3.LUT P0, RZ, R47.reuse, 0x800, RZ, 0xc0, !PT ;  /* 0x000008002fff7812 */ /* 0x040fe4000780c0ff */
[C---:B------:R-:W-:Y:S02]  /*168740*/  LOP3.LUT P6, RZ, R47.reuse, 0x1000, RZ, 0xc0, !PT ;  /* 0x000010002fff7812 */ /* 0x040fe400078cc0ff */
[----:B------:R-:W-:-:S02]  /*168750*/  LOP3.LUT P2, RZ, R47, 0x2000, RZ, 0xc0, !PT ;  /* 0x000020002fff7812 */ /* 0x000fc4000784c0ff */
[----:B------:R-:W-:Y:S01]  /*168760*/  LOP3.LUT P1, RZ, R47, 0x4000, RZ, 0xc0, !PT ;  /* 0x000040002fff7812 */ /* 0x000fe2000782c0ff */
[----:B------:R1:W-:Y:S01]  /*168770*/  @P3 STG.E desc[UR36][R36.64], R237 ;  /* 0x000000ed24003986 */ /* 0x0003e2000c101924 */
[----:B------:R-:W-:Y:S01]  /*168780*/  LOP3.LUT P3, RZ, R40, 0x80000000, RZ, 0xc0, !PT ;  /* 0x8000000028ff7812 */ /* 0x000fe2000786c0ff */
[----:B-1----:R-:W-:-:S12]  /*168790*/  IMAD.WIDE R36, R232, 0x4, R18 ;  /* 0x00000004e8247825 */ /* 0x002fd800078e0212 */
[----:B------:R1:W-:Y:S01]  /*1687a0*/  @P3 STG.E desc[UR36][R36.64], R241 ;  /* 0x000000f124003986 */ /* 0x0003e2000c101924 */
[----:B------:R-:W-:Y:S01]  /*1687b0*/  LOP3.LUT P3, RZ, R40, 0x40000000, RZ, 0xc0, !PT ;  /* 0x4000000028ff7812 */ /* 0x000fe2000786c0ff */
[----:B-1----:R-:W-:Y:S02]  /*1687c0*/  IMAD.WIDE R36, R232, 0x4, R16 ;  /* 0x00000004e8247825 */ /* 0x002fe400078e0210 */
[----:B------:R-:W3:Y:S10]  /*1687d0*/  LDL.LU R241, [R1+0x2700] ;  /* 0x0027000001f17983 */ /* 0x000ef40000300800 */
[----:B------:R1:W-:Y:S01]  /*1687e0*/  @P3 STG.E desc[UR36][R36.64], R245 ;  /* 0x000000f524003986 */ /* 0x0003e2000c101924 */
[----:B------:R-:W-:Y:S01]  /*1687f0*/  LOP3.LUT P3, RZ, R40, 0x20000000, RZ, 0xc0, !PT ;  /* 0x2000000028ff7812 */ /* 0x000fe2000786c0ff */
[----:B-1----:R-:W-:-:S12]  /*168800*/  IMAD.WIDE R36, R232, 0x4, R14 ;  /* 0x00000004e8247825 */ /* 0x002fd800078e020e */
[----:B------:R1:W-:Y:S02]  /*168810*/  @P3 STG.E desc[UR36][R36.64], R249 ;  /* 0x000000f924003986 */ /* 0x0003e4000c101924 */
[----:B-1----:R-:W-:-:S05]  /*168820*/  IMAD.WIDE R36, R232, 0x4, R12 ;  /* 0x00000004e8247825 */ /* 0x002fca00078e020c */
[----:B------:R1:W-:Y:S02]  /*168830*/  @P4 STG.E desc[UR36][R36.64], R236 ;  /* 0x000000ec24004986 */ /* 0x0003e4000c101924 */
[----:B-1----:R-:W-:-:S05]  /*168840*/  IMAD.WIDE R36, R115, 0x4, R18 ;  /* 0x0000000473247825 */ /* 0x002fca00078e0212 */
[----:B------:R1:W-:Y:S02]  /*168850*/  @P5 STG.E desc[UR36][R36.64], R240 ;  /* 0x000000f024005986 */ /* 0x0003e4000c101924 */
[----:B-1----:R-:W-:-:S05]  /*168860*/  IMAD.WIDE R36, R115, 0x4, R16 ;  /* 0x0000000473247825 */ /* 0x002fca00078e0210 */
[----:B--2---:R1:W-:Y:S02]  /*168870*/  @P0 STG.E desc[UR36][R36.64], R248 ;  /* 0x000000f824000986 */ /* 0x0043e4000c101924 */
[----:B-1----:R-:W-:-:S05]  /*168880*/  IMAD.WIDE R36, R115, 0x4, R14 ;  /* 0x0000000473247825 */ /* 0x002fca00078e020e */
[----:B----4-:R1:W-:Y:S02]  /*168890*/  @P6 STG.E desc[UR36][R36.64], R114 ;  /* 0x0000007224006986 */ /* 0x0103e4000c101924 */
[----:B-1----:R-:W-:-:S05]  /*1688a0*/  IMAD.WIDE R36, R115, 0x4, R12 ;  /* 0x0000000473247825 */ /* 0x002fca00078e020c */
[----:B---3--:R1:W-:Y:S02]  /*1688b0*/  @P2 STG.E desc[UR36][R36.64], R86 ;  /* 0x0000005624002986 */ /* 0x0083e4000c101924 */
        /* <DEDUP_REMOVED lines=24> */
[----:B------:R-:W-:Y:S01]  /*168a40*/  LOP3.LUT P3, RZ, R47, 0x800000, RZ, 0xc0, !PT ;  /* 0x008000002fff7812 */ /* 0x000fe2000786c0ff */
[----:B--2---:R1:W-:Y:S04]  /*168a50*/  @P0 STG.E desc[UR36][R36.64], R87 ;  /* 0x0000005724000986 */ /* 0x0043e8000c101924 */
[----:B-1----:R-:W2:Y:S04]  /*168a60*/  LDL.LU R87, [R1+0x137c] ;  /* 0x00137c0001577983 */ /* 0x002ea80000300800 */
[----:B------:R-:W2:Y:S01]  /*168a70*/  LDL.LU R250, [R1+0xccc] ;  /* 0x000ccc0001fa7983 */ /* 0x000ea20000300800 */
[----:B------:R-:W-:-:S03]  /*168a80*/  LOP3.LUT R40, R40, 0xfdffffff, RZ, 0xc0, !PT ;  /* 0xfdffffff28287812 */ /* 0x000fc600078ec0ff */
[----:B------:R-:W2:Y:S01]  /*168a90*/  LDL.LU R233, [R1+0x94c] ;  /* 0x00094c0001e97983 */ /* 0x000ea20000300800 */
[----:B------:R-:W-:Y:S01]  /*168aa0*/  @P3 LOP3.LUT R40, R40, 0x2000000, RZ, 0xfc, !PT ;  /* 0x0200000028283812 */ /* 0x000fe200078efcff */
[----:B------:R-:W-:Y:S01]  /*168ab0*/  IMAD.WIDE R36, R244, 0x4, R14 ;  /* 0x00000004f4247825 */ /* 0x000fe200078e020e */
[----:B------:R-:W-:-:S04]  /*168ac0*/  LOP3.LUT P3, RZ, R47, 0x400000, RZ, 0xc0, !PT ;  /* 0x004000002fff7812 */ /* 0x000fc8000786c0ff */
[----:B---3--:R1:W-:Y:S01]  /*168ad0*/  @P6 STG.E desc[UR36][R36.64], R240 ;  /* 0x000000f024006986 */ /* 0x0083e2000c101924 */
[----:B------:R-:W-:-:S03]  /*168ae0*/  LOP3.LUT R40, R40, 0xfbffffff, RZ, 0xc0, !PT ;  /* 0xfbffffff28287812 */ /* 0x000fc600078ec0ff */
[----:B-1----:R-:W3:Y:S04]  /*168af0*/  LDL.LU R240, [R1+0x2704] ;  /* 0x0027040001f07983 */ /* 0x002ee80000300800 */
[----:B------:R-:W3:Y:S01]  /*168b00*/  LDL.LU R237, [R1+0x39c] ;  /* 0x00039c0001ed7983 */ /* 0x000ee20000300800 */
[----:B------:R-:W-:Y:S02]  /*168b10*/  @P3 LOP3.LUT R40, R40, 0x4000000, RZ, 0xfc, !PT ;  /* 0x0400000028283812 */ /* 0x000fe400078efcff */
[C---:B------:R-:W-:Y:S01]  /*168b20*/  LOP3.LUT P3, RZ, R47.reuse, 0x200000, RZ, 0xc0, !PT ;  /* 0x002000002fff7812 */ /* 0x040fe2000786c0ff */
[----:B------:R-:W3:Y:S01]  /*168b30*/  LDL.LU R245, [R1+0x25c] ;  /* 0x00025c0001f57983 */ /* 0x000ee20000300800 */
[----:B------:R-:W-:Y:S02]  /*168b40*/  LOP3.LUT R40, R40, 0xf7ffffff, RZ, 0xc0, !PT ;  /* 0xf7ffffff28287812 */ /* 0x000fe400078ec0ff */
[C---:B------:R-:W-:Y:S01]  /*168b50*/  LOP3.LUT P2, RZ, R47.reuse, 0x20000, RZ, 0xc0, !PT ;  /* 0x000200002fff7812 */ /* 0x040fe2000784c0ff */
[----:B------:R-:W3:Y:S01]  /*168b60*/  LDL.LU R249, [R1+0x1720] ;  /* 0x0017200001f97983 */ /* 0x000ee20000300800 */
[----:B------:R-:W-:Y:S01]  /*168b70*/  LOP3.LUT P1, RZ, R47, 0x40000, RZ, 0xc0, !PT ;  /* 0x000400002fff7812 */ /* 0x000fe2000782c0ff */
[----:B------:R-:W-:-:S02]  /*168b80*/  IMAD.WIDE R36, R244, 0x4, R12 ;  /* 0x00000004f4247825 */ /* 0x000fc400078e020c */
[----:B------:R-:W3:Y:S04]  /*168b90*/  LDL.LU R232, [R1+0x1710] ;  /* 0x0017100001e87983 */ /* 0x000ee80000300800 */
[----:B------:R-:W-:Y:S02]  /*168ba0*/  @P3 LOP3.LUT R40, R40, 0x8000000, RZ, 0xfc, !PT ;  /* 0x0800000028283812 */ /* 0x000fe400078efcff */
[----:B------:R-:W-:Y:S02]  /*168bb0*/  LOP3.LUT P3, RZ, R47, 0x100000, RZ, 0xc0, !PT ;  /* 0x001000002fff7812 */ /* 0x000fe4000786c0ff */
[----:B------:R-:W-:Y:S01]  /*168bc0*/  LOP3.LUT R40, R40, 0xefffffff, RZ, 0xc0, !PT ;  /* 0xefffffff28287812 */ /* 0x000fe200078ec0ff */
[----:B----4-:R1:W-:Y:S10]  /*168bd0*/  @P2 STG.E desc[UR36][R36.64], R248 ;  /* 0x000000f824002986 */ /* 0x0103f4000c101924 */
[----:B------:R-:W-:-:S02]  /*168be0*/  @P3 LOP3.LUT R40, R40, 0x10000000, RZ, 0xfc, !PT ;  /* 0x1000000028283812 */ /* 0x000fc400078efcff */
[----:B------:R-:W-:Y:S01]  /*168bf0*/  LOP3.LUT P3, RZ, R47, 0x80000, RZ, 0xc0, !PT ;  /* 0x000800002fff7812 */ /* 0x000fe2000786c0ff */
        /* <DEDUP_REMOVED lines=149> */
[----:B-1----:R-:W-:Y:S02]  /*169550*/  IMAD.WIDE R36, R248, 0x4, R12 ;  /* 0x00000004f8247825 */ /* 0x002fe400078e020c */
[----:B------:R-:W4:Y:S04]  /*169560*/  LDL.LU R244, [R1+0x136c] ;  /* 0x00136c0001f47983 */ /* 0x000f280000300800 */
[----:B------:R-:W4:Y:S04]  /*169570*/  LDL.LU R248, [R1+0xcac] ;  /* 0x000cac0001f87983 */ /* 0x000f280000300800 */
[----:B--2---:R1:W-:Y:S04]  /*169580*/  @P0 STG.E desc[UR36][R36.64], R114 ;  /* 0x0000007224000986 */ /* 0x0043e8000c101924 */
[----:B-1----:R-:W2:Y:S01]  /*169590*/  LDL.LU R114, [R1+0x95c] ;  /* 0x00095c0001727983 */ /* 0x002ea20000300800 */
[----:B---3--:R-:W-:-:S05]  /*1695a0*/  IMAD.WIDE R36, R240, 0x4, R18 ;  /* 0x00000004f0247825 */ /* 0x008fca00078e0212 */
[----:B------:R1:W-:Y:S02]  /*1695b0*/  @P6 STG.E desc[UR36][R36.64], R115 ;  /* 0x0000007324006986 */ /* 0x0003e4000c101924 */
[----:B-1----:R-:W-:Y:S02]  /*1695c0*/  IMAD.WIDE R36, R240, 0x4, R16 ;  /* 0x00000004f0247825 */ /* 0x002fe400078e0210 */
[----:B------:R-:W3:Y:S04]  /*1695d0*/  LDL.LU R115, [R1+0x38c] ;  /* 0x00038c0001737983 */ /* 0x000ee80000300800 */
[----:B----4-:R1:W-:Y:S04]  /*1695e0*/  @P2 STG.E desc[UR36][R36.64], R86 ;  /* 0x0000005624002986 */ /* 0x0103e8000c101924 */
[----:B-1----:R-:W4:Y:S01]  /*1695f0*/  LDL.LU R86, [R1+0x2720] ;  /* 0x0027200001567983 */ /* 0x002f220000300800 */
[----:B------:R-:W-:Y:S01]  /*169600*/  LOP3.LUT P1, RZ, R48, 0x100000, RZ, 0xc0, !PT ;  /* 0x0010000030ff7812 */ /* 0x000fe2000782c0ff */
[----:B------:R-:W-:-:S12]  /*169610*/  IMAD.WIDE R36, R240, 0x4, R14 ;  /* 0x00000004f0247825 */ /* 0x000fd800078e020e */
[----:B------:R1:W-:Y:S04]  /*169620*/  @P1 STG.E desc[UR36][R36.64], R87 ;  /* 0x0000005724001986 */ /* 0x0003e8000c101924 */
[----:B-1----:R-:W3:Y:S04]  /*169630*/  LDL.LU R87, [R1+0x24c] ;  /* 0x00024c0001577983 */ /* 0x002ee80000300800 */
[----:B------:R-:W3:Y:S04]  /*169640*/  LDL.LU R250, [R1+0x2724] ;  /* 0x0027240001fa7983 */ /* 0x000ee80000300800 */
[----:B------:R-:W3:Y:S04]  /*169650*/  LDL.LU R238, [R1+0x1750] ;  /* 0x0017500001ee7983 */ /* 0x000ee80000300800 */
[----:B------:R-:W3:Y:S01]  /*169660*/  LDL.LU R242, [R1+0x1740] ;  /* 0x0017400001f27983 */ /* 0x000ee20000300800 */
        /* <DEDUP_REMOVED lines=8> */
[----:B------:R-:W-:-:S03]  /*1696f0*/  LOP3.LUT R40, R40, 0xffffffbf, RZ, 0xc0, !PT ;  /* 0xffffffbf28287812 */ /* 0x000fc600078ec0ff */
[----:B------:R-:W3:Y:S01]  /*169700*/  LDL.LU R241, [R1+0x960] ;  /* 0x0009600001f17983 */ /* 0x000ee20000300800 */
[C---:B------:R-:W-:Y:S02]  /*169710*/  LOP3.LUT P0, RZ, R48.reuse, 0x200000, RZ, 0xc0, !PT ;  /* 0x0020000030ff7812 */ /* 0x040fe4000780c0ff */
[----:B------:R-:W-:Y:S01]  /*169720*/  LOP3.LUT P6, RZ, R48, 0x400000, RZ, 0xc0, !PT ;  /* 0x0040000030ff7812 */ /* 0x000fe200078cc0ff */
[----:B------:R-:W3:Y:S04]  /*169730*/  LDL.LU R245, [R1+0x370] ;  /* 0x0003700001f57983 */ /* 0x000ee80000300800 */
[----:B------:R-:W-:Y:S02]  /*169740*/  @P3 LOP3.LUT R40, R40, 0x40, RZ, 0xfc, !PT ;  /* 0x0000004028283812 */ /* 0x000fe400078efcff */
[----:B------:R-:W-:-:S02]  /*169750*/  LOP3.LUT P3, RZ, R48, 0x80000000, RZ, 0xc0, !PT ;  /* 0x8000000030ff7812 */ /* 0x000fc4000786c0ff */
[----:B------:R-:W-:-:S11]  /*169760*/  LOP3.LUT R40, R40, 0xffffff7f, RZ, 0xc0, !PT ;  /* 0xffffff7f28287812 */ /* 0x000fd600078ec0ff */
[----:B------:R-:W-:Y:S02]  /*169770*/  @P3 LOP3.LUT R40, R40, 0x80, RZ, 0xfc, !PT ;  /* 0x0000008028283812 */ /* 0x000fe400078efcff */
[----:B------:R-:W-:Y:S02]  /*169780*/  LOP3.LUT P3, RZ, R48, 0x40000000, RZ, 0xc0, !PT ;  /* 0x4000000030ff7812 */ /* 0x000fe4000786c0ff */
[----:B------:R-:W-:Y:S01]  /*169790*/  LOP3.LUT R40, R40, 0xfffffeff, RZ, 0xc0, !PT ;  /* 0xfffffeff28287812 */ /* 0x000fe200078ec0ff */
[----:B------:R-:W-:-:S10]  /*1697a0*/  IMAD.WIDE R36, R240, 0x4, R12 ;  /* 0x00000004f0247825 */ /* 0x000fd400078e020c */
        /* <DEDUP_REMOVED lines=11> */
[C---:B------:R-:W-:Y:S01]  /*169860*/  LOP3.LUT P3, RZ, R48.reuse, 0x4000000, RZ, 0xc0, !PT ;  /* 0x0400000030ff7812 */ /* 0x040fe2000786c0ff */
[----:B------:R4:W-:Y:S01]  /*169870*/  @P0 STG.E desc[UR36][R36.64], R244 ;  /* 0x000000f424000986 */ /* 0x0009e2000c101924 */
[----:B------:R-:W-:Y:S02]  /*169880*/  LOP3.LUT P1, RZ, R48, 0x1000000, RZ, 0xc0, !PT ;  /* 0x0100000030ff7812 */ /* 0x000fe4000782c0ff */
[----:B------:R-:W-:-:S09]  /*169890*/  LOP3.LUT R40, R40, 0xffffefff, RZ, 0xc0, !PT ;  /* 0xffffefff28287812 */ /* 0x000fd200078ec0ff */
[----:B------:R-:W-:Y:S02]  /*1698a0*/  @P3 LOP3.LUT R40, R40, 0x1000, RZ, 0xfc, !PT ;  /* 0x0000100028283812 */ /* 0x000fe400078efcff */
[----:B------:R-:W-:Y:S01]  /*1698b0*/  LOP3.LUT P3, RZ, R48, 0x2000000, RZ, 0xc0, !PT ;  /* 0x0200000030ff7812 */ /* 0x000fe2000786c0ff */
[----:B----4-:R-:W-:-:S05]  /*1698c0*/  IMAD.WIDE R36, R86, 0x4, R18 ;  /* 0x0000000456247825 */ /* 0x010fca00078e0212 */
[----:B------:R1:W-:Y:S04]  /*1698d0*/  @P6 STG.E desc[UR36][R36.64], R248 ;  /* 0x000000f824006986 */ /* 0x0003e8000c101924 */
[----:B-1----:R-:W4:Y:S04]  /*1698e0*/  LDL.LU R248, [R1+0x272c] ;  /* 0x00272c0001f87983 */ /* 0x002f280000300800 */
[----:B------:R-:W4:Y:S04]  /*1698f0*/  LDL.LU R232, [R1+0x230] ;  /* 0x0002300001e87983 */ /* 0x000f280000300800 */
[----:B------:R-:W4:Y:S04]  /*169900*/  LDL.LU R236, [R1+0x1754] ;  /* 0x0017540001ec7983 */ /* 0x000f280000300800 */
[----:B------:R-:W4:Y:S01]  /*169910*/  LDL.LU R240, [R1+0x1744] ;  /* 0x0017440001f07983 */ /* 0x000f220000300800 */
[----:B------:R-:W-:-:S03]  /*169920*/  IMAD.WIDE R36, R86, 0x4, R16 ;  /* 0x0000000456247825 */ /* 0x000fc600078e0210 */
[----:B------:R-:W4:Y:S04]  /*169930*/  LDL.LU R244, [R1+0x1734] ;  /* 0x0017340001f47983 */ /* 0x000f280000300800 */
[----:B--2---:R1:W-:Y:S02]  /*169940*/  @P2 STG.E desc[UR36][R36.64], R114 ;  /* 0x0000007224002986 */ /* 0x0043e4000c101924 */
[----:B-1----:R-:W-:-:S05]  /*169950*/  IMAD.WIDE R36, R86, 0x4, R14 ;  /* 0x0000000456247825 */ /* 0x002fca00078e020e */
[----:B---3--:R1:W-:Y:S02]  /*169960*/  @P1 STG.E desc[UR36][R36.64], R115 ;  /* 0x0000007324001986 */ /* 0x0083e4000c101924 */
[----:B-1----:R-:W-:Y:S02]  /*169970*/  IMAD.WIDE R36, R86, 0x4, R12 ;  /* 0x0000000456247825 */ /* 0x002fe400078e020c */
[----:B------:R-:W2:Y:S04]  /*169980*/  LDL.LU R115, [R1+0x1354] ;  /* 0x0013540001737983 */ /* 0x000ea80000300800 */
[----:B------:R1:W-:Y:S04]  /*169990*/  @P3 STG.E desc[UR36][R36.64], R87 ;  /* 0x0000005724003986 */ /* 0x0003e8000c101924 */
[----:B------:R-:W3:Y:S04]  /*1699a0*/  LDL.LU R86, [R1+0xc84] ;  /* 0x000c840001567983 */ /* 0x000ee80000300800 */
[----:B-1----:R-:W3:Y:S04]  /*1699b0*/  LDL.LU R87, [R1+0x964] ;  /* 0x0009640001577983 */ /* 0x002ee80000300800 */
[----:B------:R-:W3:Y:S01]  /*1699c0*/  LDL.LU R114, [R1+0x2730] ;  /* 0x0027300001727983 */ /* 0x000ee20000300800 */
        /* <DEDUP_REMOVED lines=25> */
[----:B-1----:R-:W-:Y:S01]  /*169b60*/  IMAD.WIDE R36, R249, 0x4, R12 ;  /* 0x00000004f9247825 */ /* 0x002fe200078e020c */
[C---:B------:R-:W-:Y:S02]  /*169b70*/  LOP3.LUT P0, RZ, R49.reuse, 0x10, RZ, 0xc0, !PT ;  /* 0x0000001031ff7812 */ /* 0x040fe4000780c0ff */
[C---:B------:R-:W-:Y:S02]  /*169b80*/  LOP3.LUT P6, RZ, R49.reuse, 0x20, RZ, 0xc0, !PT ;  /* 0x0000002031ff7812 */ /* 0x040fe400078cc0ff */
[C---:B------:R-:W-:Y:S02]  /*169b90*/  LOP3.LUT P2, RZ, R49.reuse, 0x40, RZ, 0xc0, !PT ;  /* 0x0000004031ff7812 */ /* 0x040fe4000784c0ff */
[----:B------:R-:W-:-:S03]  /*169ba0*/  LOP3.LUT P1, RZ, R49, 0x80, RZ, 0xc0, !PT ;  /* 0x0000008031ff7812 */ /* 0x000fc6000782c0ff */
[----:B----4-:R1:W-:Y:S02]  /*169bb0*/  @P3 STG.E desc[UR36][R36.64], R232 ;  /* 0x000000e824003986 */ /* 0x0103e4000c101924 */
[----:B-1----:R-:W-:-:S05]  /*169bc0*/  IMAD.WIDE R36, R248, 0x4, R18 ;  /* 0x00000004f8247825 */ /* 0x002fca00078e0212 */
[----:B------:R1:W-:Y:S02]  /*169bd0*/  @P4 STG.E desc[UR36][R36.64], R236 ;  /* 0x000000ec24004986 */ /* 0x0003e4000c101924 */
[----:B-1----:R-:W-:-:S05]  /*169be0*/  IMAD.WIDE R36, R248, 0x4, R16 ;  /* 0x00000004f8247825 */ /* 0x002fca00078e0210 */
[----:B------:R1:W-:Y:S04]  /*169bf0*/  @P5 STG.E desc[UR36][R36.64], R240 ;  /* 0x000000f024005986 */ /* 0x0003e8000c101924 */
[----:B-1----:R-:W4:Y:S01]  /*169c00*/  LDL.LU R240, [R1+0x374] ;  /* 0x0003740001f07983 */ /* 0x002f220000300800 */
[----:B------:R-:W-:-:S05]  /*169c10*/  IMAD.WIDE R36, R248, 0x4, R14 ;  /* 0x00000004f8247825 */ /* 0x000fca00078e020e */
[----:B------:R1:W-:Y:S02]  /*169c20*/  @P0 STG.E desc[UR36][R36.64], R244 ;  /* 0x000000f424000986 */ /* 0x0003e4000c101924 */
[----:B-1----:R-:W-:Y:S02]  /*169c30*/  IMAD.WIDE R36, R248, 0x4, R12 ;  /* 0x00000004f8247825 */ /* 0x002fe400078e020c */
[----:B------:R-:W4:Y:S04]  /*169c40*/  LDL.LU R244, [R1+0x234] ;  /* 0x0002340001f47983 */ /* 0x000f280000300800 */
[----:B--2---:R3:W-:Y:S04]  /*169c50*/  @P6 STG.E desc[UR36][R36.64], R115 ;  /* 0x0000007324006986 */ /* 0x0047e8000c101924 */
[----:B------:R-:W2:Y:S01]  /*169c60*/  LDL.LU R248, [R1+0x1758] ;  /* 0x0017580001f87983 */ /* 0x000ea20000300800 */
[----:B---3--:R-:W-:-:S03]  /*169c70*/  IMAD.WIDE R36, R114, 0x4, R18 ;  /* 0x0000000472247825 */ /* 0x008fc600078e0212 */
[----:B------:R-:W3:Y:S04]  /*169c80*/  LDL.LU R115, [R1+0x1748] ;  /* 0x0017480001737983 */ /* 0x000ee80000300800 */
[----:B------:R1:W-:Y:S02]  /*169c90*/  @P2 STG.E desc[UR36][R36.64], R86 ;  /* 0x0000005624002986 */ /* 0x0003e4000c101924 */
[----:B-1----:R-:W-:Y:S02]  /*169ca0*/  IMAD.WIDE R36, R114, 0x4, R16 ;  /* 0x0000000472247825 */ /* 0x002fe400078e0210 */
[----:B------:R-:W3:Y:S04]  /*169cb0*/  LDL.LU R86, [R1+0x1738] ;  /* 0x0017380001567983 */ /* 0x000ee80000300800 */
[----:B------:R1:W-:Y:S04]  /*169cc0*/  @P1 STG.E desc[UR36][R36.64], R87 ;  /* 0x0000005724001986 */ /* 0x0003e8000c101924 */
[----:B-1----:R-:W2:Y:S01]  /*169cd0*/  LDL.LU R87, [R1+0x2734] ;  /* 0x0027340001577983 */ /* 0x002ea20000300800 */
        /* <DEDUP_REMOVED lines=31> */
[C---:B------:R-:W-:Y:S02]  /*169ed0*/  LOP3.LUT P6, RZ, R49.reuse, 0x200, RZ, 0xc0, !PT ;  /* 0x0000020031ff7812 */ /* 0x040fe400078cc0ff */
[----:B------:R-:W-:-:S07]  /*169ee0*/  LOP3.LUT P2, RZ, R49, 0x400, RZ, 0xc0, !PT ;  /* 0x0000040031ff7812 */ /* 0x000fce000784c0ff */
[----:B------:R-:W-:Y:S02]  /*169ef0*/  @P3 LOP3.LUT R40, R40, 0x8, RZ, 0xfc, !PT ;  /* 0x0000000828283812 */ /* 0x000fe400078efcff */
[C---:B------:R-:W-:Y:S02]  /*169f00*/  LOP3.LUT P3, RZ, R49.reuse, 0x2000, RZ, 0xc0, !PT ;  /* 0x0000200031ff7812 */ /* 0x040fe4000786c0ff */
[----:B------:R-:W-:Y:S02]  /*169f10*/  LOP3.LUT P1, RZ, R49, 0x800, RZ, 0xc0, !PT ;  /* 0x0000080031ff7812 */ /* 0x000fe4000782c0ff */
[----:B------:R-:W-:-:S09]  /*169f20*/  LOP3.LUT R40, R40, 0xffffffef, RZ, 0xc0, !PT ;  /* 0xffffffef28287812 */ /* 0x000fd200078ec0ff */
[----:B------:R-:W-:Y:S02]  /*169f30*/  @P3 LOP3.LUT R40, R40, 0x10, RZ, 0xfc, !PT ;  /* 0x0000001028283812 */ /* 0x000fe400078efcff */
[----:B------:R-:W-:Y:S01]  /*169f40*/  LOP3.LUT P3, RZ, R49, 0x1000, RZ, 0xc0, !PT ;  /* 0x0000100031ff7812 */ /* 0x000fe2000786c0ff */
[----:B----4-:R1:W-:Y:S02]  /*169f50*/  @P0 STG.E desc[UR36][R36.64], R240 ;  /* 0x000000f024000986 */ /* 0x0103e4000c101924 */
[----:B-1----:R-:W-:Y:S02]  /*169f60*/  IMAD.WIDE R36, R114, 0x4, R12 ;  /* 0x0000000472247825 */ /* 0x002fe400078e020c */
[----:B------:R-:W4:Y:S04]  /*169f70*/  LDL.LU R114, [R1+0x2740] ;  /* 0x0027400001727983 */ /* 0x000f280000300800 */
[----:B------:R-:W4:Y:S04]  /*169f80*/  LDL.LU R237, [R1+0x238] ;  /* 0x0002380001ed7983 */ /* 0x000f280000300800 */
[----:B------:R1:W-:Y:S04]  /*169f90*/  @P6 STG.E desc[UR36][R36.64], R244 ;  /* 0x000000f424006986 */ /* 0x0003e8000c101924 */
[----:B------:R-:W4:Y:S04]  /*169fa0*/  LDL.LU R240, [R1+0xc8c] ;  /* 0x000c8c0001f07983 */ /* 0x000f280000300800 */
        /* <DEDUP_REMOVED lines=8> */
[----:B------:R1:W-:Y:S02]  /*16a030*/  @P3 STG.E desc[UR36][R36.64], R86 ;  /* 0x0000005624003986 */ /* 0x0003e4000c101924 */
[----:B-1----:R-:W-:Y:S02]  /*16a040*/  IMAD.WIDE R36, R87, 0x4, R12 ;  /* 0x0000000457247825 */ /* 0x002fe400078e020c */
        /* <DEDUP_REMOVED lines=21> */
[----:B----4-:R1:W-:Y:S01]  /*16a1a0*/  @P3 STG.E desc[UR36][R36.64], R237 ;  /* 0x000000ed24003986 */ /* 0x0103e2000c101924 */
[----:B------:R-:W-:Y:S01]  /*16a1b0*/  LOP3.LUT P3, RZ, R41, 0x80000000, RZ, 0xc0, !PT ;  /* 0x8000000029ff7812 */ /* 0x000fe2000786c0ff */
[----:B-1----:R-:W-:-:S12]  /*16a1c0*/  IMAD.WIDE R36, R232, 0x4, R18 ;  /* 0x00000004e8247825 */ /* 0x002fd800078e0212 */
[----:B------:R1:W-:Y:S01]  /*16a1d0*/  @P3 STG.E desc[UR36][R36.64], R241 ;  /* 0x000000f124003986 */ /* 0x0003e2000c101924 */
[C---:B------:R-:W-:Y:S01]  /*16a1e0*/  LOP3.LUT P3, RZ, R41.reuse, 0x40000000, RZ, 0xc0, !PT ;  /* 0x4000000029ff7812 */ /* 0x040fe2000786c0ff */
[C---:B-1----:R-:W-:Y:S02]  /*16a1f0*/  IMAD.WIDE R36, R232.reuse, 0x4, R16 ;  /* 0x00000004e8247825 */ /* 0x042fe400078e0210 */
[----:B------:R-:W4:Y:S10]  /*16a200*/  LDL.LU R241, [R1+0x274c] ;  /* 0x00274c0001f17983 */ /* 0x000f340000300800 */
        /* <DEDUP_REMOVED lines=9> */
[----:B------:R1:W-:Y:S02]  /*16a2a0*/  @P0 STG.E desc[UR36][R36.64], R244 ;  /* 0x000000f424000986 */ /* 0x0003e4000c101924 */
[----:B-1----:R-:W-:-:S05]  /*16a2b0*/  IMAD.WIDE R36, R114, 0x4, R14 ;  /* 0x0000000472247825 */ /* 0x002fca00078e020e */
[----:B--2---:R1:W-:Y:S02]  /*16a2c0*/  @P6 STG.E desc[UR36][R36.64], R248 ;  /* 0x000000f824006986 */ /* 0x0043e4000c101924 */
[----:B-1----:R-:W-:Y:S02]  /*16a2d0*/  IMAD.WIDE R36, R114, 0x4, R12 ;  /* 0x0000000472247825 */ /* 0x002fe400078e020c */
[----:B------:R-:W2:Y:S04]  /*16a2e0*/  LDL.LU R114, [R1+0x1770] ;  /* 0x0017700001727983 */ /* 0x000ea80000300800 */
[----:B---3--:R1:W-:Y:S04]  /*16a2f0*/  @P2 STG.E desc[UR36][R36.64], R115 ;  /* 0x0000007324002986 */ /* 0x0083e8000c101924 */
[----:B-1----:R-:W3:Y:S01]  /*16a300*/  LDL.LU R115, [R1+0x1760] ;  /* 0x0017600001737983 */ /* 0x002ee20000300800 */
[----:B------:R-:W-:-:S03]  /*16a310*/  IMAD.WIDE R36, R86, 0x4, R18 ;  /* 0x0000000456247825 */ /* 0x000fc600078e0212 */
        /* <DEDUP_REMOVED lines=24> */
[C---:B------:R-:W-:Y:S01]  /*16a4a0*/  LOP3.LUT P6, RZ, R49.reuse, 0x10000000, RZ, 0xc0, !PT ;  /* 0x1000000031ff7812 */ /* 0x040fe200078cc0ff */
[----:B------:R-:W-:Y:S01]  /*16a4b0*/  IMAD.WIDE R36, R86, 0x4, R16 ;  /* 0x0000000456247825 */ /* 0x000fe200078e0210 */
[----:B------:R-:W-:Y:S01]  /*16a4c0*/  LOP3.LUT P2, RZ, R49, 0x20000000, RZ, 0xc0, !PT ;  /* 0x2000000031ff7812 */ /* 0x000fe2000784c0ff */
        /* <DEDUP_REMOVED lines=26> */
[----:B----4-:R1:W-:Y:S04]  /*16a670*/  @P2 STG.E desc[UR36][R36.64], R252 ;  /* 0x000000fc24002986 */ /* 0x0103e8000c101924 */
[----:B------:R-:W4:Y:S01]  /*16a680*/  LDL.LU R86, [R1+0x2754] ;  /* 0x0027540001567983 */ /* 0x000f220000300800 */
[----:B-1----:R-:W-:-:S05]  /*16a690*/  IMAD.WIDE R36, R87, 0x4, R18 ;  /* 0x0000000457247825 */ /* 0x002fca00078e0212 */
        /* <DEDUP_REMOVED lines=42> */
[----:B--2---:R1:W-:Y:S02]  /*16a940*/  @P6 STG.E desc[UR36][R36.64], R114 ;  /* 0x0000007224006986 */ /* 0x0043e4000c101924 */
[----:B-1----:R-:W-:-:S05]  /*16a950*/  IMAD.WIDE R36, R86, 0x4, R14 ;  /* 0x0000000456247825 */ /* 0x002fca00078e020e */
[----:B---3--:R1:W-:Y:S02]  /*16a960*/  @P2 STG.E desc[UR36][R36.64], R115 ;  /* 0x0000007324002986 */ /* 0x0083e4000c101924 */
[----:B-1----:R-:W-:-:S05]  /*16a970*/  IMAD.WIDE R36, R86, 0x4, R12 ;  /* 0x0000000456247825 */ /* 0x002fca00078e020c */
[----:B------:R1:W-:Y:S04]  /*16a980*/  @P1 STG.E desc[UR36][R36.64], R87 ;  /* 0x0000005724001986 */ /* 0x0003e8000c101924 */
        /* <DEDUP_REMOVED lines=27> */
[----:B------:R-:W2:Y:S01]  /*16ab40*/  LDL.LU R233, [R1+0xbdc] ;  /* 0x000bdc0001e97983 */ /* 0x000ea20000300800 */
[----:B------:R-:W-:-:S02]  /*16ab50*/  @P3 LOP3.LUT R41, R41, 0x20000, RZ, 0xfc, !PT ;  /* 0x0002000029293812 */ /* 0x000fc400078efcff */
[C---:B------:R-:W-:Y:S01]  /*16ab60*/  LOP3.LUT P3, RZ, R50.reuse, 0x200000, RZ, 0xc0, !PT ;  /* 0x0020000032ff7812 */ /* 0x040fe2000786c0ff */
[----:B------:R-:W2:Y:S01]  /*16ab70*/  LDL.LU R237, [R1+0x97c] ;  /* 0x00097c0001ed7983 */ /* 0x000ea20000300800 */
[----:B------:R-:W-:Y:S02]  /*16ab80*/  LOP3.LUT R41, R41, 0xfffbffff, RZ, 0xc0, !PT ;  /* 0xfffbffff29297812 */ /* 0x000fe400078ec0ff */
[C---:B------:R-:W-:Y:S01]  /*16ab90*/  LOP3.LUT P6, RZ, R50.reuse, 0x8000, RZ, 0xc0, !PT ;  /* 0x0000800032ff7812 */ /* 0x040fe200078cc0ff */
[----:B------:R-:W2:Y:S01]  /*16aba0*/  LDL.LU R241, [R1+0x36c] ;  /* 0x00036c0001f17983 */ /* 0x000ea20000300800 */
[----:B------:R-:W-:-:S07]  /*16abb0*/  LOP3.LUT P2, RZ, R50, 0x10000, RZ, 0xc0, !PT ;  /* 0x0001000032ff7812 */ /* 0x000fce000784c0ff */
[----:B------:R-:W-:Y:S02]  /*16abc0*/  @P3 LOP3.LUT R41, R41, 0x40000, RZ, 0xfc, !PT ;  /* 0x0004000029293812 */ /* 0x000fe400078efcff */
[----:B------:R-:W-:Y:S01]  /*16abd0*/  LOP3.LUT P3, RZ, R50, 0x100000, RZ, 0xc0, !PT ;  /* 0x0010000032ff7812 */ /* 0x000fe2000786c0ff */
[----:B------:R-:W-:Y:S01]  /*16abe0*/  IMAD.WIDE R36, R248, 0x4, R16 ;  /* 0x00000004f8247825 */ /* 0x000fe200078e0210 */
[----:B------:R-:W-:-:S04]  /*16abf0*/  LOP3.LUT R41, R41, 0xfff7ffff, RZ, 0xc0, !PT ;  /* 0xfff7ffff29297812 */ /* 0x000fc800078ec0ff */
[----:B---3--:R1:W-:Y:S07]  /*16ac00*/  @P6 STG.E desc[UR36][R36.64], R240 ;  /* 0x000000f024006986 */ /* 0x0083ee000c101924 */
[----:B------:R-:W-:Y:S02]  /*16ac10*/  @P3 LOP3.LUT R41, R41, 0x80000, RZ, 0xfc, !PT ;  /* 0x0008000029293812 */ /* 0x000fe400078efcff */
[----:B------:R-:W-:Y:S01]  /*16ac20*/  LOP3.LUT P3, RZ, R50, 0x80000, RZ, 0xc0, !PT ;  /* 0x0008000032ff7812 */ /* 0x000fe2000786c0ff */
[----:B-1----:R-:W-:Y:S01]  /*16ac30*/  IMAD.WIDE R36, R248, 0x4, R14 ;  /* 0x00000004f8247825 */ /* 0x002fe200078e020e */
[----:B------:R-:W-:-:S04]  /*16ac40*/  LOP3.LUT P1, RZ, R50, 0x20000, RZ, 0xc0, !PT ;  /* 0x0002000032ff7812 */ /* 0x000fc8000782c0ff */
[----:B----4-:R1:W-:Y:S01]  /*16ac50*/  @P2 STG.E desc[UR36][R36.64], R244 ;  /* 0x000000f424002986 */ /* 0x0103e2000c101924 */
[----:B------:R-:W-:-:S03]  /*16ac60*/  LOP3.LUT R41, R41, 0xffefffff, RZ, 0xc0, !PT ;  /* 0xffefffff29297812 */ /* 0x000fc600078ec0ff */
[----:B-1----:R-:W3:Y:S04]  /*16ac70*/  LDL.LU R244, [R1+0x2b64] ;  /* 0x002b640001f47983 */ /* 0x002ee80000300800 */
[----:B------:R-:W4:Y:S01]  /*16ac80*/  LDL.LU R249, [R1+0x22c] ;  /* 0x00022c0001f97983 */ /* 0x000f220000300800 */
[----:B------:R-:W-:Y:S02]  /*16ac90*/  @P3 LOP3.LUT R41, R41, 0x100000, RZ, 0xfc, !PT ;  /* 0x0010000029293812 */ /* 0x000fe400078efcff */
[----:B------:R-:W-:Y:S01]  /*16aca0*/  LOP3.LUT P3, RZ, R50, 0x40000, RZ, 0xc0, !PT ;  /* 0x0004000032ff7812 */ /* 0x000fe2000786c0ff */
[----:B------:R-:W-:Y:S01]  /*16acb0*/  IMAD.WIDE R36, R248, 0x4, R12 ;  /* 0x00000004f8247825 */ /* 0x000fe200078e020c */
[----:B------:R-:W3:Y:S04]  /*16acc0*/  LDL.LU R232, [R1+0x17b0] ;  /* 0x0017b00001e87983 */ /* 0x000ee80000300800 */
[----:B------:R1:W-:Y:S04]  /*16acd0*/  @P1 STG.E desc[UR36][R36.64], R114 ;  /* 0x0000007224001986 */ /* 0x0003e8000c101924 */
[----:B------:R-:W3:Y:S04]  /*16ace0*/  LDL.LU R236, [R1+0x17a0] ;  /* 0x0017a00001ec7983 */ /* 0x000ee80000300800 */
[----:B------:R-:W3:Y:S01]  /*16acf0*/  LDL.LU R240, [R1+0x1790] ;  /* 0x0017900001f07983 */ /* 0x000ee20000300800 */
[----:B-1----:R-:W-:-:S03]  /*16ad00*/  IMAD.WIDE R36, R246, 0x4, R18 ;  /* 0x00000004f6247825 */ /* 0x002fc600078e0212 */
[----:B------:R-:W3:Y:S04]  /*16ad10*/  LDL.LU R248, [R1+0x1330] ;  /* 0x0013300001f87983 */ /* 0x000ee80000300800 */
[----:B------:R1:W-:Y:S01]  /*16ad20*/  @P3 STG.E desc[UR36][R36.64], R115 ;  /* 0x0000007324003986 */ /* 0x0003e2000c101924 */
[----:B------:R-:W-:-:S03]  /*16ad30*/  LOP3.LUT P3, RZ, R41, 0x100000, RZ, 0xc0, !PT ;  /* 0x0010000029ff7812 */ /* 0x000fc6000786c0ff */
[----:B------:R-:W3:Y:S01]  /*16ad40*/  LDL.LU R114, [R1+0x2b68] ;  /* 0x002b680001727983 */ /* 0x000ee20000300800 */
[----:B-1----:R-:W-:-:S03]  /*16ad50*/  IMAD.WIDE R36, R246, 0x4, R16 ;  /* 0x00000004f6247825 */ /* 0x002fc600078e0210 */
[----:B------:R-:W3:Y:S06]  /*16ad60*/  LDL.LU R115, [R1+0xbc0] ;  /* 0x000bc00001737983 */ /* 0x000eec0000300800 */
[----:B------:R1:W-:Y:S01]  /*16ad70*/  @P3 STG.E desc[UR36][R36.64], R86 ;  /* 0x0000005624003986 */ /* 0x0003e2000c101924 */
[----:B------:R-:W-:-:S03]  /*16ad80*/  LOP3.LUT P3, RZ, R41, 0x80000, RZ, 0xc0, !PT ;  /* 0x0008000029ff7812 */ /* 0x000fc6000786c0ff */
[----:B-1----:R-:W3:Y:S01]  /*16ad90*/  LDL.LU R86, [R1+0x980] ;  /* 0x0009800001567983 */ /* 0x002ee20000300800 */
        /* <DEDUP_REMOVED lines=17> */
[----:B----4-:R3:W-:Y:S01]  /*16aeb0*/  @P3 STG.E desc[UR36][R36.64], R249 ;  /* 0x000000f924003986 */ /* 0x0107e2000c101924 */
[----:B------:R-:W-:Y:S02]  /*16aec0*/  LOP3.LUT P3, RZ, R41, 0x2000, RZ, 0xc0, !PT ;  /* 0x0000200029ff7812 */ /* 0x000fe4000786c0ff */
[C---:B------:R-:W-:Y:S02]  /*16aed0*/  LOP3.LUT P4, RZ, R50.reuse, 0x8000000, RZ, 0xc0, !PT ;  /* 0x0800000032ff7812 */ /* 0x040fe4000788c0ff */
[----:B------:R-:W-:Y:S01]  /*16aee0*/  LOP3.LUT P5, RZ, R50, 0x10000000, RZ, 0xc0, !PT ;  /* 0x1000000032ff7812 */ /* 0x000fe200078ac0ff */
[----:B---3--:R-:W-:-:S08]  /*16aef0*/  IMAD.WIDE R36, R244, 0x4, R18 ;  /* 0x00000004f4247825 */ /* 0x008fd000078e0212 */
        /* <DEDUP_REMOVED lines=39> */
[C---:B------:R-:W-:Y:S02]  /*16b170*/  LOP3.LUT P1, RZ, R51.reuse, 0x10, RZ, 0xc0, !PT ;  /* 0x0000001033ff7812 */ /* 0x040fe4000782c0ff */
[----:B------:R-:W-:Y:S02]  /*16b180*/  LOP3.LUT P3, RZ, R51, 0x2000, RZ, 0xc0, !PT ;  /* 0x0000200033ff7812 */ /* 0x000fe4000786c0ff */
[----:B------:R-:W-:Y:S01]  /*16b190*/  LOP3.LUT R41, R41, 0xffffffdf, RZ, 0xc0, !PT ;  /* 0xffffffdf29297812 */ /* 0x000fe200078ec0ff */
[----:B---3--:R1:W-:Y:S04]  /*16b1a0*/  @P0 STG.E desc[UR36][R36.64], R244 ;  /* 0x000000f424000986 */ /* 0x0083e8000c101924 */
[----:B-1----:R-:W3:Y:S06]  /*16b1b0*/  LDL.LU R244, [R1+0x988] ;  /* 0x0009880001f47983 */ /* 0x002eec0000300800 */
        /* <DEDUP_REMOVED lines=10> */
[----:B----4-:R1:W-:Y:S02]  /*16b260*/  @P6 STG.E desc[UR36][R36.64], R248 ;  /* 0x000000f824006986 */ /* 0x0103e4000c101924 */
        /* <DEDUP_REMOVED lines=58> */
[----:B---3--:R1:W-:Y:S02]  /*16b610*/  @P5 STG.E desc[UR36][R36.64], R244 ;  /* 0x000000f424005986 */ /* 0x0083e4000c101924 */
[----:B-1----:R-:W-:-:S02]  /*16b620*/  IMAD.WIDE R36, R114, 0x4, R14 ;  /* 0x0000000472247825 */ /* 0x002fc400078e020e */
[----:B------:R-:W3:Y:S04]  /*16b630*/  LDL.LU R244, [R1+0x133c] ;  /* 0x00133c0001f47983 */ /* 0x000ee80000300800 */
[----:B--2---:R1:W-:Y:S02]  /*16b640*/  @P0 STG.E desc[UR36][R36.64], R248 ;  /* 0x000000f824000986 */ /* 0x0043e4000c101924 */
[----:B-1----:R-:W-:Y:S02]  /*16b650*/  IMAD.WIDE R36, R114, 0x4, R12 ;  /* 0x0000000472247825 */ /* 0x002fe400078e020c */
[----:B------:R-:W2:Y:S04]  /*16b660*/  LDL.LU R248, [R1+0xbcc] ;  /* 0x000bcc0001f87983 */ /* 0x000ea80000300800 */
[----:B----4-:R1:W-:Y:S04]  /*16b670*/  @P6 STG.E desc[UR36][R36.64], R115 ;  /* 0x0000007324006986 */ /* 0x0103e8000c101924 */
[----:B------:R-:W4:Y:S04]  /*16b680*/  LDL.LU R114, [R1+0x98c] ;  /* 0x00098c0001727983 */ /* 0x000f280000300800 */
[----:B-1----:R-:W4:Y:S01]  /*16b690*/  LDL.LU R115, [R1+0x35c] ;  /* 0x00035c0001737983 */ /* 0x002f220000300800 */
[----:B------:R-:W-:-:S05]  /*16b6a0*/  IMAD.WIDE R36, R240, 0x4, R18 ;  /* 0x00000004f0247825 */ /* 0x000fca00078e0212 */
[----:B------:R1:W-:Y:S04]  /*16b6b0*/  @P2 STG.E desc[UR36][R36.64], R86 ;  /* 0x0000005624002986 */ /* 0x0003e8000c101924 */
[----:B-1----:R-:W2:Y:S01]  /*16b6c0*/  LDL.LU R86, [R1+0x2b90] ;  /* 0x002b900001567983 */ /* 0x002ea20000300800 */
[----:B------:R-:W-:Y:S01]  /*16b6d0*/  LOP3.LUT P1, RZ, R51, 0x80000, RZ, 0xc0, !PT ;  /* 0x0008000033ff7812 */ /* 0x000fe2000782c0ff */
[----:B------:R-:W-:-:S12]  /*16b6e0*/  IMAD.WIDE R36, R240, 0x4, R16 ;  /* 0x00000004f0247825 */ /* 0x000fd800078e0210 */
[----:B------:R1:W-:Y:S04]  /*16b6f0*/  @P1 STG.E desc[UR36][R36.64], R87 ;  /* 0x0000005724001986 */ /* 0x0003e8000c101924 */
[----:B-1----:R-:W4:Y:S01]  /*16b700*/  LDL.LU R87, [R1+0x21c] ;  /* 0x00021c0001577983 */ /* 0x002f220000300800 */
[----:B------:R-:W-:Y:S02]  /*16b710*/  LOP3.LUT P3, RZ, R52, 0x1, RZ, 0xc0, !PT ;  /* 0x0000000134ff7812 */ /* 0x000fe4000786c0ff */
[----:B------:R-:W-:Y:S01]  /*16b720*/  LOP3.LUT R42, R42, 0xdfffffff, RZ, 0xc0, !PT ;  /* 0xdfffffff2a2a7812 */ /* 0x000fe200078ec0ff */
[----:B------:R-:W4:Y:S04]  /*16b730*/  LDL.LU R233, [R1+0x2b94] ;  /* 0x002b940001e97983 */ /* 0x000f280000300800 */
[----:B------:R-:W4:Y:S04]  /*16b740*/  LDL.LU R242, [R1+0x17e0] ;  /* 0x0017e00001f27983 */ /* 0x000f280000300800 */
[----:B------:R-:W4:Y:S02]  /*16b750*/  LDL.LU R246, [R1+0x17d0] ;  /* 0x0017d00001f67983 */ /* 0x000f240000300800 */
[----:B------:R-:W-:-:S02]  /*16b760*/  @P3 LOP3.LUT R42, R42, 0x20000000, RZ, 0xfc, !PT ;  /* 0x200000002a2a3812 */ /* 0x000fc400078efcff */
[----:B------:R-:W-:Y:S01]  /*16b770*/  LOP3.LUT P3, RZ, R51, 0x80000000, RZ, 0xc0, !PT ;  /* 0x8000000033ff7812 */ /* 0x000fe2000786c0ff */
[----:B------:R-:W4:Y:S01]  /*16b780*/  LDL.LU R250, [R1+0x17c0] ;  /* 0x0017c00001fa7983 */ /* 0x000f220000300800 */
[----:B------:R-:W-:Y:S02]  /*16b790*/  LOP3.LUT R42, R42, 0xbfffffff, RZ, 0xc0, !PT ;  /* 0xbfffffff2a2a7812 */ /* 0x000fe400078ec0ff */
[----:B------:R-:W-:Y:S01]  /*16b7a0*/  LOP3.LUT R41, R41, 0xfffffffe, RZ, 0xc0, !PT ;  /* 0xfffffffe29297812 */ /* 0x000fe200078ec0ff */
[----:B------:R-:W4:Y:S01]  /*16b7b0*/  LDL.LU R237, [R1+0x1320] ;  /* 0x0013200001ed7983 */ /* 0x000f220000300800 */
[----:B------:R-:W-:-:S03]  /*16b7c0*/  LOP3.LUT P0, RZ, R51, 0x100000, RZ, 0xc0, !PT ;  /* 0x0010000033ff7812 */ /* 0x000fc6000780c0ff */
[----:B------:R-:W4:Y:S04]  /*16b7d0*/  LDL.LU R232, [R1+0x2b98] ;  /* 0x002b980001e87983 */ /* 0x000f280000300800 */
[----:B------:R-:W-:Y:S01]  /*16b7e0*/  @P3 LOP3.LUT R42, R42, 0x40000000, RZ, 0xfc, !PT ;  /* 0x400000002a2a3812 */ /* 0x000fe200078efcff */
[----:B------:R-:W4:Y:S01]  /*16b7f0*/  LDL.LU R241, [R1+0xbb0] ;  /* 0x000bb00001f17983 */ /* 0x000f220000300800 */
[C---:B------:R-:W-:Y:S02]  /*16b800*/  LOP3.LUT P3, RZ, R51.reuse, 0x40000000, RZ, 0xc0, !PT ;  /* 0x4000000033ff7812 */ /* 0x040fe4000786c0ff */
[----:B------:R-:W-:Y:S02]  /*16b810*/  LOP3.LUT R42, R42, 0x7fffffff, RZ, 0xc0, !PT ;  /* 0x7fffffff2a2a7812 */ /* 0x000fe400078ec0ff */
[C---:B------:R-:W-:Y:S01]  /*16b820*/  LOP3.LUT P6, RZ, R51.reuse, 0x200000, RZ, 0xc0, !PT ;  /* 0x0020000033ff7812 */ /* 0x040fe200078cc0ff */
[----:B------:R-:W-:Y:S01]  /*16b830*/  IMAD.WIDE R36, R240, 0x4, R14 ;  /* 0x00000004f0247825 */ /* 0x000fe200078e020e */
[----:B------:R-:W-:Y:S01]  /*16b840*/  LOP3.LUT P2, RZ, R51, 0x400000, RZ, 0xc0, !PT ;  /* 0x0040000033ff7812 */ /* 0x000fe2000784c0ff */
[----:B------:R-:W4:Y:S06]  /*16b850*/  LDL.LU R245, [R1+0x990] ;  /* 0x0009900001f57983 */ /* 0x000f2c0000300800 */
        /* <DEDUP_REMOVED lines=10> */
[----:B------:R-:W-:Y:S02]  /*16b900*/  LOP3.LUT P1, RZ, R51, 0x800000, RZ, 0xc0, !PT ;  /* 0x0080000033ff7812 */ /* 0x000fe4000782c0ff */
[----:B------:R-:W-:-:S09]  /*16b910*/  LOP3.LUT R41, R41, 0xfffffff7, RZ, 0xc0, !PT ;  /* 0xfffffff729297812 */ /* 0x000fd200078ec0ff */
[----:B------:R-:W-:Y:S02]  /*16b920*/  @P3 LOP3.LUT R41, R41, 0x8, RZ, 0xfc, !PT ;  /* 0x0000000829293812 */ /* 0x000fe400078efcff */
[----:B------:R-:W-:Y:S02]  /*16b930*/  LOP3.LUT P3, RZ, R51, 0x2000000, RZ, 0xc0, !PT ;  /* 0x0200000033ff7812 */ /* 0x000fe4000786c0ff */
[----:B------:R-:W-:-:S11]  /*16b940*/  LOP3.LUT R41, R41, 0xffffffef, RZ, 0xc0, !PT ;  /* 0xffffffef29297812 */ /* 0x000fd600078ec0ff */
[----:B------:R-:W-:Y:S02]  /*16b950*/  @P3 LOP3.LUT R41, R41, 0x10, RZ, 0xfc, !PT ;  /* 0x0000001029293812 */ /* 0x000fe400078efcff */
[----:B------:R-:W-:Y:S01]  /*16b960*/  LOP3.LUT P3, RZ, R51, 0x1000000, RZ, 0xc0, !PT ;  /* 0x0100000033ff7812 */ /* 0x000fe2000786c0ff */
[----:B------:R1:W-:Y:S02]  /*16b970*/  @P0 STG.E desc[UR36][R36.64], R236 ;  /* 0x000000ec24000986 */ /* 0x0003e4000c101924 */
[----:B-1----:R-:W-:-:S05]  /*16b980*/  IMAD.WIDE R36, R240, 0x4, R12 ;  /* 0x00000004f0247825 */ /* 0x002fca00078e020c */
[----:B---3--:R2:W-:Y:S02]  /*16b990*/  @P6 STG.E desc[UR36][R36.64], R244 ;  /* 0x000000f424006986 */ /* 0x0085e4000c101924 */
[----:B--2---:R-:W-:-:S05]  /*16b9a0*/  IMAD.WIDE R36, R86, 0x4, R18 ;  /* 0x0000000456247825 */ /* 0x004fca00078e0212 */
[----:B------:R1:W-:Y:S02]  /*16b9b0*/  @P2 STG.E desc[UR36][R36.64], R248 ;  /* 0x000000f824002986 */ /* 0x0003e4000c101924 */
[----:B-1----:R-:W-:-:S05]  /*16b9c0*/  IMAD.WIDE R36, R86, 0x4, R16 ;  /* 0x0000000456247825 */ /* 0x002fca00078e0210 */
[----:B----4-:R1:W-:Y:S04]  /*16b9d0*/  @P1 STG.E desc[UR36][R36.64], R114 ;  /* 0x0000007224001986 */ /* 0x0103e8000c101924 */
[----:B-1----:R-:W2:Y:S04]  /*16b9e0*/  LDL.LU R114, [R1+0x2b9c] ;  /* 0x002b9c0001727983 */ /* 0x002ea80000300800 */
[----:B------:R-:W3:Y:S04]  /*16b9f0*/  LDL.LU R249, [R1+0x340] ;  /* 0x0003400001f97983 */ /* 0x000ee80000300800 */
[----:B------:R-:W4:Y:S01]  /*16ba00*/  LDL.LU R236, [R1+0x200] ;  /* 0x0002000001ec7983 */ /* 0x000f220000300800 */
[----:B------:R-:W-:-:S03]  /*16ba10*/  IMAD.WIDE R36, R86, 0x4, R14 ;  /* 0x0000000456247825 */ /* 0x000fc600078e020e */
[----:B------:R-:W2:Y:S04]  /*16ba20*/  LDL.LU R240, [R1+0x17e4] ;  /* 0x0017e40001f07983 */ /* 0x000ea80000300800 */
[----:B------:R1:W-:Y:S01]  /*16ba30*/  @P3 STG.E desc[UR36][R36.64], R115 ;  /* 0x0000007324003986 */ /* 0x0003e2000c101924 */
[----:B------:R-:W-:-:S03]  /*16ba40*/  LOP3.LUT P3, RZ, R41, 0x10, RZ, 0xc0, !PT ;  /* 0x0000001029ff7812 */ /* 0x000fc6000786c0ff */
[----:B------:R-:W2:Y:S04]  /*16ba50*/  LDL.LU R244, [R1+0x17d4] ;  /* 0x0017d40001f47983 */ /* 0x000ea80000300800 */
[----:B------:R-:W2:Y:S01]  /*16ba60*/  LDL.LU R248, [R1+0x17c4] ;  /* 0x0017c40001f87983 */ /* 0x000ea20000300800 */
[----:B-1----:R-:W-:-:S03]  /*16ba70*/  IMAD.WIDE R36, R86, 0x4, R12 ;  /* 0x0000000456247825 */ /* 0x002fc600078e020c */
[----:B------:R-:W2:Y:S04]  /*16ba80*/  LDL.LU R115, [R1+0x1324] ;  /* 0x0013240001737983 */ /* 0x000ea80000300800 */
[----:B------:R1:W-:Y:S04]  /*16ba90*/  @P3 STG.E desc[UR36][R36.64], R87 ;  /* 0x0000005724003986 */ /* 0x0003e8000c101924 */
        /* <DEDUP_REMOVED lines=22> */
[----:B------:R-:W-:-:S02]  /*16bc00*/  LOP3.LUT P3, RZ, R42, 0x20000000, RZ, 0xc0, !PT ;  /* 0x200000002aff7812 */ /* 0x000fc4000786c0ff */
[----:B------:R-:W-:Y:S01]  /*16bc10*/  LOP3.LUT P5, RZ, R52, 0x4, RZ, 0xc0, !PT ;  /* 0x0000000434ff7812 */ /* 0x000fe200078ac0ff */
[----:B-1----:R-:W-:Y:S01]  /*16bc20*/  IMAD.WIDE R36, R232, 0x4, R14 ;  /* 0x00000004e8247825 */ /* 0x002fe200078e020e */
[C---:B------:R-:W-:Y:S02]  /*16bc30*/  LOP3.LUT P0, RZ, R52.reuse, 0x8, RZ, 0xc0, !PT ;  /* 0x0000000834ff7812 */ /* 0x040fe4000780c0ff */
[C---:B------:R-:W-:Y:S02]  /*16bc40*/  LOP3.LUT P6, RZ, R52.reuse, 0x10, RZ, 0xc0, !PT ;  /* 0x0000001034ff7812 */ /* 0x040fe400078cc0ff */
[C---:B------:R-:W-:Y:S02]  /*16bc50*/  LOP3.LUT P2, RZ, R52.reuse, 0x20, RZ, 0xc0, !PT ;  /* 0x0000002034ff7812 */ /* 0x040fe4000784c0ff */
[----:B------:R-:W-:-:S03]  /*16bc60*/  LOP3.LUT P1, RZ, R52, 0x40, RZ, 0xc0, !PT ;  /* 0x0000004034ff7812 */ /* 0x000fc6000782c0ff */
[----:B---3--:R1:W-:Y:S02]  /*16bc70*/  @P3 STG.E desc[UR36][R36.64], R249 ;  /* 0x000000f924003986 */ /* 0x0083e4000c101924 */
[----:B-1----:R-:W-:-:S05]  /*16bc80*/  IMAD.WIDE R36, R232, 0x4, R12 ;  /* 0x00000004e8247825 */ /* 0x002fca00078e020c */
[----:B----4-:R2:W-:Y:S02]  /*16bc90*/  @P4 STG.E desc[UR36][R36.64], R236 ;  /* 0x000000ec24004986 */ /* 0x0105e4000c101924 */
[----:B--2---:R-:W-:-:S05]  /*16bca0*/  IMAD.WIDE R36, R114, 0x4, R18 ;  /* 0x0000000472247825 */ /* 0x004fca00078e0212 */
[----:B------:R1:W-:Y:S02]  /*16bcb0*/  @P5 STG.E desc[UR36][R36.64], R240 ;  /* 0x000000f024005986 */ /* 0x0003e4000c101924 */
[----:B-1----:R-:W-:-:S05]  /*16bcc0*/  IMAD.WIDE R36, R114, 0x4, R16 ;  /* 0x0000000472247825 */ /* 0x002fca00078e0210 */
[----:B------:R1:W-:Y:S02]  /*16bcd0*/  @P0 STG.E desc[UR36][R36.64], R244 ;  /* 0x000000f424000986 */ /* 0x0003e4000c101924 */
[----:B-1----:R-:W-:-:S05]  /*16bce0*/  IMAD.WIDE R36, R114, 0x4, R14 ;  /* 0x0000000472247825 */ /* 0x002fca00078e020e */
[----:B------:R1:W-:Y:S02]  /*16bcf0*/  @P6 STG.E desc[UR36][R36.64], R248 ;  /* 0x000000f824006986 */ /* 0x0003e4000c101924 */
[----:B-1----:R-:W-:Y:S02]  /*16bd00*/  IMAD.WIDE R36, R114, 0x4, R12 ;  /* 0x0000000472247825 */ /* 0x002fe400078e020c */
[----:B------:R-:W2:Y:S04]  /*16bd10*/  LDL.LU R114, [R1+0x994] ;  /* 0x0009940001727983 */ /* 0x000ea80000300800 */
[----:B------:R1:W-:Y:S04]  /*16bd20*/  @P2 STG.E desc[UR36][R36.64], R115 ;  /* 0x0000007324002986 */ /* 0x0003e8000c101924 */
        /* <DEDUP_REMOVED lines=100> */
[C---:B-1----:R-:W-:Y:S02]  /*16c370*/  IMAD.WIDE R36, R86.reuse, 0x4, R14 ;  /* 0x0000000456247825 */ /* 0x042fe400078e020e */
[----:B------:R-:W2:Y:S04]  /*16c380*/  LDL.LU R114, [R1+0x1810] ;  /* 0x0018100001727983 */ /* 0x000ea80000300800 */
[----:B---3--:R1:W-:Y:S02]  /*16c390*/  @P2 STG.E desc[UR36][R36.64], R115 ;  /* 0x0000007324002986 */ /* 0x0083e4000c101924 */
        /* <DEDUP_REMOVED lines=42> */
[----:B------:R1:W-:Y:S02]  /*16c640*/  @P0 STG.E desc[UR36][R36.64], R114 ;  /* 0x0000007224000986 */ /* 0x0003e4000c101924 */
[C---:B-1----:R-:W-:Y:S02]  /*16c650*/  IMAD.WIDE R36, R87.reuse, 0x4, R16 ;  /* 0x0000000457247825 */ /* 0x042fe400078e0210 */
[----:B------:R-:W2:Y:S04]  /*16c660*/  LDL.LU R114, [R1+0x1f4] ;  /* 0x0001f40001727983 */ /* 0x000ea80000300800 */
[----:B---3--:R1:W-:Y:S02]  /*16c670*/  @P6 STG.E desc[UR36][R36.64], R115 ;  /* 0x0000007324006986 */ /* 0x0083e4000c101924 */
[----:B-1----:R-:W-:-:S02]  /*16c680*/  IMAD.WIDE R36, R87, 0x4, R14 ;  /* 0x0000000457247825 */ /* 0x002fc400078e020e */
[----:B------:R-:W3:Y:S04]  /*16c690*/  LDL.LU R115, [R1+0x1818] ;  /* 0x0018180001737983 */ /* 0x000ee80000300800 */
[----:B----4-:R1:W-:Y:S02]  /*16c6a0*/  @P2 STG.E desc[UR36][R36.64], R86 ;  /* 0x0000005624002986 */ /* 0x0103e4000c101924 */
        /* <DEDUP_REMOVED lines=153> */
[C---:B------:R-:W-:Y:S01]  /*16d040*/  LOP3.LUT P6, RZ, R53.reuse, 0x20000000, RZ, 0xc0, !PT ;  /* 0x2000000035ff7812 */ /* 0x040fe200078cc0ff */
        /* <DEDUP_REMOVED lines=120> */
[----:B------:R-:W-:Y:S01]  /*16d7d0*/  LOP3.LUT P0, RZ, R54, 0x80000, RZ, 0xc0, !PT ;  /* 0x0008000036ff7812 */ /* 0x000fe2000780c0ff */
        /* <DEDUP_REMOVED lines=21> */
[C---:B------:R-:W-:Y:S01]  /*16d930*/  LOP3.LUT P3, RZ, R54.reuse, 0x4000000, RZ, 0xc0, !PT ;  /* 0x0400000036ff7812 */ /* 0x040fe2000786c0ff */
        /* <DEDUP_REMOVED lines=311> */
[C---:B------:R-:W-:Y:S01]  /*16ecb0*/  LOP3.LUT P6, RZ, R56.reuse, 0x2000, RZ, 0xc0, !PT ;  /* 0x0000200038ff7812 */ /* 0x040fe200078cc0ff */
        /* <DEDUP_REMOVED lines=103> */
[C---:B------:R-:W-:Y:S01]  /*16f330*/  LOP3.LUT P6, RZ, R57.reuse, 0x1, RZ, 0xc0, !PT ;  /* 0x0000000139ff7812 */ /* 0x040fe200078cc0ff */
[----:B------:R-:W-:Y:S01]  /*16f340*/  IMAD.WIDE R36, R86, 0x4, R16 ;  /* 0x0000000456247825 */ /* 0x000fe200078e0210 */
[C---:B------:R-:W-:Y:S01]  /*16f350*/  LOP3.LUT P2, RZ, R57.reuse, 0x2, RZ, 0xc0, !PT ;  /* 0x0000000239ff7812 */ /* 0x040fe2000784c0ff */
        /* <DEDUP_REMOVED lines=110> */
[C---:B------:R-:W-:Y:S01]  /*16fa40*/  LOP3.LUT P2, RZ, R57.reuse, 0x100000, RZ, 0xc0, !PT ;  /* 0x0010000039ff7812 */ /* 0x040fe2000784c0ff */
        /* <DEDUP_REMOVED lines=202> */
[----:B------:R-:W-:Y:S01]  /*1706f0*/  LOP3.LUT P6, RZ, R58, 0x2000000, RZ, 0xc0, !PT ;  /* 0x020000003aff7812 */ /* 0x000fe200078cc0ff */
        /* <DEDUP_REMOVED lines=295> */
[C---:B------:R-:W-:Y:S02]  /*171970*/  LOP3.LUT P6, RZ, R2.reuse, 0x80000, RZ, 0xc0, !PT ;  /* 0x0008000002ff7812 */ /* 0x040fe400078cc0ff */
[C---:B------:R-:W-:Y:S02]  /*171980*/  LOP3.LUT P2, RZ, R2.reuse, 0x100000, RZ, 0xc0, !PT ;  /* 0x0010000002ff7812 */ /* 0x040fe4000784c0ff */
        /* <DEDUP_REMOVED lines=21> */
[----:B---3--:R-:W-:-:S03]  /*171ae0*/  IMAD.WIDE R36, R114, 0x4, R18 ;  /* 0x0000000472247825 */ /* 0x008fc600078e0212 */
[----:B------:R-:W3:Y:S04]  /*171af0*/  LDL.LU R245, [R1+0x1970] ;  /* 0x0019700001f57983 */ /* 0x000ee80000300800 */
[----:B------:R1:W-:Y:S02]  /*171b00*/  @P6 STG.E desc[UR36][R36.64], R240 ;  /* 0x000000f024006986 */ /* 0x0003e4000c101924 */
[----:B-1----:R-:W-:-:S05]  /*171b10*/  IMAD.WIDE R36, R114, 0x4, R16 ;  /* 0x0000000472247825 */ /* 0x002fca00078e0210 */
[----:B----4-:R1:W-:Y:S02]  /*171b20*/  @P2 STG.E desc[UR36][R36.64], R244 ;  /* 0x000000f424002986 */ /* 0x0103e4000c101924 */
[----:B-1----:R-:W-:-:S05]  /*171b30*/  IMAD.WIDE R36, R114, 0x4, R14 ;  /* 0x0000000472247825 */ /* 0x002fca00078e020e */
[----:B------:R1:W-:Y:S04]  /*171b40*/  @P1 STG.E desc[UR36][R36.64], R248 ;  /* 0x000000f824001986 */ /* 0x0003e8000c101924 */
[----:B-1----:R-:W4:Y:S04]  /*171b50*/  LDL.LU R248, [R1+0x2cb8] ;  /* 0x002cb80001f87983 */ /* 0x002f280000300800 */
[----:B------:R-:W4:Y:S04]  /*171b60*/  LDL.LU R232, [R1+0x1180] ;  /* 0x0011800001e87983 */ /* 0x000f280000300800 */
[----:B------:R-:W4:Y:S04]  /*171b70*/  LDL.LU R236, [R1+0x2b0] ;  /* 0x0002b00001ec7983 */ /* 0x000f280000300800 */
[----:B------:R-:W4:Y:S01]  /*171b80*/  LDL.LU R240, [R1+0x15f0] ;  /* 0x0015f00001f07983 */ /* 0x000f220000300800 */
[----:B------:R-:W-:Y:S01]  /*171b90*/  LOP3.LUT R45, R45, 0xfffffdff, RZ, 0xc0, !PT ;  /* 0xfffffdff2d2d7812 */ /* 0x000fe200078ec0ff */
[----:B------:R-:W-:-:S02]  /*171ba0*/  IMAD.WIDE R36, R114, 0x4, R12 ;  /* 0x0000000472247825 */ /* 0x000fc400078e020c */
[----:B------:R-:W4:Y:S01]  /*171bb0*/  LDL.LU R244, [R1+0xb20] ;  /* 0x000b200001f47983 */ /* 0x000f220000300800 */
        /* <DEDUP_REMOVED lines=64> */
[----:B-1----:R-:W2:Y:S04]  /*171fc0*/  LDL.LU R87, [R1+0x2cc0] ;  /* 0x002cc00001577983 */ /* 0x002ea80000300800 */
[----:B------:R-:W2:Y:S04]  /*171fd0*/  LDL.LU R242, [R1+0xa24] ;  /* 0x000a240001f27983 */ /* 0x000ea80000300800 */
[----:B------:R-:W2:Y:S04]  /*171fe0*/  LDL.LU R246, [R1+0x1998] ;  /* 0x0019980001f67983 */ /* 0x000ea80000300800 */
[----:B------:R-:W2:Y:S01]  /*171ff0*/  LDL.LU R250, [R1+0x1988] ;  /* 0x0019880001fa7983 */ /* 0x000ea20000300800 */
[----:B------:R-:W-:-:S03]  /*172000*/  LOP3.LUT P0, RZ, R3, 0x80, RZ, 0xc0, !PT ;  /* 0x0000008003ff7812 */ /* 0x000fc6000780c0ff */
[----:B------:R-:W2:Y:S01]  /*172010*/  LDL.LU R233, [R1+0x1978] ;  /* 0x0019780001e97983 */ /* 0x000ea20000300800 */
[----:B------:R-:W-:-:S03]  /*172020*/  IMAD.WIDE R36, R114, 0x4, R14 ;  /* 0x0000000472247825 */ /* 0x000fc600078e020e */
[----:B------:R-:W2:Y:S04]  /*172030*/  LDL.LU R245, [R1+0x2b8] ;  /* 0x0002b80001f57983 */ /* 0x000ea80000300800 */
[----:B------:R-:W2:Y:S04]  /*172040*/  LDL.LU R249, [R1+0x15f8] ;  /* 0x0015f80001f97983 */ /* 0x000ea80000300800 */
[----:B------:R-:W2:Y:S04]  /*172050*/  LDL.LU R232, [R1+0xb28] ;  /* 0x000b280001e87983 */ /* 0x000ea80000300800 */
[----:B------:R-:W2:Y:S01]  /*172060*/  LDL.LU R236, [R1+0x2cc8] ;  /* 0x002cc80001ec7983 */ /* 0x000ea20000300800 */
[----:B------:R-:W-:-:S02]  /*172070*/  LOP3.LUT P3, RZ, R3, 0x80000, RZ, 0xc0, !PT ;  /* 0x0008000003ff7812 */ /* 0x000fc4000786c0ff */
        /* <DEDUP_REMOVED lines=10> */
[----:B------:R-:W3:Y:S02]  /*172120*/  LDL.LU R241, [R1+0x1188] ;  /* 0x0011880001f17983 */ /* 0x000ee40000300800 */
[----:B------:R-:W-:-:S02]  /*172130*/  @P3 LOP3.LUT R31, R31, 0x80000000, RZ, 0xfc, !PT ;  /* 0x800000001f1f3812 */ /* 0x000fc400078efcff */
        /* <DEDUP_REMOVED lines=15> */
[C---:B------:R-:W-:Y:S02]  /*172230*/  LOP3.LUT P3, RZ, R3.reuse, 0x1000, RZ, 0xc0, !PT ;  /* 0x0000100003ff7812 */ /* 0x040fe4000786c0ff */
[----:B------:R-:W-:Y:S01]  /*172240*/  LOP3.LUT P1, RZ, R3, 0x400, RZ, 0xc0, !PT ;  /* 0x0000040003ff7812 */ /* 0x000fe2000782c0ff */
[----:B----4-:R1:W-:Y:S01]  /*172250*/  @P6 STG.E desc[UR36][R36.64], R244 ;  /* 0x000000f424006986 */ /* 0x0103e2000c101924 */
[----:B------:R-:W-:-:S09]  /*172260*/  LOP3.LUT R45, R45, 0xffffffef, RZ, 0xc0, !PT ;  /* 0xffffffef2d2d7812 */ /* 0x000fd200078ec0ff */
        /* <DEDUP_REMOVED lines=46> */
[----:B------:R1:W-:Y:S01]  /*172550*/  @P5 STG.E desc[UR36][R36.64], R240 ;  /* 0x000000f024005986 */ /* 0x0003e2000c101924 */
[----:B------:R-:W-:Y:S01]  /*172560*/  LOP3.LUT P1, RZ, R3, 0x2000000, RZ, 0xc0, !PT ;  /* 0x0200000003ff7812 */ /* 0x000fe2000782c0ff */
[----:B-1----:R-:W-:-:S05]  /*172570*/  IMAD.WIDE R36, R114, 0x4, R16 ;  /* 0x0000000472247825 */ /* 0x002fca00078e0210 */
[----:B----4-:R1:W-:Y:S02]  /*172580*/  @P0 STG.E desc[UR36][R36.64], R244 ;  /* 0x000000f424000986 */ /* 0x0103e4000c101924 */
[----:B-1----:R-:W-:-:S05]  /*172590*/  IMAD.WIDE R36, R114, 0x4, R14 ;  /* 0x0000000472247825 */ /* 0x002fca00078e020e */
[----:B--2---:R1:W-:Y:S04]  /*1725a0*/  @P6 STG.E desc[UR36][R36.64], R248 ;  /* 0x000000f824006986 */ /* 0x0043e8000c101924 */
[----:B-1----:R-:W2:Y:S01]  /*1725b0*/  LDL.LU R248, [R1+0x15fc] ;  /* 0x0015fc0001f87983 */ /* 0x002ea20000300800 */
[----:B------:R-:W-:-:S03]  /*1725c0*/  IMAD.WIDE R36, R114, 0x4, R12 ;  /* 0x0000000472247825 */ /* 0x000fc600078e020c */
[----:B------:R-:W4:Y:S04]  /*1725d0*/  LDL.LU R114, [R1+0xb2c] ;  /* 0x000b2c0001727983 */ /* 0x000f280000300800 */
        /* <DEDUP_REMOVED lines=8> */
[----:B------:R-:W-:-:S03]  /*172660*/  LOP3.LUT R31, R31, 0xffdfffff, RZ, 0xc0, !PT ;  /* 0xffdfffff1f1f7812 */ /* 0x000fc600078ec0ff */
        /* <DEDUP_REMOVED lines=11> */
[----:B------:R-:W-:Y:S01]  /*172720*/  LOP3.LUT P6, RZ, R3, 0x8000000, RZ, 0xc0, !PT ;  /* 0x0800000003ff7812 */ /* 0x000fe200078cc0ff */
[----:B------:R-:W-:Y:S01]  /*172730*/  IMAD.WIDE R36, R115, 0x4, R16 ;  /* 0x0000000473247825 */ /* 0x000fe200078e0210 */
[----:B------:R-:W-:Y:S01]  /*172740*/  LOP3.LUT P2, RZ, R3, 0x10000000, RZ, 0xc0, !PT ;  /* 0x1000000003ff7812 */ /* 0x000fe2000784c0ff */
[----:B------:R-:W4:Y:S01]  /*172750*/  LDL.LU R244, [R1+0x19b4] ;  /* 0x0019b40001f47983 */ /* 0x000f220000300800 */
[----:B---3--:R-:W-:-:S13]  /*172760*/  LOP3.LUT P3, RZ, R4, 0x40, RZ, 0xc0, !PT ;  /* 0x0000004004ff7812 */ /* 0x008fda000786c0ff */
        /* <DEDUP_REMOVED lines=18> */
[----:B--2---:R1:W-:Y:S10]  /*172890*/  @P0 STG.E desc[UR36][R36.64], R248 ;  /* 0x000000f824000986 */ /* 0x0043f4000c101924 */
[----:B------:R-:W-:-:S02]  /*1728a0*/  @P3 LOP3.LUT R31, R31, 0x8000000, RZ, 0xfc, !PT ;  /* 0x080000001f1f3812 */ /* 0x000fc400078efcff */
[----:B------:R-:W-:Y:S01]  /*1728b0*/  LOP3.LUT P3, RZ, R3, 0x80000000, RZ, 0xc0, !PT ;  /* 0x8000000003ff7812 */ /* 0x000fe2000786c0ff */
[----:B-1----:R-:W-:Y:S01]  /*1728c0*/  IMAD.WIDE R36, R115, 0x4, R14 ;  /* 0x0000000473247825 */ /* 0x002fe200078e020e */
[----:B------:R-:W-:Y:S01]  /*1728d0*/  LOP3.LUT P1, RZ, R3, 0x20000000, RZ, 0xc0, !PT ;  /* 0x2000000003ff7812 */ /* 0x000fe2000782c0ff */
[----:B------:R-:W2:Y:S01]  /*1728e0*/  LDL.LU R248, [R1+0x19a4] ;  /* 0x0019a40001f87983 */ /* 0x000ea20000300800 */
[----:B------:R-:W-:-:S03]  /*1728f0*/  LOP3.LUT R31, R31, 0xefffffff, RZ, 0xc0, !PT ;  /* 0xefffffff1f1f7812 */ /* 0x000fc600078ec0ff */
[----:B----4-:R1:W-:Y:S06]  /*172900*/  @P6 STG.E desc[UR36][R36.64], R114 ;  /* 0x0000007224006986 */ /* 0x0103ec000c101924 */
[----:B------:R-:W-:Y:S02]  /*172910*/  @P3 LOP3.LUT R31, R31, 0x10000000, RZ, 0xfc, !PT ;  /* 0x100000001f1f3812 */ /* 0x000fe400078efcff */
[----:B------:R-:W-:Y:S01]  /*172920*/  LOP3.LUT P3, RZ, R3, 0x40000000, RZ, 0xc0, !PT ;  /* 0x4000000003ff7812 */ /* 0x000fe2000786c0ff */
[----:B-1----:R-:W-:Y:S01]  /*172930*/  IMAD.WIDE R36, R115, 0x4, R12 ;  /* 0x0000000473247825 */ /* 0x002fe200078e020c */
[----:B------:R-:W3:Y:S04]  /*172940*/  LDL.LU R114, [R1+0x1584] ;  /* 0x0015840001727983 */ /* 0x000ee80000300800 */
[----:B------:R1:W-:Y:S04]  /*172950*/  @P2 STG.E desc[UR36][R36.64], R86 ;  /* 0x0000005624002986 */ /* 0x0003e8000c101924 */
[----:B------:R-:W4:Y:S04]  /*172960*/  LDL.LU R115, [R1+0xe24] ;  /* 0x000e240001737983 */ /* 0x000f280000300800 */
[----:B-1----:R-:W2:Y:S01]  /*172970*/  LDL.LU R86, [R1+0x2ce0] ;  /* 0x002ce00001567983 */ /* 0x002ea20000300800 */
        /* <DEDUP_REMOVED lines=29> */
[----:B-1----:R-:W-:Y:S01]  /*172b50*/  IMAD.WIDE R36, R240, 0x4, R16 ;  /* 0x00000004f0247825 */ /* 0x002fe200078e0210 */
[C---:B------:R-:W-:Y:S01]  /*172b60*/  LOP3.LUT P0, RZ, R4.reuse, 0x200, RZ, 0xc0, !PT ;  /* 0x0000020004ff7812 */ /* 0x040fe2000780c0ff */
[----:B------:R-:W4:Y:S06]  /*172b70*/  LDL.LU R249, [R1+0x2cec] ;  /* 0x002cec0001f97983 */ /* 0x000f2c0000300800 */
        /* <DEDUP_REMOVED lines=24> */
[----:B------:R-:W4:Y:S01]  /*172d00*/  LDL.LU R250, [R1+0xe28] ;  /* 0x000e280001fa7983 */ /* 0x000f220000300800 */
[----:B------:R-:W-:-:S02]  /*172d10*/  LOP3.LUT P3, RZ, R4, 0x2000000, RZ, 0xc0, !PT ;  /* 0x0200000004ff7812 */ /* 0x000fc4000786c0ff */
[----:B------:R-:W-:Y:S01]  /*172d20*/  LOP3.LUT R31, R31, 0xffffdfff, RZ, 0xc0, !PT ;  /* 0xffffdfff1f1f7812 */ /* 0x000fe200078ec0ff */
[----:B------:R-:W4:Y:S01]  /*172d30*/  LDL.LU R237, [R1+0x19ec] ;  /* 0x0019ec0001ed7983 */ /* 0x000f220000300800 */
[C---:B------:R-:W-:Y:S02]  /*172d40*/  LOP3.LUT P0, RZ, R4.reuse, 0x2000, RZ, 0xc0, !PT ;  /* 0x0000200004ff7812 */ /* 0x040fe4000780c0ff */
[C---:B------:R-:W-:Y:S01]  /*172d50*/  LOP3.LUT P6, RZ, R4.reuse, 0x4000, RZ, 0xc0, !PT ;  /* 0x0000400004ff7812 */ /* 0x040fe200078cc0ff */
[----:B------:R-:W4:Y:S01]  /*172d60*/  LDL.LU R241, [R1+0x19dc] ;  /* 0x0019dc0001f17983 */ /* 0x000f220000300800 */
[C---:B------:R-:W-:Y:S02]  /*172d70*/  LOP3.LUT P2, RZ, R4.reuse, 0x8000, RZ, 0xc0, !PT ;  /* 0x0000800004ff7812 */ /* 0x040fe4000784c0ff */
[----:B------:R-:W-:Y:S01]  /*172d80*/  LOP3.LUT P1, RZ, R4, 0x10000, RZ, 0xc0, !PT ;  /* 0x0001000004ff7812 */ /* 0x000fe2000782c0ff */
        /* <DEDUP_REMOVED lines=11> */
[----:B------:R-:W4:Y:S10]  /*172e40*/  LDL.LU R248, [R1+0xa3c] ;  /* 0x000a3c0001f87983 */ /* 0x000f340000300800 */
        /* <DEDUP_REMOVED lines=19> */
[C---:B-1----:R-:W-:Y:S02]  /*172f80*/  IMAD.WIDE R36, R87.reuse, 0x4, R16 ;  /* 0x0000000457247825 */ /* 0x042fe400078e0210 */
[----:B------:R-:W2:Y:S04]  /*172f90*/  LDL.LU R114, [R1+0x1a30] ;  /* 0x001a300001727983 */ /* 0x000ea80000300800 */
[----:B---3--:R1:W-:Y:S02]  /*172fa0*/  @P6 STG.E desc[UR36][R36.64], R115 ;  /* 0x0000007324006986 */ /* 0x0083e4000c101924 */
[----:B-1----:R-:W-:-:S05]  /*172fb0*/  IMAD.WIDE R36, R87, 0x4, R14 ;  /* 0x0000000457247825 */ /* 0x002fca00078e020e */
[----:B----4-:R1:W-:Y:S02]  /*172fc0*/  @P2 STG.E desc[UR36][R36.64], R86 ;  /* 0x0000005624002986 */ /* 0x0103e4000c101924 */
[----:B-1----:R-:W-:Y:S02]  /*172fd0*/  IMAD.WIDE R36, R87, 0x4, R12 ;  /* 0x0000000457247825 */ /* 0x002fe400078e020c */
[----:B------:R-:W3:Y:S04]  /*172fe0*/  LDL.LU R86, [R1+0x1a20] ;  /* 0x001a200001567983 */ /* 0x000ee80000300800 */
[----:B------:R1:W-:Y:S04]  /*172ff0*/  @P1 STG.E desc[UR36][R36.64], R238 ;  /* 0x000000ee24001986 */ /* 0x0003e8000c101924 */
[----:B------:R-:W4:Y:S04]  /*173000*/  LDL.LU R87, [R1+0x1a10] ;  /* 0x001a100001577983 */ /* 0x000f280000300800 */
[----:B------:R-:W2:Y:S01]  /*173010*/  LDL.LU R115, [R1+0x2cf4] ;  /* 0x002cf40001737983 */ /* 0x000ea20000300800 */
[----:B-1----:R-:W-:-:S05]  /*173020*/  IMAD.WIDE R36, R233, 0x4, R18 ;  /* 0x00000004e9247825 */ /* 0x002fca00078e0212 */
        /* <DEDUP_REMOVED lines=9> */
[----:B------:R1:W-:Y:S04]  /*1730c0*/  @P3 STG.E desc[UR36][R36.64], R5 ;  /* 0x0000000524003986 */ /* 0x0003e8000c101924 */
[----:B-1----:R-:W3:Y:S01]  /*1730d0*/  LDL.LU R5, [R1+0x5dc0] ;  /* 0x005dc00001057983 */ /* 0x002ee20000300800 */
        /* <DEDUP_REMOVED lines=20> */
[----:B---3--:R1:W-:Y:S04]  /*173220*/  @P3 STG.E desc[UR36][R36.64], R5 ;  /* 0x0000000524003986 */ /* 0x0083e8000c101924 */
[----:B-1----:R-:W3:Y:S01]  /*173230*/  LDL.LU R5, [R1+0x5dbc] ;  /* 0x005dbc0001057983 */ /* 0x002ee20000300800 */
[----:B------:R-:W-:-:S03]  /*173240*/  IMAD.WIDE R36, R244, 0x4, R16 ;  /* 0x00000004f4247825 */ /* 0x000fc600078e0210 */
[----:B------:R-:W3:Y:S04]  /*173250*/  LDL.LU R237, [R1+0x2cfc] ;  /* 0x002cfc0001ed7983 */ /* 0x000ee80000300800 */
[----:B------:R1:W-:Y:S02]  /*173260*/  @P4 STG.E desc[UR36][R36.64], R236 ;  /* 0x000000ec24004986 */ /* 0x0003e4000c101924 */
[----:B-1----:R-:W-:-:S05]  /*173270*/  IMAD.WIDE R36, R244, 0x4, R14 ;  /* 0x00000004f4247825 */ /* 0x002fca00078e020e */
[----:B------:R1:W-:Y:S02]  /*173280*/  @P5 STG.E desc[UR36][R36.64], R240 ;  /* 0x000000f024005986 */ /* 0x0003e4000c101924 */
[----:B-1----:R-:W-:Y:S02]  /*173290*/  IMAD.WIDE R36, R244, 0x4, R12 ;  /* 0x00000004f4247825 */ /* 0x002fe400078e020c */
[----:B------:R-:W3:Y:S04]  /*1732a0*/  LDL.LU R244, [R1+0x1a00] ;  /* 0x001a000001f47983 */ /* 0x000ee80000300800 */
[----:B------:R2:W-:Y:S02]  /*1732b0*/  @P0 STG.E desc[UR36][R36.64], R248 ;  /* 0x000000f824000986 */ /* 0x0005e4000c101924 */
[----:B--2---:R-:W-:-:S02]  /*1732c0*/  IMAD.WIDE R36, R115, 0x4, R18 ;  /* 0x0000000473247825 */ /* 0x004fc400078e0212 */
[----:B------:R-:W2:Y:S04]  /*1732d0*/  LDL.LU R248, [R1+0x19f0] ;  /* 0x0019f00001f87983 */ /* 0x000ea80000300800 */
[----:B------:R1:W-:Y:S02]  /*1732e0*/  @P6 STG.E desc[UR36][R36.64], R114 ;  /* 0x0000007224006986 */ /* 0x0003e4000c101924 */
[C---:B-1----:R-:W-:Y:S02]  /*1732f0*/  IMAD.WIDE R36, R115.reuse, 0x4, R16 ;  /* 0x0000000473247825 */ /* 0x042fe400078e0210 */
[----:B------:R-:W2:Y:S04]  /*173300*/  LDL.LU R114, [R1+0xe10] ;  /* 0x000e100001727983 */ /* 0x000ea80000300800 */
[----:B------:R1:W-:Y:S02]  /*173310*/  @P2 STG.E desc[UR36][R36.64], R86 ;  /* 0x0000005624002986 */ /* 0x0003e4000c101924 */
[----:B-1----:R-:W-:-:S02]  /*173320*/  IMAD.WIDE R36, R115, 0x4, R14 ;  /* 0x0000000473247825 */ /* 0x002fc400078e020e */
[----:B------:R-:W2:Y:S04]  /*173330*/  LDL.LU R86, [R1+0xa40] ;  /* 0x000a400001567983 */ /* 0x000ea80000300800 */
[----:B----4-:R1:W-:Y:S04]  /*173340*/  @P1 STG.E desc[UR36][R36.64], R87 ;  /* 0x0000005724001986 */ /* 0x0103e8000c101924 */
[----:B-1----:R-:W4:Y:S04]  /*173350*/  LDL.LU R87, [R1+0x2cf8] ;  /* 0x002cf80001577983 */ /* 0x002f280000300800 */
[----:B------:R-:W2:Y:S04]  /*173360*/  LDL.LU R242, [R1+0x7d0] ;  /* 0x0007d00001f27983 */ /* 0x000ea80000300800 */
[----:B------:R-:W2:Y:S04]  /*173370*/  LDL.LU R246, [R1+0x1a34] ;  /* 0x001a340001f67983 */ /* 0x000ea80000300800 */
[----:B------:R-:W2:Y:S01]  /*173380*/  LDL.LU R250, [R1+0x1a24] ;  /* 0x001a240001fa7983 */ /* 0x000ea20000300800 */
[----:B------:R-:W-:-:S03]  /*173390*/  IMAD.WIDE R36, R115, 0x4, R12 ;  /* 0x0000000473247825 */ /* 0x000fc600078e020c */
[----:B------:R-:W2:Y:S04]  /*1733a0*/  LDL.LU R249, [R1+0xe14] ;  /* 0x000e140001f97983 */ /* 0x000ea80000300800 */
[----:B------:R-:W2:Y:S04]  /*1733b0*/  LDL.LU R232, [R1+0xa44] ;  /* 0x000a440001e87983 */ /* 0x000ea80000300800 */
[----:B------:R-:W2:Y:S04]  /*1733c0*/  LDL.LU R240, [R1+0x2d04] ;  /* 0x002d040001f07983 */ /* 0x000ea80000300800 */
[----:B------:R-:W2:Y:S04]  /*1733d0*/  LDL.LU R115, [R1+0x2d08] ;  /* 0x002d080001737983 */ /* 0x000ea80000300800 */
[----:B------:R-:W2:Y:S04]  /*1733e0*/  LDL.LU R233, [R1+0x1a14] ;  /* 0x001a140001e97983 */ /* 0x000ea80000300800 */
[----:B------:R-:W2:Y:S04]  /*1733f0*/  LDL.LU R241, [R1+0x1a04] ;  /* 0x001a040001f17983 */ /* 0x000ea80000300800 */
[----:B------:R-:W2:Y:S01]  /*173400*/  LDL.LU R245, [R1+0x19f4] ;  /* 0x0019f40001f57983 */ /* 0x000ea20000300800 */
[----:B------:R-:W-:-:S02]  /*173410*/  LOP3.LUT R31, R31, 0xffffffdf, RZ, 0xc0, !PT ;  /* 0xffffffdf1f1f7812 */ /* 0x000fc400078ec0ff */
        /* <DEDUP_REMOVED lines=19> */
[----:B------:R-:W-:Y:S02]  /*173550*/  LOP3.LUT R31, R31, 0xfffff7ff, RZ, 0xc0, !PT ;  /* 0xfffff7ff1f1f7812 */ /* 0x000fe400078ec0ff */
[C---:B------:R-:W-:Y:S01]  /*173560*/  LOP3.LUT P6, RZ, R5.reuse, 0x2, RZ, 0xc0, !PT ;  /* 0x0000000205ff7812 */ /* 0x040fe200078cc0ff */
[----:B------:R4:W-:Y:S01]  /*173570*/  @P0 STG.E desc[UR36][R36.64], R244 ;  /* 0x000000f424000986 */ /* 0x0009e2000c101924 */
[----:B------:R-:W-:-:S07]  /*173580*/  LOP3.LUT P2, RZ, R5, 0x4, RZ, 0xc0, !PT ;  /* 0x0000000405ff7812 */ /* 0x000fce000784c0ff */
[----:B------:R-:W-:Y:S02]  /*173590*/  @P3 LOP3.LUT R31, R31, 0x800, RZ, 0xfc, !PT ;  /* 0x000008001f1f3812 */ /* 0x000fe400078efcff */
[----:B------:R-:W-:Y:S01]  /*1735a0*/  LOP3.LUT P3, RZ, R5, 0x20, RZ, 0xc0, !PT ;  /* 0x0000002005ff7812 */ /* 0x000fe2000786c0ff */
[----:B----4-:R-:W-:Y:S01]  /*1735b0*/  IMAD.WIDE R36, R87, 0x4, R18 ;  /* 0x0000000457247825 */ /* 0x010fe200078e0212 */
[----:B------:R-:W-:Y:S01]  /*1735c0*/  LOP3.LUT P1, RZ, R5, 0x8, RZ, 0xc0, !PT ;  /* 0x0000000805ff7812 */ /* 0x000fe2000782c0ff */
[----:B------:R-:W3:Y:S01]  /*1735d0*/  LDL.LU R244, [R1+0x1a38] ;  /* 0x001a380001f47983 */ /* 0x000ee20000300800 */
[----:B------:R-:W-:-:S03]  /*1735e0*/  LOP3.LUT R31, R31, 0xffffefff, RZ, 0xc0, !PT ;  /* 0xffffefff1f1f7812 */ /* 0x000fc600078ec0ff */
[----:B--2---:R1:W-:Y:S06]  /*1735f0*/  @P6 STG.E desc[UR36][R36.64], R248 ;  /* 0x000000f824006986 */ /* 0x0043ec000c101924 */
[----:B------:R-:W-:Y:S02]  /*173600*/  @P3 LOP3.LUT R31, R31, 0x1000, RZ, 0xfc, !PT ;  /* 0x000010001f1f3812 */ /* 0x000fe400078efcff */
[----:B------:R-:W-:Y:S01]  /*173610*/  LOP3.LUT P3, RZ, R5, 0x10, RZ, 0xc0, !PT ;  /* 0x0000001005ff7812 */ /* 0x000fe2000786c0ff */
[C---:B-1----:R-:W-:Y:S01]  /*173620*/  IMAD.WIDE R36, R87.reuse, 0x4, R16 ;  /* 0x0000000457247825 */ /* 0x042fe200078e0210 */
[----:B------:R-:W2:Y:S04]  /*173630*/  LDL.LU R248, [R1+0x1a28] ;  /* 0x001a280001f87983 */ /* 0x000ea80000300800 */
[----:B------:R1:W-:Y:S02]  /*173640*/  @P2 STG.E desc[UR36][R36.64], R114 ;  /* 0x0000007224002986 */ /* 0x0003e4000c101924 */
[----:B-1----:R-:W-:-:S02]  /*173650*/  IMAD.WIDE R36, R87, 0x4, R14 ;  /* 0x0000000457247825 */ /* 0x002fc400078e020e */
[----:B------:R-:W4:Y:S04]  /*173660*/  LDL.LU R114, [R1+0x1a18] ;  /* 0x001a180001727983 */ /* 0x000f280000300800 */
[----:B------:R1:W-:Y:S02]  /*173670*/  @P1 STG.E desc[UR36][R36.64], R86 ;  /* 0x0000005624001986 */ /* 0x0003e4000c101924 */
[----:B-1----:R-:W-:Y:S02]  /*173680*/  IMAD.WIDE R36, R87, 0x4, R12 ;  /* 0x0000000457247825 */ /* 0x002fe400078e020c */
[----:B------:R-:W4:Y:S04]  /*173690*/  LDL.LU R86, [R1+0x1a08] ;  /* 0x001a080001567983 */ /* 0x000f280000300800 */
[----:B------:R1:W-:Y:S01]  /*1736a0*/  @P3 STG.E desc[UR36][R36.64], R242 ;  /* 0x000000f224003986 */ /* 0x0003e2000c101924 */
[----:B------:R-:W-:-:S03]  /*1736b0*/  LOP3.LUT P3, RZ, R31, 0x1000, RZ, 0xc0, !PT ;  /* 0x000010001fff7812 */ /* 0x000fc6000786c0ff */
[----:B------:R-:W4:Y:S04]  /*1736c0*/  LDL.LU R87, [R1+0x19f8] ;  /* 0x0019f80001577983 */ /* 0x000f280000300800 */
[----:B------:R-:W4:Y:S01]  /*1736d0*/  LDL.LU R236, [R1+0x2d0c] ;  /* 0x002d0c0001ec7983 */ /* 0x000f220000300800 */
        /* <DEDUP_REMOVED lines=23> */
[----:B-1----:R-:W4:Y:S01]  /*173850*/  LDL.LU R6, [R1+0x5db8] ;  /* 0x005db80001067983 */ /* 0x002f220000300800 */
[C---:B------:R-:W-:Y:S02]  /*173860*/  LOP3.LUT P4, RZ, R5.reuse, 0x2000, RZ, 0xc0, !PT ;  /* 0x0000200005ff7812 */ /* 0x040fe4000788c0ff */
[----:B------:R-:W-:Y:S01]  /*173870*/  LOP3.LUT P5, RZ, R5, 0x4000, RZ, 0xc0, !PT ;  /* 0x0000400005ff7812 */ /* 0x000fe200078ac0ff */
[----:B------:R-:W-:Y:S01]  /*173880*/  IMAD.WIDE R36, R115, 0x4, R18 ;  /* 0x0000000473247825 */ /* 0x000fe200078e0212 */
[C---:B------:R-:W-:Y:S01]  /*173890*/  LOP3.LUT P0, RZ, R5.reuse, 0x8000, RZ, 0xc0, !PT ;  /* 0x0000800005ff7812 */ /* 0x040fe2000780c0ff */
[----:B------:R-:W4:Y:S01]  /*1738a0*/  LDL.LU R233, [R1+0x2d14] ;  /* 0x002d140001e97983 */ /* 0x000f220000300800 */
[----:B------:R-:W-:-:S02]  /*1738b0*/  LOP3.LUT P6, RZ, R5, 0x10000, RZ, 0xc0, !PT ;  /* 0x0001000005ff7812 */ /* 0x000fc400078cc0ff */
[C---:B------:R-:W-:Y:S02]  /*1738c0*/  LOP3.LUT P2, RZ, R5.reuse, 0x20000, RZ, 0xc0, !PT ;  /* 0x0002000005ff7812 */ /* 0x040fe4000784c0ff */
[----:B------:R-:W-:-:S03]  /*1738d0*/  LOP3.LUT P1, RZ, R5, 0x40000, RZ, 0xc0, !PT ;  /* 0x0004000005ff7812 */ /* 0x000fc6000782c0ff */
[----:B---3--:R1:W-:Y:S02]  /*1738e0*/  @P4 STG.E desc[UR36][R36.64], R244 ;  /* 0x000000f424004986 */ /* 0x0083e4000c101924 */
[----:B-1----:R-:W-:-:S05]  /*1738f0*/  IMAD.WIDE R36, R115, 0x4, R16 ;  /* 0x0000000473247825 */ /* 0x002fca00078e0210 */
[----:B--2---:R1:W-:Y:S02]  /*173900*/  @P5 STG.E desc[UR36][R36.64], R248 ;  /* 0x000000f824005986 */ /* 0x0043e4000c101924 */
[----:B-1----:R-:W-:-:S05]  /*173910*/  IMAD.WIDE R36, R115, 0x4, R14 ;  /* 0x0000000473247825 */ /* 0x002fca00078e020e */
[----:B----4-:R1:W-:Y:S02]  /*173920*/  @P0 STG.E desc[UR36][R36.64], R114 ;  /* 0x0000007224000986 */ /* 0x0103e4000c101924 */
[----:B-1----:R-:W-:-:S05]  /*173930*/  IMAD.WIDE R36, R115, 0x4, R12 ;  /* 0x0000000473247825 */ /* 0x002fca00078e020c */
[----:B------:R1:W-:Y:S02]  /*173940*/  @P6 STG.E desc[UR36][R36.64], R86 ;  /* 0x0000005624006986 */ /* 0x0003e4000c101924 */
[----:B-1----:R-:W-:-:S05]  /*173950*/  IMAD.WIDE R36, R236, 0x4, R18 ;  /* 0x00000004ec247825 */ /* 0x002fca00078e0212 */
[----:B------:R1:W-:Y:S02]  /*173960*/  @P2 STG.E desc[UR36][R36.64], R87 ;  /* 0x0000005724002986 */ /* 0x0003e4000c101924 */
[----:B-1----:R-:W-:-:S05]  /*173970*/  IMAD.WIDE R36, R236, 0x4, R16 ;  /* 0x00000004ec247825 */ /* 0x002fca00078e0210 */
[----:B------:R1:W-:Y:S04]  /*173980*/  @P1 STG.E desc[UR36][R36.64], R6 ;  /* 0x0000000624001986 */ /* 0x0003e8000c101924 */
[----:B-1----:R-:W2:Y:S04]  /*173990*/  LDL.LU R6, [R1+0x5db4] ;  /* 0x005db40001067983 */ /* 0x002ea80000300800 */
[----:B------:R-:W3:Y:S04]  /*1739a0*/  LDL.LU R87, [R1+0xa48] ;  /* 0x000a480001577983 */ /* 0x000ee80000300800 */
[----:B------:R-:W4:Y:S04]  /*1739b0*/  LDL.LU R240, [R1+0x7d8] ;  /* 0x0007d80001f07983 */ /* 0x000f280000300800 */
[----:B------:R-:W2:Y:S04]  /*1739c0*/  LDL.LU R244, [R1+0x1a3c] ;  /* 0x001a3c0001f47983 */ /* 0x000ea80000300800 */
[----:B------:R-:W2:Y:S04]  /*1739d0*/  LDL.LU R114, [R1+0x1a2c] ;  /* 0x001a2c0001727983 */ /* 0x000ea80000300800 */
[----:B------:R-:W2:Y:S04]  /*1739e0*/  LDL.LU R248, [R1+0x1a1c] ;  /* 0x001a1c0001f87983 */ /* 0x000ea80000300800 */
[----:B------:R-:W2:Y:S01]  /*1739f0*/  LDL.LU R115, [R1+0x2d10] ;  /* 0x002d100001737983 */ /* 0x000ea20000300800 */
[----:B------:R-:W-:-:S03]  /*173a00*/  LOP3.LUT P0, RZ, R5, 0x80000, RZ, 0xc0, !PT ;  /* 0x0008000005ff7812 */ /* 0x000fc6000780c0ff */
[----:B------:R-:W2:Y:S01]  /*173a10*/  LDL.LU R86, [R1+0x1a0c] ;  /* 0x001a0c0001567983 */ /* 0x000ea20000300800 */
        /* <DEDUP_REMOVED lines=14> */
[----:B---3--:R1:W-:Y:S04]  /*173b00*/  @P0 STG.E desc[UR36][R36.64], R87 ;  /* 0x0000005724000986 */ /* 0x0083e8000c101924 */
[----:B-1----:R-:W3:Y:S04]  /*173b10*/  LDL.LU R87, [R1+0x19fc] ;  /* 0x0019fc0001577983 */ /* 0x002ee80000300800 */
[----:B------:R-:W3:Y:S01]  /*173b20*/  LDL.LU R246, [R1+0xe1c] ;  /* 0x000e1c0001f67983 */ /* 0x000ee20000300800 */
[----:B------:R-:W-:-:S03]  /*173b30*/  LOP3.LUT R31, R31, 0xfffffffd, RZ, 0xc0, !PT ;  /* 0xfffffffd1f1f7812 */ /* 0x000fc600078ec0ff */
[----:B------:R-:W3:Y:S01]  /*173b40*/  LDL.LU R250, [R1+0xa4c] ;  /* 0x000a4c0001fa7983 */ /* 0x000ee20000300800 */
[----:B------:R-:W-:Y:S02]  /*173b50*/  @P3 LOP3.LUT R31, R31, 0x2, RZ, 0xfc, !PT ;  /* 0x000000021f1f3812 */ /* 0x000fe400078efcff */
[----:B------:R-:W-:Y:S01]  /*173b60*/  LOP3.LUT P3, RZ, R5, 0x4000000, RZ, 0xc0, !PT ;  /* 0x0400000005ff7812 */ /* 0x000fe2000786c0ff */
[----:B------:R-:W3:Y:S01]  /*173b70*/  LDL.LU R237, [R1+0x7dc] ;  /* 0x0007dc0001ed7983 */ /* 0x000ee20000300800 */
[----:B------:R-:W-:-:S03]  /*173b80*/  LOP3.LUT R31, R31, 0xfffffffb, RZ, 0xc0, !PT ;  /* 0xfffffffb1f1f7812 */ /* 0x000fc600078ec0ff */
[----:B------:R-:W3:Y:S01]  /*173b90*/  LDL.LU R232, [R1+0x2d18] ;  /* 0x002d180001e87983 */ /* 0x000ee20000300800 */
[----:B------:R-:W-:-:S03]  /*173ba0*/  LOP3.LUT P6, RZ, R5, 0x100000, RZ, 0xc0, !PT ;  /* 0x0010000005ff7812 */ /* 0x000fc600078cc0ff */
[----:B------:R-:W3:Y:S04]  /*173bb0*/  LDL.LU R241, [R1+0x1a70] ;  /* 0x001a700001f17983 */ /* 0x000ee80000300800 */
[----:B------:R-:W-:Y:S02]  /*173bc0*/  @P3 LOP3.LUT R31, R31, 0x4, RZ, 0xfc, !PT ;  /* 0x000000041f1f3812 */ /* 0x000fe400078efcff */
[C---:B------:R-:W-:Y:S01]  /*173bd0*/  LOP3.LUT P2, RZ, R5.reuse, 0x200000, RZ, 0xc0, !PT ;  /* 0x0020000005ff7812 */ /* 0x040fe2000784c0ff */
[----:B------:R-:W-:Y:S01]  /*173be0*/  IMAD.WIDE R36, R236, 0x4, R12 ;  /* 0x00000004ec247825 */ /* 0x000fe200078e020c */
[----:B------:R-:W-:Y:S01]  /*173bf0*/  LOP3.LUT P3, RZ, R5, 0x2000000, RZ, 0xc0, !PT ;  /* 0x0200000005ff7812 */ /* 0x000fe2000786c0ff */
[----:B------:R-:W3:Y:S01]  /*173c00*/  LDL.LU R245, [R1+0x1a60] ;  /* 0x001a600001f57983 */ /* 0x000ee20000300800 */
[----:B------:R-:W-:-:S02]  /*173c10*/  LOP3.LUT R31, R31, 0xfffffff7, RZ, 0xc0, !PT ;  /* 0xfffffff71f1f7812 */ /* 0x000fc400078ec0ff */
[----:B------:R-:W-:-:S09]  /*173c20*/  LOP3.LUT P1, RZ, R5, 0x400000, RZ, 0xc0, !PT ;  /* 0x0040000005ff7812 */ /* 0x000fd2000782c0ff */
[----:B------:R-:W-:Y:S02]  /*173c30*/  @P3 LOP3.LUT R31, R31, 0x8, RZ, 0xfc, !PT ;  /* 0x000000081f1f3812 */ /* 0x000fe400078efcff */
[----:B------:R-:W-:Y:S01]  /*173c40*/  LOP3.LUT P3, RZ, R5, 0x1000000, RZ, 0xc0, !PT ;  /* 0x0100000005ff7812 */ /* 0x000fe2000786c0ff */
[----:B----4-:R2:W-:Y:S01]  /*173c50*/  @P6 STG.E desc[UR36][R36.64], R240 ;  /* 0x000000f024006986 */ /* 0x0105e2000c101924 */
[----:B------:R-:W-:Y:S01]  /*173c60*/  LOP3.LUT R31, R31, 0xffffffef, RZ, 0xc0, !PT ;  /* 0xffffffef1f1f7812 */ /* 0x000fe200078ec0ff */
[----:B--2---:R-:W-:-:S10]  /*173c70*/  IMAD.WIDE R36, R115, 0x4, R18 ;  /* 0x0000000473247825 */ /* 0x004fd400078e0212 */
[----:B------:R-:W-:Y:S02]  /*173c80*/  @P3 LOP3.LUT R31, R31, 0x10, RZ, 0xfc, !PT ;  /* 0x000000101f1f3812 */ /* 0x000fe400078efcff */
[----:B------:R-:W-:Y:S01]  /*173c90*/  LOP3.LUT P3, RZ, R5, 0x800000, RZ, 0xc0, !PT ;  /* 0x0080000005ff7812 */ /* 0x000fe2000786c0ff */
[----:B------:R1:W-:Y:S02]  /*173ca0*/  @P2 STG.E desc[UR36][R36.64], R244 ;  /* 0x000000f424002986 */ /* 0x0003e4000c101924 */
[----:B-1----:R-:W-:-:S05]  /*173cb0*/  IMAD.WIDE R36, R115, 0x4, R16 ;  /* 0x0000000473247825 */ /* 0x002fca00078e0210 */
[----:B------:R1:W-:Y:S02]  /*173cc0*/  @P1 STG.E desc[UR36][R36.64], R114 ;  /* 0x0000007224001986 */ /* 0x0003e4000c101924 */
[----:B-1----:R-:W-:Y:S02]  /*173cd0*/  IMAD.WIDE R36, R115, 0x4, R14 ;  /* 0x0000000473247825 */ /* 0x002fe400078e020e */
[----:B------:R-:W2:Y:S04]  /*173ce0*/  LDL.LU R114, [R1+0x2d1c] ;  /* 0x002d1c0001727983 */ /* 0x000ea80000300800 */
[----:B------:R-:W4:Y:S04]  /*173cf0*/  LDL.LU R249, [R1+0x1a50] ;  /* 0x001a500001f97983 */ /* 0x000f280000300800 */
[----:B------:R1:W-:Y:S01]  /*173d00*/  @P3 STG.E desc[UR36][R36.64], R248 ;  /* 0x000000f824003986 */ /* 0x0003e2000c101924 */
[----:B------:R-:W-:-:S03]  /*173d10*/  LOP3.LUT P3, RZ, R31, 0x10, RZ, 0xc0, !PT ;  /* 0x000000101fff7812 */ /* 0x000fc6000786c0ff */
[----:B------:R-:W2:Y:S04]  /*173d20*/  LDL.LU R236, [R1+0x1a40] ;  /* 0x001a400001ec7983 */ /* 0x000ea80000300800 */
[----:B------:R-:W2:Y:S01]  /*173d30*/  LDL.LU R240, [R1+0x1520] ;  /* 0x0015200001f07983 */ /* 0x000ea20000300800 */
[----:B-1----:R-:W-:-:S03]  /*173d40*/  IMAD.WIDE R36, R115, 0x4, R12 ;  /* 0x0000000473247825 */ /* 0x002fc600078e020c */
[----:B------:R-:W2:Y:S04]  /*173d50*/  LDL.LU R244, [R1+0xdf0] ;  /* 0x000df00001f47983 */ /* 0x000ea80000300800 */
[----:B------:R1:W-:Y:S01]  /*173d60*/  @P3 STG.E desc[UR36][R36.64], R86 ;  /* 0x0000005624003986 */ /* 0x0003e2000c101924 */
[----:B------:R-:W-:-:S03]  /*173d70*/  LOP3.LUT P3, RZ, R31, 0x8, RZ, 0xc0, !PT ;  /* 0x000000081fff7812 */ /* 0x000fc6000786c0ff */
[----:B------:R-:W2:Y:S04]  /*173d80*/  LDL.LU R248, [R1+0xa50] ;  /* 0x000a500001f87983 */ /* 0x000ea80000300800 */
[----:B------:R-:W2:Y:S01]  /*173d90*/  LDL.LU R115, [R1+0x7c0] ;  /* 0x0007c00001737983 */ /* 0x000ea20000300800 */
[----:B-1----:R-:W-:-:S05]  /*173da0*/  IMAD.WIDE R36, R233, 0x4, R18 ;  /* 0x00000004e9247825 */ /* 0x002fca00078e0212 */
[----:B---3--:R1:W-:Y:S04]  /*173db0*/  @P3 STG.E desc[UR36][R36.64], R87 ;  /* 0x0000005724003986 */ /* 0x0083e8000c101924 */
        /* <DEDUP_REMOVED lines=21> */
[----:B----4-:R1:W-:Y:S01]  /*173f10*/  @P3 STG.E desc[UR36][R36.64], R249 ;  /* 0x000000f924003986 */ /* 0x0103e2000c101924 */
[----:B------:R-:W-:Y:S01]  /*173f20*/  LOP3.LUT P0, RZ, R6, 0x4, RZ, 0xc0, !PT ;  /* 0x0000000406ff7812 */ /* 0x000fe2000780c0ff */
[----:B-1----:R-:W-:Y:S01]  /*173f30*/  IMAD.WIDE R36, R232, 0x4, R12 ;  /* 0x00000004e8247825 */ /* 0x002fe200078e020c */
[C---:B------:R-:W-:Y:S01]  /*173f40*/  LOP3.LUT P6, RZ, R6.reuse, 0x8, RZ, 0xc0, !PT ;  /* 0x0000000806ff7812 */ /* 0x040fe200078cc0ff */
[----:B------:R-:W4:Y:S04]  /*173f50*/  LDL.LU R249, [R1+0x2d28] ;  /* 0x002d280001f97983 */ /* 0x000f280000300800 */
[----:B--2---:R1:W-:Y:S01]  /*173f60*/  @P4 STG.E desc[UR36][R36.64], R236 ;  /* 0x000000ec24004986 */ /* 0x0043e2000c101924 */
[----:B------:R-:W-:Y:S01]  /*173f70*/  LOP3.LUT P2, RZ, R6, 0x10, RZ, 0xc0, !PT ;  /* 0x0000001006ff7812 */ /* 0x000fe2000784c0ff */
[----:B-1----:R-:W-:-:S05]  /*173f80*/  IMAD.WIDE R36, R114, 0x4, R18 ;  /* 0x0000000472247825 */ /* 0x002fca00078e0212 */
[----:B------:R1:W-:Y:S02]  /*173f90*/  @P5 STG.E desc[UR36][R36.64], R240 ;  /* 0x000000f024005986 */ /* 0x0003e4000c101924 */
[----:B-1----:R-:W-:-:S05]  /*173fa0*/  IMAD.WIDE R36, R114, 0x4, R16 ;  /* 0x0000000472247825 */ /* 0x002fca00078e0210 */
[----:B------:R1:W-:Y:S01]  /*173fb0*/  @P0 STG.E desc[UR36][R36.64], R244 ;  /* 0x000000f424000986 */ /* 0x0003e2000c101924 */
[----:B------:R-:W-:Y:S01]  /*173fc0*/  LOP3.LUT P1, RZ, R6, 0x20, RZ, 0xc0, !PT ;  /* 0x0000002006ff7812 */ /* 0x000fe2000782c0ff */
[----:B-1----:R-:W-:-:S05]  /*173fd0*/  IMAD.WIDE R36, R114, 0x4, R14 ;  /* 0x0000000472247825 */ /* 0x002fca00078e020e */
[----:B------:R1:W-:Y:S02]  /*173fe0*/  @P6 STG.E desc[UR36][R36.64], R248 ;  /* 0x000000f824006986 */ /* 0x0003e4000c101924 */
[----:B-1----:R-:W-:Y:S02]  /*173ff0*/  IMAD.WIDE R36, R114, 0x4, R12 ;  /* 0x0000000472247825 */ /* 0x002fe400078e020c */
[----:B------:R-:W2:Y:S04]  /*174000*/  LDL.LU R114, [R1+0x1a64] ;  /* 0x001a640001727983 */ /* 0x000ea80000300800 */
[----:B------:R1:W-:Y:S04]  /*174010*/  @P2 STG.E desc[UR36][R36.64], R115 ;  /* 0x0000007324002986 */ /* 0x0003e8000c101924 */
[----:B-1----:R-:W4:Y:S04]  /*174020*/  LDL.LU R115, [R1+0x1a54] ;  /* 0x001a540001737983 */ /* 0x002f280000300800 */
[----:B------:R-:W4:Y:S04]  /*174030*/  LDL.LU R242, [R1+0x1a44] ;  /* 0x001a440001f27983 */ /* 0x000f280000300800 */
[----:B------:R-:W4:Y:S04]  /*174040*/  LDL.LU R246, [R1+0x1524] ;  /* 0x0015240001f67983 */ /* 0x000f280000300800 */
[----:B------:R-:W4:Y:S04]  /*174050*/  LDL.LU R250, [R1+0xdf4] ;  /* 0x000df40001fa7983 */ /* 0x000f280000300800 */
[----:B------:R-:W4:Y:S01]  /*174060*/  LDL.LU R233, [R1+0xa54] ;  /* 0x000a540001e97983 */ /* 0x000f220000300800 */
[----:B---3--:R-:W-:-:S05]  /*174070*/  IMAD.WIDE R36, R86, 0x4, R18 ;  /* 0x0000000456247825 */ /* 0x008fca00078e0212 */
[----:B------:R1:W-:Y:S04]  /*174080*/  @P1 STG.E desc[UR36][R36.64], R87 ;  /* 0x0000005724001986 */ /* 0x0003e8000c101924 */
[----:B-1----:R-:W3:Y:S01]  /*174090*/  LDL.LU R87, [R1+0x2d24] ;  /* 0x002d240001577983 */ /* 0x002ee20000300800 */
[C---:B------:R-:W-:Y:S02]  /*1740a0*/  LOP3.LUT P3, RZ, R6.reuse, 0x40000, RZ, 0xc0, !PT ;  /* 0x0004000006ff7812 */ /* 0x040fe4000786c0ff */
[----:B------:R-:W-:Y:S02]  /*1740b0*/  LOP3.LUT R3, R3, 0xffdfffff, RZ, 0xc0, !PT ;  /* 0xffdfffff03037812 */ /* 0x000fe400078ec0ff */
[C---:B------:R-:W-:Y:S02]  /*1740c0*/  LOP3.LUT P0, RZ, R6.reuse, 0x40, RZ, 0xc0, !PT ;  /* 0x0000004006ff7812 */ /* 0x040fe4000780c0ff */
[----:B------:R-:W-:Y:S01]  /*1740d0*/  LOP3.LUT P6, RZ, R6, 0x80, RZ, 0xc0, !PT ;  /* 0x0000008006ff7812 */ /* 0x000fe200078cc0ff */
[----:B------:R-:W-:Y:S01]  /*1740e0*/  IMAD.WIDE R36, R86, 0x4, R16 ;  /* 0x0000000456247825 */ /* 0x000fe200078e0210 */
[----:B------:R-:W3:Y:S01]  /*1740f0*/  LDL.LU R237, [R1+0x1a78] ;  /* 0x001a780001ed7983 */ /* 0x000ee20000300800 */
[----:B------:R-:W-:-:S02]  /*174100*/  LOP3.LUT P2, RZ, R6, 0x100, RZ, 0xc0, !PT ;  /* 0x0000010006ff7812 */ /* 0x000fc4000784c0ff */
[C---:B------:R-:W-:Y:S01]  /*174110*/  LOP3.LUT P1, RZ, R6.reuse, 0x200, RZ, 0xc0, !PT ;  /* 0x0000020006ff7812 */ /* 0x040fe2000782c0ff */
[----:B------:R-:W3:Y:S01]  /*174120*/  LDL.LU R241, [R1+0x1a68] ;  /* 0x001a680001f17983 */ /* 0x000ee20000300800 */
[----:B------:R-:W-:Y:S02]  /*174130*/  @P3 LOP3.LUT R3, R3, 0x200000, RZ, 0xfc, !PT ;  /* 0x0020000003033812 */ /* 0x000fe400078efcff */
        /* <DEDUP_REMOVED lines=9> */
[----:B------:R-:W3:Y:S04]  /*1741d0*/  LDL.LU R244, [R1+0x2d2c] ;  /* 0x002d2c0001f47983 */ /* 0x000ee80000300800 */
[----:B------:R-:W3:Y:S06]  /*1741e0*/  LDL.LU R248, [R1+0x7c8] ;  /* 0x0007c80001f87983 */ /* 0x000eec0000300800 */
        /* <DEDUP_REMOVED lines=20> */
[----:B----4-:R1:W-:Y:S02]  /*174330*/  @P6 STG.E desc[UR36][R36.64], R115 ;  /* 0x0000007324006986 */ /* 0x0103e4000c101924 */
[----:B-1----:R-:W-:-:S02]  /*174340*/  IMAD.WIDE R36, R86, 0x4, R12 ;  /* 0x0000000456247825 */ /* 0x002fc400078e020c */
[----:B------:R-:W4:Y:S04]  /*174350*/  LDL.LU R115, [R1+0x1a6c] ;  /* 0x001a6c0001737983 */ /* 0x000f280000300800 */
[----:B------:R3:W-:Y:S04]  /*174360*/  @P2 STG.E desc[UR36][R36.64], R242 ;  /* 0x000000f224002986 */ /* 0x0007e8000c101924 */
[----:B------:R-:W2:Y:S01]  /*174370*/  LDL.LU R86, [R1+0x2d30] ;  /* 0x002d300001567983 */ /* 0x000ea20000300800 */
[----:B---3--:R-:W-:-:S05]  /*174380*/  IMAD.WIDE R36, R87, 0x4, R18 ;  /* 0x0000000457247825 */ /* 0x008fca00078e0212 */
[----:B------:R1:W-:Y:S02]  /*174390*/  @P1 STG.E desc[UR36][R36.64], R246 ;  /* 0x000000f624001986 */ /* 0x0003e4000c101924 */
[----:B-1----:R-:W-:-:S05]  /*1743a0*/  IMAD.WIDE R36, R87, 0x4, R16 ;  /* 0x0000000457247825 */ /* 0x002fca00078e0210 */
[----:B------:R1:W-:Y:S01]  /*1743b0*/  @P3 STG.E desc[UR36][R36.64], R250 ;  /* 0x000000fa24003986 */ /* 0x0003e2000c101924 */
[----:B------:R-:W-:Y:S01]  /*1743c0*/  LOP3.LUT P3, RZ, R3, 0x10000000, RZ, 0xc0, !PT ;  /* 0x1000000003ff7812 */ /* 0x000fe2000786c0ff */
[----:B-1----:R-:W-:-:S12]  /*1743d0*/  IMAD.WIDE R36, R87, 0x4, R14 ;  /* 0x0000000457247825 */ /* 0x002fd800078e020e */
[----:B------:R1:W-:Y:S01]  /*1743e0*/  @P3 STG.E desc[UR36][R36.64], R233 ;  /* 0x000000e924003986 */ /* 0x0003e2000c101924 */
[----:B------:R-:W-:Y:S01]  /*1743f0*/  LOP3.LUT P3, RZ, R3, 0x8000000, RZ, 0xc0, !PT ;  /* 0x0800000003ff7812 */ /* 0x000fe2000786c0ff */
[----:B-1----:R-:W-:Y:S02]  /*174400*/  IMAD.WIDE R36, R87, 0x4, R12 ;  /* 0x0000000457247825 */ /* 0x002fe400078e020c */
[----:B------:R-:W3:Y:S10]  /*174410*/  LDL.LU R87, [R1+0x1a4c] ;  /* 0x001a4c0001577983 */ /* 0x000ef40000300800 */
[----:B------:R1:W-:Y:S04]  /*174420*/  @P3 STG.E desc[UR36][R36.64], R7 ;  /* 0x0000000724003986 */ /* 0x0003e8000c101924 */
[----:B-1----:R-:W4:Y:S01]  /*174430*/  LDL.LU R7, [R1+0x5db0] ;  /* 0x005db00001077983 */ /* 0x002f220000300800 */
        /* <DEDUP_REMOVED lines=14> */
[----:B----4-:R1:W-:Y:S04]  /*174520*/  @P3 STG.E desc[UR36][R36.64], R7 ;  /* 0x0000000724003986 */ /* 0x0103e8000c101924 */
[----:B-1----:R-:W4:Y:S01]  /*174530*/  LDL.LU R7, [R1+0x5dac] ;  /* 0x005dac0001077983 */ /* 0x002f220000300800 */
[----:B------:R-:W-:Y:S02]  /*174540*/  LOP3.LUT P3, RZ, R3, 0x200000, RZ, 0xc0, !PT ;  /* 0x0020000003ff7812 */ /* 0x000fe4000786c0ff */
[----:B------:R-:W-:Y:S01]  /*174550*/  LOP3.LUT P4, RZ, R6, 0x80000, RZ, 0xc0, !PT ;  /* 0x0008000006ff7812 */ /* 0x000fe2000788c0ff */
[----:B------:R-:W-:Y:S01]  /*174560*/  IMAD.WIDE R36, R244, 0x4, R16 ;  /* 0x00000004f4247825 */ /* 0x000fe200078e0210 */
[C---:B------:R-:W-:Y:S02]  /*174570*/  LOP3.LUT P5, RZ, R6.reuse, 0x100000, RZ, 0xc0, !PT ;  /* 0x0010000006ff7812 */ /* 0x040fe400078ac0ff */
[----:B------:R-:W-:-:S07]  /*174580*/  LOP3.LUT P0, RZ, R6, 0x200000, RZ, 0xc0, !PT ;  /* 0x0020000006ff7812 */ /* 0x000fce000780c0ff */
[----:B------:R1:W-:Y:S01]  /*174590*/  @P3 STG.E desc[UR36][R36.64], R236 ;  /* 0x000000ec24003986 */ /* 0x0003e2000c101924 */
[----:B------:R-:W-:Y:S01]  /*1745a0*/  LOP3.LUT P6, RZ, R6, 0x400000, RZ, 0xc0, !PT ;  /* 0x0040000006ff7812 */ /* 0x000fe200078cc0ff */
[----:B-1----:R-:W-:-:S05]  /*1745b0*/  IMAD.WIDE R36, R244, 0x4, R14 ;  /* 0x00000004f4247825 */ /* 0x002fca00078e020e */
[----:B------:R1:W-:Y:S01]  /*1745c0*/  @P4 STG.E desc[UR36][R36.64], R240 ;  /* 0x000000f024004986 */ /* 0x0003e2000c101924 */
[----:B------:R-:W-:Y:S01]  /*1745d0*/  LOP3.LUT P2, RZ, R6, 0x800000, RZ, 0xc0, !PT ;  /* 0x0080000006ff7812 */ /* 0x000fe2000784c0ff */
[----:B-1----:R-:W-:-:S05]  /*1745e0*/  IMAD.WIDE R36, R244, 0x4, R12 ;  /* 0x00000004f4247825 */ /* 0x002fca00078e020c */
[----:B------:R2:W-:Y:S02]  /*1745f0*/  @P5 STG.E desc[UR36][R36.64], R248 ;  /* 0x000000f824005986 */ /* 0x0005e4000c101924 */
[----:B--2---:R-:W-:-:S05]  /*174600*/  IMAD.WIDE R36, R86, 0x4, R18 ;  /* 0x0000000456247825 */ /* 0x004fca00078e0212 */
[----:B------:R1:W-:Y:S02]  /*174610*/  @P0 STG.E desc[UR36][R36.64], R114 ;  /* 0x0000007224000986 */ /* 0x0003e4000c101924 */
[----:B-1----:R-:W-:-:S05]  /*174620*/  IMAD.WIDE R36, R86, 0x4, R16 ;  /* 0x0000000456247825 */ /* 0x002fca00078e0210 */
[----:B------:R1:W-:Y:S02]  /*174630*/  @P6 STG.E desc[UR36][R36.64], R115 ;  /* 0x0000007324006986 */ /* 0x0003e4000c101924 */
[----:B-1----:R-:W-:Y:S01]  /*174640*/  IMAD.WIDE R36, R86, 0x4, R14 ;  /* 0x0000000456247825 */ /* 0x002fe200078e020e */
[----:B------:R-:W-:-:S04]  /*174650*/  LOP3.LUT P1, RZ, R6, 0x1000000, RZ, 0xc0, !PT ;  /* 0x0100000006ff7812 */ /* 0x000fc8000782c0ff */
[----:B----4-:R1:W-:Y:S04]  /*174660*/  @P2 STG.E desc[UR36][R36.64], R7 ;  /* 0x0000000724002986 */ /* 0x0103e8000c101924 */
[----:B-1----:R-:W2:Y:S01]  /*174670*/  LDL.LU R7, [R1+0x5da8] ;  /* 0x005da80001077983 */ /* 0x002ea20000300800 */
[----:B------:R-:W-:-:S03]  /*174680*/  IMAD.WIDE R36, R86, 0x4, R12 ;  /* 0x0000000456247825 */ /* 0x000fc600078e020c */
[----:B------:R-:W4:Y:S04]  /*174690*/  LDL.LU R248, [R1+0x152c] ;  /* 0x00152c0001f87983 */ /* 0x000f280000300800 */
[----:B------:R-:W2:Y:S04]  /*1746a0*/  LDL.LU R114, [R1+0xdfc] ;  /* 0x000dfc0001727983 */ /* 0x000ea80000300800 */
[----:B------:R-:W2:Y:S04]  /*1746b0*/  LDL.LU R115, [R1+0xa5c] ;  /* 0x000a5c0001737983 */ /* 0x000ea80000300800 */
[----:B------:R-:W4:Y:S04]  /*1746c0*/  LDL.LU R86, [R1+0x2d34] ;  /* 0x002d340001567983 */ /* 0x000f280000300800 */
[----:B---3--:R1:W-:Y:S04]  /*1746d0*/  @P1 STG.E desc[UR36][R36.64], R87 ;  /* 0x0000005724001986 */ /* 0x0083e8000c101924 */
        /* <DEDUP_REMOVED lines=11> */
[----:B------:R-:W3:Y:S01]  /*174790*/  LDL.LU R249, [R1+0x7b0] ;  /* 0x0007b00001f97983 */ /* 0x000ee20000300800 */
[----:B------:R-:W-:-:S03]  /*1747a0*/  LOP3.LUT P6, RZ, R6, 0x4000000, RZ, 0xc0, !PT ;  /* 0x0400000006ff7812 */ /* 0x000fc600078cc0ff */
[----:B------:R-:W3:Y:S04]  /*1747b0*/  LDL.LU R232, [R1+0x1ab4] ;  /* 0x001ab40001e87983 */ /* 0x000ee80000300800 */
[----:B------:R-:W3:Y:S04]  /*1747c0*/  LDL.LU R236, [R1+0x1aa4] ;  /* 0x001aa40001ec7983 */ /* 0x000ee80000300800 */
[----:B------:R-:W3:Y:S01]  /*1747d0*/  LDL.LU R240, [R1+0x1a94] ;  /* 0x001a940001f07983 */ /* 0x000ee20000300800 */
[----:B------:R-:W-:-:S03]  /*1747e0*/  LOP3.LUT P2, RZ, R6, 0x8000000, RZ, 0xc0, !PT ;  /* 0x0800000006ff7812 */ /* 0x000fc6000784c0ff */
[----:B------:R-:W3:Y:S01]  /*1747f0*/  LDL.LU R244, [R1+0x2d40] ;  /* 0x002d400001f47983 */ /* 0x000ee20000300800 */
[----:B------:R-:W-:Y:S02]  /*174800*/  LOP3.LUT P1, RZ, R6, 0x10000000, RZ, 0xc0, !PT ;  /* 0x1000000006ff7812 */ /* 0x000fe4000782c0ff */
[----:B------:R-:W-:Y:S01]  /*174810*/  LOP3.LUT R3, R3, 0xffffdfff, RZ, 0xc0, !PT ;  /* 0xffffdfff03037812 */ /* 0x000fe200078ec0ff */
[----:B----4-:R-:W-:-:S05]  /*174820*/  IMAD.WIDE R36, R86, 0x4, R18 ;  /* 0x0000000456247825 */ /* 0x010fca00078e0212 */
[----:B------:R1:W-:Y:S02]  /*174830*/  @P0 STG.E desc[UR36][R36.64], R248 ;  /* 0x000000f824000986 */ /* 0x0003e4000c101924 */
[C---:B-1----:R-:W-:Y:S02]  /*174840*/  IMAD.WIDE R36, R86.reuse, 0x4, R16 ;  /* 0x0000000456247825 */ /* 0x042fe400078e0210 */
[----:B------:R-:W4:Y:S04]  /*174850*/  LDL.LU R248, [R1+0x1a84] ;  /* 0x001a840001f87983 */ /* 0x000f280000300800 */
[----:B--2---:R1:W-:Y:S02]  /*174860*/  @P6 STG.E desc[UR36][R36.64], R114 ;  /* 0x0000007224006986 */ /* 0x0043e4000c101924 */
[----:B-1----:R-:W-:-:S05]  /*174870*/  IMAD.WIDE R36, R86, 0x4, R14 ;  /* 0x0000000456247825 */ /* 0x002fca00078e020e */
[----:B------:R1:W-:Y:S02]  /*174880*/  @P2 STG.E desc[UR36][R36.64], R115 ;  /* 0x0000007324002986 */ /* 0x0003e4000c101924 */
[----:B-1----:R-:W-:Y:S02]  /*174890*/  IMAD.WIDE R36, R86, 0x4, R12 ;  /* 0x0000000456247825 */ /* 0x002fe400078e020c */
[----:B------:R-:W2:Y:S04]  /*1748a0*/  LDL.LU R115, [R1+0x1494] ;  /* 0x0014940001737983 */ /* 0x000ea80000300800 */
[----:B---3--:R1:W-:Y:S04]  /*1748b0*/  @P1 STG.E desc[UR36][R36.64], R87 ;  /* 0x0000005724001986 */ /* 0x0083e8000c101924 */
[----:B------:R-:W3:Y:S04]  /*1748c0*/  LDL.LU R86, [R1+0xdd4] ;  /* 0x000dd40001567983 */ /* 0x000ee80000300800 */
[----:B-1----:R-:W3:Y:S04]  /*1748d0*/  LDL.LU R87, [R1+0xa64] ;  /* 0x000a640001577983 */ /* 0x002ee80000300800 */
[----:B------:R-:W2:Y:S01]  /*1748e0*/  LDL.LU R114, [R1+0x2d44] ;  /* 0x002d440001727983 */ /* 0x000ea20000300800 */
        /* <DEDUP_REMOVED lines=63> */
[----:B----4-:R2:W-:Y:S02]  /*174ce0*/  @P0 STG.E desc[UR36][R36.64], R248 ;  /* 0x000000f824000986 */ /* 0x0105e4000c101924 */
[----:B--2---:R-:W-:-:S02]  /*174cf0*/  IMAD.WIDE R36, R114, 0x4, R18 ;  /* 0x0000000472247825 */ /* 0x004fc400078e0212 */
[----:B------:R-:W2:Y:S04]  /*174d00*/  LDL.LU R248, [R1+0x1ab8] ;  /* 0x001ab80001f87983 */ /* 0x000ea80000300800 */
[----:B------:R1:W-:Y:S02]  /*174d10*/  @P6 STG.E desc[UR36][R36.64], R115 ;  /* 0x0000007324006986 */ /* 0x0003e4000c101924 */
[C---:B-1----:R-:W-:Y:S02]  /*174d20*/  IMAD.WIDE R36, R114.reuse, 0x4, R16 ;  /* 0x0000000472247825 */ /* 0x042fe400078e0210 */
[----:B------:R-:W4:Y:S04]  /*174d30*/  LDL.LU R115, [R1+0x1aa8] ;  /* 0x001aa80001737983 */ /* 0x000f280000300800 */
[----:B---3--:R1:W-:Y:S02]  /*174d40*/  @P2 STG.E desc[UR36][R36.64], R86 ;  /* 0x0000005624002986 */ /* 0x0083e4000c101924 */
[----:B-1----:R-:W-:-:S02]  /*174d50*/  IMAD.WIDE R36, R114, 0x4, R14 ;  /* 0x0000000472247825 */ /* 0x002fc400078e020e */
[----:B------:R-:W3:Y:S04]  /*174d60*/  LDL.LU R86, [R1+0x1a98] ;  /* 0x001a980001567983 */ /* 0x000ee80000300800 */
[----:B------:R1:W-:Y:S04]  /*174d70*/  @P1 STG.E desc[UR36][R36.64], R87 ;  /* 0x0000005724001986 */ /* 0x0003e8000c101924 */
[----:B-1----:R-:W2:Y:S04]  /*174d80*/  LDL.LU R87, [R1+0x2d48] ;  /* 0x002d480001577983 */ /* 0x002ea80000300800 */
[----:B------:R-:W3:Y:S04]  /*174d90*/  LDL.LU R238, [R1+0x1a88] ;  /* 0x001a880001ee7983 */ /* 0x000ee80000300800 */
        /* <DEDUP_REMOVED lines=13> */
[----:B------:R-:W3:Y:S01]  /*174e70*/  LDL.LU R240, [R1+0x149c] ;  /* 0x00149c0001f07983 */ /* 0x000ee20000300800 */
        /* <DEDUP_REMOVED lines=14> */
[----:B------:R-:W-:Y:S02]  /*174f60*/  LOP3.LUT P3, RZ, R7, 0x100000, RZ, 0xc0, !PT ;  /* 0x0010000007ff7812 */ /* 0x000fe4000786c0ff */
[----:B------:R-:W-:Y:S01]  /*174f70*/  LOP3.LUT R3, R3, 0xfffffdff, RZ, 0xc0, !PT ;  /* 0xfffffdff03037812 */ /* 0x000fe200078ec0ff */
[----:B------:R1:W-:Y:S04]  /*174f80*/  @P0 STG.E desc[UR36][R36.64], R244 ;  /* 0x000000f424000986 */ /* 0x0003e8000c101924 */
[----:B-1----:R-:W3:Y:S01]  /*174f90*/  LDL.LU R244, [R1+0xddc] ;  /* 0x000ddc0001f47983 */ /* 0x002ee20000300800 */
[----:B--2---:R-:W-:-:S05]  /*174fa0*/  IMAD.WIDE R36, R87, 0x4, R18 ;  /* 0x0000000457247825 */ /* 0x004fca00078e0212 */
[----:B------:R1:W-:Y:S04]  /*174fb0*/  @P6 STG.E desc[UR36][R36.64], R248 ;  /* 0x000000f824006986 */ /* 0x0003e8000c101924 */
[----:B-1----:R-:W2:Y:S01]  /*174fc0*/  LDL.LU R248, [R1+0xa6c] ;  /* 0x000a6c0001f87983 */ /* 0x002ea20000300800 */
[----:B------:R-:W-:-:S05]  /*174fd0*/  IMAD.WIDE R36, R87, 0x4, R16 ;  /* 0x0000000457247825 */ /* 0x000fca00078e0210 */
[----:B----4-:R1:W-:Y:S02]  /*174fe0*/  @P2 STG.E desc[UR36][R36.64], R115 ;  /* 0x0000007324002986 */ /* 0x0103e4000c101924 */
[C---:B-1----:R-:W-:Y:S02]  /*174ff0*/  IMAD.WIDE R36, R87.reuse, 0x4, R14 ;  /* 0x0000000457247825 */ /* 0x042fe400078e020e */
[----:B------:R-:W4:Y:S04]  /*175000*/  LDL.LU R115, [R1+0x1af0] ;  /* 0x001af00001737983 */ /* 0x000f280000300800 */
[----:B---3--:R1:W-:Y:S02]  /*175010*/  @P1 STG.E desc[UR36][R36.64], R86 ;  /* 0x0000005624001986 */ /* 0x0083e4000c101924 */
[----:B-1----:R-:W-:-:S02]  /*175020*/  IMAD.WIDE R36, R87, 0x4, R12 ;  /* 0x0000000457247825 */ /* 0x002fc400078e020c */
[----:B------:R-:W3:Y:S04]  /*175030*/  LDL.LU R87, [R1+0x1ae0] ;  /* 0x001ae00001577983 */ /* 0x000ee80000300800 */
        /* <DEDUP_REMOVED lines=46> */
[----:B--2---:R1:W-:Y:S02]  /*175320*/  @P0 STG.E desc[UR36][R36.64], R248 ;  /* 0x000000f824000986 */ /* 0x0043e4000c101924 */
[----:B-1----:R-:W-:-:S05]  /*175330*/  IMAD.WIDE R36, R114, 0x4, R12 ;  /* 0x0000000472247825 */ /* 0x002fca00078e020c */
[----:B------:R1:W-:Y:S04]  /*175340*/  @P6 STG.E desc[UR36][R36.64], R8 ;  /* 0x0000000824006986 */ /* 0x0003e8000c101924 */
[----:B-1----:R-:W2:Y:S01]  /*175350*/  LDL.LU R8, [R1+0x5da4] ;  /* 0x005da40001087983 */ /* 0x002ea20000300800 */
[C---:B------:R-:W-:Y:S02]  /*175360*/  LOP3.LUT P2, RZ, R7.reuse, 0x20000000, RZ, 0xc0, !PT ;  /* 0x2000000007ff7812 */ /* 0x040fe4000784c0ff */
[----:B------:R-:W-:Y:S01]  /*175370*/  LOP3.LUT P1, RZ, R7, 0x40000000, RZ, 0xc0, !PT ;  /* 0x4000000007ff7812 */ /* 0x000fe2000782c0ff */
[----:B------:R-:W2:Y:S04]  /*175380*/  LDL.LU R241, [R1+0x2d60] ;  /* 0x002d600001f17983 */ /* 0x000ea80000300800 */
[----:B------:R-:W2:Y:S01]  /*175390*/  LDL.LU R248, [R1+0x1ad0] ;  /* 0x001ad00001f87983 */ /* 0x000ea20000300800 */
[----:B----4-:R-:W-:-:S03]  /*1753a0*/  IMAD.WIDE R36, R86, 0x4, R18 ;  /* 0x0000000456247825 */ /* 0x010fc600078e0212 */
[----:B------:R-:W4:Y:S04]  /*1753b0*/  LDL.LU R242, [R1+0x1ac0] ;  /* 0x001ac00001f27983 */ /* 0x000f280000300800 */
[----:B------:R1:W-:Y:S04]  /*1753c0*/  @P2 STG.E desc[UR36][R36.64], R115 ;  /* 0x0000007324002986 */ /* 0x0003e8000c101924 */
[----:B------:R-:W4:Y:S04]  /*1753d0*/  LDL.LU R244, [R1+0x1450] ;  /* 0x0014500001f47983 */ /* 0x000f280000300800 */
[----:B------:R-:W4:Y:S01]  /*1753e0*/  LDL.LU R114, [R1+0xdb0] ;  /* 0x000db00001727983 */ /* 0x000f220000300800 */
[----:B-1----:R-:W-:-:S03]  /*1753f0*/  IMAD.WIDE R36, R86, 0x4, R16 ;  /* 0x0000000456247825 */ /* 0x002fc600078e0210 */
        /* <DEDUP_REMOVED lines=12> */
[----:B------:R-:W-:-:S02]  /*1754c0*/  LOP3.LUT R4, R4, 0xdfffffff, RZ, 0xc0, !PT ;  /* 0xdfffffff04047812 */ /* 0x000fc400078ec0ff */
[----:B------:R-:W-:Y:S02]  /*1754d0*/  LOP3.LUT R3, R3, 0xfffffffe, RZ, 0xc0, !PT ;  /* 0xfffffffe03037812 */ /* 0x000fe400078ec0ff */
[----:B------:R-:W-:Y:S01]  /*1754e0*/  LOP3.LUT P0, RZ, R7, 0x80000000, RZ, 0xc0, !PT ;  /* 0x8000000007ff7812 */ /* 0x000fe2000780c0ff */
[----:B------:R-:W-:Y:S01]  /*1754f0*/  IMAD.WIDE R36, R86, 0x4, R14 ;  /* 0x0000000456247825 */ /* 0x000fe200078e020e */
[----:B--2---:R-:W-:-:S13]  /*175500*/  LOP3.LUT P3, RZ, R8, 0x800, RZ, 0xc0, !PT ;  /* 0x0000080008ff7812 */ /* 0x004fda000786c0ff */
        /* <DEDUP_REMOVED lines=17> */
[C---:B------:R-:W-:Y:S01]  /*175620*/  LOP3.LUT P6, RZ, R8.reuse, 0x1, RZ, 0xc0, !PT ;  /* 0x0000000108ff7812 */ /* 0x040fe200078cc0ff */
[----:B------:R1:W-:Y:S01]  /*175630*/  @P0 STG.E desc[UR36][R36.64], R248 ;  /* 0x000000f824000986 */ /* 0x0003e2000c101924 */
[----:B------:R-:W-:-:S07]  /*175640*/  LOP3.LUT P2, RZ, R8, 0x2, RZ, 0xc0, !PT ;  /* 0x0000000208ff7812 */ /* 0x000fce000784c0ff */
[----:B------:R-:W-:Y:S02]  /*175650*/  @P3 LOP3.LUT R3, R3, 0x8, RZ, 0xfc, !PT ;  /* 0x0000000803033812 */ /* 0x000fe400078efcff */
[----:B------:R-:W-:Y:S01]  /*175660*/  LOP3.LUT P3, RZ, R8, 0x10, RZ, 0xc0, !PT ;  /* 0x0000001008ff7812 */ /* 0x000fe2000786c0ff */
[----:B-1----:R-:W-:Y:S01]  /*175670*/  IMAD.WIDE R36, R86, 0x4, R12 ;  /* 0x0000000456247825 */ /* 0x002fe200078e020c */
[----:B------:R-:W-:Y:S01]  /*175680*/  LOP3.LUT P1, RZ, R8, 0x4, RZ, 0xc0, !PT ;  /* 0x0000000408ff7812 */ /* 0x000fe2000782c0ff */
[----:B------:R-:W2:Y:S01]  /*175690*/  LDL.LU R248, [R1+0x1af8] ;  /* 0x001af80001f87983 */ /* 0x000ea20000300800 */
[----:B------:R-:W-:-:S03]  /*1756a0*/  LOP3.LUT R3, R3, 0xffffffef, RZ, 0xc0, !PT ;  /* 0xffffffef03037812 */ /* 0x000fc600078ec0ff */
[----:B----4-:R3:W-:Y:S04]  /*1756b0*/  @P6 STG.E desc[UR36][R36.64], R242 ;  /* 0x000000f224006986 */ /* 0x0107e8000c101924 */
[----:B------:R-:W4:Y:S02]  /*1756c0*/  LDL.LU R86, [R1+0x2d68] ;  /* 0x002d680001567983 */ /* 0x000f240000300800 */
[----:B------:R-:W-:Y:S02]  /*1756d0*/  @P3 LOP3.LUT R3, R3, 0x10, RZ, 0xfc, !PT ;  /* 0x0000001003033812 */ /* 0x000fe400078efcff */
[----:B------:R-:W-:Y:S01]  /*1756e0*/  LOP3.LUT P3, RZ, R8, 0x8, RZ, 0xc0, !PT ;  /* 0x0000000808ff7812 */ /* 0x000fe2000786c0ff */
[----:B---3--:R-:W-:-:S05]  /*1756f0*/  IMAD.WIDE R36, R87, 0x4, R18 ;  /* 0x0000000457247825 */ /* 0x008fca00078e0212 */
[----:B------:R1:W-:Y:S02]  /*175700*/  @P2 STG.E desc[UR36][R36.64], R244 ;  /* 0x000000f424002986 */ /* 0x0003e4000c101924 */
[----:B-1----:R-:W-:-:S05]  /*175710*/  IMAD.WIDE R36, R87, 0x4, R16 ;  /* 0x0000000457247825 */ /* 0x002fca00078e0210 */
[----:B------:R1:W-:Y:S02]  /*175720*/  @P1 STG.E desc[UR36][R36.64], R114 ;  /* 0x0000007224001986 */ /* 0x0003e4000c101924 */
[----:B-1----:R-:W-:Y:S02]  /*175730*/  IMAD.WIDE R36, R87, 0x4, R14 ;  /* 0x0000000457247825 */ /* 0x002fe400078e020e */
[----:B------:R-:W3:Y:S04]  /*175740*/  LDL.LU R114, [R1+0x1ae8] ;  /* 0x001ae80001727983 */ /* 0x000ee80000300800 */
[----:B------:R1:W-:Y:S01]  /*175750*/  @P3 STG.E desc[UR36][R36.64], R115 ;  /* 0x0000007324003986 */ /* 0x0003e2000c101924 */
[----:B------:R-:W-:Y:S01]  /*175760*/  LOP3.LUT P3, RZ, R3, 0x10, RZ, 0xc0, !PT ;  /* 0x0000001003ff7812 */ /* 0x000fe2000786c0ff */
[----:B-1----:R-:W-:Y:S01]  /*175770*/  IMAD.WIDE R36, R87, 0x4, R12 ;  /* 0x0000000457247825 */ /* 0x002fe200078e020c */
[----:B------:R-:W-:Y:S01]  /*175780*/  LOP3.LUT P4, RZ, R8, 0x1000, RZ, 0xc0, !PT ;  /* 0x0000100008ff7812 */ /* 0x000fe2000788c0ff */
[----:B------:R-:W3:Y:S10]  /*175790*/  LDL.LU R115, [R1+0x1ad8] ;  /* 0x001ad80001737983 */ /* 0x000ef40000300800 */
[----:B------:R1:W-:Y:S01]  /*1757a0*/  @P3 STG.E desc[UR36][R36.64], R246 ;  /* 0x000000f624003986 */ /* 0x0003e2000c101924 */
[----:B------:R-:W-:-:S03]  /*1757b0*/  LOP3.LUT P3, RZ, R3, 0x8, RZ, 0xc0, !PT ;  /* 0x0000000803ff7812 */ /* 0x000fc6000786c0ff */
[----:B------:R-:W3:Y:S04]  /*1757c0*/  LDL.LU R87, [R1+0x1ac8] ;  /* 0x001ac80001577983 */ /* 0x000ee80000300800 */
[----:B------:R-:W3:Y:S01]  /*1757d0*/  LDL.LU R244, [R1+0x2d6c] ;  /* 0x002d6c0001f47983 */ /* 0x000ee20000300800 */
        /* <DEDUP_REMOVED lines=19> */
[----:B------:R1:W-:Y:S02]  /*175910*/  @P3 STG.E desc[UR36][R36.64], R236 ;  /* 0x000000ec24003986 */ /* 0x0003e4000c101924 */
[----:B-1----:R-:W-:-:S05]  /*175920*/  IMAD.WIDE R36, R240, 0x4, R12 ;  /* 0x00000004f0247825 */ /* 0x002fca00078e020c */
[----:B------:R1:W-:Y:S04]  /*175930*/  @P4 STG.E desc[UR36][R36.64], R9 ;  /* 0x0000000924004986 */ /* 0x0003e8000c101924 */
[----:B-1----:R-:W3:Y:S01]  /*175940*/  LDL.LU R9, [R1+0x5da0] ;  /* 0x005da00001097983 */ /* 0x002ee20000300800 */
[C---:B------:R-:W-:Y:S02]  /*175950*/  LOP3.LUT P5, RZ, R8.reuse, 0x2000, RZ, 0xc0, !PT ;  /* 0x0000200008ff7812 */ /* 0x040fe400078ac0ff */
[C---:B------:R-:W-:Y:S01]  /*175960*/  LOP3.LUT P0, RZ, R8.reuse, 0x4000, RZ, 0xc0, !PT ;  /* 0x0000400008ff7812 */ /* 0x040fe2000780c0ff */
[----:B------:R-:W3:Y:S01]  /*175970*/  LDL.LU R241, [R1+0x2d74] ;  /* 0x002d740001f17983 */ /* 0x000ee20000300800 */
[C---:B------:R-:W-:Y:S02]  /*175980*/  LOP3.LUT P6, RZ, R8.reuse, 0x8000, RZ, 0xc0, !PT ;  /* 0x0000800008ff7812 */ /* 0x040fe400078cc0ff */
[----:B------:R-:W-:-:S02]  /*175990*/  LOP3.LUT P2, RZ, R8, 0x10000, RZ, 0xc0, !PT ;  /* 0x0001000008ff7812 */ /* 0x000fc4000784c0ff */
[----:B------:R-:W-:Y:S01]  /*1759a0*/  LOP3.LUT P1, RZ, R8, 0x20000, RZ, 0xc0, !PT ;  /* 0x0002000008ff7812 */ /* 0x000fe2000782c0ff */
[----:B----4-:R-:W-:-:S05]  /*1759b0*/  IMAD.WIDE R36, R86, 0x4, R18 ;  /* 0x0000000456247825 */ /* 0x010fca00078e0212 */
[----:B--2---:R1:W-:Y:S02]  /*1759c0*/  @P5 STG.E desc[UR36][R36.64], R248 ;  /* 0x000000f824005986 */ /* 0x0043e4000c101924 */
[----:B-1----:R-:W-:-:S05]  /*1759d0*/  IMAD.WIDE R36, R86, 0x4, R16 ;  /* 0x0000000456247825 */ /* 0x002fca00078e0210 */
[----:B---3--:R1:W-:Y:S02]  /*1759e0*/  @P0 STG.E desc[UR36][R36.64], R114 ;  /* 0x0000007224000986 */ /* 0x0083e4000c101924 */
        /* <DEDUP_REMOVED lines=12> */
[----:B------:R-:W2:Y:S04]  /*175ab0*/  LDL.LU R115, [R1+0x1adc] ;  /* 0x001adc0001737983 */ /* 0x000ea80000300800 */
[----:B------:R-:W2:Y:S01]  /*175ac0*/  LDL.LU R246, [R1+0x2d70] ;  /* 0x002d700001f67983 */ /* 0x000ea20000300800 */
        /* <DEDUP_REMOVED lines=15> */
[----:B------:R-:W-:Y:S01]  /*175bc0*/  LOP3.LUT P3, RZ, R8, 0x4000000, RZ, 0xc0, !PT ;  /* 0x0400000008ff7812 */ /* 0x000fe2000786c0ff */
[----:B---3--:R1:W-:Y:S04]  /*175bd0*/  @P0 STG.E desc[UR36][R36.64], R87 ;  /* 0x0000005724000986 */ /* 0x0083e8000c101924 */
[----:B-1----:R-:W3:Y:S04]  /*175be0*/  LDL.LU R87, [R1+0x1acc] ;  /* 0x001acc0001577983 */ /* 0x002ee80000300800 */
[----:B------:R-:W3:Y:S01]  /*175bf0*/  LDL.LU R250, [R1+0x145c] ;  /* 0x00145c0001fa7983 */ /* 0x000ee20000300800 */
[----:B------:R-:W-:-:S03]  /*175c00*/  LOP3.LUT R4, R4, 0xfdffffff, RZ, 0xc0, !PT ;  /* 0xfdffffff04047812 */ /* 0x000fc600078ec0ff */
[----:B------:R-:W3:Y:S01]  /*175c10*/  LDL.LU R233, [R1+0xdbc] ;  /* 0x000dbc0001e97983 */ /* 0x000ee20000300800 */
[----:B------:R-:W-:Y:S01]  /*175c20*/  @P3 LOP3.LUT R4, R4, 0x2000000, RZ, 0xfc, !PT ;  /* 0x0200000004043812 */ /* 0x000fe200078efcff */
[----:B------:R-:W-:Y:S01]  /*175c30*/  IMAD.WIDE R36, R244, 0x4, R14 ;  /* 0x00000004f4247825 */ /* 0x000fe200078e020e */
[----:B------:R-:W-:-:S04]  /*175c40*/  LOP3.LUT P3, RZ, R8, 0x2000000, RZ, 0xc0, !PT ;  /* 0x0200000008ff7812 */ /* 0x000fc8000786c0ff */
[----:B----4-:R1:W-:Y:S01]  /*175c50*/  @P6 STG.E desc[UR36][R36.64], R240 ;  /* 0x000000f024006986 */ /* 0x0103e2000c101924 */
[----:B------:R-:W-:-:S03]  /*175c60*/  LOP3.LUT R4, R4, 0xfbffffff, RZ, 0xc0, !PT ;  /* 0xfbffffff04047812 */ /* 0x000fc600078ec0ff */
[----:B-1----:R-:W4:Y:S04]  /*175c70*/  LDL.LU R240, [R1+0x2d78] ;  /* 0x002d780001f07983 */ /* 0x002f280000300800 */
[----:B------:R-:W4:Y:S01]  /*175c80*/  LDL.LU R237, [R1+0xa7c] ;  /* 0x000a7c0001ed7983 */ /* 0x000f220000300800 */
[----:B------:R-:W-:Y:S02]  /*175c90*/  @P3 LOP3.LUT R4, R4, 0x4000000, RZ, 0xfc, !PT ;  /* 0x0400000004043812 */ /* 0x000fe400078efcff */
[----:B------:R-:W-:Y:S01]  /*175ca0*/  LOP3.LUT P3, RZ, R8, 0x1000000, RZ, 0xc0, !PT ;  /* 0x0100000008ff7812 */ /* 0x000fe2000786c0ff */
[----:B------:R-:W4:Y:S01]  /*175cb0*/  LDL.LU R245, [R1+0x7ac] ;  /* 0x0007ac0001f57983 */ /* 0x000f220000300800 */
[----:B------:R-:W-:Y:S02]  /*175cc0*/  LOP3.LUT R4, R4, 0xf7ffffff, RZ, 0xc0, !PT ;  /* 0xf7ffffff04047812 */ /* 0x000fe400078ec0ff */
[C---:B------:R-:W-:Y:S01]  /*175cd0*/  LOP3.LUT P2, RZ, R8.reuse, 0x100000, RZ, 0xc0, !PT ;  /* 0x0010000008ff7812 */ /* 0x040fe2000784c0ff */
[----:B------:R-:W4:Y:S01]  /*175ce0*/  LDL.LU R249, [R1+0x1b30] ;  /* 0x001b300001f97983 */ /* 0x000f220000300800 */
[----:B------:R-:W-:Y:S01]  /*175cf0*/  LOP3.LUT P1, RZ, R8, 0x200000, RZ, 0xc0, !PT ;  /* 0x0020000008ff7812 */ /* 0x000fe2000782c0ff */
[----:B------:R-:W-:-:S02]  /*175d00*/  IMAD.WIDE R36, R244, 0x4, R12 ;  /* 0x00000004f4247825 */ /* 0x000fc400078e020c */
[----:B------:R-:W4:Y:S04]  /*175d10*/  LDL.LU R232, [R1+0x1b20] ;  /* 0x001b200001e87983 */ /* 0x000f280000300800 */
[----:B------:R-:W-:Y:S02]  /*175d20*/  @P3 LOP3.LUT R4, R4, 0x8000000, RZ, 0xfc, !PT ;  /* 0x0800000004043812 */ /* 0x000fe400078efcff */
[----:B------:R-:W-:Y:S02]  /*175d30*/  LOP3.LUT P3, RZ, R8, 0x800000, RZ, 0xc0, !PT ;  /* 0x0080000008ff7812 */ /* 0x000fe4000786c0ff */
[----:B------:R-:W-:Y:S01]  /*175d40*/  LOP3.LUT R4, R4, 0xefffffff, RZ, 0xc0, !PT ;  /* 0xefffffff04047812 */ /* 0x000fe200078ec0ff */
[----:B--2---:R1:W-:Y:S10]  /*175d50*/  @P2 STG.E desc[UR36][R36.64], R248 ;  /* 0x000000f824002986 */ /* 0x0043f4000c101924 */
[----:B------:R-:W-:-:S02]  /*175d60*/  @P3 LOP3.LUT R4, R4, 0x10000000, RZ, 0xfc, !PT ;  /* 0x1000000004043812 */ /* 0x000fc400078efcff */
[----:B------:R-:W-:Y:S01]  /*175d70*/  LOP3.LUT P3, RZ, R8, 0x400000, RZ, 0xc0, !PT ;  /* 0x0040000008ff7812 */ /* 0x000fe2000786c0ff */
[----:B-1----:R-:W-:-:S05]  /*175d80*/  IMAD.WIDE R36, R246, 0x4, R18 ;  /* 0x00000004f6247825 */ /* 0x002fca00078e0212 */
[----:B------:R1:W-:Y:S02]  /*175d90*/  @P1 STG.E desc[UR36][R36.64], R86 ;  /* 0x0000005624001986 */ /* 0x0003e4000c101924 */
[----:B-1----:R-:W-:Y:S02]  /*175da0*/  IMAD.WIDE R36, R246, 0x4, R16 ;  /* 0x00000004f6247825 */ /* 0x002fe400078e0210 */
[----:B------:R-:W2:Y:S04]  /*175db0*/  LDL.LU R86, [R1+0x2d7c] ;  /* 0x002d7c0001567983 */ /* 0x000ea80000300800 */
[----:B------:R-:W2:Y:S04]  /*175dc0*/  LDL.LU R236, [R1+0x1b10] ;  /* 0x001b100001ec7983 */ /* 0x000ea80000300800 */
        /* <DEDUP_REMOVED lines=8> */
[----:B-1----:R-:W2:Y:S01]  /*175e50*/  LDL.LU R115, [R1+0xd90] ;  /* 0x000d900001737983 */ /* 0x002ea20000300800 */
[----:B------:R-:W-:-:S09]  /*175e60*/  IMAD.WIDE R36, R246, 0x4, R12 ;  /* 0x00000004f6247825 */ /* 0x000fd200078e020c */
[----:B---3--:R1:W-:Y:S04]  /*175e70*/  @P3 STG.E desc[UR36][R36.64], R87 ;  /* 0x0000005724003986 */ /* 0x0083e8000c101924 */
        /* <DEDUP_REMOVED lines=9> */
[----:B----4-:R1:W-:Y:S01]  /*175f10*/  @P3 STG.E desc[UR36][R36.64], R237 ;  /* 0x000000ed24003986 */ /* 0x0103e2000c101924 */
        /* <DEDUP_REMOVED lines=9> */
[----:B-1----:R-:W-:-:S08]  /*175fb0*/  IMAD.WIDE R36, R240, 0x4, R16 ;  /* 0x00000004f0247825 */ /* 0x002fd000078e0210 */
[----:B------:R1:W-:Y:S01]  /*175fc0*/  @P3 STG.E desc[UR36][R36.64], R232 ;  /* 0x000000e824003986 */ /* 0x0003e2000c101924 */
[C---:B------:R-:W-:Y:S01]  /*175fd0*/  LOP3.LUT P0, RZ, R9.reuse, 0x2, RZ, 0xc0, !PT ;  /* 0x0000000209ff7812 */ /* 0x040fe2000780c0ff */
[C---:B-1----:R-:W-:Y:S01]  /*175fe0*/  IMAD.WIDE R36, R240.reuse, 0x4, R14 ;  /* 0x00000004f0247825 */ /* 0x042fe200078e020e */
[C---:B------:R-:W-:Y:S01]  /*175ff0*/  LOP3.LUT P6, RZ, R9.reuse, 0x4, RZ, 0xc0, !PT ;  /* 0x0000000409ff7812 */ /* 0x040fe200078cc0ff */
[----:B------:R-:W4:Y:S04]  /*176000*/  LDL.LU R232, [R1+0x2d88] ;  /* 0x002d880001e87983 */ /* 0x000f280000300800 */
[----:B--2---:R1:W-:Y:S01]  /*176010*/  @P4 STG.E desc[UR36][R36.64], R236 ;  /* 0x000000ec24004986 */ /* 0x0043e2000c101924 */
[----:B------:R-:W-:Y:S01]  /*176020*/  LOP3.LUT P2, RZ, R9, 0x8, RZ, 0xc0, !PT ;  /* 0x0000000809ff7812 */ /* 0x000fe2000784c0ff */
[----:B-1----:R-:W-:-:S05]  /*176030*/  IMAD.WIDE R36, R240, 0x4, R12 ;  /* 0x00000004f0247825 */ /* 0x002fca00078e020c */
[----:B------:R1:W-:Y:S01]  /*176040*/  @P5 STG.E desc[UR36][R36.64], R244 ;  /* 0x000000f424005986 */ /* 0x0003e2000c101924 */
[----:B------:R-:W-:Y:S01]  /*176050*/  LOP3.LUT P1, RZ, R9, 0x10, RZ, 0xc0, !PT ;  /* 0x0000001009ff7812 */ /* 0x000fe2000782c0ff */
[----:B-1----:R-:W-:-:S05]  /*176060*/  IMAD.WIDE R36, R86, 0x4, R18 ;  /* 0x0000000456247825 */ /* 0x002fca00078e0212 */
        /* <DEDUP_REMOVED lines=8> */
[----:B------:R-:W4:Y:S04]  /*1760f0*/  LDL.LU R86, [R1+0x1b14] ;  /* 0x001b140001567983 */ /* 0x000f280000300800 */
[----:B---3--:R1:W-:Y:S04]  /*176100*/  @P1 STG.E desc[UR36][R36.64], R87 ;  /* 0x0000005724001986 */ /* 0x0083e8000c101924 */
[----:B-1----:R-:W3:Y:S04]  /*176110*/  LDL.LU R87, [R1+0x2d80] ;  /* 0x002d800001577983 */ /* 0x002ee80000300800 */
        /* <DEDUP_REMOVED lines=20> */
[----:B------:R-:W-:Y:S02]  /*176260*/  @P3 LOP3.LUT R4, R4, 0x4000, RZ, 0xfc, !PT ;  /* 0x0000400004043812 */ /* 0x000fe400078efcff */
        /* <DEDUP_REMOVED lines=19> */
[----:B---3--:R-:W-:-:S05]  /*1763a0*/  IMAD.WIDE R36, R87, 0x4, R18 ;  /* 0x0000000457247825 */ /* 0x008fca00078e0212 */
[----:B--2---:R1:W-:Y:S02]  /*1763b0*/  @P0 STG.E desc[UR36][R36.64], R114 ;  /* 0x0000007224000986 */ /* 0x0043e4000c101924 */
        /* <DEDUP_REMOVED lines=8> */
[----:B------:R1:W-:Y:S04]  /*176440*/  @P1 STG.E desc[UR36][R36.64], R242 ;  /* 0x000000f224001986 */ /* 0x0003e8000c101924 */
        /* <DEDUP_REMOVED lines=25> */
[----:B--2---:R1:W-:Y:S04]  /*1765e0*/  @P3 STG.E desc[UR36][R36.64], R10 ;  /* 0x0000000a24003986 */ /* 0x0043e8000c101924 */
[----:B-1----:R-:W2:Y:S01]  /*1765f0*/  LDL.LU R10, [R1+0x5d94] ;  /* 0x005d9400010a7983 */ /* 0x002ea20000300800 */
[----:B------:R-:W-:Y:S02]  /*176600*/  LOP3.LUT P3, RZ, R4, 0x2000, RZ, 0xc0, !PT ;  /* 0x0000200004ff7812 */ /* 0x000fe4000786c0ff */
[C---:B------:R-:W-:Y:S01]  /*176610*/  LOP3.LUT P4, RZ, R9.reuse, 0x40000, RZ, 0xc0, !PT ;  /* 0x0004000009ff7812 */ /* 0x040fe2000788c0ff */
        /* <DEDUP_REMOVED lines=11> */
[----:B---3--:R4:W-:Y:S02]  /*1766d0*/  @P0 STG.E desc[UR36][R36.64], R115 ;  /* 0x0000007324000986 */ /* 0x0089e4000c101924 */
[----:B----4-:R-:W-:-:S05]  /*1766e0*/  IMAD.WIDE R36, R240, 0x4, R18 ;  /* 0x00000004f0247825 */ /* 0x010fca00078e0212 */
[----:B------:R1:W-:Y:S02]  /*1766f0*/  @P6 STG.E desc[UR36][R36.64], R86 ;  /* 0x0000005624006986 */ /* 0x0003e4000c101924 */
[----:B-1----:R-:W-:Y:S01]  /*176700*/  IMAD.WIDE R36, R240, 0x4, R16 ;  /* 0x00000004f0247825 */ /* 0x002fe200078e0210 */
[----:B------:R-:W-:-:S04]  /*176710*/  LOP3.LUT P1, RZ, R9, 0x800000, RZ, 0xc0, !PT ;  /* 0x0080000009ff7812 */ /* 0x000fc8000782c0ff */
[----:B--2---:R1:W-:Y:S04]  /*176720*/  @P2 STG.E desc[UR36][R36.64], R10 ;  /* 0x0000000a24002986 */ /* 0x0043e8000c101924 */
[----:B-1----:R-:W2:Y:S04]  /*176730*/  LDL.LU R10, [R1+0x5d90] ;  /* 0x005d9000010a7983 */ /* 0x002ea80000300800 */
[----:B------:R-:W3:Y:S04]  /*176740*/  LDL.LU R244, [R1+0x1b0c] ;  /* 0x001b0c0001f47983 */ /* 0x000ee80000300800 */
[----:B------:R-:W4:Y:S04]  /*176750*/  LDL.LU R248, [R1+0x141c] ;  /* 0x00141c0001f87983 */ /* 0x000f280000300800 */
[----:B------:R-:W4:Y:S04]  /*176760*/  LDL.LU R114, [R1+0xe8c] ;  /* 0x000e8c0001727983 */ /* 0x000f280000300800 */
[----:B------:R-:W4:Y:S04]  /*176770*/  LDL.LU R115, [R1+0xd9c] ;  /* 0x000d9c0001737983 */ /* 0x000f280000300800 */
[----:B------:R-:W4:Y:S01]  /*176780*/  LDL.LU R86, [R1+0x2d94] ;  /* 0x002d940001567983 */ /* 0x000f220000300800 */
[----:B------:R-:W-:-:S05]  /*176790*/  IMAD.WIDE R36, R240, 0x4, R14 ;  /* 0x00000004f0247825 */ /* 0x000fca00078e020e */
[----:B------:R1:W-:Y:S04]  /*1767a0*/  @P1 STG.E desc[UR36][R36.64], R87 ;  /* 0x0000005724001986 */ /* 0x0003e8000c101924 */
[----:B-1----:R-:W4:Y:S04]  /*1767b0*/  LDL.LU R87, [R1+0x79c] ;  /* 0x00079c0001577983 */ /* 0x002f280000300800 */
[----:B------:R-:W4:Y:S04]  /*1767c0*/  LDL.LU R250, [R1+0x2d98] ;  /* 0x002d980001fa7983 */ /* 0x000f280000300800 */
[----:B------:R-:W4:Y:S01]  /*1767d0*/  LDL.LU R238, [R1+0x1b60] ;  /* 0x001b600001ee7983 */ /* 0x000f220000300800 */
[----:B------:R-:W-:-:S03]  /*1767e0*/  LOP3.LUT R4, R4, 0xffffffdf, RZ, 0xc0, !PT ;  /* 0xffffffdf04047812 */ /* 0x000fc600078ec0ff */
        /* <DEDUP_REMOVED lines=9> */
[----:B------:R-:W-:Y:S01]  /*176880*/  IMAD.WIDE R36, R240, 0x4, R12 ;  /* 0x00000004f0247825 */ /* 0x000fe200078e020c */
[C---:B------:R-:W-:Y:S02]  /*176890*/  LOP3.LUT P2, RZ, R9.reuse, 0x4000000, RZ, 0xc0, !PT ;  /* 0x0400000009ff7812 */ /* 0x040fe4000784c0ff */
[----:B------:R-:W-:Y:S02]  /*1768a0*/  LOP3.LUT P1, RZ, R9, 0x8000000, RZ, 0xc0, !PT ;  /* 0x0800000009ff7812 */ /* 0x000fe4000782c0ff */
        /* <DEDUP_REMOVED lines=18> */
[----:B---3--:R4:W-:Y:S01]  /*1769d0*/  @P0 STG.E desc[UR36][R36.64], R244 ;  /* 0x000000f424000986 */ /* 0x0089e2000c101924 */
[----:B------:R-:W-:Y:S01]  /*1769e0*/  LOP3.LUT R4, R4, 0xfffff7ff, RZ, 0xc0, !PT ;  /* 0xfffff7ff04047812 */ /* 0x000fe200078ec0ff */
[----:B----4-:R-:W-:-:S10]  /*1769f0*/  IMAD.WIDE R36, R86, 0x4, R18 ;  /* 0x0000000456247825 */ /* 0x010fd400078e0212 */
[----:B------:R-:W-:Y:S02]  /*176a00*/  @P3 LOP3.LUT R4, R4, 0x800, RZ, 0xfc, !PT ;  /* 0x0000080004043812 */ /* 0x000fe400078efcff */
[----:B------:R-:W-:Y:S01]  /*176a10*/  LOP3.LUT P3, RZ, R9, 0x20000000, RZ, 0xc0, !PT ;  /* 0x2000000009ff7812 */ /* 0x000fe2000786c0ff */
[----:B------:R1:W-:Y:S01]  /*176a20*/  @P6 STG.E desc[UR36][R36.64], R248 ;  /* 0x000000f824006986 */ /* 0x0003e2000c101924 */
[----:B------:R-:W-:-:S03]  /*176a30*/  LOP3.LUT R4, R4, 0xffffefff, RZ, 0xc0, !PT ;  /* 0xffffefff04047812 */ /* 0x000fc600078ec0ff */
[----:B-1----:R-:W2:Y:S04]  /*176a40*/  LDL.LU R248, [R1+0x2da0] ;  /* 0x002da00001f87983 */ /* 0x002ea80000300800 */
[----:B------:R-:W3:Y:S01]  /*176a50*/  LDL.LU R232, [R1+0x630] ;  /* 0x0006300001e87983 */ /* 0x000ee20000300800 */
[----:B------:R-:W-:-:S03]  /*176a60*/  IMAD.WIDE R36, R86, 0x4, R16 ;  /* 0x0000000456247825 */ /* 0x000fc600078e0210 */
[----:B------:R-:W4:Y:S01]  /*176a70*/  LDL.LU R236, [R1+0x1b64] ;  /* 0x001b640001ec7983 */ /* 0x000f220000300800 */
[----:B------:R-:W-:Y:S02]  /*176a80*/  @P3 LOP3.LUT R4, R4, 0x1000, RZ, 0xfc, !PT ;  /* 0x0000100004043812 */ /* 0x000fe400078efcff */
[----:B------:R-:W-:Y:S01]  /*176a90*/  LOP3.LUT P3, RZ, R9, 0x10000000, RZ, 0xc0, !PT ;  /* 0x1000000009ff7812 */ /* 0x000fe2000786c0ff */
[----:B------:R1:W-:Y:S04]  /*176aa0*/  @P2 STG.E desc[UR36][R36.64], R114 ;  /* 0x0000007224002986 */ /* 0x0003e8000c101924 */
[----:B------:R-:W4:Y:S04]  /*176ab0*/  LDL.LU R240, [R1+0x1b54] ;  /* 0x001b540001f07983 */ /* 0x000f280000300800 */
[----:B------:R-:W4:Y:S01]  /*176ac0*/  LDL.LU R244, [R1+0x1b44] ;  /* 0x001b440001f47983 */ /* 0x000f220000300800 */
[----:B-1----:R-:W-:-:S03]  /*176ad0*/  IMAD.WIDE R36, R86, 0x4, R14 ;  /* 0x0000000456247825 */ /* 0x002fc600078e020e */
[----:B------:R-:W4:Y:S04]  /*176ae0*/  LDL.LU R114, [R1+0x13f4] ;  /* 0x0013f40001727983 */ /* 0x000f280000300800 */
[----:B------:R1:W-:Y:S02]  /*176af0*/  @P1 STG.E desc[UR36][R36.64], R115 ;  /* 0x0000007324001986 */ /* 0x0003e4000c101924 */
[----:B-1----:R-:W-:Y:S02]  /*176b00*/  IMAD.WIDE R36, R86, 0x4, R12 ;  /* 0x0000000456247825 */ /* 0x002fe400078e020c */
[----:B------:R-:W4:Y:S04]  /*176b10*/  LDL.LU R86, [R1+0xe94] ;  /* 0x000e940001567983 */ /* 0x000f280000300800 */
[----:B------:R1:W-:Y:S04]  /*176b20*/  @P3 STG.E desc[UR36][R36.64], R87 ;  /* 0x0000005724003986 */ /* 0x0003e8000c101924 */
[----:B-1----:R-:W4:Y:S04]  /*176b30*/  LDL.LU R87, [R1+0xd74] ;  /* 0x000d740001577983 */ /* 0x002f280000300800 */
[----:B------:R-:W4:Y:S01]  /*176b40*/  LDL.LU R115, [R1+0x2da4] ;  /* 0x002da40001737983 */ /* 0x000f220000300800 */
        /* <DEDUP_REMOVED lines=23> */
[----:B------:R-:W-:Y:S02]  /*176cc0*/  LOP3.LUT P3, RZ, R4, 0x20, RZ, 0xc0, !PT ;  /* 0x0000002004ff7812 */ /* 0x000fe4000786c0ff */
[C---:B------:R-:W-:Y:S01]  /*176cd0*/  LOP3.LUT P5, RZ, R10.reuse, 0x40, RZ, 0xc0, !PT ;  /* 0x000000400aff7812 */ /* 0x040fe200078ac0ff */
[----:B-1----:R-:W-:Y:S01]  /*176ce0*/  IMAD.WIDE R36, R249, 0x4, R12 ;  /* 0x00000004f9247825 */ /* 0x002fe200078e020c */
[C---:B------:R-:W-:Y:S02]  /*176cf0*/  LOP3.LUT P0, RZ, R10.reuse, 0x80, RZ, 0xc0, !PT ;  /* 0x000000800aff7812 */ /* 0x040fe4000780c0ff */
[C---:B------:R-:W-:Y:S02]  /*176d00*/  LOP3.LUT P6, RZ, R10.reuse, 0x100, RZ, 0xc0, !PT ;  /* 0x000001000aff7812 */ /* 0x040fe400078cc0ff */
[C---:B------:R-:W-:Y:S02]  /*176d10*/  LOP3.LUT P2, RZ, R10.reuse, 0x200, RZ, 0xc0, !PT ;  /* 0x000002000aff7812 */ /* 0x040fe4000784c0ff */
[----:B------:R-:W-:-:S03]  /*176d20*/  LOP3.LUT P1, RZ, R10, 0x400, RZ, 0xc0, !PT ;  /* 0x000004000aff7812 */ /* 0x000fc6000782c0ff */
[----:B---3--:R2:W-:Y:S02]  /*176d30*/  @P3 STG.E desc[UR36][R36.64], R232 ;  /* 0x000000e824003986 */ /* 0x0085e4000c101924 */
[----:B--2---:R-:W-:-:S05]  /*176d40*/  IMAD.WIDE R36, R248, 0x4, R18 ;  /* 0x00000004f8247825 */ /* 0x004fca00078e0212 */
[----:B----4-:R1:W-:Y:S02]  /*176d50*/  @P4 STG.E desc[UR36][R36.64], R236 ;  /* 0x000000ec24004986 */ /* 0x0103e4000c101924 */
[----:B-1----:R-:W-:-:S05]  /*176d60*/  IMAD.WIDE R36, R248, 0x4, R16 ;  /* 0x00000004f8247825 */ /* 0x002fca00078e0210 */
[----:B------:R1:W-:Y:S02]  /*176d70*/  @P5 STG.E desc[UR36][R36.64], R240 ;  /* 0x000000f024005986 */ /* 0x0003e4000c101924 */
[----:B-1----:R-:W-:-:S05]  /*176d80*/  IMAD.WIDE R36, R248, 0x4, R14 ;  /* 0x00000004f8247825 */ /* 0x002fca00078e020e */
[----:B------:R1:W-:Y:S02]  /*176d90*/  @P0 STG.E desc[UR36][R36.64], R244 ;  /* 0x000000f424000986 */ /* 0x0003e4000c101924 */
[----:B-1----:R-:W-:Y:S02]  /*176da0*/  IMAD.WIDE R36, R248, 0x4, R12 ;  /* 0x00000004f8247825 */ /* 0x002fe400078e020c */
[----:B------:R-:W2:Y:S04]  /*176db0*/  LDL.LU R244, [R1+0x784] ;  /* 0x0007840001f47983 */ /* 0x000ea80000300800 */
[----:B------:R1:W-:Y:S04]  /*176dc0*/  @P6 STG.E desc[UR36][R36.64], R114 ;  /* 0x0000007224006986 */ /* 0x0003e8000c101924 */
[----:B------:R-:W3:Y:S04]  /*176dd0*/  LDL.LU R238, [R1+0x634] ;  /* 0x0006340001ee7983 */ /* 0x000ee80000300800 */
        /* <DEDUP_REMOVED lines=19> */
[----:B------:R-:W-:Y:S01]  /*176f10*/  IMAD.WIDE R36, R115, 0x4, R14 ;  /* 0x0000000473247825 */ /* 0x000fe200078e020e */
[C---:B------:R-:W-:Y:S01]  /*176f20*/  LOP3.LUT P2, RZ, R10.reuse, 0x2000, RZ, 0xc0, !PT ;  /* 0x000020000aff7812 */ /* 0x040fe2000784c0ff */
[----:B------:R-:W4:Y:S01]  /*176f30*/  LDL.LU R240, [R1+0x13fc] ;  /* 0x0013fc0001f07983 */ /* 0x000f220000300800 */
[C---:B------:R-:W-:Y:S02]  /*176f40*/  LOP3.LUT P3, RZ, R10.reuse, 0x800000, RZ, 0xc0, !PT ;  /* 0x008000000aff7812 */ /* 0x040fe4000786c0ff */
[----:B------:R-:W-:Y:S02]  /*176f50*/  LOP3.LUT P1, RZ, R10, 0x4000, RZ, 0xc0, !PT ;  /* 0x000040000aff7812 */ /* 0x000fe4000782c0ff */
[----:B------:R-:W-:-:S09]  /*176f60*/  LOP3.LUT R5, R5, 0xdfffffff, RZ, 0xc0, !PT ;  /* 0xdfffffff05057812 */ /* 0x000fd200078ec0ff */
        /* <DEDUP_REMOVED lines=21> */
[----:B-1----:R-:W-:Y:S02]  /*1770c0*/  IMAD.WIDE R36, R115, 0x4, R12 ;  /* 0x0000000473247825 */ /* 0x002fe400078e020c */
[----:B------:R-:W2:Y:S04]  /*1770d0*/  LDL.LU R244, [R1+0xe9c] ;  /* 0x000e9c0001f47983 */ /* 0x000ea80000300800 */
[----:B------:R-:W2:Y:S04]  /*1770e0*/  LDL.LU R115, [R1+0x2db4] ;  /* 0x002db40001737983 */ /* 0x000ea80000300800 */
[----:B---3--:R4:W-:Y:S02]  /*1770f0*/  @P6 STG.E desc[UR36][R36.64], R238 ;  /* 0x000000ee24006986 */ /* 0x0089e4000c101924 */
[----:B----4-:R-:W-:-:S05]  /*177100*/  IMAD.WIDE R36, R87, 0x4, R18 ;  /* 0x0000000457247825 */ /* 0x010fca00078e0212 */
[----:B------:R1:W-:Y:S02]  /*177110*/  @P2 STG.E desc[UR36][R36.64], R248 ;  /* 0x000000f824002986 */ /* 0x0003e4000c101924 */
[----:B-1----:R-:W-:Y:S02]  /*177120*/  IMAD.WIDE R36, R87, 0x4, R16 ;  /* 0x0000000457247825 */ /* 0x002fe400078e0210 */
[----:B------:R-:W3:Y:S04]  /*177130*/  LDL.LU R248, [R1+0xd7c] ;  /* 0x000d7c0001f87983 */ /* 0x000ee80000300800 */
[----:B------:R1:W-:Y:S04]  /*177140*/  @P1 STG.E desc[UR36][R36.64], R114 ;  /* 0x0000007224001986 */ /* 0x0003e8000c101924 */
[----:B-1----:R-:W4:Y:S01]  /*177150*/  LDL.LU R114, [R1+0x78c] ;  /* 0x00078c0001727983 */ /* 0x002f220000300800 */
[----:B------:R-:W-:-:S04]  /*177160*/  LOP3.LUT R4, R4, 0xffffffef, RZ, 0xc0, !PT ;  /* 0xffffffef04047812 */ /* 0x000fc800078ec0ff */
[----:B------:R-:W-:Y:S02]  /*177170*/  @P3 LOP3.LUT R4, R4, 0x10, RZ, 0xfc, !PT ;  /* 0x0000001004043812 */ /* 0x000fe400078efcff */
[----:B------:R-:W-:Y:S01]  /*177180*/  LOP3.LUT P3, RZ, R10, 0x8000, RZ, 0xc0, !PT ;  /* 0x000080000aff7812 */ /* 0x000fe2000786c0ff */
[----:B------:R-:W-:-:S12]  /*177190*/  IMAD.WIDE R36, R87, 0x4, R14 ;  /* 0x0000000457247825 */ /* 0x000fd800078e020e */
[----:B------:R1:W-:Y:S02]  /*1771a0*/  @P3 STG.E desc[UR36][R36.64], R86 ;  /* 0x0000005624003986 */ /* 0x0003e4000c101924 */
        /* <DEDUP_REMOVED lines=36> */
[----:B---3--:R1:W-:Y:S02]  /*1773f0*/  @P0 STG.E desc[UR36][R36.64], R248 ;  /* 0x000000f824000986 */ /* 0x0083e4000c101924 */
[----:B-1----:R-:W-:-:S05]  /*177400*/  IMAD.WIDE R36, R115, 0x4, R14 ;  /* 0x0000000473247825 */ /* 0x002fca00078e020e */
[----:B----4-:R1:W-:Y:S02]  /*177410*/  @P6 STG.E desc[UR36][R36.64], R114 ;  /* 0x0000007224006986 */ /* 0x0103e4000c101924 */
[----:B-1----:R-:W-:-:S05]  /*177420*/  IMAD.WIDE R36, R115, 0x4, R12 ;  /* 0x0000000473247825 */ /* 0x002fca00078e020c */
[----:B------:R1:W-:Y:S04]  /*177430*/  @P2 STG.E desc[UR36][R36.64], R11 ;  /* 0x0000000b24002986 */ /* 0x0003e8000c101924 */
[----:B-1----:R-:W2:Y:S01]  /*177440*/  LDL.LU R11, [R1+0x5d8c] ;  /* 0x005d8c00010b7983 */ /* 0x002ea20000300800 */
[----:B------:R-:W-:-:S03]  /*177450*/  LOP3.LUT P1, RZ, R10, 0x20000000, RZ, 0xc0, !PT ;  /* 0x200000000aff7812 */ /* 0x000fc6000782c0ff */
[----:B------:R-:W3:Y:S01]  /*177460*/  LDL.LU R249, [R1+0x2dc0] ;  /* 0x002dc00001f97983 */ /* 0x000ee20000300800 */
[----:B------:R-:W-:-:S03]  /*177470*/  IMAD.WIDE R36, R87, 0x4, R18 ;  /* 0x0000000457247825 */ /* 0x000fc600078e0212 */
[----:B------:R-:W4:Y:S06]  /*177480*/  LDL.LU R115, [R1+0x1b80] ;  /* 0x001b800001737983 */ /* 0x000f2c0000300800 */
[----:B------:R1:W-:Y:S04]  /*177490*/  @P1 STG.E desc[UR36][R36.64], R86 ;  /* 0x0000005624001986 */ /* 0x0003e8000c101924 */
[----:B-1----:R-:W3:Y:S04]  /*1774a0*/  LDL.LU R86, [R1+0x1b70] ;  /* 0x001b700001567983 */ /* 0x002ee80000300800 */
[----:B------:R-:W3:Y:S04]  /*1774b0*/  LDL.LU R238, [R1+0x13d0] ;  /* 0x0013d00001ee7983 */ /* 0x000ee80000300800 */
[----:B------:R-:W3:Y:S04]  /*1774c0*/  LDL.LU R242, [R1+0xea0] ;  /* 0x000ea00001f27983 */ /* 0x000ee80000300800 */
[----:B------:R-:W3:Y:S04]  /*1774d0*/  LDL.LU R246, [R1+0xd50] ;  /* 0x000d500001f67983 */ /* 0x000ee80000300800 */
[----:B------:R-:W3:Y:S04]  /*1774e0*/  LDL.LU R250, [R1+0x770] ;  /* 0x0007700001fa7983 */ /* 0x000ee80000300800 */
[----:B------:R-:W3:Y:S01]  /*1774f0*/  LDL.LU R233, [R1+0x2dbc] ;  /* 0x002dbc0001e97983 */ /* 0x000ee20000300800 */
[----:B------:R-:W-:-:S03]  /*177500*/  LOP3.LUT R5, R5, 0xffdfffff, RZ, 0xc0, !PT ;  /* 0xffdfffff05057812 */ /* 0x000fc600078ec0ff */
[----:B------:R-:W3:Y:S01]  /*177510*/  LDL.LU R237, [R1+0x1b94] ;  /* 0x001b940001ed7983 */ /* 0x000ee20000300800 */
[----:B------:R-:W-:-:S03]  /*177520*/  LOP3.LUT P0, RZ, R10, 0x40000000, RZ, 0xc0, !PT ;  /* 0x400000000aff7812 */ /* 0x000fc6000780c0ff */
[----:B------:R-:W3:Y:S01]  /*177530*/  LDL.LU R241, [R1+0x1b84] ;  /* 0x001b840001f17983 */ /* 0x000ee20000300800 */
[----:B------:R-:W-:Y:S01]  /*177540*/  LOP3.LUT P6, RZ, R10, 0x80000000, RZ, 0xc0, !PT ;  /* 0x800000000aff7812 */ /* 0x000fe200078cc0ff */
[----:B------:R-:W-:Y:S02]  /*177550*/  IMAD.WIDE R36, R87, 0x4, R16 ;  /* 0x0000000457247825 */ /* 0x000fe400078e0210 */
[----:B------:R-:W3:Y:S04]  /*177560*/  LDL.LU R245, [R1+0x1b74] ;  /* 0x001b740001f57983 */ /* 0x000ee80000300800 */
[----:B------:R-:W3:Y:S04]  /*177570*/  LDL.LU R232, [R1+0x13d4] ;  /* 0x0013d40001e87983 */ /* 0x000ee80000300800 */
[----:B------:R-:W3:Y:S04]  /*177580*/  LDL.LU R236, [R1+0xea4] ;  /* 0x000ea40001ec7983 */ /* 0x000ee80000300800 */
[----:B------:R-:W3:Y:S04]  /*177590*/  LDL.LU R240, [R1+0xd54] ;  /* 0x000d540001f07983 */ /* 0x000ee80000300800 */
[----:B------:R-:W3:Y:S04]  /*1775a0*/  LDL.LU R244, [R1+0x2dc4] ;  /* 0x002dc40001f47983 */ /* 0x000ee80000300800 */
[----:B------:R-:W3:Y:S04]  /*1775b0*/  LDL.LU R248, [R1+0x624] ;  /* 0x0006240001f87983 */ /* 0x000ee80000300800 */
[----:B------:R-:W3:Y:S01]  /*1775c0*/  LDL.LU R114, [R1+0x1b98] ;  /* 0x001b980001727983 */ /* 0x000ee20000300800 */
        /* <DEDUP_REMOVED lines=19> */
[----:B----4-:R1:W-:Y:S01]  /*177700*/  @P0 STG.E desc[UR36][R36.64], R115 ;  /* 0x0000007324000986 */ /* 0x0103e2000c101924 */
[----:B------:R-:W-:-:S09]  /*177710*/  LOP3.LUT P2, RZ, R11, 0x1, RZ, 0xc0, !PT ;  /* 0x000000010bff7812 */ /* 0x000fd2000784c0ff */
[----:B------:R-:W-:Y:S02]  /*177720*/  @P3 LOP3.LUT R5, R5, 0x8000000, RZ, 0xfc, !PT ;  /* 0x0800000005053812 */ /* 0x000fe400078efcff */
[----:B------:R-:W-:Y:S01]  /*177730*/  LOP3.LUT P3, RZ, R11, 0x8, RZ, 0xc0, !PT ;  /* 0x000000080bff7812 */ /* 0x000fe2000786c0ff */
[----:B-1----:R-:W-:Y:S01]  /*177740*/  IMAD.WIDE R36, R87, 0x4, R14 ;  /* 0x0000000457247825 */ /* 0x002fe200078e020e */
[----:B------:R-:W-:Y:S01]  /*177750*/  LOP3.LUT P1, RZ, R11, 0x2, RZ, 0xc0, !PT ;  /* 0x000000020bff7812 */ /* 0x000fe2000782c0ff */
[----:B------:R-:W2:Y:S01]  /*177760*/  LDL.LU R115, [R1+0x1b88] ;  /* 0x001b880001737983 */ /* 0x000ea20000300800 */
[----:B------:R-:W-:-:S03]  /*177770*/  LOP3.LUT R5, R5, 0xefffffff, RZ, 0xc0, !PT ;  /* 0xefffffff05057812 */ /* 0x000fc600078ec0ff */
[----:B---3--:R1:W-:Y:S06]  /*177780*/  @P6 STG.E desc[UR36][R36.64], R86 ;  /* 0x0000005624006986 */ /* 0x0083ec000c101924 */
[----:B------:R-:W-:Y:S02]  /*177790*/  @P3 LOP3.LUT R5, R5, 0x10000000, RZ, 0xfc, !PT ;  /* 0x1000000005053812 */ /* 0x000fe400078efcff */
[----:B------:R-:W-:Y:S01]  /*1777a0*/  LOP3.LUT P3, RZ, R11, 0x4, RZ, 0xc0, !PT ;  /* 0x000000040bff7812 */ /* 0x000fe2000786c0ff */
[----:B-1----:R-:W-:Y:S01]  /*1777b0*/  IMAD.WIDE R36, R87, 0x4, R12 ;  /* 0x0000000457247825 */ /* 0x002fe200078e020c */
[----:B------:R-:W3:Y:S04]  /*1777c0*/  LDL.LU R86, [R1+0x1b78] ;  /* 0x001b780001567983 */ /* 0x000ee80000300800 */
[----:B------:R1:W-:Y:S04]  /*1777d0*/  @P2 STG.E desc[UR36][R36.64], R238 ;  /* 0x000000ee24002986 */ /* 0x0003e8000c101924 */
[----:B------:R-:W4:Y:S01]  /*1777e0*/  LDL.LU R87, [R1+0x2dc8] ;  /* 0x002dc80001577983 */ /* 0x000f220000300800 */
[----:B-1----:R-:W-:-:S05]  /*1777f0*/  IMAD.WIDE R36, R233, 0x4, R18 ;  /* 0x00000004e9247825 */ /* 0x002fca00078e0212 */
[----:B------:R1:W-:Y:S02]  /*177800*/  @P1 STG.E desc[UR36][R36.64], R242 ;  /* 0x000000f224001986 */ /* 0x0003e4000c101924 */
[----:B-1----:R-:W-:-:S05]  /*177810*/  IMAD.WIDE R36, R233, 0x4, R16 ;  /* 0x00000004e9247825 */ /* 0x002fca00078e0210 */
        /* <DEDUP_REMOVED lines=28> */
[----:B--2---:R1:W-:Y:S04]  /*1779e0*/  @P4 STG.E desc[UR36][R36.64], R20 ;  /* 0x0000001424004986 */ /* 0x0043e8000c101924 */
[----:B-1----:R-:W2:Y:S01]  /*1779f0*/  LDL.LU R20, [R1+0x5d84] ;  /* 0x005d840001147983 */ /* 0x002ea20000300800 */
[C---:B------:R-:W-:Y:S02]  /*177a00*/  LOP3.LUT P5, RZ, R11.reuse, 0x1000, RZ, 0xc0, !PT ;  /* 0x000010000bff7812 */ /* 0x040fe400078ac0ff */
[C---:B------:R-:W-:Y:S01]  /*177a10*/  LOP3.LUT P0, RZ, R11.reuse, 0x2000, RZ, 0xc0, !PT ;  /* 0x000020000bff7812 */ /* 0x040fe2000780c0ff */
[----:B------:R-:W-:Y:S01]  /*177a20*/  IMAD.WIDE R36, R244, 0x4, R12 ;  /* 0x00000004f4247825 */ /* 0x000fe200078e020c */
[C---:B------:R-:W-:Y:S01]  /*177a30*/  LOP3.LUT P6, RZ, R11.reuse, 0x4000, RZ, 0xc0, !PT ;  /* 0x000040000bff7812 */ /* 0x040fe200078cc0ff */
[----:B------:R-:W2:Y:S01]  /*177a40*/  LDL.LU R245, [R1+0x2dd4] ;  /* 0x002dd40001f57983 */ /* 0x000ea20000300800 */
[----:B------:R-:W-:-:S07]  /*177a50*/  LOP3.LUT P2, RZ, R11, 0x8000, RZ, 0xc0, !PT ;  /* 0x000080000bff7812 */ /* 0x000fce000784c0ff */
[----:B------:R4:W-:Y:S01]  /*177a60*/  @P5 STG.E desc[UR36][R36.64], R248 ;  /* 0x000000f824005986 */ /* 0x0009e2000c101924 */
[----:B------:R-:W-:Y:S01]  /*177a70*/  LOP3.LUT P1, RZ, R11, 0x10000, RZ, 0xc0, !PT ;  /* 0x000100000bff7812 */ /* 0x000fe2000782c0ff */
[----:B----4-:R-:W-:-:S05]  /*177a80*/  IMAD.WIDE R36, R87, 0x4, R18 ;  /* 0x0000000457247825 */ /* 0x010fca00078e0212 */
[----:B------:R1:W-:Y:S02]  /*177a90*/  @P0 STG.E desc[UR36][R36.64], R114 ;  /* 0x0000007224000986 */ /* 0x0003e4000c101924 */
        /* <DEDUP_REMOVED lines=10> */
[----:B------:R-:W3:Y:S04]  /*177b40*/  LDL.LU R248, [R1+0x2dcc] ;  /* 0x002dcc0001f87983 */ /* 0x000ee80000300800 */
[----:B------:R-:W2:Y:S04]  /*177b50*/  LDL.LU R114, [R1+0x628] ;  /* 0x0006280001727983 */ /* 0x000ea80000300800 */
[----:B------:R-:W2:Y:S04]  /*177b60*/  LDL.LU R115, [R1+0x1b9c] ;  /* 0x001b9c0001737983 */ /* 0x000ea80000300800 */
[----:B------:R-:W2:Y:S04]  /*177b70*/  LDL.LU R86, [R1+0x1b8c] ;  /* 0x001b8c0001567983 */ /* 0x000ea80000300800 */
[----:B------:R-:W2:Y:S01]  /*177b80*/  LDL.LU R246, [R1+0x2dd0] ;  /* 0x002dd00001f67983 */ /* 0x000ea20000300800 */
        /* <DEDUP_REMOVED lines=18> */
[----:B------:R1:W-:Y:S04]  /*177cb0*/  @P0 STG.E desc[UR36][R36.64], R87 ;  /* 0x0000005724000986 */ /* 0x0003e8000c101924 */
[----:B-1----:R-:W3:Y:S04]  /*177cc0*/  LDL.LU R87, [R1+0x1b7c] ;  /* 0x001b7c0001577983 */ /* 0x002ee80000300800 */
[----:B------:R-:W3:Y:S01]  /*177cd0*/  LDL.LU R250, [R1+0x13dc] ;  /* 0x0013dc0001fa7983 */ /* 0x000ee20000300800 */
[----:B------:R-:W-:-:S03]  /*177ce0*/  LOP3.LUT R5, R5, 0xfffbffff, RZ, 0xc0, !PT ;  /* 0xfffbffff05057812 */ /* 0x000fc600078ec0ff */
[----:B------:R-:W3:Y:S01]  /*177cf0*/  LDL.LU R233, [R1+0xeac] ;  /* 0x000eac0001e97983 */ /* 0x000ee20000300800 */
[----:B------:R-:W-:Y:S02]  /*177d00*/  @P3 LOP3.LUT R5, R5, 0x40000, RZ, 0xfc, !PT ;  /* 0x0004000005053812 */ /* 0x000fe400078efcff */
[----:B------:R-:W-:Y:S01]  /*177d10*/  LOP3.LUT P3, RZ, R11, 0x800000, RZ, 0xc0, !PT ;  /* 0x008000000bff7812 */ /* 0x000fe2000786c0ff */
[----:B------:R-:W3:Y:S01]  /*177d20*/  LDL.LU R237, [R1+0xd5c] ;  /* 0x000d5c0001ed7983 */ /* 0x000ee20000300800 */
[----:B------:R-:W-:Y:S02]  /*177d30*/  LOP3.LUT R5, R5, 0xfff7ffff, RZ, 0xc0, !PT ;  /* 0xfff7ffff05057812 */ /* 0x000fe400078ec0ff */
[----:B------:R-:W-:Y:S01]  /*177d40*/  LOP3.LUT P6, RZ, R11, 0x40000, RZ, 0xc0, !PT ;  /* 0x000400000bff7812 */ /* 0x000fe200078cc0ff */
[----:B------:R-:W3:Y:S08]  /*177d50*/  LDL.LU R241, [R1+0x77c] ;  /* 0x00077c0001f17983 */ /* 0x000ef00000300800 */
[----:B------:R-:W-:-:S02]  /*177d60*/  @P3 LOP3.LUT R5, R5, 0x80000, RZ, 0xfc, !PT ;  /* 0x0008000005053812 */ /* 0x000fc400078efcff */
[----:B------:R-:W-:Y:S02]  /*177d70*/  LOP3.LUT P3, RZ, R11, 0x400000, RZ, 0xc0, !PT ;  /* 0x004000000bff7812 */ /* 0x000fe4000786c0ff */
[----:B------:R-:W-:Y:S02]  /*177d80*/  LOP3.LUT R5, R5, 0xffefffff, RZ, 0xc0, !PT ;  /* 0xffefffff05057812 */ /* 0x000fe400078ec0ff */
[C---:B------:R-:W-:Y:S02]  /*177d90*/  LOP3.LUT P2, RZ, R11.reuse, 0x80000, RZ, 0xc0, !PT ;  /* 0x000800000bff7812 */ /* 0x040fe4000784c0ff */
[C---:B------:R-:W-:Y:S02]  /*177da0*/  LOP3.LUT P1, RZ, R11.reuse, 0x100000, RZ, 0xc0, !PT ;  /* 0x001000000bff7812 */ /* 0x040fe4000782c0ff */
[C---:B------:R-:W-:Y:S02]  /*177db0*/  LOP3.LUT P4, RZ, R11.reuse, 0x40000000, RZ, 0xc0, !PT ;  /* 0x400000000bff7812 */ /* 0x040fe4000788c0ff */
[----:B------:R-:W-:-:S03]  /*177dc0*/  LOP3.LUT P5, RZ, R11, 0x80000000, RZ, 0xc0, !PT ;  /* 0x800000000bff7812 */ /* 0x000fc600078ac0ff */
[----:B------:R-:W-:Y:S02]  /*177dd0*/  @P3 LOP3.LUT R5, R5, 0x100000, RZ, 0xfc, !PT ;  /* 0x0010000005053812 */ /* 0x000fe400078efcff */
[----:B------:R-:W-:Y:S01]  /*177de0*/  LOP3.LUT P3, RZ, R11, 0x200000, RZ, 0xc0, !PT ;  /* 0x002000000bff7812 */ /* 0x000fe2000786c0ff */
[----:B------:R-:W-:-:S05]  /*177df0*/  IMAD.WIDE R10, R248, 0x4, R16 ;  /* 0x00000004f80a7825 */ /* 0x000fca00078e0210 */
[----:B----4-:R1:W-:Y:S02]  /*177e00*/  @P6 STG.E desc[UR36][R10.64], R240 ;  /* 0x000000f00a006986 */ /* 0x0103e4000c101924 */
[----:B-1----:R-:W-:-:S05]  /*177e10*/  IMAD.WIDE R10, R248, 0x4, R14 ;  /* 0x00000004f80a7825 */ /* 0x002fca00078e020e */
[----:B--2---:R1:W-:Y:S04]  /*177e20*/  @P2 STG.E desc[UR36][R10.64], R244 ;  /* 0x000000f40a002986 */ /* 0x0043e8000c101924 */
[----:B-1----:R-:W2:Y:S04]  /*177e30*/  LDL.LU R244, [R1+0x2dd8] ;  /* 0x002dd80001f47983 */ /* 0x002ea80000300800 */
[----:B------:R-:W4:Y:S01]  /*177e40*/  LDL.LU R249, [R1+0x62c] ;  /* 0x00062c0001f97983 */ /* 0x000f220000300800 */
[----:B------:R-:W-:-:S03]  /*177e50*/  IMAD.WIDE R10, R248, 0x4, R12 ;  /* 0x00000004f80a7825 */ /* 0x000fc600078e020c */
[----:B------:R-:W2:Y:S04]  /*177e60*/  LDL.LU R232, [R1+0x1bc0] ;  /* 0x001bc00001e87983 */ /* 0x000ea80000300800 */
[----:B------:R1:W-:Y:S04]  /*177e70*/  @P1 STG.E desc[UR36][R10.64], R114 ;  /* 0x000000720a001986 */ /* 0x0003e8000c101924 */
[----:B------:R-:W2:Y:S04]  /*177e80*/  LDL.LU R236, [R1+0x1bb0] ;  /* 0x001bb00001ec7983 */ /* 0x000ea80000300800 */
[----:B------:R-:W2:Y:S01]  /*177e90*/  LDL.LU R240, [R1+0x1ba0] ;  /* 0x001ba00001f07983 */ /* 0x000ea20000300800 */
[----:B-1----:R-:W-:-:S05]  /*177ea0*/  IMAD.WIDE R10, R246, 0x4, R18 ;  /* 0x00000004f60a7825 */ /* 0x002fca00078e0212 */
[----:B------:R1:W-:Y:S01]  /*177eb0*/  @P3 STG.E desc[UR36][R10.64], R115 ;  /* 0x000000730a003986 */ /* 0x0003e2000c101924 */
[C---:B------:R-:W-:Y:S01]  /*177ec0*/  LOP3.LUT P3, RZ, R5.reuse, 0x100000, RZ, 0xc0, !PT ;  /* 0x0010000005ff7812 */ /* 0x040fe2000786c0ff */
[----:B-1----:R-:W-:Y:S02]  /*177ed0*/  IMAD.WIDE R10, R246, 0x4, R16 ;  /* 0x00000004f60a7825 */ /* 0x002fe400078e0210 */
[----:B------:R-:W2:Y:S04]  /*177ee0*/  LDL.LU R115, [R1+0x2ddc] ;  /* 0x002ddc0001737983 */ /* 0x000ea80000300800 */
[----:B------:R-:W2:Y:S06]  /*177ef0*/  LDL.LU R248, [R1+0x13b0] ;  /* 0x0013b00001f87983 */ /* 0x000eac0000300800 */
[----:B------:R1:W-:Y:S01]  /*177f00*/  @P3 STG.E desc[UR36][R10.64], R86 ;  /* 0x000000560a003986 */ /* 0x0003e2000c101924 */
[----:B------:R-:W-:-:S03]  /*177f10*/  LOP3.LUT P3, RZ, R5, 0x80000, RZ, 0xc0, !PT ;  /* 0x0008000005ff7812 */ /* 0x000fc6000786c0ff */
[----:B------:R-:W2:Y:S04]  /*177f20*/  LDL.LU R114, [R1+0xeb0] ;  /* 0x000eb00001727983 */ /* 0x000ea80000300800 */
[----:B-1----:R-:W2:Y:S01]  /*177f30*/  LDL.LU R86, [R1+0xd30] ;  /* 0x000d300001567983 */ /* 0x002ea20000300800 */
[----:B------:R-:W-:-:S05]  /*177f40*/  IMAD.WIDE R10, R246, 0x4, R14 ;  /* 0x00000004f60a7825 */ /* 0x000fca00078e020e */
        /* <DEDUP_REMOVED lines=18> */
[----:B----4-:R2:W-:Y:S01]  /*178070*/  @P3 STG.E desc[UR36][R10.64], R249 ;  /* 0x000000f90a003986 */ /* 0x0105e2000c101924 */
[----:B------:R-:W-:Y:S01]  /*178080*/  LOP3.LUT P3, RZ, R5, 0x2000, RZ, 0xc0, !PT ;  /* 0x0000200005ff7812 */ /* 0x000fe2000786c0ff */
[----:B--2---:R-:W-:-:S12]  /*178090*/  IMAD.WIDE R10, R244, 0x4, R18 ;  /* 0x00000004f40a7825 */ /* 0x004fd800078e0212 */
        /* <DEDUP_REMOVED lines=9> */
[----:B------:R-:W2:Y:S04]  /*178130*/  LDL.LU R240, [R1+0x610] ;  /* 0x0006100001f07983 */ /* 0x000ea80000300800 */
        /* <DEDUP_REMOVED lines=9> */
[----:B---3--:R1:W-:Y:S04]  /*1781d0*/  @P1 STG.E desc[UR36][R10.64], R87 ;  /* 0x000000570a001986 */ /* 0x0083e8000c101924 */
[----:B-1----:R-:W3:Y:S04]  /*1781e0*/  LDL.LU R87, [R1+0x2de0] ;  /* 0x002de00001577983 */ /* 0x002ee80000300800 */
[----:B------:R-:W4:Y:S04]  /*1781f0*/  LDL.LU R246, [R1+0x13b4] ;  /* 0x0013b40001f67983 */ /* 0x000f280000300800 */
[----:B------:R-:W4:Y:S04]  /*178200*/  LDL.LU R250, [R1+0xeb4] ;  /* 0x000eb40001fa7983 */ /* 0x000f280000300800 */
[----:B------:R-:W4:Y:S04]  /*178210*/  LDL.LU R233, [R1+0xd34] ;  /* 0x000d340001e97983 */ /* 0x000f280000300800 */
[----:B------:R-:W4:Y:S01]  /*178220*/  LDL.LU R237, [R1+0x764] ;  /* 0x0007640001ed7983 */ /* 0x000f220000300800 */
[----:B------:R-:W-:-:S02]  /*178230*/  LOP3.LUT P3, RZ, R20, 0x10000, RZ, 0xc0, !PT ;  /* 0x0001000014ff7812 */ /* 0x000fc4000786c0ff */
[----:B------:R-:W-:Y:S02]  /*178240*/  LOP3.LUT R5, R5, 0xffffffdf, RZ, 0xc0, !PT ;  /* 0xffffffdf05057812 */ /* 0x000fe400078ec0ff */
[C---:B------:R-:W-:Y:S02]  /*178250*/  LOP3.LUT P0, RZ, R20.reuse, 0x10, RZ, 0xc0, !PT ;  /* 0x0000001014ff7812 */ /* 0x040fe4000780c0ff */
[C---:B------:R-:W-:Y:S01]  /*178260*/  LOP3.LUT P6, RZ, R20.reuse, 0x20, RZ, 0xc0, !PT ;  /* 0x0000002014ff7812 */ /* 0x040fe200078cc0ff */
[----:B------:R-:W-:Y:S01]  /*178270*/  IMAD.WIDE R10, R115, 0x4, R12 ;  /* 0x00000004730a7825 */ /* 0x000fe200078e020c */
[C---:B------:R-:W-:Y:S01]  /*178280*/  LOP3.LUT P2, RZ, R20.reuse, 0x40, RZ, 0xc0, !PT ;  /* 0x0000004014ff7812 */ /* 0x040fe2000784c0ff */
        /* <DEDUP_REMOVED lines=31> */
[----:B---3--:R-:W-:-:S05]  /*178480*/  IMAD.WIDE R10, R87, 0x4, R18 ;  /* 0x00000004570a7825 */ /* 0x008fca00078e0212 */
        /* <DEDUP_REMOVED lines=49> */
[----:B---3--:R1:W-:Y:S02]  /*1787a0*/  @P0 STG.E desc[UR36][R10.64], R114 ;  /* 0x000000720a000986 */ /* 0x0083e4000c101924 */
[----:B-1----:R-:W-:-:S05]  /*1787b0*/  IMAD.WIDE R10, R115, 0x4, R12 ;  /* 0x00000004730a7825 */ /* 0x002fca00078e020c */
[----:B----4-:R1:W-:Y:S02]  /*1787c0*/  @P6 STG.E desc[UR36][R10.64], R86 ;  /* 0x000000560a006986 */ /* 0x0103e4000c101924 */
[----:B-1----:R-:W-:-:S05]  /*1787d0*/  IMAD.WIDE R10, R240, 0x4, R18 ;  /* 0x00000004f00a7825 */ /* 0x002fca00078e0212 */
[----:B------:R1:W-:Y:S02]  /*1787e0*/  @P2 STG.E desc[UR36][R10.64], R87 ;  /* 0x000000570a002986 */ /* 0x0003e4000c101924 */
[----:B-1----:R-:W-:-:S05]  /*1787f0*/  IMAD.WIDE R10, R240, 0x4, R16 ;  /* 0x00000004f00a7825 */ /* 0x002fca00078e0210 */
[----:B--2---:R1:W-:Y:S04]  /*178800*/  @P1 STG.E desc[UR36][R10.64], R21 ;  /* 0x000000150a001986 */ /* 0x0043e8000c101924 */
[----:B-1----:R-:W2:Y:S04]  /*178810*/  LDL.LU R21, [R1+0x5d74] ;  /* 0x005d740001157983 */ /* 0x002ea80000300800 */
[----:B------:R-:W3:Y:S04]  /*178820*/  LDL.LU R236, [R1+0x1bac] ;  /* 0x001bac0001ec7983 */ /* 0x000ee80000300800 */
[----:B------:R-:W4:Y:S04]  /*178830*/  LDL.LU R244, [R1+0x13bc] ;  /* 0x0013bc0001f47983 */ /* 0x000f280000300800 */
[----:B------:R-:W4:Y:S04]  /*178840*/  LDL.LU R248, [R1+0xebc] ;  /* 0x000ebc0001f87983 */ /* 0x000f280000300800 */
[----:B------:R-:W4:Y:S04]  /*178850*/  LDL.LU R114, [R1+0xd3c] ;  /* 0x000d3c0001727983 */ /* 0x000f280000300800 */
[----:B------:R-:W4:Y:S04]  /*178860*/  LDL.LU R115, [R1+0x76c] ;  /* 0x00076c0001737983 */ /* 0x000f280000300800 */
[----:B------:R-:W4:Y:S04]  /*178870*/  LDL.LU R86, [R1+0x2df4] ;  /* 0x002df40001567983 */ /* 0x000f280000300800 */
[----:B------:R-:W4:Y:S01]  /*178880*/  LDL.LU R87, [R1+0x61c] ;  /* 0x00061c0001577983 */ /* 0x000f220000300800 */
[----:B------:R-:W-:-:S03]  /*178890*/  LOP3.LUT R6, R6, 0xdfffffff, RZ, 0xc0, !PT ;  /* 0xdfffffff06067812 */ /* 0x000fc600078ec0ff */
[----:B------:R-:W4:Y:S04]  /*1788a0*/  LDL.LU R233, [R1+0x2df8] ;  /* 0x002df80001e97983 */ /* 0x000f280000300800 */
[----:B------:R-:W4:Y:S04]  /*1788b0*/  LDL.LU R242, [R1+0x1bf0] ;  /* 0x001bf00001f27983 */ /* 0x000f280000300800 */
[----:B------:R-:W4:Y:S01]  /*1788c0*/  LDL.LU R246, [R1+0x1be0] ;  /* 0x001be00001f67983 */ /* 0x000f220000300800 */
[----:B------:R-:W-:-:S03]  /*1788d0*/  LOP3.LUT R5, R5, 0xfffffffe, RZ, 0xc0, !PT ;  /* 0xfffffffe05057812 */ /* 0x000fc600078ec0ff */
[----:B------:R-:W4:Y:S04]  /*1788e0*/  LDL.LU R250, [R1+0x1bd0] ;  /* 0x001bd00001fa7983 */ /* 0x000f280000300800 */
[----:B------:R-:W4:Y:S01]  /*1788f0*/  LDL.LU R237, [R1+0x1290] ;  /* 0x0012900001ed7983 */ /* 0x000f220000300800 */
[----:B------:R-:W-:-:S03]  /*178900*/  LOP3.LUT P0, RZ, R20, 0x800000, RZ, 0xc0, !PT ;  /* 0x0080000014ff7812 */ /* 0x000fc6000780c0ff */
[----:B------:R-:W4:Y:S04]  /*178910*/  LDL.LU R232, [R1+0x2dfc] ;  /* 0x002dfc0001e87983 */ /* 0x000f280000300800 */
[----:B------:R-:W4:Y:S01]  /*178920*/  LDL.LU R241, [R1+0xec0] ;  /* 0x000ec00001f17983 */ /* 0x000f220000300800 */
[----:B------:R-:W-:Y:S01]  /*178930*/  LOP3.LUT P6, RZ, R20, 0x1000000, RZ, 0xc0, !PT ;  /* 0x0100000014ff7812 */ /* 0x000fe200078cc0ff */
[----:B------:R-:W-:Y:S01]  /*178940*/  IMAD.WIDE R10, R240, 0x4, R14 ;  /* 0x00000004f00a7825 */ /* 0x000fe200078e020e */
[C---:B------:R-:W-:Y:S02]  /*178950*/  LOP3.LUT P2, RZ, R20.reuse, 0x2000000, RZ, 0xc0, !PT ;  /* 0x0200000014ff7812 */ /* 0x040fe4000784c0ff */
[----:B------:R-:W-:Y:S01]  /*178960*/  LOP3.LUT P1, RZ, R20, 0x4000000, RZ, 0xc0, !PT ;  /* 0x0400000014ff7812 */ /* 0x000fe2000782c0ff */
[----:B------:R-:W4:Y:S01]  /*178970*/  LDL.LU R245, [R1+0xd10] ;  /* 0x000d100001f57983 */ /* 0x000f220000300800 */
        /* <DEDUP_REMOVED lines=14> */
[----:B------:R-:W-:Y:S01]  /*178a60*/  LOP3.LUT R5, R5, 0xfffffffb, RZ, 0xc0, !PT ;  /* 0xfffffffb05057812 */ /* 0x000fe200078ec0ff */
[----:B---3--:R1:W-:Y:S10]  /*178a70*/  @P0 STG.E desc[UR36][R10.64], R236 ;  /* 0x000000ec0a000986 */ /* 0x0083f4000c101924 */
[----:B------:R-:W-:-:S02]  /*178a80*/  @P3 LOP3.LUT R5, R5, 0x4, RZ, 0xfc, !PT ;  /* 0x0000000405053812 */ /* 0x000fc400078efcff */
[----:B------:R-:W-:Y:S01]  /*178a90*/  LOP3.LUT P3, RZ, R20, 0x20000000, RZ, 0xc0, !PT ;  /* 0x2000000014ff7812 */ /* 0x000fe2000786c0ff */
[----:B-1----:R-:W-:Y:S01]  /*178aa0*/  IMAD.WIDE R10, R240, 0x4, R12 ;  /* 0x00000004f00a7825 */ /* 0x002fe200078e020c */
[----:B------:R-:W-:-:S04]  /*178ab0*/  LOP3.LUT R5, R5, 0xfffffff7, RZ, 0xc0, !PT ;  /* 0xfffffff705057812 */ /* 0x000fc800078ec0ff */
[----:B----4-:R1:W-:Y:S07]  /*178ac0*/  @P6 STG.E desc[UR36][R10.64], R244 ;  /* 0x000000f40a006986 */ /* 0x0103ee000c101924 */
[----:B------:R-:W-:Y:S02]  /*178ad0*/  @P3 LOP3.LUT R5, R5, 0x8, RZ, 0xfc, !PT ;  /* 0x0000000805053812 */ /* 0x000fe400078efcff */
[----:B------:R-:W-:Y:S01]  /*178ae0*/  LOP3.LUT P3, RZ, R20, 0x10000000, RZ, 0xc0, !PT ;  /* 0x1000000014ff7812 */ /* 0x000fe2000786c0ff */
[----:B-1----:R-:W-:-:S05]  /*178af0*/  IMAD.WIDE R10, R86, 0x4, R18 ;  /* 0x00000004560a7825 */ /* 0x002fca00078e0212 */
[----:B------:R1:W-:Y:S01]  /*178b00*/  @P2 STG.E desc[UR36][R10.64], R248 ;  /* 0x000000f80a002986 */ /* 0x0003e2000c101924 */
[----:B------:R-:W-:Y:S01]  /*178b10*/  LOP3.LUT R5, R5, 0xffffffef, RZ, 0xc0, !PT ;  /* 0xffffffef05057812 */ /* 0x000fe200078ec0ff */
[----:B-1----:R-:W-:-:S05]  /*178b20*/  IMAD.WIDE R10, R86, 0x4, R16 ;  /* 0x00000004560a7825 */ /* 0x002fca00078e0210 */
[----:B------:R-:W-:Y:S01]  /*178b30*/  @P3 LOP3.LUT R5, R5, 0x10, RZ, 0xfc, !PT ;  /* 0x0000001005053812 */ /* 0x000fe200078efcff */
[----:B------:R1:W-:Y:S01]  /*178b40*/  @P1 STG.E desc[UR36][R10.64], R114 ;  /* 0x000000720a001986 */ /* 0x0003e2000c101924 */
[----:B------:R-:W-:-:S03]  /*178b50*/  LOP3.LUT P3, RZ, R20, 0x8000000, RZ, 0xc0, !PT ;  /* 0x0800000014ff7812 */ /* 0x000fc6000786c0ff */
[----:B-1----:R-:W2:Y:S04]  /*178b60*/  LDL.LU R114, [R1+0x2e00] ;  /* 0x002e000001727983 */ /* 0x002ea80000300800 */
[----:B------:R-:W3:Y:S04]  /*178b70*/  LDL.LU R249, [R1+0x750] ;  /* 0x0007500001f97983 */ /* 0x000ee80000300800 */
[----:B------:R-:W4:Y:S01]  /*178b80*/  LDL.LU R236, [R1+0x600] ;  /* 0x0006000001ec7983 */ /* 0x000f220000300800 */
[----:B------:R-:W-:-:S03]  /*178b90*/  IMAD.WIDE R10, R86, 0x4, R14 ;  /* 0x00000004560a7825 */ /* 0x000fc600078e020e */
[----:B------:R-:W2:Y:S04]  /*178ba0*/  LDL.LU R240, [R1+0x1bf4] ;  /* 0x001bf40001f07983 */ /* 0x000ea80000300800 */
[----:B------:R-:W2:Y:S04]  /*178bb0*/  LDL.LU R244, [R1+0x1be4] ;  /* 0x001be40001f47983 */ /* 0x000ea80000300800 */
[----:B------:R-:W2:Y:S04]  /*178bc0*/  LDL.LU R248, [R1+0x1bd4] ;  /* 0x001bd40001f87983 */ /* 0x000ea80000300800 */
[----:B------:R1:W-:Y:S01]  /*178bd0*/  @P3 STG.E desc[UR36][R10.64], R115 ;  /* 0x000000730a003986 */ /* 0x0003e2000c101924 */
[----:B------:R-:W-:Y:S01]  /*178be0*/  LOP3.LUT P3, RZ, R5, 0x10, RZ, 0xc0, !PT ;  /* 0x0000001005ff7812 */ /* 0x000fe2000786c0ff */
[----:B-1----:R-:W-:-:S02]  /*178bf0*/  IMAD.WIDE R10, R86, 0x4, R12 ;  /* 0x00000004560a7825 */ /* 0x002fc400078e020c */
[----:B------:R-:W2:Y:S04]  /*178c00*/  LDL.LU R115, [R1+0x1294] ;  /* 0x0012940001737983 */ /* 0x000ea80000300800 */
[----:B------:R-:W2:Y:S06]  /*178c10*/  LDL.LU R86, [R1+0xec4] ;  /* 0x000ec40001567983 */ /* 0x000eac0000300800 */
        /* <DEDUP_REMOVED lines=22> */
[C---:B------:R-:W-:Y:S01]  /*178d80*/  LOP3.LUT P5, RZ, R21.reuse, 0x20, RZ, 0xc0, !PT ;  /* 0x0000002015ff7812 */ /* 0x040fe200078ac0ff */
[----:B-1----:R-:W-:Y:S01]  /*178d90*/  IMAD.WIDE R4, R232, 0x4, R14 ;  /* 0x00000004e8047825 */ /* 0x002fe200078e020e */
[C---:B------:R-:W-:Y:S02]  /*178da0*/  LOP3.LUT P0, RZ, R21.reuse, 0x40, RZ, 0xc0, !PT ;  /* 0x0000004015ff7812 */ /* 0x040fe4000780c0ff */
[C---:B------:R-:W-:Y:S02]  /*178db0*/  LOP3.LUT P6, RZ, R21.reuse, 0x80, RZ, 0xc0, !PT ;  /* 0x0000008015ff7812 */ /* 0x040fe400078cc0ff */
[----:B------:R-:W-:-:S02]  /*178dc0*/  LOP3.LUT P2, RZ, R21, 0x100, RZ, 0xc0, !PT ;  /* 0x0000010015ff7812 */ /* 0x000fc4000784c0ff */
[----:B------:R-:W-:Y:S01]  /*178dd0*/  LOP3.LUT P1, RZ, R21, 0x200, RZ, 0xc0, !PT ;  /* 0x0000020015ff7812 */ /* 0x000fe2000782c0ff */
[----:B------:R-:W2:Y:S04]  /*178de0*/  LDL.LU R245, [R1+0x2e0c] ;  /* 0x002e0c0001f57983 */ /* 0x000ea80000300800 */
        /* <DEDUP_REMOVED lines=14> */
[----:B-1----:R-:W3:Y:S04]  /*178ed0*/  LDL.LU R86, [R1+0x754] ;  /* 0x0007540001567983 */ /* 0x002ee80000300800 */
        /* <DEDUP_REMOVED lines=15> */
[----:B------:R-:W-:Y:S01]  /*178fd0*/  LOP3.LUT P6, RZ, R21, 0x800, RZ, 0xc0, !PT ;  /* 0x0000080015ff7812 */ /* 0x000fe200078cc0ff */
[----:B------:R-:W-:Y:S01]  /*178fe0*/  IMAD.WIDE R4, R87, 0x4, R16 ;  /* 0x0000000457047825 */ /* 0x000fe200078e0210 */
        /* <DEDUP_REMOVED lines=24> */
[C---:B------:R-:W-:Y:S02]  /*179170*/  LOP3.LUT P3, RZ, R21.reuse, 0x8000, RZ, 0xc0, !PT ;  /* 0x0000800015ff7812 */ /* 0x040fe4000786c0ff */
[----:B------:R-:W-:Y:S01]  /*179180*/  LOP3.LUT P1, RZ, R21, 0x2000, RZ, 0xc0, !PT ;  /* 0x0000200015ff7812 */ /* 0x000fe2000782c0ff */
[----:B--2---:R1:W-:Y:S02]  /*179190*/  @P0 STG.E desc[UR36][R4.64], R115 ;  /* 0x0000007304000986 */ /* 0x0043e4000c101924 */
[C---:B-1----:R-:W-:Y:S02]  /*1791a0*/  IMAD.WIDE R4, R87.reuse, 0x4, R14 ;  /* 0x0000000457047825 */ /* 0x042fe400078e020e */
[----:B------:R-:W2:Y:S04]  /*1791b0*/  LDL.LU R115, [R1+0xd1c] ;  /* 0x000d1c0001737983 */ /* 0x000ea80000300800 */
[----:B---3--:R1:W-:Y:S02]  /*1791c0*/  @P6 STG.E desc[UR36][R4.64], R86 ;  /* 0x0000005604006986 */ /* 0x0083e4000c101924 */
[----:B-1----:R-:W-:-:S02]  /*1791d0*/  IMAD.WIDE R4, R87, 0x4, R12 ;  /* 0x0000000457047825 */ /* 0x002fc400078e020c */
[----:B------:R-:W3:Y:S04]  /*1791e0*/  LDL.LU R86, [R1+0x75c] ;  /* 0x00075c0001567983 */ /* 0x000ee80000300800 */
[----:B------:R-:W2:Y:S01]  /*1791f0*/  LDL.LU R87, [R1+0x2e14] ;  /* 0x002e140001577983 */ /* 0x000ea20000300800 */
[----:B------:R-:W-:-:S03]  /*179200*/  LOP3.LUT R6, R6, 0xefffffff, RZ, 0xc0, !PT ;  /* 0xefffffff06067812 */ /* 0x000fc600078ec0ff */
[----:B----4-:R1:W-:Y:S01]  /*179210*/  @P2 STG.E desc[UR36][R4.64], R252 ;  /* 0x000000fc04002986 */ /* 0x0103e2000c101924 */
[----:B------:R-:W-:Y:S02]  /*179220*/  @P3 LOP3.LUT R6, R6, 0x10000000, RZ, 0xfc, !PT ;  /* 0x1000000006063812 */ /* 0x000fe400078efcff */
[----:B------:R-:W-:Y:S01]  /*179230*/  LOP3.LUT P3, RZ, R21, 0x4000, RZ, 0xc0, !PT ;  /* 0x0000400015ff7812 */ /* 0x000fe2000786c0ff */
        /* <DEDUP_REMOVED lines=30> */
[C---:B------:R-:W-:Y:S02]  /*179420*/  LOP3.LUT P0, RZ, R21.reuse, 0x2000000, RZ, 0xc0, !PT ;  /* 0x0200000015ff7812 */ /* 0x040fe4000780c0ff */
        /* <DEDUP_REMOVED lines=10> */
[----:B------:R1:W-:Y:S02]  /*1794d0*/  @P6 STG.E desc[UR36][R4.64], R115 ;  /* 0x0000007304006986 */ /* 0x0003e4000c101924 */
        /* <DEDUP_REMOVED lines=14> */
[----:B------:R-:W4:Y:S01]  /*1795c0*/  LDL.LU R233, [R1+0x740] ;  /* 0x0007400001e97983 */ /* 0x000f220000300800 */
[----:B------:R-:W-:-:S02]  /*1795d0*/  LOP3.LUT R6, R6, 0xffffdfff, RZ, 0xc0, !PT ;  /* 0xffffdfff06067812 */ /* 0x000fc400078ec0ff */
[C---:B------:R-:W-:Y:S02]  /*1795e0*/  LOP3.LUT P0, RZ, R21.reuse, 0x20000000, RZ, 0xc0, !PT ;  /* 0x2000000015ff7812 */ /* 0x040fe4000780c0ff */
[C---:B------:R-:W-:Y:S02]  /*1795f0*/  LOP3.LUT P6, RZ, R21.reuse, 0x40000000, RZ, 0xc0, !PT ;  /* 0x4000000015ff7812 */ /* 0x040fe400078cc0ff */
[----:B------:R-:W-:Y:S01]  /*179600*/  LOP3.LUT P2, RZ, R21, 0x80000000, RZ, 0xc0, !PT ;  /* 0x8000000015ff7812 */ /* 0x000fe2000784c0ff */
[----:B------:R-:W4:Y:S04]  /*179610*/  LDL.LU R241, [R1+0x1c24] ;  /* 0x001c240001f17983 */ /* 0x000f280000300800 */
[----:B------:R-:W4:Y:S04]  /*179620*/  LDL.LU R245, [R1+0x1c14] ;  /* 0x001c140001f57983 */ /* 0x000f280000300800 */
[----:B------:R-:W4:Y:S04]  /*179630*/  LDL.LU R249, [R1+0x1c04] ;  /* 0x001c040001f97983 */ /* 0x000f280000300800 */
[----:B------:R-:W4:Y:S04]  /*179640*/  LDL.LU R236, [R1+0x1284] ;  /* 0x0012840001ec7983 */ /* 0x000f280000300800 */
[----:B------:R-:W4:Y:S04]  /*179650*/  LDL.LU R240, [R1+0xed4] ;  /* 0x000ed40001f07983 */ /* 0x000f280000300800 */
        /* <DEDUP_REMOVED lines=21> */
[----:B------:R1:W-:Y:S05]  /*1797b0*/  @P0 STG.E desc[UR36][R4.64], R114 ;  /* 0x0000007204000986 */ /* 0x0003ea000c101924 */
[----:B------:R-:W-:Y:S02]  /*1797c0*/  @P3 LOP3.LUT R6, R6, 0x80000, RZ, 0xfc, !PT ;  /* 0x0008000006063812 */ /* 0x000fe400078efcff */
[C---:B------:R-:W-:Y:S02]  /*1797d0*/  LOP3.LUT P3, RZ, R22.reuse, 0x4, RZ, 0xc0, !PT ;  /* 0x0000000416ff7812 */ /* 0x040fe4000786c0ff */
[----:B------:R-:W-:Y:S01]  /*1797e0*/  LOP3.LUT P1, RZ, R22, 0x1, RZ, 0xc0, !PT ;  /* 0x0000000116ff7812 */ /* 0x000fe2000782c0ff */
[----:B-1----:R-:W-:Y:S01]  /*1797f0*/  IMAD.WIDE R4, R87, 0x4, R16 ;  /* 0x0000000457047825 */ /* 0x002fe200078e0210 */
[----:B------:R-:W-:Y:S01]  /*179800*/  LOP3.LUT R6, R6, 0xffefffff, RZ, 0xc0, !PT ;  /* 0xffefffff06067812 */ /* 0x000fe200078ec0ff */
[----:B------:R-:W2:Y:S04]  /*179810*/  LDL.LU R114, [R1+0x2e24] ;  /* 0x002e240001727983 */ /* 0x000ea80000300800 */
[----:B----4-:R1:W-:Y:S04]  /*179820*/  @P6 STG.E desc[UR36][R4.64], R115 ;  /* 0x0000007304006986 */ /* 0x0103e8000c101924 */
[----:B------:R-:W-:-:S02]  /*179830*/  @P3 LOP3.LUT R6, R6, 0x100000, RZ, 0xfc, !PT ;  /* 0x0010000006063812 */ /* 0x000fc400078efcff */
[----:B------:R-:W-:Y:S01]  /*179840*/  LOP3.LUT P3, RZ, R22, 0x2, RZ, 0xc0, !PT ;  /* 0x0000000216ff7812 */ /* 0x000fe2000786c0ff */
[C---:B-1----:R-:W-:Y:S01]  /*179850*/  IMAD.WIDE R4, R87.reuse, 0x4, R14 ;  /* 0x0000000457047825 */ /* 0x042fe200078e020e */
[----:B------:R-:W3:Y:S04]  /*179860*/  LDL.LU R115, [R1+0x5f4] ;  /* 0x0005f40001737983 */ /* 0x000ee80000300800 */
[----:B------:R1:W-:Y:S02]  /*179870*/  @P2 STG.E desc[UR36][R4.64], R86 ;  /* 0x0000005604002986 */ /* 0x0003e4000c101924 */
[----:B-1----:R-:W-:Y:S02]  /*179880*/  IMAD.WIDE R4, R87, 0x4, R12 ;  /* 0x0000000457047825 */ /* 0x002fe400078e020c */
[----:B------:R-:W4:Y:S04]  /*179890*/  LDL.LU R86, [R1+0x1c28] ;  /* 0x001c280001567983 */ /* 0x000f280000300800 */
[----:B------:R-:W4:Y:S04]  /*1798a0*/  LDL.LU R87, [R1+0x1c18] ;  /* 0x001c180001577983 */ /* 0x000f280000300800 */
[----:B------:R-:W4:Y:S04]  /*1798b0*/  LDL.LU R248, [R1+0x2e28] ;  /* 0x002e280001f87983 */ /* 0x000f280000300800 */
        /* <DEDUP_REMOVED lines=27> */
[----:B--2---:R-:W-:-:S10]  /*179a70*/  IMAD.WIDE R4, R114, 0x4, R18 ;  /* 0x0000000472047825 */ /* 0x004fd400078e0212 */
[----:B------:R1:W-:Y:S02]  /*179a80*/  @P3 STG.E desc[UR36][R4.64], R240 ;  /* 0x000000f004003986 */ /* 0x0003e4000c101924 */
[----:B-1----:R-:W-:-:S05]  /*179a90*/  IMAD.WIDE R4, R114, 0x4, R16 ;  /* 0x0000000472047825 */ /* 0x002fca00078e0210 */
[----:B---3--:R1:W-:Y:S04]  /*179aa0*/  @P4 STG.E desc[UR36][R4.64], R23 ;  /* 0x0000001704004986 */ /* 0x0083e8000c101924 */
[----:B-1----:R-:W2:Y:S01]  /*179ab0*/  LDL.LU R23, [R1+0x5d68] ;  /* 0x005d680001177983 */ /* 0x002ea20000300800 */
[C---:B------:R-:W-:Y:S02]  /*179ac0*/  LOP3.LUT P5, RZ, R22.reuse, 0x800, RZ, 0xc0, !PT ;  /* 0x0000080016ff7812 */ /* 0x040fe400078ac0ff */
[----:B------:R-:W-:Y:S01]  /*179ad0*/  LOP3.LUT P0, RZ, R22, 0x1000, RZ, 0xc0, !PT ;  /* 0x0000100016ff7812 */ /* 0x000fe2000780c0ff */
[----:B------:R-:W-:Y:S01]  /*179ae0*/  IMAD.WIDE R4, R114, 0x4, R14 ;  /* 0x0000000472047825 */ /* 0x000fe200078e020e */
[C---:B------:R-:W-:Y:S02]  /*179af0*/  LOP3.LUT P6, RZ, R22.reuse, 0x2000, RZ, 0xc0, !PT ;  /* 0x0000200016ff7812 */ /* 0x040fe400078cc0ff */
[----:B------:R-:W-:-:S02]  /*179b00*/  LOP3.LUT P2, RZ, R22, 0x4000, RZ, 0xc0, !PT ;  /* 0x0000400016ff7812 */ /* 0x000fc4000784c0ff */
[----:B------:R-:W-:Y:S01]  /*179b10*/  LOP3.LUT P1, RZ, R22, 0x8000, RZ, 0xc0, !PT ;  /* 0x0000800016ff7812 */ /* 0x000fe2000782c0ff */
[----:B------:R-:W3:Y:S04]  /*179b20*/  LDL.LU R250, [R1+0x2e30] ;  /* 0x002e300001fa7983 */ /* 0x000ee80000300800 */
[----:B------:R1:W-:Y:S02]  /*179b30*/  @P5 STG.E desc[UR36][R4.64], R244 ;  /* 0x000000f404005986 */ /* 0x0003e4000c101924 */
[----:B-1----:R-:W-:-:S05]  /*179b40*/  IMAD.WIDE R4, R114, 0x4, R12 ;  /* 0x0000000472047825 */ /* 0x002fca00078e020c */
[----:B------:R4:W-:Y:S02]  /*179b50*/  @P0 STG.E desc[UR36][R4.64], R115 ;  /* 0x0000007304000986 */ /* 0x0009e4000c101924 */
[----:B----4-:R-:W-:-:S05]  /*179b60*/  IMAD.WIDE R4, R248, 0x4, R18 ;  /* 0x00000004f8047825 */ /* 0x010fca00078e0212 */
[----:B------:R1:W-:Y:S02]  /*179b70*/  @P6 STG.E desc[UR36][R4.64], R86 ;  /* 0x0000005604006986 */ /* 0x0003e4000c101924 */
[----:B-1----:R-:W-:-:S05]  /*179b80*/  IMAD.WIDE R4, R248, 0x4, R16 ;  /* 0x00000004f8047825 */ /* 0x002fca00078e0210 */
[----:B------:R1:W-:Y:S02]  /*179b90*/  @P2 STG.E desc[UR36][R4.64], R87 ;  /* 0x0000005704002986 */ /* 0x0003e4000c101924 */
[----:B-1----:R-:W-:-:S05]  /*179ba0*/  IMAD.WIDE R4, R248, 0x4, R14 ;  /* 0x00000004f8047825 */ /* 0x002fca00078e020e */
[----:B--2---:R1:W-:Y:S04]  /*179bb0*/  @P1 STG.E desc[UR36][R4.64], R23 ;  /* 0x0000001704001986 */ /* 0x0043e8000c101924 */
[----:B-1----:R-:W2:Y:S04]  /*179bc0*/  LDL.LU R23, [R1+0x5d64] ;  /* 0x005d640001177983 */ /* 0x002ea80000300800 */
[----:B------:R-:W4:Y:S04]  /*179bd0*/  LDL.LU R87, [R1+0x1288] ;  /* 0x0012880001577983 */ /* 0x000f280000300800 */
[----:B------:R-:W3:Y:S04]  /*179be0*/  LDL.LU R236, [R1+0xed8] ;  /* 0x000ed80001ec7983 */ /* 0x000ee80000300800 */
[----:B------:R-:W2:Y:S04]  /*179bf0*/  LDL.LU R240, [R1+0xcf8] ;  /* 0x000cf80001f07983 */ /* 0x000ea80000300800 */
[----:B------:R-:W2:Y:S04]  /*179c00*/  LDL.LU R244, [R1+0x748] ;  /* 0x0007480001f47983 */ /* 0x000ea80000300800 */
[----:B------:R-:W3:Y:S04]  /*179c10*/  LDL.LU R114, [R1+0x2e2c] ;  /* 0x002e2c0001727983 */ /* 0x000ee80000300800 */
[----:B------:R-:W2:Y:S01]  /*179c20*/  LDL.LU R115, [R1+0x5f8] ;  /* 0x0005f80001737983 */ /* 0x000ea20000300800 */
[----:B------:R-:W-:-:S03]  /*179c30*/  LOP3.LUT P0, RZ, R22, 0x10000, RZ, 0xc0, !PT ;  /* 0x0001000016ff7812 */ /* 0x000fc6000780c0ff */
[----:B------:R-:W2:Y:S01]  /*179c40*/  LDL.LU R86, [R1+0x1c2c] ;  /* 0x001c2c0001567983 */ /* 0x000ea20000300800 */
[----:B------:R-:W-:-:S03]  /*179c50*/  IMAD.WIDE R4, R248, 0x4, R12 ;  /* 0x00000004f8047825 */ /* 0x000fc600078e020c */
[----:B------:R-:W2:Y:S04]  /*179c60*/  LDL.LU R249, [R1+0x2e34] ;  /* 0x002e340001f97983 */ /* 0x000ea80000300800 */
[----:B------:R-:W2:Y:S01]  /*179c70*/  LDL.LU R248, [R1+0x2e38] ;  /* 0x002e380001f87983 */ /* 0x000ea20000300800 */
        /* <DEDUP_REMOVED lines=16> */
[----:B----4-:R1:W-:Y:S04]  /*179d80*/  @P0 STG.E desc[UR36][R4.64], R87 ;  /* 0x0000005704000986 */ /* 0x0103e8000c101924 */
[----:B-1----:R-:W4:Y:S04]  /*179d90*/  LDL.LU R87, [R1+0x1c1c] ;  /* 0x001c1c0001577983 */ /* 0x002f280000300800 */
[----:B------:R-:W4:Y:S04]  /*179da0*/  LDL.LU R246, [R1+0x1c0c] ;  /* 0x001c0c0001f67983 */ /* 0x000f280000300800 */
[----:B------:R-:W4:Y:S04]  /*179db0*/  LDL.LU R233, [R1+0x128c] ;  /* 0x00128c0001e97983 */ /* 0x000f280000300800 */
[----:B------:R-:W4:Y:S01]  /*179dc0*/  LDL.LU R237, [R1+0xedc] ;  /* 0x000edc0001ed7983 */ /* 0x000f220000300800 */
[----:B------:R-:W-:-:S03]  /*179dd0*/  LOP3.LUT R6, R6, 0xfffffbff, RZ, 0xc0, !PT ;  /* 0xfffffbff06067812 */ /* 0x000fc600078ec0ff */
[----:B------:R-:W4:Y:S01]  /*179de0*/  LDL.LU R241, [R1+0xcfc] ;  /* 0x000cfc0001f17983 */ /* 0x000f220000300800 */
[C---:B------:R-:W-:Y:S02]  /*179df0*/  LOP3.LUT P6, RZ, R22.reuse, 0x20000, RZ, 0xc0, !PT ;  /* 0x0002000016ff7812 */ /* 0x040fe400078cc0ff */
[----:B------:R-:W-:Y:S02]  /*179e00*/  LOP3.LUT P2, RZ, R22, 0x40000, RZ, 0xc0, !PT ;  /* 0x0004000016ff7812 */ /* 0x000fe4000784c0ff */
[----:B------:R-:W-:Y:S02]  /*179e10*/  @P3 LOP3.LUT R6, R6, 0x400, RZ, 0xfc, !PT ;  /* 0x0000040006063812 */ /* 0x000fe400078efcff */
[----:B------:R-:W-:Y:S01]  /*179e20*/  LOP3.LUT P3, RZ, R22, 0x400000, RZ, 0xc0, !PT ;  /* 0x0040000016ff7812 */ /* 0x000fe2000786c0ff */
[----:B---3--:R-:W-:Y:S01]  /*179e30*/  IMAD.WIDE R4, R114, 0x4, R18 ;  /* 0x0000000472047825 */ /* 0x008fe200078e0212 */
[----:B------:R-:W3:Y:S01]  /*179e40*/  LDL.LU R245, [R1+0x74c] ;  /* 0x00074c0001f57983 */ /* 0x000ee20000300800 */
[----:B------:R-:W-:-:S02]  /*179e50*/  LOP3.LUT R6, R6, 0xfffff7ff, RZ, 0xc0, !PT ;  /* 0xfffff7ff06067812 */ /* 0x000fc400078ec0ff */
[----:B------:R-:W-:Y:S01]  /*179e60*/  LOP3.LUT P1, RZ, R22, 0x80000, RZ, 0xc0, !PT ;  /* 0x0008000016ff7812 */ /* 0x000fe2000782c0ff */
[----:B------:R-:W3:Y:S07]  /*179e70*/  LDL.LU R232, [R1+0x5fc] ;  /* 0x0005fc0001e87983 */ /* 0x000eee0000300800 */
[----:B------:R-:W-:Y:S02]  /*179e80*/  @P3 LOP3.LUT R6, R6, 0x800, RZ, 0xfc, !PT ;  /* 0x0000080006063812 */ /* 0x000fe400078efcff */
[----:B------:R-:W-:Y:S01]  /*179e90*/  LOP3.LUT P3, RZ, R22, 0x200000, RZ, 0xc0, !PT ;  /* 0x0020000016ff7812 */ /* 0x000fe2000786c0ff */
[----:B------:R1:W-:Y:S01]  /*179ea0*/  @P6 STG.E desc[UR36][R4.64], R236 ;  /* 0x000000ec04006986 */ /* 0x0003e2000c101924 */
[----:B------:R-:W-:Y:S01]  /*179eb0*/  LOP3.LUT R6, R6, 0xffffefff, RZ, 0xc0, !PT ;  /* 0xffffefff06067812 */ /* 0x000fe200078ec0ff */
[----:B-1----:R-:W-:-:S10]  /*179ec0*/  IMAD.WIDE R4, R114, 0x4, R16 ;  /* 0x0000000472047825 */ /* 0x002fd400078e0210 */
[----:B------:R-:W-:Y:S02]  /*179ed0*/  @P3 LOP3.LUT R6, R6, 0x1000, RZ, 0xfc, !PT ;  /* 0x0000100006063812 */ /* 0x000fe400078efcff */
[----:B------:R-:W-:Y:S01]  /*179ee0*/  LOP3.LUT P3, RZ, R22, 0x100000, RZ, 0xc0, !PT ;  /* 0x0010000016ff7812 */ /* 0x000fe2000786c0ff */
[----:B------:R-:W3:Y:S04]  /*179ef0*/  LDL.LU R236, [R1+0x1c50] ;  /* 0x001c500001ec7983 */ /* 0x000ee80000300800 */
[----:B--2---:R1:W-:Y:S02]  /*179f00*/  @P2 STG.E desc[UR36][R4.64], R240 ;  /* 0x000000f004002986 */ /* 0x0043e4000c101924 */
[C---:B-1----:R-:W-:Y:S02]  /*179f10*/  IMAD.WIDE R4, R114.reuse, 0x4, R14 ;  /* 0x0000000472047825 */ /* 0x042fe400078e020e */
[----:B------:R-:W2:Y:S04]  /*179f20*/  LDL.LU R240, [R1+0x1c40] ;  /* 0x001c400001f07983 */ /* 0x000ea80000300800 */
[----:B------:R1:W-:Y:S02]  /*179f30*/  @P1 STG.E desc[UR36][R4.64], R244 ;  /* 0x000000f404001986 */ /* 0x0003e4000c101924 */
[----:B-1----:R-:W-:-:S02]  /*179f40*/  IMAD.WIDE R4, R114, 0x4, R12 ;  /* 0x0000000472047825 */ /* 0x002fc400078e020c */
[----:B------:R-:W2:Y:S04]  /*179f50*/  LDL.LU R244, [R1+0x1c30] ;  /* 0x001c300001f47983 */ /* 0x000ea80000300800 */
[----:B------:R-:W2:Y:S04]  /*179f60*/  LDL.LU R114, [R1+0x1270] ;  /* 0x0012700001727983 */ /* 0x000ea80000300800 */
[----:B------:R1:W-:Y:S01]  /*179f70*/  @P3 STG.E desc[UR36][R4.64], R115 ;  /* 0x0000007304003986 */ /* 0x0003e2000c101924 */
[----:B------:R-:W-:Y:S01]  /*179f80*/  LOP3.LUT P3, RZ, R6, 0x1000, RZ, 0xc0, !PT ;  /* 0x0000100006ff7812 */ /* 0x000fe2000786c0ff */
[----:B-1----:R-:W-:-:S02]  /*179f90*/  IMAD.WIDE R4, R250, 0x4, R18 ;  /* 0x00000004fa047825 */ /* 0x002fc400078e0212 */
[----:B------:R-:W2:Y:S10]  /*179fa0*/  LDL.LU R115, [R1+0xee0] ;  /* 0x000ee00001737983 */ /* 0x000eb40000300800 */
[----:B------:R1:W-:Y:S01]  /*179fb0*/  @P3 STG.E desc[UR36][R4.64], R86 ;  /* 0x0000005604003986 */ /* 0x0003e2000c101924 */
[----:B------:R-:W-:-:S03]  /*179fc0*/  LOP3.LUT P3, RZ, R6, 0x800, RZ, 0xc0, !PT ;  /* 0x0000080006ff7812 */ /* 0x000fc6000786c0ff */
[----:B-1----:R-:W2:Y:S01]  /*179fd0*/  LDL.LU R86, [R1+0x2e3c] ;  /* 0x002e3c0001567983 */ /* 0x002ea20000300800 */
[----:B------:R-:W-:-:S09]  /*179fe0*/  IMAD.WIDE R4, R250, 0x4, R16 ;  /* 0x00000004fa047825 */ /* 0x000fd200078e0210 */
[----:B----4-:R1:W-:Y:S04]  /*179ff0*/  @P3 STG.E desc[UR36][R4.64], R87 ;  /* 0x0000005704003986 */ /* 0x0103e8000c101924 */
        /* <DEDUP_REMOVED lines=17> */
[C---:B------:R-:W-:Y:S02]  /*17a110*/  LOP3.LUT P4, RZ, R22.reuse, 0x20000000, RZ, 0xc0, !PT ;  /* 0x2000000016ff7812 */ /* 0x040fe4000788c0ff */
[C---:B------:R-:W-:Y:S01]  /*17a120*/  LOP3.LUT P5, RZ, R22.reuse, 0x40000000, RZ, 0xc0, !PT ;  /* 0x4000000016ff7812 */ /* 0x040fe200078ac0ff */
[----:B-1----:R-:W-:Y:S01]  /*17a130*/  IMAD.WIDE R4, R249, 0x4, R12 ;  /* 0x00000004f9047825 */ /* 0x002fe200078e020c */
[----:B------:R-:W-:Y:S02]  /*17a140*/  LOP3.LUT P0, RZ, R22, 0x80000000, RZ, 0xc0, !PT ;  /* 0x8000000016ff7812 */ /* 0x000fe4000780c0ff */
[C---:B------:R-:W-:Y:S02]  /*17a150*/  LOP3.LUT P6, RZ, R23.reuse, 0x1, RZ, 0xc0, !PT ;  /* 0x0000000117ff7812 */ /* 0x040fe400078cc0ff */
[----:B------:R-:W-:-:S02]  /*17a160*/  LOP3.LUT P2, RZ, R23, 0x2, RZ, 0xc0, !PT ;  /* 0x0000000217ff7812 */ /* 0x000fc4000784c0ff */
[----:B------:R-:W-:Y:S01]  /*17a170*/  LOP3.LUT P1, RZ, R23, 0x4, RZ, 0xc0, !PT ;  /* 0x0000000417ff7812 */ /* 0x000fe2000782c0ff */
[----:B------:R1:W-:Y:S04]  /*17a180*/  @P3 STG.E desc[UR36][R4.64], R232 ;  /* 0x000000e804003986 */ /* 0x0003e8000c101924 */
[----:B------:R-:W3:Y:S01]  /*17a190*/  LDL.LU R245, [R1+0x2e44] ;  /* 0x002e440001f57983 */ /* 0x000ee20000300800 */
[----:B-1----:R-:W-:-:S05]  /*17a1a0*/  IMAD.WIDE R4, R248, 0x4, R18 ;  /* 0x00000004f8047825 */ /* 0x002fca00078e0212 */
[----:B------:R1:W-:Y:S02]  /*17a1b0*/  @P4 STG.E desc[UR36][R4.64], R236 ;  /* 0x000000ec04004986 */ /* 0x0003e4000c101924 */
[----:B-1----:R-:W-:-:S05]  /*17a1c0*/  IMAD.WIDE R4, R248, 0x4, R16 ;  /* 0x00000004f8047825 */ /* 0x002fca00078e0210 */
[----:B--2---:R1:W-:Y:S02]  /*17a1d0*/  @P5 STG.E desc[UR36][R4.64], R240 ;  /* 0x000000f004005986 */ /* 0x0043e4000c101924 */
[----:B-1----:R-:W-:-:S05]  /*17a1e0*/  IMAD.WIDE R4, R248, 0x4, R14 ;  /* 0x00000004f8047825 */ /* 0x002fca00078e020e */
[----:B------:R1:W-:Y:S02]  /*17a1f0*/  @P0 STG.E desc[UR36][R4.64], R244 ;  /* 0x000000f404000986 */ /* 0x0003e4000c101924 */
[----:B-1----:R-:W-:Y:S02]  /*17a200*/  IMAD.WIDE R4, R248, 0x4, R12 ;  /* 0x00000004f8047825 */ /* 0x002fe400078e020c */
[----:B------:R-:W2:Y:S04]  /*17a210*/  LDL.LU R248, [R1+0x730] ;  /* 0x0007300001f87983 */ /* 0x000ea80000300800 */
[----:B------:R1:W-:Y:S04]  /*17a220*/  @P6 STG.E desc[UR36][R4.64], R114 ;  /* 0x0000007204006986 */ /* 0x0003e8000c101924 */
[----:B------:R-:W3:Y:S04]  /*17a230*/  LDL.LU R246, [R1+0x5e0] ;  /* 0x0005e00001f67983 */ /* 0x000ee80000300800 */
[----:B------:R-:W3:Y:S01]  /*17a240*/  LDL.LU R244, [R1+0x1c54] ;  /* 0x001c540001f47983 */ /* 0x000ee20000300800 */
[----:B-1----:R-:W-:-:S03]  /*17a250*/  IMAD.WIDE R4, R86, 0x4, R18 ;  /* 0x0000000456047825 */ /* 0x002fc600078e0212 */
[----:B------:R-:W3:Y:S04]  /*17a260*/  LDL.LU R114, [R1+0x1c44] ;  /* 0x001c440001727983 */ /* 0x000ee80000300800 */
[----:B------:R1:W-:Y:S02]  /*17a270*/  @P2 STG.E desc[UR36][R4.64], R115 ;  /* 0x0000007304002986 */ /* 0x0003e4000c101924 */
[----:B-1----:R-:W-:Y:S02]  /*17a280*/  IMAD.WIDE R4, R86, 0x4, R16 ;  /* 0x0000000456047825 */ /* 0x002fe400078e0210 */
[----:B------:R-:W3:Y:S04]  /*17a290*/  LDL.LU R115, [R1+0x1c34] ;  /* 0x001c340001737983 */ /* 0x000ee80000300800 */
[----:B----4-:R1:W-:Y:S04]  /*17a2a0*/  @P1 STG.E desc[UR36][R4.64], R87 ;  /* 0x0000005704001986 */ /* 0x0103e8000c101924 */
[----:B-1----:R-:W4:Y:S04]  /*17a2b0*/  LDL.LU R87, [R1+0x2e40] ;  /* 0x002e400001577983 */ /* 0x002f280000300800 */
[----:B------:R-:W4:Y:S04]  /*17a2c0*/  LDL.LU R250, [R1+0x1274] ;  /* 0x0012740001fa7983 */ /* 0x000f280000300800 */
[----:B------:R-:W4:Y:S04]  /*17a2d0*/  LDL.LU R233, [R1+0xee4] ;  /* 0x000ee40001e97983 */ /* 0x000f280000300800 */
[----:B------:R-:W4:Y:S04]  /*17a2e0*/  LDL.LU R237, [R1+0xcd4] ;  /* 0x000cd40001ed7983 */ /* 0x000f280000300800 */
[----:B------:R-:W4:Y:S01]  /*17a2f0*/  LDL.LU R241, [R1+0x734] ;  /* 0x0007340001f17983 */ /* 0x000f220000300800 */
[----:B------:R-:W-:-:S02]  /*17a300*/  LOP3.LUT P3, RZ, R23, 0x8000, RZ, 0xc0, !PT ;  /* 0x0000800017ff7812 */ /* 0x000fc4000786c0ff */
[----:B------:R-:W-:Y:S02]  /*17a310*/  LOP3.LUT R7, R7, 0xdfffffff, RZ, 0xc0, !PT ;  /* 0xdfffffff07077812 */ /* 0x000fe400078ec0ff */
[----:B------:R-:W-:Y:S02]  /*17a320*/  LOP3.LUT R6, R6, 0xfffffffe, RZ, 0xc0, !PT ;  /* 0xfffffffe06067812 */ /* 0x000fe400078ec0ff */
[C---:B------:R-:W-:Y:S02]  /*17a330*/  LOP3.LUT P0, RZ, R23.reuse, 0x8, RZ, 0xc0, !PT ;  /* 0x0000000817ff7812 */ /* 0x040fe4000780c0ff */
[C---:B------:R-:W-:Y:S01]  /*17a340*/  LOP3.LUT P6, RZ, R23.reuse, 0x10, RZ, 0xc0, !PT ;  /* 0x0000001017ff7812 */ /* 0x040fe200078cc0ff */
[----:B------:R-:W-:Y:S01]  /*17a350*/  IMAD.WIDE R4, R86, 0x4, R14 ;  /* 0x0000000456047825 */ /* 0x000fe200078e020e */
[C---:B------:R-:W-:Y:S02]  /*17a360*/  LOP3.LUT P2, RZ, R23.reuse, 0x20, RZ, 0xc0, !PT ;  /* 0x0000002017ff7812 */ /* 0x040fe4000784c0ff */
[----:B------:R-:W-:Y:S01]  /*17a370*/  LOP3.LUT P1, RZ, R23, 0x40, RZ, 0xc0, !PT ;  /* 0x0000004017ff7812 */ /* 0x000fe2000782c0ff */
[----:B------:R-:W4:Y:S04]  /*17a380*/  LDL.LU R249, [R1+0x1c58] ;  /* 0x001c580001f97983 */ /* 0x000f280000300800 */
        /* <DEDUP_REMOVED lines=32> */
[----:B-1----:R-:W-:-:S05]  /*17a590*/  IMAD.WIDE R4, R87, 0x4, R16 ;  /* 0x0000000457047825 */ /* 0x002fca00078e0210 */
[----:B------:R1:W-:Y:S02]  /*17a5a0*/  @P1 STG.E desc[UR36][R4.64], R114 ;  /* 0x0000007204001986 */ /* 0x0003e4000c101924 */
[C---:B-1----:R-:W-:Y:S02]  /*17a5b0*/  IMAD.WIDE R4, R87.reuse, 0x4, R14 ;  /* 0x0000000457047825 */ /* 0x042fe400078e020e */
[----:B------:R-:W3:Y:S04]  /*17a5c0*/  LDL.LU R114, [R1+0xcd8] ;  /* 0x000cd80001727983 */ /* 0x000ee80000300800 */
[----:B------:R1:W-:Y:S01]  /*17a5d0*/  @P3 STG.E desc[UR36][R4.64], R115 ;  /* 0x0000007304003986 */ /* 0x0003e2000c101924 */
[----:B------:R-:W-:Y:S01]  /*17a5e0*/  LOP3.LUT P3, RZ, R6, 0x10, RZ, 0xc0, !PT ;  /* 0x0000001006ff7812 */ /* 0x000fe2000786c0ff */
[----:B-1----:R-:W-:-:S02]  /*17a5f0*/  IMAD.WIDE R4, R87, 0x4, R12 ;  /* 0x0000000457047825 */ /* 0x002fc400078e020c */
[----:B------:R-:W4:Y:S04]  /*17a600*/  LDL.LU R115, [R1+0x738] ;  /* 0x0007380001737983 */ /* 0x000f280000300800 */
[----:B------:R-:W4:Y:S04]  /*17a610*/  LDL.LU R87, [R1+0x5e8] ;  /* 0x0005e80001577983 */ /* 0x000f280000300800 */
[----:B------:R-:W4:Y:S04]  /*17a620*/  LDL.LU R244, [R1+0x2e50] ;  /* 0x002e500001f47983 */ /* 0x000f280000300800 */
        /* <DEDUP_REMOVED lines=50> */
[----:B------:R-:W-:Y:S01]  /*17a950*/  LOP3.LUT P0, RZ, R23, 0x400000, RZ, 0xc0, !PT ;  /* 0x0040000017ff7812 */ /* 0x000fe2000780c0ff */
[----:B------:R-:W-:Y:S01]  /*17a960*/  IMAD.WIDE R4, R244, 0x4, R16 ;  /* 0x00000004f4047825 */ /* 0x000fe200078e0210 */
[----:B------:R-:W-:-:S02]  /*17a970*/  LOP3.LUT R7, R7, 0xffdfffff, RZ, 0xc0, !PT ;  /* 0xffdfffff07077812 */ /* 0x000fc400078ec0ff */
[C---:B------:R-:W-:Y:S02]  /*17a980*/  LOP3.LUT P6, RZ, R23.reuse, 0x800000, RZ, 0xc0, !PT ;  /* 0x0080000017ff7812 */ /* 0x040fe400078cc0ff */
[C---:B------:R-:W-:Y:S02]  /*17a990*/  LOP3.LUT P2, RZ, R23.reuse, 0x1000000, RZ, 0xc0, !PT ;  /* 0x0100000017ff7812 */ /* 0x040fe4000784c0ff */
[----:B------:R-:W-:-:S05]  /*17a9a0*/  LOP3.LUT P1, RZ, R23, 0x2000000, RZ, 0xc0, !PT ;  /* 0x0200000017ff7812 */ /* 0x000fca000782c0ff */
[----:B---3--:R1:W-:Y:S04]  /*17a9b0*/  @P0 STG.E desc[UR36][R4.64], R87 ;  /* 0x0000005704000986 */ /* 0x0083e8000c101924 */
[----:B-1----:R-:W3:Y:S01]  /*17a9c0*/  LDL.LU R87, [R1+0x5ec] ;  /* 0x0005ec0001577983 */ /* 0x002ee20000300800 */
[----:B--2---:R-:W-:-:S03]  /*17a9d0*/  LOP3.LUT P3, RZ, R24, 0x4, RZ, 0xc0, !PT ;  /* 0x0000000418ff7812 */ /* 0x004fc6000786c0ff */
[----:B------:R-:W2:Y:S04]  /*17a9e0*/  LDL.LU R241, [R1+0x2e58] ;  /* 0x002e580001f17983 */ /* 0x000ea80000300800 */
[----:B------:R-:W2:Y:S04]  /*17a9f0*/  LDL.LU R250, [R1+0x1c80] ;  /* 0x001c800001fa7983 */ /* 0x000ea80000300800 */
[----:B------:R-:W2:Y:S04]  /*17aa00*/  LDL.LU R233, [R1+0x1c70] ;  /* 0x001c700001e97983 */ /* 0x000ea80000300800 */
[----:B------:R-:W2:Y:S04]  /*17aa10*/  LDL.LU R237, [R1+0x1c60] ;  /* 0x001c600001ed7983 */ /* 0x000ea80000300800 */
[----:B------:R-:W2:Y:S01]  /*17aa20*/  LDL.LU R245, [R1+0x1260] ;  /* 0x0012600001f57983 */ /* 0x000ea20000300800 */
        /* <DEDUP_REMOVED lines=17> */
[----:B------:R-:W-:Y:S01]  /*17ab40*/  IMAD.WIDE R4, R244, 0x4, R14 ;  /* 0x00000004f4047825 */ /* 0x000fe200078e020e */
[----:B------:R-:W-:-:S04]  /*17ab50*/  LOP3.LUT R7, R7, 0xf7ffffff, RZ, 0xc0, !PT ;  /* 0xf7ffffff07077812 */ /* 0x000fc800078ec0ff */
[----:B----4-:R1:W-:Y:S07]  /*17ab60*/  @P6 STG.E desc[UR36][R4.64], R240 ;  /* 0x000000f004006986 */ /* 0x0103ee000c101924 */
[----:B------:R-:W-:Y:S02]  /*17ab70*/  @P3 LOP3.LUT R7, R7, 0x8000000, RZ, 0xfc, !PT ;  /* 0x0800000007073812 */ /* 0x000fe400078efcff */
[----:B------:R-:W-:Y:S01]  /*17ab80*/  LOP3.LUT P3, RZ, R23, 0x8000000, RZ, 0xc0, !PT ;  /* 0x0800000017ff7812 */ /* 0x000fe2000786c0ff */
[----:B-1----:R-:W4:Y:S04]  /*17ab90*/  LDL.LU R240, [R1+0x2e5c] ;  /* 0x002e5c0001f07983 */ /* 0x002f280000300800 */
[----:B------:R-:W4:Y:S01]  /*17aba0*/  LDL.LU R249, [R1+0xef0] ;  /* 0x000ef00001f97983 */ /* 0x000f220000300800 */
[----:B------:R-:W-:Y:S01]  /*17abb0*/  LOP3.LUT R7, R7, 0xefffffff, RZ, 0xc0, !PT ;  /* 0xefffffff07077812 */ /* 0x000fe200078ec0ff */
[----:B------:R-:W-:-:S02]  /*17abc0*/  IMAD.WIDE R4, R244, 0x4, R12 ;  /* 0x00000004f4047825 */ /* 0x000fc400078e020c */
[----:B------:R-:W4:Y:S04]  /*17abd0*/  LDL.LU R232, [R1+0xcb0] ;  /* 0x000cb00001e87983 */ /* 0x000f280000300800 */
[----:B------:R-:W-:Y:S02]  /*17abe0*/  @P3 LOP3.LUT R7, R7, 0x10000000, RZ, 0xfc, !PT ;  /* 0x1000000007073812 */ /* 0x000fe400078efcff */
[----:B------:R-:W-:Y:S01]  /*17abf0*/  LOP3.LUT P3, RZ, R23, 0x4000000, RZ, 0xc0, !PT ;  /* 0x0400000017ff7812 */ /* 0x000fe2000786c0ff */
[----:B------:R1:W-:Y:S02]  /*17ac00*/  @P2 STG.E desc[UR36][R4.64], R248 ;  /* 0x000000f804002986 */ /* 0x0003e4000c101924 */
[----:B-1----:R-:W-:-:S05]  /*17ac10*/  IMAD.WIDE R4, R246, 0x4, R18 ;  /* 0x00000004f6047825 */ /* 0x002fca00078e0212 */
[----:B------:R1:W-:Y:S02]  /*17ac20*/  @P1 STG.E desc[UR36][R4.64], R86 ;  /* 0x0000005604001986 */ /* 0x0003e4000c101924 */
[C---:B-1----:R-:W-:Y:S02]  /*17ac30*/  IMAD.WIDE R4, R246.reuse, 0x4, R16 ;  /* 0x00000004f6047825 */ /* 0x042fe400078e0210 */
[----:B------:R-:W4:Y:S04]  /*17ac40*/  LDL.LU R86, [R1+0x2e60] ;  /* 0x002e600001567983 */ /* 0x000f280000300800 */
[----:B------:R-:W4:Y:S04]  /*17ac50*/  LDL.LU R236, [R1+0x720] ;  /* 0x0007200001ec7983 */ /* 0x000f280000300800 */
[----:B------:R-:W4:Y:S04]  /*17ac60*/  LDL.LU R244, [R1+0x5d0] ;  /* 0x0005d00001f47983 */ /* 0x000f280000300800 */
[----:B------:R-:W4:Y:S04]  /*17ac70*/  LDL.LU R248, [R1+0x1c84] ;  /* 0x001c840001f87983 */ /* 0x000f280000300800 */
[----:B------:R1:W-:Y:S01]  /*17ac80*/  @P3 STG.E desc[UR36][R4.64], R114 ;  /* 0x0000007204003986 */ /* 0x0003e2000c101924 */
[----:B------:R-:W-:Y:S01]  /*17ac90*/  LOP3.LUT P3, RZ, R7, 0x10000000, RZ, 0xc0, !PT ;  /* 0x1000000007ff7812 */ /* 0x000fe2000786c0ff */
[----:B-1----:R-:W-:-:S02]  /*17aca0*/  IMAD.WIDE R4, R246, 0x4, R14 ;  /* 0x00000004f6047825 */ /* 0x002fc400078e020e */
[----:B------:R-:W4:Y:S10]  /*17acb0*/  LDL.LU R114, [R1+0x1c74] ;  /* 0x001c740001727983 */ /* 0x000f340000300800 */
[----:B------:R1:W-:Y:S01]  /*17acc0*/  @P3 STG.E desc[UR36][R4.64], R115 ;  /* 0x0000007304003986 */ /* 0x0003e2000c101924 */
[----:B------:R-:W-:-:S03]  /*17acd0*/  LOP3.LUT P3, RZ, R7, 0x8000000, RZ, 0xc0, !PT ;  /* 0x0800000007ff7812 */ /* 0x000fc6000786c0ff */
[----:B-1----:R-:W4:Y:S01]  /*17ace0*/  LDL.LU R115, [R1+0x1c64] ;  /* 0x001c640001737983 */ /* 0x002f220000300800 */
[----:B------:R-:W-:-:S09]  /*17acf0*/  IMAD.WIDE R4, R246, 0x4, R12 ;  /* 0x00000004f6047825 */ /* 0x000fd200078e020c */
[----:B---3--:R1:W-:Y:S04]  /*17ad00*/  @P3 STG.E desc[UR36][R4.64], R87 ;  /* 0x0000005704003986 */ /* 0x0083e8000c101924 */
[----:B-1----:R-:W3:Y:S01]  /*17ad10*/  LDL.LU R87, [R1+0x1264] ;  /* 0x0012640001577983 */ /* 0x002ee20000300800 */
        /* <DEDUP_REMOVED lines=15> */
[----:B----4-:R-:W-:-:S08]  /*17ae10*/  IMAD.WIDE R4, R240, 0x4, R18 ;  /* 0x00000004f0047825 */ /* 0x010fd000078e0212 */
[----:B------:R1:W-:Y:S01]  /*17ae20*/  @P3 STG.E desc[UR36][R4.64], R249 ;  /* 0x000000f904003986 */ /* 0x0003e2000c101924 */
[----:B------:R-:W-:Y:S02]  /*17ae30*/  LOP3.LUT P3, RZ, R7, 0x200000, RZ, 0xc0, !PT ;  /* 0x0020000007ff7812 */ /* 0x000fe4000786c0ff */
[----:B------:R-:W-:Y:S01]  /*17ae40*/  LOP3.LUT P0, RZ, R24, 0x20, RZ, 0xc0, !PT ;  /* 0x0000002018ff7812 */ /* 0x000fe2000780c0ff */
[----:B-1----:R-:W-:-:S10]  /*17ae50*/  IMAD.WIDE R4, R240, 0x4, R16 ;  /* 0x00000004f0047825 */ /* 0x002fd400078e0210 */
[----:B------:R1:W-:Y:S01]  /*17ae60*/  @P3 STG.E desc[UR36][R4.64], R232 ;  /* 0x000000e804003986 */ /* 0x0003e2000c101924 */
[----:B------:R-:W-:Y:S01]  /*17ae70*/  LOP3.LUT P6, RZ, R24, 0x40, RZ, 0xc0, !PT ;  /* 0x0000004018ff7812 */ /* 0x000fe200078cc0ff */
[----:B-1----:R-:W-:Y:S01]  /*17ae80*/  IMAD.WIDE R4, R240, 0x4, R14 ;  /* 0x00000004f0047825 */ /* 0x002fe200078e020e */
[C---:B------:R-:W-:Y:S02]  /*17ae90*/  LOP3.LUT P2, RZ, R24.reuse, 0x80, RZ, 0xc0, !PT ;  /* 0x0000008018ff7812 */ /* 0x040fe4000784c0ff */
[----:B------:R-:W-:Y:S01]  /*17aea0*/  LOP3.LUT P1, RZ, R24, 0x100, RZ, 0xc0, !PT ;  /* 0x0000010018ff7812 */ /* 0x000fe2000782c0ff */
[----:B------:R-:W2:Y:S04]  /*17aeb0*/  LDL.LU R232, [R1+0x2e6c] ;  /* 0x002e6c0001e87983 */ /* 0x000ea80000300800 */
[----:B------:R1:W-:Y:S02]  /*17aec0*/  @P4 STG.E desc[UR36][R4.64], R236 ;  /* 0x000000ec04004986 */ /* 0x0003e4000c101924 */
[----:B-1----:R-:W-:-:S05]  /*17aed0*/  IMAD.WIDE R4, R240, 0x4, R12 ;  /* 0x00000004f0047825 */ /* 0x002fca00078e020c */
[----:B------:R1:W-:Y:S02]  /*17aee0*/  @P5 STG.E desc[UR36][R4.64], R244 ;  /* 0x000000f404005986 */ /* 0x0003e4000c101924 */
[----:B-1----:R-:W-:-:S05]  /*17aef0*/  IMAD.WIDE R4, R86, 0x4, R18 ;  /* 0x0000000456047825 */ /* 0x002fca00078e0212 */
[----:B------:R1:W-:Y:S02]  /*17af00*/  @P0 STG.E desc[UR36][R4.64], R248 ;  /* 0x000000f804000986 */ /* 0x0003e4000c101924 */
[----:B-1----:R-:W-:-:S05]  /*17af10*/  IMAD.WIDE R4, R86, 0x4, R16 ;  /* 0x0000000456047825 */ /* 0x002fca00078e0210 */
[----:B------:R1:W-:Y:S02]  /*17af20*/  @P6 STG.E desc[UR36][R4.64], R114 ;  /* 0x0000007204006986 */ /* 0x0003e4000c101924 */
[C---:B-1----:R-:W-:Y:S02]  /*17af30*/  IMAD.WIDE R4, R86.reuse, 0x4, R14 ;  /* 0x0000000456047825 */ /* 0x042fe400078e020e */
[----:B------:R-:W4:Y:S04]  /*17af40*/  LDL.LU R114, [R1+0xef4] ;  /* 0x000ef40001727983 */ /* 0x000f280000300800 */
[----:B------:R1:W-:Y:S02]  /*17af50*/  @P2 STG.E desc[UR36][R4.64], R115 ;  /* 0x0000007304002986 */ /* 0x0003e4000c101924 */
[----:B-1----:R-:W-:-:S02]  /*17af60*/  IMAD.WIDE R4, R86, 0x4, R12 ;  /* 0x0000000456047825 */ /* 0x002fc400078e020c */
[----:B------:R-:W2:Y:S04]  /*17af70*/  LDL.LU R115, [R1+0xcb4] ;  /* 0x000cb40001737983 */ /* 0x000ea80000300800 */
[----:B------:R-:W2:Y:S04]  /*17af80*/  LDL.LU R86, [R1+0x724] ;  /* 0x0007240001567983 */ /* 0x000ea80000300800 */
[----:B---3--:R1:W-:Y:S04]  /*17af90*/  @P1 STG.E desc[UR36][R4.64], R87 ;  /* 0x0000005704001986 */ /* 0x0083e8000c101924 */
[----:B-1----:R-:W3:Y:S04]  /*17afa0*/  LDL.LU R87, [R1+0x2e64] ;  /* 0x002e640001577983 */ /* 0x002ee80000300800 */
        /* <DEDUP_REMOVED lines=9> */
[----:B------:R-:W-:-:S02]  /*17b040*/  LOP3.LUT P3, RZ, R24, 0x200000, RZ, 0xc0, !PT ;  /* 0x0020000018ff7812 */ /* 0x000fc4000786c0ff */
[----:B------:R-:W-:Y:S02]  /*17b050*/  LOP3.LUT R7, R7, 0xffffdfff, RZ, 0xc0, !PT ;  /* 0xffffdfff07077812 */ /* 0x000fe400078ec0ff */
[C---:B------:R-:W-:Y:S02]  /*17b060*/  LOP3.LUT P0, RZ, R24.reuse, 0x200, RZ, 0xc0, !PT ;  /* 0x0000020018ff7812 */ /* 0x040fe4000780c0ff */
[C---:B------:R-:W-:Y:S02]  /*17b070*/  LOP3.LUT P6, RZ, R24.reuse, 0x400, RZ, 0xc0, !PT ;  /* 0x0000040018ff7812 */ /* 0x040fe400078cc0ff */
[C---:B------:R-:W-:Y:S02]  /*17b080*/  LOP3.LUT P2, RZ, R24.reuse, 0x800, RZ, 0xc0, !PT ;  /* 0x0000080018ff7812 */ /* 0x040fe4000784c0ff */
[----:B------:R-:W-:Y:S01]  /*17b090*/  LOP3.LUT P1, RZ, R24, 0x1000, RZ, 0xc0, !PT ;  /* 0x0000100018ff7812 */ /* 0x000fe2000782c0ff */
        /* <DEDUP_REMOVED lines=27> */
[----:B----4-:R1:W-:Y:S02]  /*17b250*/  @P0 STG.E desc[UR36][R4.64], R114 ;  /* 0x0000007204000986 */ /* 0x0103e4000c101924 */
[C---:B-1----:R-:W-:Y:S02]  /*17b260*/  IMAD.WIDE R4, R87.reuse, 0x4, R16 ;  /* 0x0000000457047825 */ /* 0x042fe400078e0210 */
[----:B------:R-:W3:Y:S04]  /*17b270*/  LDL.LU R114, [R1+0x2e70] ;  /* 0x002e700001727983 */ /* 0x000ee80000300800 */
[----:B--2---:R1:W-:Y:S02]  /*17b280*/  @P6 STG.E desc[UR36][R4.64], R115 ;  /* 0x0000007304006986 */ /* 0x0043e4000c101924 */
[----:B-1----:R-:W-:-:S02]  /*17b290*/  IMAD.WIDE R4, R87, 0x4, R14 ;  /* 0x0000000457047825 */ /* 0x002fc400078e020e */
[----:B------:R-:W2:Y:S04]  /*17b2a0*/  LDL.LU R115, [R1+0x126c] ;  /* 0x00126c0001737983 */ /* 0x000ea80000300800 */
        /* <DEDUP_REMOVED lines=30> */
[----:B------:R-:W-:Y:S02]  /*17b490*/  LOP3.LUT P3, RZ, R7, 0x2000, RZ, 0xc0, !PT ;  /* 0x0000200007ff7812 */ /* 0x000fe4000786c0ff */
[C---:B------:R-:W-:Y:S02]  /*17b4a0*/  LOP3.LUT P4, RZ, R24.reuse, 0x400000, RZ, 0xc0, !PT ;  /* 0x0040000018ff7812 */ /* 0x040fe4000788c0ff */
[C---:B------:R-:W-:Y:S02]  /*17b4b0*/  LOP3.LUT P5, RZ, R24.reuse, 0x800000, RZ, 0xc0, !PT ;  /* 0x0080000018ff7812 */ /* 0x040fe400078ac0ff */
[----:B------:R-:W-:-:S02]  /*17b4c0*/  LOP3.LUT P0, RZ, R24, 0x1000000, RZ, 0xc0, !PT ;  /* 0x0100000018ff7812 */ /* 0x000fc4000780c0ff */
[C---:B------:R-:W-:Y:S02]  /*17b4d0*/  LOP3.LUT P6, RZ, R24.reuse, 0x2000000, RZ, 0xc0, !PT ;  /* 0x0200000018ff7812 */ /* 0x040fe400078cc0ff */
[C---:B------:R-:W-:Y:S02]  /*17b4e0*/  LOP3.LUT P2, RZ, R24.reuse, 0x4000000, RZ, 0xc0, !PT ;  /* 0x0400000018ff7812 */ /* 0x040fe4000784c0ff */
[----:B------:R-:W-:Y:S01]  /*17b4f0*/  LOP3.LUT P1, RZ, R24, 0x8000000, RZ, 0xc0, !PT ;  /* 0x0800000018ff7812 */ /* 0x000fe2000782c0ff */
[----:B---3--:R-:W-:-:S05]  /*17b500*/  IMAD.WIDE R4, R114, 0x4, R18 ;  /* 0x0000000472047825 */ /* 0x008fca00078e0212 */
[----:B------:R1:W-:Y:S02]  /*17b510*/  @P3 STG.E desc[UR36][R4.64], R236 ;  /* 0x000000ec04003986 */ /* 0x0003e4000c101924 */
[----:B-1----:R-:W-:-:S05]  /*17b520*/  IMAD.WIDE R4, R114, 0x4, R16 ;  /* 0x0000000472047825 */ /* 0x002fca00078e0210 */
[----:B------:R1:W-:Y:S02]  /*17b530*/  @P4 STG.E desc[UR36][R4.64], R240 ;  /* 0x000000f004004986 */ /* 0x0003e4000c101924 */
[----:B-1----:R-:W-:-:S05]  /*17b540*/  IMAD.WIDE R4, R114, 0x4, R14 ;  /* 0x0000000472047825 */ /* 0x002fca00078e020e */
[----:B------:R1:W-:Y:S02]  /*17b550*/  @P5 STG.E desc[UR36][R4.64], R248 ;  /* 0x000000f804005986 */ /* 0x0003e4000c101924 */
[----:B-1----:R-:W-:-:S05]  /*17b560*/  IMAD.WIDE R4, R114, 0x4, R12 ;  /* 0x0000000472047825 */ /* 0x002fca00078e020c */
[----:B--2---:R4:W-:Y:S02]  /*17b570*/  @P0 STG.E desc[UR36][R4.64], R115 ;  /* 0x0000007304000986 */ /* 0x0049e4000c101924 */
[----:B----4-:R-:W-:-:S05]  /*17b580*/  IMAD.WIDE R4, R244, 0x4, R18 ;  /* 0x00000004f4047825 */ /* 0x010fca00078e0212 */
[----:B------:R1:W-:Y:S02]  /*17b590*/  @P6 STG.E desc[UR36][R4.64], R86 ;  /* 0x0000005604006986 */ /* 0x0003e4000c101924 */
[----:B-1----:R-:W-:-:S05]  /*17b5a0*/  IMAD.WIDE R4, R244, 0x4, R16 ;  /* 0x00000004f4047825 */ /* 0x002fca00078e0210 */
[----:B------:R1:W-:Y:S04]  /*17b5b0*/  @P2 STG.E desc[UR36][R4.64], R25 ;  /* 0x0000001904002986 */ /* 0x0003e8000c101924 */
[----:B-1----:R-:W2:Y:S04]  /*17b5c0*/  LDL.LU R25, [R1+0x5d50] ;  /* 0x005d500001197983 */ /* 0x002ea80000300800 */
[----:B------:R-:W3:Y:S01]  /*17b5d0*/  LDL.LU R115, [R1+0x5dc] ;  /* 0x0005dc0001737983 */ /* 0x000ee20000300800 */
[----:B------:R-:W-:-:S03]  /*17b5e0*/  IMAD.WIDE R4, R244, 0x4, R14 ;  /* 0x00000004f4047825 */ /* 0x000fc600078e020e */
[----:B------:R-:W4:Y:S04]  /*17b5f0*/  LDL.LU R248, [R1+0x1cb0] ;  /* 0x001cb00001f87983 */ /* 0x000f280000300800 */
[----:B------:R-:W2:Y:S04]  /*17b600*/  LDL.LU R114, [R1+0x1ca0] ;  /* 0x001ca00001727983 */ /* 0x000ea80000300800 */
[----:B------:R1:W-:Y:S04]  /*17b610*/  @P1 STG.E desc[UR36][R4.64], R87 ;  /* 0x0000005704001986 */ /* 0x0003e8000c101924 */
[----:B------:R-:W2:Y:S04]  /*17b620*/  LDL.LU R86, [R1+0x1c90] ;  /* 0x001c900001567983 */ /* 0x000ea80000300800 */
[----:B-1----:R-:W4:Y:S04]  /*17b630*/  LDL.LU R87, [R1+0x2e78] ;  /* 0x002e780001577983 */ /* 0x002f280000300800 */
[----:B------:R-:W2:Y:S04]  /*17b640*/  LDL.LU R233, [R1+0x2e7c] ;  /* 0x002e7c0001e97983 */ /* 0x000ea80000300800 */
[----:B------:R-:W2:Y:S04]  /*17b650*/  LDL.LU R238, [R1+0x1250] ;  /* 0x0012500001ee7983 */ /* 0x000ea80000300800 */
[----:B------:R-:W2:Y:S04]  /*17b660*/  LDL.LU R242, [R1+0xf00] ;  /* 0x000f000001f27983 */ /* 0x000ea80000300800 */
[----:B------:R-:W2:Y:S01]  /*17b670*/  LDL.LU R246, [R1+0xc90] ;  /* 0x000c900001f67983 */ /* 0x000ea20000300800 */
[----:B------:R-:W-:-:S03]  /*17b680*/  LOP3.LUT P0, RZ, R24, 0x10000000, RZ, 0xc0, !PT ;  /* 0x1000000018ff7812 */ /* 0x000fc6000780c0ff */
[----:B------:R-:W2:Y:S01]  /*17b690*/  LDL.LU R250, [R1+0x710] ;  /* 0x0007100001fa7983 */ /* 0x000ea20000300800 */
[----:B------:R-:W-:-:S03]  /*17b6a0*/  IMAD.WIDE R4, R244, 0x4, R12 ;  /* 0x00000004f4047825 */ /* 0x000fc600078e020c */
[----:B------:R-:W2:Y:S01]  /*17b6b0*/  LDL.LU R232, [R1+0x2e80] ;  /* 0x002e800001e87983 */ /* 0x000ea20000300800 */
[C---:B------:R-:W-:Y:S02]  /*17b6c0*/  LOP3.LUT P6, RZ, R24.reuse, 0x20000000, RZ, 0xc0, !PT ;  /* 0x2000000018ff7812 */ /* 0x040fe400078cc0ff */
[----:B------:R-:W-:Y:S02]  /*17b6d0*/  LOP3.LUT R7, R7, 0xffffffdf, RZ, 0xc0, !PT ;  /* 0xffffffdf07077812 */ /* 0x000fe400078ec0ff */
[C---:B------:R-:W-:Y:S02]  /*17b6e0*/  LOP3.LUT P2, RZ, R24.reuse, 0x40000000, RZ, 0xc0, !PT ;  /* 0x4000000018ff7812 */ /* 0x040fe4000784c0ff */
[----:B------:R-:W-:Y:S01]  /*17b6f0*/  LOP3.LUT P1, RZ, R24, 0x80000000, RZ, 0xc0, !PT ;  /* 0x8000000018ff7812 */ /* 0x000fe2000782c0ff */
[----:B---3--:R1:W-:Y:S04]  /*17b700*/  @P0 STG.E desc[UR36][R4.64], R115 ;  /* 0x0000007304000986 */ /* 0x0083e8000c101924 */
[----:B-1----:R-:W3:Y:S04]  /*17b710*/  LDL.LU R115, [R1+0x2e84] ;  /* 0x002e840001737983 */ /* 0x002ee80000300800 */
[----:B------:R-:W3:Y:S04]  /*17b720*/  LDL.LU R237, [R1+0x5c0] ;  /* 0x0005c00001ed7983 */ /* 0x000ee80000300800 */
[----:B------:R-:W3:Y:S04]  /*17b730*/  LDL.LU R241, [R1+0x1cb4] ;  /* 0x001cb40001f17983 */ /* 0x000ee80000300800 */
[----:B------:R-:W3:Y:S04]  /*17b740*/  LDL.LU R245, [R1+0x1ca4] ;  /* 0x001ca40001f57983 */ /* 0x000ee80000300800 */
[----:B------:R-:W3:Y:S04]  /*17b750*/  LDL.LU R249, [R1+0x1c94] ;  /* 0x001c940001f97983 */ /* 0x000ee80000300800 */
[----:B------:R-:W3:Y:S04]  /*17b760*/  LDL.LU R236, [R1+0x1254] ;  /* 0x0012540001ec7983 */ /* 0x000ee80000300800 */
[----:B------:R-:W3:Y:S01]  /*17b770*/  LDL.LU R240, [R1+0xf04] ;  /* 0x000f040001f07983 */ /* 0x000ee20000300800 */
[----:B----4-:R-:W-:-:S03]  /*17b780*/  IMAD.WIDE R4, R87, 0x4, R18 ;  /* 0x0000000457047825 */ /* 0x010fc600078e0212 */
[----:B------:R-:W4:Y:S04]  /*17b790*/  LDL.LU R244, [R1+0xc94] ;  /* 0x000c940001f47983 */ /* 0x000f280000300800 */
[----:B------:R1:W-:Y:S04]  /*17b7a0*/  @P6 STG.E desc[UR36][R4.64], R248 ;  /* 0x000000f804006986 */ /* 0x0003e8000c101924 */
[----:B-1----:R-:W4:Y:S01]  /*17b7b0*/  LDL.LU R248, [R1+0x714] ;  /* 0x0007140001f87983 */ /* 0x002f220000300800 */
        /* <DEDUP_REMOVED lines=23> */
[----:B------:R1:W-:Y:S07]  /*17b930*/  @P2 STG.E desc[UR36][R4.64], R114 ;  /* 0x0000007204002986 */ /* 0x0003ee000c101924 */
[----:B------:R-:W-:Y:S02]  /*17b940*/  @P3 LOP3.LUT R7, R7, 0x1000, RZ, 0xfc, !PT ;  /* 0x0000100007073812 */ /* 0x000fe400078efcff */
[----:B------:R-:W-:Y:S01]  /*17b950*/  LOP3.LUT P3, RZ, R25, 0x1, RZ, 0xc0, !PT ;  /* 0x0000000119ff7812 */ /* 0x000fe2000786c0ff */
[----:B-1----:R-:W-:-:S05]  /*17b960*/  IMAD.WIDE R4, R87, 0x4, R14 ;  /* 0x0000000457047825 */ /* 0x002fca00078e020e */
[----:B------:R1:W-:Y:S02]  /*17b970*/  @P1 STG.E desc[UR36][R4.64], R86 ;  /* 0x0000005604001986 */ /* 0x0003e4000c101924 */
[----:B-1----:R-:W-:Y:S01]  /*17b980*/  IMAD.WIDE R4, R87, 0x4, R12 ;  /* 0x0000000457047825 */ /* 0x002fe200078e020c */
[C---:B------:R-:W-:Y:S02]  /*17b990*/  LOP3.LUT P4, RZ, R25.reuse, 0x200, RZ, 0xc0, !PT ;  /* 0x0000020019ff7812 */ /* 0x040fe4000788c0ff */
[C---:B------:R-:W-:Y:S02]  /*17b9a0*/  LOP3.LUT P5, RZ, R25.reuse, 0x400, RZ, 0xc0, !PT ;  /* 0x0000040019ff7812 */ /* 0x040fe400078ac0ff */
[----:B------:R-:W-:Y:S01]  /*17b9b0*/  LOP3.LUT P0, RZ, R25, 0x800, RZ, 0xc0, !PT ;  /* 0x0000080019ff7812 */ /* 0x000fe2000780c0ff */
[----:B------:R-:W2:Y:S04]  /*17b9c0*/  LDL.LU R86, [R1+0x1cb8] ;  /* 0x001cb80001567983 */ /* 0x000ea80000300800 */
[----:B------:R1:W-:Y:S01]  /*17b9d0*/  @P3 STG.E desc[UR36][R4.64], R238 ;  /* 0x000000ee04003986 */ /* 0x0003e2000c101924 */
[----:B------:R-:W-:-:S03]  /*17b9e0*/  LOP3.LUT P3, RZ, R7, 0x1000, RZ, 0xc0, !PT ;  /* 0x0000100007ff7812 */ /* 0x000fc6000786c0ff */
[----:B------:R-:W2:Y:S04]  /*17b9f0*/  LDL.LU R87, [R1+0x1ca8] ;  /* 0x001ca80001577983 */ /* 0x000ea80000300800 */
        /* <DEDUP_REMOVED lines=13> */
[----:B---3--:R1:W-:Y:S01]  /*17bad0*/  @P3 STG.E desc[UR36][R4.64], R237 ;  /* 0x000000ed04003986 */ /* 0x0083e2000c101924 */
        /* <DEDUP_REMOVED lines=13> */
[----:B------:R1:W-:Y:S02]  /*17bbb0*/  @P4 STG.E desc[UR36][R4.64], R240 ;  /* 0x000000f004004986 */ /* 0x0003e4000c101924 */
[----:B-1----:R-:W-:-:S05]  /*17bbc0*/  IMAD.WIDE R4, R115, 0x4, R16 ;  /* 0x0000000473047825 */ /* 0x002fca00078e0210 */
[----:B----4-:R1:W-:Y:S02]  /*17bbd0*/  @P5 STG.E desc[UR36][R4.64], R244 ;  /* 0x000000f404005986 */ /* 0x0103e4000c101924 */
[----:B-1----:R-:W-:-:S05]  /*17bbe0*/  IMAD.WIDE R4, R115, 0x4, R14 ;  /* 0x0000000473047825 */ /* 0x002fca00078e020e */
[----:B------:R1:W-:Y:S02]  /*17bbf0*/  @P0 STG.E desc[UR36][R4.64], R248 ;  /* 0x000000f804000986 */ /* 0x0003e4000c101924 */
[----:B-1----:R-:W-:-:S05]  /*17bc00*/  IMAD.WIDE R4, R115, 0x4, R12 ;  /* 0x0000000473047825 */ /* 0x002fca00078e020c */
[----:B------:R1:W-:Y:S04]  /*17bc10*/  @P6 STG.E desc[UR36][R4.64], R26 ;  /* 0x0000001a04006986 */ /* 0x0003e8000c101924 */
[----:B-1----:R-:W3:Y:S04]  /*17bc20*/  LDL.LU R26, [R1+0x5d4c] ;  /* 0x005d4c00011a7983 */ /* 0x002ee80000300800 */
[----:B------:R-:W4:Y:S04]  /*17bc30*/  LDL.LU R237, [R1+0x1258] ;  /* 0x0012580001ed7983 */ /* 0x000f280000300800 */
[----:B------:R-:W4:Y:S04]  /*17bc40*/  LDL.LU R240, [R1+0xf08] ;  /* 0x000f080001f07983 */ /* 0x000f280000300800 */
[----:B------:R-:W4:Y:S04]  /*17bc50*/  LDL.LU R244, [R1+0xc98] ;  /* 0x000c980001f47983 */ /* 0x000f280000300800 */
[----:B------:R-:W4:Y:S04]  /*17bc60*/  LDL.LU R248, [R1+0x718] ;  /* 0x0007180001f87983 */ /* 0x000f280000300800 */
[----:B------:R-:W4:Y:S01]  /*17bc70*/  LDL.LU R115, [R1+0x2e8c] ;  /* 0x002e8c0001737983 */ /* 0x000f220000300800 */
[----:B------:R-:W-:-:S02]  /*17bc80*/  LOP3.LUT P2, RZ, R25, 0x2000, RZ, 0xc0, !PT ;  /* 0x0000200019ff7812 */ /* 0x000fc4000784c0ff */
[C---:B------:R-:W-:Y:S02]  /*17bc90*/  LOP3.LUT P1, RZ, R25.reuse, 0x4000, RZ, 0xc0, !PT ;  /* 0x0000400019ff7812 */ /* 0x040fe4000782c0ff */
[----:B------:R-:W-:Y:S01]  /*17bca0*/  LOP3.LUT P0, RZ, R25, 0x8000, RZ, 0xc0, !PT ;  /* 0x0000800019ff7812 */ /* 0x000fe2000780c0ff */
[----:B--2---:R-:W-:-:S08]  /*17bcb0*/  IMAD.WIDE R4, R114, 0x4, R18 ;  /* 0x0000000472047825 */ /* 0x004fd000078e0212 */
[----:B------:R1:W-:Y:S04]  /*17bcc0*/  @P2 STG.E desc[UR36][R4.64], R86 ;  /* 0x0000005604002986 */ /* 0x0003e8000c101924 */
[----:B-1----:R-:W2:Y:S01]  /*17bcd0*/  LDL.LU R86, [R1+0x5c8] ;  /* 0x0005c80001567983 */ /* 0x002ea20000300800 */
[----:B------:R-:W-:-:S05]  /*17bce0*/  IMAD.WIDE R4, R114, 0x4, R16 ;  /* 0x0000000472047825 */ /* 0x000fca00078e0210 */
[----:B------:R1:W-:Y:S02]  /*17bcf0*/  @P1 STG.E desc[UR36][R4.64], R87 ;  /* 0x0000005704001986 */ /* 0x0003e4000c101924 */
[----:B-1----:R-:W-:Y:S01]  /*17bd00*/  IMAD.WIDE R4, R114, 0x4, R14 ;  /* 0x0000000472047825 */ /* 0x002fe200078e020e */
        /* <DEDUP_REMOVED lines=11> */
[----:B---3--:R1:W-:Y:S04]  /*17bdc0*/  @P0 STG.E desc[UR36][R4.64], R26 ;  /* 0x0000001a04000986 */ /* 0x0083e8000c101924 */
[----:B-1----:R-:W3:Y:S04]  /*17bdd0*/  LDL.LU R26, [R1+0x5d48] ;  /* 0x005d4800011a7983 */ /* 0x002ee80000300800 */
[----:B------:R-:W3:Y:S04]  /*17bde0*/  LDL.LU R87, [R1+0x1cbc] ;  /* 0x001cbc0001577983 */ /* 0x000ee80000300800 */
[----:B------:R-:W3:Y:S01]  /*17bdf0*/  LDL.LU R246, [R1+0x1cac] ;  /* 0x001cac0001f67983 */ /* 0x000ee20000300800 */
[----:B------:R-:W-:-:S02]  /*17be00*/  @P3 LOP3.LUT R7, R7, 0x1, RZ, 0xfc, !PT ;  /* 0x0000000107073812 */ /* 0x000fc400078efcff */
[C---:B------:R-:W-:Y:S02]  /*17be10*/  LOP3.LUT P3, RZ, R25.reuse, 0x800000, RZ, 0xc0, !PT ;  /* 0x0080000019ff7812 */ /* 0x040fe4000786c0ff */
[----:B------:R-:W-:Y:S01]  /*17be20*/  LOP3.LUT P6, RZ, R25, 0x10000, RZ, 0xc0, !PT ;  /* 0x0001000019ff7812 */ /* 0x000fe200078cc0ff */
[----:B------:R-:W3:Y:S01]  /*17be30*/  LDL.LU R250, [R1+0x1c9c] ;  /* 0x001c9c0001fa7983 */ /* 0x000ee20000300800 */
[----:B------:R-:W-:Y:S01]  /*17be40*/  LOP3.LUT R7, R7, 0xfffffffd, RZ, 0xc0, !PT ;  /* 0xfffffffd07077812 */ /* 0x000fe200078ec0ff */
[----:B------:R-:W-:Y:S02]  /*17be50*/  IMAD.WIDE R4, R114, 0x4, R12 ;  /* 0x0000000472047825 */ /* 0x000fe400078e020c */
[----:B------:R-:W3:Y:S04]  /*17be60*/  LDL.LU R241, [R1+0xf0c] ;  /* 0x000f0c0001f17983 */ /* 0x000ee80000300800 */
[----:B------:R-:W3:Y:S04]  /*17be70*/  LDL.LU R245, [R1+0xc9c] ;  /* 0x000c9c0001f57983 */ /* 0x000ee80000300800 */
[----:B------:R-:W3:Y:S04]  /*17be80*/  LDL.LU R249, [R1+0x71c] ;  /* 0x00071c0001f97983 */ /* 0x000ee80000300800 */
[----:B------:R-:W3:Y:S04]  /*17be90*/  LDL.LU R232, [R1+0x2e94] ;  /* 0x002e940001e87983 */ /* 0x000ee80000300800 */
[----:B------:R-:W3:Y:S04]  /*17bea0*/  LDL.LU R236, [R1+0x5cc] ;  /* 0x0005cc0001ec7983 */ /* 0x000ee80000300800 */
[----:B------:R-:W3:Y:S01]  /*17beb0*/  LDL.LU R114, [R1+0x2e98] ;  /* 0x002e980001727983 */ /* 0x000ee20000300800 */
[----:B------:R-:W-:-:S02]  /*17bec0*/  @P3 LOP3.LUT R7, R7, 0x2, RZ, 0xfc, !PT ;  /* 0x0000000207073812 */ /* 0x000fc400078efcff */
[----:B------:R-:W-:Y:S01]  /*17bed0*/  LOP3.LUT P3, RZ, R25, 0x400000, RZ, 0xc0, !PT ;  /* 0x0040000019ff7812 */ /* 0x000fe2000786c0ff */
[----:B----4-:R1:W-:Y:S01]  /*17bee0*/  @P6 STG.E desc[UR36][R4.64], R237 ;  /* 0x000000ed04006986 */ /* 0x0103e2000c101924 */
[----:B------:R-:W-:-:S03]  /*17bef0*/  LOP3.LUT R7, R7, 0xfffffffb, RZ, 0xc0, !PT ;  /* 0xfffffffb07077812 */ /* 0x000fc600078ec0ff */
[----:B-1----:R-:W4:Y:S08]  /*17bf00*/  LDL.LU R237, [R1+0x125c] ;  /* 0x00125c0001ed7983 */ /* 0x002f300000300800 */
[----:B------:R-:W-:Y:S02]  /*17bf10*/  @P3 LOP3.LUT R7, R7, 0x4, RZ, 0xfc, !PT ;  /* 0x0000000407073812 */ /* 0x000fe400078efcff */
[----:B------:R-:W-:-:S02]  /*17bf20*/  LOP3.LUT P3, RZ, R25, 0x200000, RZ, 0xc0, !PT ;  /* 0x0020000019ff7812 */ /* 0x000fc4000786c0ff */
[----:B------:R-:W-:Y:S02]  /*17bf30*/  LOP3.LUT R7, R7, 0xfffffff7, RZ, 0xc0, !PT ;  /* 0xfffffff707077812 */ /* 0x000fe400078ec0ff */
[----:B------:R-:W-:-:S09]  /*17bf40*/  LOP3.LUT P2, RZ, R25, 0x20000, RZ, 0xc0, !PT ;  /* 0x0002000019ff7812 */ /* 0x000fd2000784c0ff */
[----:B------:R-:W-:Y:S02]  /*17bf50*/  @P3 LOP3.LUT R7, R7, 0x8, RZ, 0xfc, !PT ;  /* 0x0000000807073812 */ /* 0x000fe400078efcff */
[C---:B------:R-:W-:Y:S02]  /*17bf60*/  LOP3.LUT P3, RZ, R25.reuse, 0x100000, RZ, 0xc0, !PT ;  /* 0x0010000019ff7812 */ /* 0x040fe4000786c0ff */
[----:B------:R-:W-:Y:S01]  /*17bf70*/  LOP3.LUT P1, RZ, R25, 0x40000, RZ, 0xc0, !PT ;  /* 0x0004000019ff7812 */ /* 0x000fe2000782c0ff */
[----:B------:R-:W-:Y:S01]  /*17bf80*/  IMAD.WIDE R4, R115, 0x4, R18 ;  /* 0x0000000473047825 */ /* 0x000fe200078e0212 */
[----:B------:R-:W-:-:S04]  /*17bf90*/  LOP3.LUT R7, R7, 0xffffffef, RZ, 0xc0, !PT ;  /* 0xffffffef07077812 */ /* 0x000fc800078ec0ff */
[----:B------:R1:W-:Y:S05]  /*17bfa0*/  @P2 STG.E desc[UR36][R4.64], R240 ;  /* 0x000000f004002986 */ /* 0x0003ea000c101924 */
[----:B------:R-:W-:Y:S02]  /*17bfb0*/  @P3 LOP3.LUT R7, R7, 0x10, RZ, 0xfc, !PT ;  /* 0x0000001007073812 */ /* 0x000fe400078efcff */
[----:B------:R-:W-:Y:S01]  /*17bfc0*/  LOP3.LUT P3, RZ, R25, 0x80000, RZ, 0xc0, !PT ;  /* 0x0008000019ff7812 */ /* 0x000fe2000786c0ff */
[C---:B-1----:R-:W-:Y:S01]  /*17bfd0*/  IMAD.WIDE R4, R115.reuse, 0x4, R16 ;  /* 0x0000000473047825 */ /* 0x042fe200078e0210 */
[----:B------:R-:W4:Y:S04]  /*17bfe0*/  LDL.LU R240, [R1+0x1ce0] ;  /* 0x001ce00001f07983 */ /* 0x000f280000300800 */
[----:B------:R1:W-:Y:S02]  /*17bff0*/  @P1 STG.E desc[UR36][R4.64], R244 ;  /* 0x000000f404001986 */ /* 0x0003e4000c101924 */
[----:B-1----:R-:W-:-:S02]  /*17c000*/  IMAD.WIDE R4, R115, 0x4, R14 ;  /* 0x0000000473047825 */ /* 0x002fc400078e020e */
[----:B------:R-:W4:Y:S04]  /*17c010*/  LDL.LU R244, [R1+0x1cd0] ;  /* 0x001cd00001f47983 */ /* 0x000f280000300800 */
[----:B------:R1:W-:Y:S01]  /*17c020*/  @P3 STG.E desc[UR36][R4.64], R248 ;  /* 0x000000f804003986 */ /* 0x0003e2000c101924 */
[----:B------:R-:W-:Y:S01]  /*17c030*/  LOP3.LUT P3, RZ, R7, 0x10, RZ, 0xc0, !PT ;  /* 0x0000001007ff7812 */ /* 0x000fe2000786c0ff */
[----:B-1----:R-:W-:Y:S02]  /*17c040*/  IMAD.WIDE R4, R115, 0x4, R12 ;  /* 0x0000000473047825 */ /* 0x002fe400078e020c */
[----:B------:R-:W4:Y:S04]  /*17c050*/  LDL.LU R248, [R1+0x1cc0] ;  /* 0x001cc00001f87983 */ /* 0x000f280000300800 */
[----:B------:R-:W4:Y:S06]  /*17c060*/  LDL.LU R115, [R1+0x1240] ;  /* 0x0012400001737983 */ /* 0x000f2c0000300800 */
[----:B--2---:R1:W-:Y:S01]  /*17c070*/  @P3 STG.E desc[UR36][R4.64], R86 ;  /* 0x0000005604003986 */ /* 0x0043e2000c101924 */
[----:B------:R-:W-:Y:S01]  /*17c080*/  LOP3.LUT P3, RZ, R7, 0x8, RZ, 0xc0, !PT ;  /* 0x0000000807ff7812 */ /* 0x000fe2000786c0ff */
[----:B-1----:R-:W-:-:S02]  /*17c090*/  IMAD.WIDE R4, R233, 0x4, R18 ;  /* 0x00000004e9047825 */ /* 0x002fc400078e0212 */
[----:B------:R-:W2:Y:S10]  /*17c0a0*/  LDL.LU R86, [R1+0xf10] ;  /* 0x000f100001567983 */ /* 0x000eb40000300800 */
        /* <DEDUP_REMOVED lines=22> */
[----:B------:R-:W-:Y:S02]  /*17c210*/  LOP3.LUT P6, RZ, R25, 0x80000000, RZ, 0xc0, !PT ;  /* 0x8000000019ff7812 */ /* 0x000fe400078cc0ff */
[----:B------:R-:W-:-:S02]  /*17c220*/  LOP3.LUT P2, RZ, R26, 0x1, RZ, 0xc0, !PT ;  /* 0x000000011aff7812 */ /* 0x000fc4000784c0ff */
[----:B------:R-:W-:Y:S01]  /*17c230*/  LOP3.LUT P1, RZ, R26, 0x2, RZ, 0xc0, !PT ;  /* 0x000000021aff7812 */ /* 0x000fe2000782c0ff */
[----:B------:R1:W-:Y:S04]  /*17c240*/  @P3 STG.E desc[UR36][R4.64], R249 ;  /* 0x000000f904003986 */ /* 0x0003e8000c101924 */
[----:B------:R-:W4:Y:S01]  /*17c250*/  LDL.LU R245, [R1+0x2ea4] ;  /* 0x002ea40001f57983 */ /* 0x000f220000300800 */
[----:B-1----:R-:W-:-:S05]  /*17c260*/  IMAD.WIDE R4, R232, 0x4, R12 ;  /* 0x00000004e8047825 */ /* 0x002fca00078e020c */
        /* <DEDUP_REMOVED lines=8> */
[----:B------:R1:W-:Y:S04]  /*17c2f0*/  @P2 STG.E desc[UR36][R4.64], R115 ;  /* 0x0000007304002986 */ /* 0x0003e8000c101924 */
[----:B-1----:R-:W4:Y:S01]  /*17c300*/  LDL.LU R115, [R1+0xc70] ;  /* 0x000c700001737983 */ /* 0x002f220000300800 */
[----:B---3--:R-:W-:-:S05]  /*17c310*/  IMAD.WIDE R4, R87, 0x4, R18 ;  /* 0x0000000457047825 */ /* 0x008fca00078e0212 */
        /* <DEDUP_REMOVED lines=18> */
[----:B------:R-:W-:Y:S01]  /*17c440*/  IMAD.WIDE R4, R87, 0x4, R16 ;  /* 0x0000000457047825 */ /* 0x000fe200078e0210 */
[----:B------:R-:W3:Y:S04]  /*17c450*/  LDL.LU R248, [R1+0x1248] ;  /* 0x0012480001f87983 */ /* 0x000ee80000300800 */
[----:B------:R-:W3:Y:S01]  /*17c460*/  LDL.LU R114, [R1+0xf18] ;  /* 0x000f180001727983 */ /* 0x000ee20000300800 */
        /* <DEDUP_REMOVED lines=11> */
[----:B----4-:R1:W-:Y:S02]  /*17c520*/  @P0 STG.E desc[UR36][R4.64], R115 ;  /* 0x0000007304000986 */ /* 0x0103e4000c101924 */
[C---:B-1----:R-:W-:Y:S02]  /*17c530*/  IMAD.WIDE R4, R87.reuse, 0x4, R14 ;  /* 0x0000000457047825 */ /* 0x042fe400078e020e */
[----:B------:R-:W4:Y:S06]  /*17c540*/  LDL.LU R115, [R1+0xc78] ;  /* 0x000c780001737983 */ /* 0x000f2c0000300800 */
[----:B------:R-:W-:Y:S01]  /*17c550*/  @P3 LOP3.LUT R8, R8, 0x1000000, RZ, 0xfc, !PT ;  /* 0x0100000008083812 */ /* 0x000fe200078efcff */
[----:B--2---:R1:W-:Y:S02]  /*17c560*/  @P6 STG.E desc[UR36][R4.64], R86 ;  /* 0x0000005604006986 */ /* 0x0043e4000c101924 */
[----:B-1----:R-:W-:-:S02]  /*17c570*/  IMAD.WIDE R4, R87, 0x4, R12 ;  /* 0x0000000457047825 */ /* 0x002fc400078e020c */
[----:B------:R-:W2:Y:S04]  /*17c580*/  LDL.LU R86, [R1+0x708] ;  /* 0x0007080001567983 */ /* 0x000ea80000300800 */
        /* <DEDUP_REMOVED lines=13> */
[----:B------:R-:W-:Y:S01]  /*17c660*/  LOP3.LUT R8, R8, 0xefffffff, RZ, 0xc0, !PT ;  /* 0xefffffff08087812 */ /* 0x000fe200078ec0ff */
[----:B---3--:R1:W-:Y:S08]  /*17c670*/  @P2 STG.E desc[UR36][R4.64], R252 ;  /* 0x000000fc04002986 */ /* 0x0083f0000c101924 */
[----:B------:R-:W-:-:S02]  /*17c680*/  @P3 LOP3.LUT R8, R8, 0x10000000, RZ, 0xfc, !PT ;  /* 0x1000000008083812 */ /* 0x000fc400078efcff */
        /* <DEDUP_REMOVED lines=40> */
[----:B------:R1:W-:Y:S02]  /*17c910*/  @P0 STG.E desc[UR36][R4.64], R114 ;  /* 0x0000007204000986 */ /* 0x0003e4000c101924 */
[----:B-1----:R-:W-:-:S05]  /*17c920*/  IMAD.WIDE R4, R87, 0x4, R16 ;  /* 0x0000000457047825 */ /* 0x002fca00078e0210 */
[----:B------:R1:W-:Y:S02]  /*17c930*/  @P6 STG.E desc[UR36][R4.64], R115 ;  /* 0x0000007304006986 */ /* 0x0003e4000c101924 */
[----:B-1----:R-:W-:-:S05]  /*17c940*/  IMAD.WIDE R4, R87, 0x4, R14 ;  /* 0x0000000457047825 */ /* 0x002fca00078e020e */
[----:B--2---:R1:W-:Y:S02]  /*17c950*/  @P2 STG.E desc[UR36][R4.64], R86 ;  /* 0x0000005604002986 */ /* 0x0043e4000c101924 */
[----:B-1----:R-:W-:-:S05]  /*17c960*/  IMAD.WIDE R4, R87, 0x4, R12 ;  /* 0x0000000457047825 */ /* 0x002fca00078e020c */
[----:B------:R1:W-:Y:S04]  /*17c970*/  @P1 STG.E desc[UR36][R4.64], R27 ;  /* 0x0000001b04001986 */ /* 0x0003e8000c101924 */
[----:B-1----:R-:W2:Y:S04]  /*17c980*/  LDL.LU R27, [R1+0x5d44] ;  /* 0x005d4400011b7983 */ /* 0x002ea80000300800 */
[----:B------:R-:W3:Y:S04]  /*17c990*/  LDL.LU R87, [R1+0x1cec] ;  /* 0x001cec0001577983 */ /* 0x000ee80000300800 */
[----:B------:R-:W4:Y:S04]  /*17c9a0*/  LDL.LU R240, [R1+0x1cdc] ;  /* 0x001cdc0001f07983 */ /* 0x000f280000300800 */
[----:B------:R-:W4:Y:S04]  /*17c9b0*/  LDL.LU R244, [R1+0x1ccc] ;  /* 0x001ccc0001f47983 */ /* 0x000f280000300800 */
[----:B------:R-:W2:Y:S04]  /*17c9c0*/  LDL.LU R248, [R1+0x2eb0] ;  /* 0x002eb00001f87983 */ /* 0x000ea80000300800 */
[----:B------:R-:W4:Y:S04]  /*17c9d0*/  LDL.LU R114, [R1+0x124c] ;  /* 0x00124c0001727983 */ /* 0x000f280000300800 */
[----:B------:R-:W4:Y:S04]  /*17c9e0*/  LDL.LU R86, [R1+0xf1c] ;  /* 0x000f1c0001567983 */ /* 0x000f280000300800 */
[----:B------:R-:W4:Y:S04]  /*17c9f0*/  LDL.LU R115, [R1+0xc7c] ;  /* 0x000c7c0001737983 */ /* 0x000f280000300800 */
[----:B------:R-:W4:Y:S01]  /*17ca00*/  LDL.LU R246, [R1+0x2eb4] ;  /* 0x002eb40001f67983 */ /* 0x000f220000300800 */
[----:B------:R-:W-:-:S02]  /*17ca10*/  LOP3.LUT P0, RZ, R26, 0x200000, RZ, 0xc0, !PT ;  /* 0x002000001aff7812 */ /* 0x000fc4000780c0ff */
[----:B------:R-:W-:Y:S02]  /*17ca20*/  LOP3.LUT R8, R8, 0xffffdfff, RZ, 0xc0, !PT ;  /* 0xffffdfff08087812 */ /* 0x000fe400078ec0ff */
[C---:B------:R-:W-:Y:S02]  /*17ca30*/  LOP3.LUT P6, RZ, R26.reuse, 0x400000, RZ, 0xc0, !PT ;  /* 0x004000001aff7812 */ /* 0x040fe400078cc0ff */
[C---:B------:R-:W-:Y:S02]  /*17ca40*/  LOP3.LUT P2, RZ, R26.reuse, 0x800000, RZ, 0xc0, !PT ;  /* 0x008000001aff7812 */ /* 0x040fe4000784c0ff */
[----:B------:R-:W-:Y:S01]  /*17ca50*/  LOP3.LUT P1, RZ, R26, 0x1000000, RZ, 0xc0, !PT ;  /* 0x010000001aff7812 */ /* 0x000fe2000782c0ff */
[----:B--2---:R-:W-:-:S05]  /*17ca60*/  IMAD.WIDE R4, R248, 0x4, R18 ;  /* 0x00000004f8047825 */ /* 0x004fca00078e0212 */
[----:B---3--:R1:W-:Y:S04]  /*17ca70*/  @P0 STG.E desc[UR36][R4.64], R87 ;  /* 0x0000005704000986 */ /* 0x0083e8000c101924 */
[----:B-1----:R-:W2:Y:S01]  /*17ca80*/  LDL.LU R87, [R1+0x70c] ;  /* 0x00070c0001577983 */ /* 0x002ea20000300800 */
[----:B------:R-:W-:-:S03]  /*17ca90*/  LOP3.LUT P3, RZ, R27, 0x2, RZ, 0xc0, !PT ;  /* 0x000000021bff7812 */ /* 0x000fc6000786c0ff */
[----:B------:R-:W3:Y:S04]  /*17caa0*/  LDL.LU R250, [R1+0x5bc] ;  /* 0x0005bc0001fa7983 */ /* 0x000ee80000300800 */
[----:B------:R-:W3:Y:S04]  /*17cab0*/  LDL.LU R233, [R1+0x1d10] ;  /* 0x001d100001e97983 */ /* 0x000ee80000300800 */
[----:B------:R-:W3:Y:S04]  /*17cac0*/  LDL.LU R245, [R1+0x2eb8] ;  /* 0x002eb80001f57983 */ /* 0x000ee80000300800 */
[----:B------:R-:W3:Y:S04]  /*17cad0*/  LDL.LU R237, [R1+0x1d00] ;  /* 0x001d000001ed7983 */ /* 0x000ee80000300800 */
[----:B------:R-:W3:Y:S01]  /*17cae0*/  LDL.LU R241, [R1+0x1cf0] ;  /* 0x001cf00001f17983 */ /* 0x000ee20000300800 */
[----:B------:R-:W-:-:S03]  /*17caf0*/  IMAD.WIDE R4, R248, 0x4, R16 ;  /* 0x00000004f8047825 */ /* 0x000fc600078e0210 */
[----:B------:R-:W3:Y:S01]  /*17cb00*/  LDL.LU R249, [R1+0x1230] ;  /* 0x0012300001f97983 */ /* 0x000ee20000300800 */
        /* <DEDUP_REMOVED lines=18> */
[----:B----4-:R1:W-:Y:S10]  /*17cc30*/  @P6 STG.E desc[UR36][R4.64], R240 ;  /* 0x000000f004006986 */ /* 0x0103f4000c101924 */
[----:B------:R-:W-:-:S02]  /*17cc40*/  @P3 LOP3.LUT R8, R8, 0x80000, RZ, 0xfc, !PT ;  /* 0x0008000008083812 */ /* 0x000fc400078efcff */
[----:B------:R-:W-:Y:S01]  /*17cc50*/  LOP3.LUT P3, RZ, R26, 0x4000000, RZ, 0xc0, !PT ;  /* 0x040000001aff7812 */ /* 0x000fe2000786c0ff */
[----:B-1----:R-:W-:Y:S01]  /*17cc60*/  IMAD.WIDE R4, R248, 0x4, R14 ;  /* 0x00000004f8047825 */ /* 0x002fe200078e020e */
[----:B------:R-:W-:-:S04]  /*17cc70*/  LOP3.LUT R8, R8, 0xffefffff, RZ, 0xc0, !PT ;  /* 0xffefffff08087812 */ /* 0x000fc800078ec0ff */
[----:B------:R1:W-:Y:S07]  /*17cc80*/  @P2 STG.E desc[UR36][R4.64], R244 ;  /* 0x000000f404002986 */ /* 0x0003ee000c101924 */
[----:B------:R-:W-:Y:S02]  /*17cc90*/  @P3 LOP3.LUT R8, R8, 0x100000, RZ, 0xfc, !PT ;  /* 0x0010000008083812 */ /* 0x000fe400078efcff */
[----:B------:R-:W-:Y:S01]  /*17cca0*/  LOP3.LUT P3, RZ, R26, 0x2000000, RZ, 0xc0, !PT ;  /* 0x020000001aff7812 */ /* 0x000fe2000786c0ff */
[----:B-1----:R-:W4:Y:S01]  /*17ccb0*/  LDL.LU R244, [R1+0x2ebc] ;  /* 0x002ebc0001f47983 */ /* 0x002f220000300800 */
[----:B------:R-:W-:-:S03]  /*17ccc0*/  IMAD.WIDE R4, R248, 0x4, R12 ;  /* 0x00000004f8047825 */ /* 0x000fc600078e020c */
[----:B------:R-:W4:Y:S04]  /*17ccd0*/  LDL.LU R232, [R1+0xf20] ;  /* 0x000f200001e87983 */ /* 0x000f280000300800 */
[----:B------:R-:W4:Y:S04]  /*17cce0*/  LDL.LU R236, [R1+0xc60] ;  /* 0x000c600001ec7983 */ /* 0x000f280000300800 */
[----:B------:R-:W4:Y:S04]  /*17ccf0*/  LDL.LU R240, [R1+0x6f0] ;  /* 0x0006f00001f07983 */ /* 0x000f280000300800 */
[----:B------:R1:W-:Y:S02]  /*17cd00*/  @P1 STG.E desc[UR36][R4.64], R114 ;  /* 0x0000007204001986 */ /* 0x0003e4000c101924 */
[----:B-1----:R-:W-:-:S05]  /*17cd10*/  IMAD.WIDE R4, R246, 0x4, R18 ;  /* 0x00000004f6047825 */ /* 0x002fca00078e0212 */
[----:B------:R1:W-:Y:S01]  /*17cd20*/  @P3 STG.E desc[UR36][R4.64], R86 ;  /* 0x0000005604003986 */ /* 0x0003e2000c101924 */
[----:B------:R-:W-:Y:S01]  /*17cd30*/  LOP3.LUT P3, RZ, R8, 0x100000, RZ, 0xc0, !PT ;  /* 0x0010000008ff7812 */ /* 0x000fe2000786c0ff */
[----:B-1----:R-:W-:Y:S02]  /*17cd40*/  IMAD.WIDE R4, R246, 0x4, R16 ;  /* 0x00000004f6047825 */ /* 0x002fe400078e0210 */
[----:B------:R-:W4:Y:S04]  /*17cd50*/  LDL.LU R86, [R1+0x2ec0] ;  /* 0x002ec00001567983 */ /* 0x000f280000300800 */
[----:B------:R-:W4:Y:S04]  /*17cd60*/  LDL.LU R248, [R1+0x5a0] ;  /* 0x0005a00001f87983 */ /* 0x000f280000300800 */
        /* <DEDUP_REMOVED lines=24> */
[----:B------:R-:W-:-:S05]  /*17cef0*/  LOP3.LUT P6, RZ, R27, 0x20, RZ, 0xc0, !PT ;  /* 0x000000201bff7812 */ /* 0x000fca00078cc0ff */
[----:B------:R4:W-:Y:S01]  /*17cf00*/  @P3 STG.E desc[UR36][R4.64], R249 ;  /* 0x000000f904003986 */ /* 0x0009e2000c101924 */
[----:B------:R-:W-:Y:S02]  /*17cf10*/  LOP3.LUT P3, RZ, R8, 0x2000, RZ, 0xc0, !PT ;  /* 0x0000200008ff7812 */ /* 0x000fe4000786c0ff */
[C---:B------:R-:W-:Y:S02]  /*17cf20*/  LOP3.LUT P2, RZ, R27.reuse, 0x40, RZ, 0xc0, !PT ;  /* 0x000000401bff7812 */ /* 0x040fe4000784c0ff */
[----:B------:R-:W-:Y:S01]  /*17cf30*/  LOP3.LUT P1, RZ, R27, 0x80, RZ, 0xc0, !PT ;  /* 0x000000801bff7812 */ /* 0x000fe2000782c0ff */
[----:B------:R-:W3:Y:S01]  /*17cf40*/  LDL.LU R245, [R1+0x2ec8] ;  /* 0x002ec80001f57983 */ /* 0x000ee20000300800 */
[----:B----4-:R-:W-:-:S07]  /*17cf50*/  IMAD.WIDE R4, R244, 0x4, R18 ;  /* 0x00000004f4047825 */ /* 0x010fce00078e0212 */
[----:B------:R1:W-:Y:S02]  /*17cf60*/  @P3 STG.E desc[UR36][R4.64], R232 ;  /* 0x000000e804003986 */ /* 0x0003e4000c101924 */
[----:B-1----:R-:W-:-:S05]  /*17cf70*/  IMAD.WIDE R4, R244, 0x4, R16 ;  /* 0x00000004f4047825 */ /* 0x002fca00078e0210 */
[----:B------:R1:W-:Y:S02]  /*17cf80*/  @P4 STG.E desc[UR36][R4.64], R236 ;  /* 0x000000ec04004986 */ /* 0x0003e4000c101924 */
[----:B-1----:R-:W-:-:S05]  /*17cf90*/  IMAD.WIDE R4, R244, 0x4, R14 ;  /* 0x00000004f4047825 */ /* 0x002fca00078e020e */
[----:B------:R1:W-:Y:S02]  /*17cfa0*/  @P5 STG.E desc[UR36][R4.64], R240 ;  /* 0x000000f004005986 */ /* 0x0003e4000c101924 */
[----:B-1----:R-:W-:Y:S02]  /*17cfb0*/  IMAD.WIDE R4, R244, 0x4, R12 ;  /* 0x00000004f4047825 */ /* 0x002fe400078e020c */
[----:B------:R-:W4:Y:S04]  /*17cfc0*/  LDL.LU R244, [R1+0x1234] ;  /* 0x0012340001f47983 */ /* 0x000f280000300800 */
[----:B------:R1:W-:Y:S02]  /*17cfd0*/  @P0 STG.E desc[UR36][R4.64], R248 ;  /* 0x000000f804000986 */ /* 0x0003e4000c101924 */
[----:B-1----:R-:W-:-:S02]  /*17cfe0*/  IMAD.WIDE R4, R86, 0x4, R18 ;  /* 0x0000000456047825 */ /* 0x002fc400078e0212 */
[----:B------:R-:W3:Y:S04]  /*17cff0*/  LDL.LU R248, [R1+0xf24] ;  /* 0x000f240001f87983 */ /* 0x000ee80000300800 */
[----:B------:R1:W-:Y:S02]  /*17d000*/  @P6 STG.E desc[UR36][R4.64], R114 ;  /* 0x0000007204006986 */ /* 0x0003e4000c101924 */
[C---:B-1----:R-:W-:Y:S02]  /*17d010*/  IMAD.WIDE R4, R86.reuse, 0x4, R16 ;  /* 0x0000000456047825 */ /* 0x042fe400078e0210 */
[----:B------:R-:W3:Y:S04]  /*17d020*/  LDL.LU R114, [R1+0xc64] ;  /* 0x000c640001727983 */ /* 0x000ee80000300800 */
[----:B------:R1:W-:Y:S02]  /*17d030*/  @P2 STG.E desc[UR36][R4.64], R115 ;  /* 0x0000007304002986 */ /* 0x0003e4000c101924 */
[----:B-1----:R-:W-:-:S02]  /*17d040*/  IMAD.WIDE R4, R86, 0x4, R14 ;  /* 0x0000000456047825 */ /* 0x002fc400078e020e */
[----:B------:R-:W3:Y:S04]  /*17d050*/  LDL.LU R115, [R1+0x6f4] ;  /* 0x0006f40001737983 */ /* 0x000ee80000300800 */
[----:B--2---:R1:W-:Y:S04]  /*17d060*/  @P1 STG.E desc[UR36][R4.64], R87 ;  /* 0x0000005704001986 */ /* 0x0043e8000c101924 */
[----:B-1----:R-:W2:Y:S01]  /*17d070*/  LDL.LU R87, [R1+0x2ec4] ;  /* 0x002ec40001577983 */ /* 0x002ea20000300800 */
[----:B------:R-:W-:Y:S02]  /*17d080*/  LOP3.LUT P3, RZ, R27, 0x100000, RZ, 0xc0, !PT ;  /* 0x001000001bff7812 */ /* 0x000fe4000786c0ff */
[----:B------:R-:W-:Y:S01]  /*17d090*/  LOP3.LUT R8, R8, 0xffffffdf, RZ, 0xc0, !PT ;  /* 0xffffffdf08087812 */ /* 0x000fe200078ec0ff */
[----:B------:R-:W3:Y:S04]  /*17d0a0*/  LDL.LU R233, [R1+0x1d18] ;  /* 0x001d180001e97983 */ /* 0x000ee80000300800 */
[----:B------:R-:W3:Y:S04]  /*17d0b0*/  LDL.LU R237, [R1+0x1d08] ;  /* 0x001d080001ed7983 */ /* 0x000ee80000300800 */
[----:B------:R-:W3:Y:S04]  /*17d0c0*/  LDL.LU R241, [R1+0x1cf8] ;  /* 0x001cf80001f17983 */ /* 0x000ee80000300800 */
[----:B------:R-:W3:Y:S04]  /*17d0d0*/  LDL.LU R232, [R1+0xf28] ;  /* 0x000f280001e87983 */ /* 0x000ee80000300800 */
[----:B------:R-:W3:Y:S01]  /*17d0e0*/  LDL.LU R236, [R1+0xc68] ;  /* 0x000c680001ec7983 */ /* 0x000ee20000300800 */
[----:B------:R-:W-:-:S03]  /*17d0f0*/  IMAD.WIDE R4, R86, 0x4, R12 ;  /* 0x0000000456047825 */ /* 0x000fc600078e020c */
[----:B------:R-:W3:Y:S04]  /*17d100*/  LDL.LU R240, [R1+0x2ecc] ;  /* 0x002ecc0001f07983 */ /* 0x000ee80000300800 */
[----:B------:R-:W3:Y:S04]  /*17d110*/  LDL.LU R86, [R1+0x2ed0] ;  /* 0x002ed00001567983 */ /* 0x000ee80000300800 */
[----:B------:R-:W3:Y:S01]  /*17d120*/  LDL.LU R249, [R1+0x1238] ;  /* 0x0012380001f97983 */ /* 0x000ee20000300800 */
        /* <DEDUP_REMOVED lines=18> */
[C---:B------:R-:W-:Y:S02]  /*17d250*/  LOP3.LUT P6, RZ, R27.reuse, 0x200, RZ, 0xc0, !PT ;  /* 0x000002001bff7812 */ /* 0x040fe400078cc0ff */
[----:B------:R-:W-:Y:S02]  /*17d260*/  LOP3.LUT R8, R8, 0xfffff7ff, RZ, 0xc0, !PT ;  /* 0xfffff7ff08087812 */ /* 0x000fe400078ec0ff */
        /* <DEDUP_REMOVED lines=8> */
[----:B--2---:R-:W-:-:S05]  /*17d2f0*/  IMAD.WIDE R4, R87, 0x4, R18 ;  /* 0x0000000457047825 */ /* 0x004fca00078e0212 */
[----:B---3--:R1:W-:Y:S02]  /*17d300*/  @P6 STG.E desc[UR36][R4.64], R248 ;  /* 0x000000f804006986 */ /* 0x0083e4000c101924 */
        /* <DEDUP_REMOVED lines=9> */
[----:B------:R-:W4:Y:S04]  /*17d3a0*/  LDL.LU R244, [R1+0x2ed4] ;  /* 0x002ed40001f47983 */ /* 0x000f280000300800 */
        /* <DEDUP_REMOVED lines=22> */
[----:B--2---:R1:W-:Y:S01]  /*17d510*/  @P3 STG.E desc[UR36][R4.64], R28 ;  /* 0x0000001c04003986 */ /* 0x0043e2000c101924 */
[----:B------:R-:W-:-:S03]  /*17d520*/  LOP3.LUT P3, RZ, R8, 0x20, RZ, 0xc0, !PT ;  /* 0x0000002008ff7812 */ /* 0x000fc6000786c0ff */
[----:B-1----:R-:W2:Y:S01]  /*17d530*/  LDL.LU R28, [R1+0x5d3c] ;  /* 0x005d3c00011c7983 */ /* 0x002ea20000300800 */
[----:B------:R-:W-:-:S09]  /*17d540*/  IMAD.WIDE R4, R240, 0x4, R12 ;  /* 0x00000004f0047825 */ /* 0x000fd200078e020c */
[----:B------:R1:W-:Y:S04]  /*17d550*/  @P3 STG.E desc[UR36][R4.64], R0 ;  /* 0x0000000004003986 */ /* 0x0003e8000c101924 */
        /* <DEDUP_REMOVED lines=9> */
[----:B---3--:R1:W-:Y:S01]  /*17d5f0*/  @P5 STG.E desc[UR36][R4.64], R114 ;  /* 0x0000007204005986 */ /* 0x0083e2000c101924 */
[----:B------:R-:W-:Y:S01]  /*17d600*/  LOP3.LUT P1, RZ, R27, 0x4000000, RZ, 0xc0, !PT ;  /* 0x040000001bff7812 */ /* 0x000fe2000782c0ff */
[----:B-1----:R-:W-:-:S05]  /*17d610*/  IMAD.WIDE R4, R86, 0x4, R14 ;  /* 0x0000000456047825 */ /* 0x002fca00078e020e */
[----:B----4-:R1:W-:Y:S02]  /*17d620*/  @P0 STG.E desc[UR36][R4.64], R115 ;  /* 0x0000007304000986 */ /* 0x0103e4000c101924 */
[----:B-1----:R-:W-:-:S05]  /*17d630*/  IMAD.WIDE R4, R86, 0x4, R12 ;  /* 0x0000000456047825 */ /* 0x002fca00078e020c */
[----:B------:R1:W-:Y:S02]  /*17d640*/  @P6 STG.E desc[UR36][R4.64], R87 ;  /* 0x0000005704006986 */ /* 0x0003e4000c101924 */
[----:B-1----:R-:W-:-:S05]  /*17d650*/  IMAD.WIDE R4, R244, 0x4, R18 ;  /* 0x00000004f4047825 */ /* 0x002fca00078e0212 */
[----:B--2---:R1:W-:Y:S02]  /*17d660*/  @P2 STG.E desc[UR36][R4.64], R28 ;  /* 0x0000001c04002986 */ /* 0x0043e4000c101924 */
[----:B-1----:R-:W-:Y:S02]  /*17d670*/  IMAD.WIDE R4, R244, 0x4, R16 ;  /* 0x00000004f4047825 */ /* 0x002fe400078e0210 */
[----:B------:R-:W2:Y:S04]  /*17d680*/  LDL.LU R28, [R1+0x5d34] ;  /* 0x005d3400011c7983 */ /* 0x000ea80000300800 */
[----:B------:R1:W-:Y:S04]  /*17d690*/  @P1 STG.E desc[UR36][R4.64], R0 ;  /* 0x0000000004001986 */ /* 0x0003e8000c101924 */
[----:B-1----:R-:W3:Y:S04]  /*17d6a0*/  LDL.LU R0, [R1+0x5d30] ;  /* 0x005d300001007983 */ /* 0x002ee80000300800 */
        /* <DEDUP_REMOVED lines=19> */
[C---:B------:R-:W-:Y:S02]  /*17d7e0*/  LOP3.LUT P2, RZ, R27.reuse, 0x20000000, RZ, 0xc0, !PT ;  /* 0x200000001bff7812 */ /* 0x040fe4000784c0ff */
[----:B------:R-:W-:Y:S02]  /*17d7f0*/  LOP3.LUT P1, RZ, R27, 0x40000000, RZ, 0xc0, !PT ;  /* 0x400000001bff7812 */ /* 0x000fe4000782c0ff */
[----:B------:R-:W-:Y:S02]  /*17d800*/  LOP3.LUT R8, R8, 0xfffffffe, RZ, 0xc0, !PT ;  /* 0xfffffffe08087812 */ /* 0x000fe400078ec0ff */
[----:B--2---:R-:W-:-:S03]  /*17d810*/  LOP3.LUT P3, RZ, R28, 0x80, RZ, 0xc0, !PT ;  /* 0x000000801cff7812 */ /* 0x004fc6000786c0ff */
[----:B----4-:R1:W-:Y:S02]  /*17d820*/  @P0 STG.E desc[UR36][R4.64], R240 ;  /* 0x000000f004000986 */ /* 0x0103e4000c101924 */
[----:B-1----:R-:W-:Y:S02]  /*17d830*/  IMAD.WIDE R4, R244, 0x4, R12 ;  /* 0x00000004f4047825 */ /* 0x002fe400078e020c */
[----:B------:R-:W2:Y:S04]  /*17d840*/  LDL.LU R240, [R1+0x1224] ;  /* 0x0012240001f07983 */ /* 0x000ea80000300800 */
[----:B------:R-:W4:Y:S04]  /*17d850*/  LDL.LU R244, [R1+0xf34] ;  /* 0x000f340001f47983 */ /* 0x000f280000300800 */
[----:B---3--:R1:W-:Y:S01]  /*17d860*/  @P6 STG.E desc[UR36][R4.64], R115 ;  /* 0x0000007304006986 */ /* 0x0083e2000c101924 */
[----:B------:R-:W-:-:S03]  /*17d870*/  LOP3.LUT R0, R0, 0xdfffffff, RZ, 0xc0, !PT ;  /* 0xdfffffff00007812 */ /* 0x000fc600078ec0ff */
[----:B-1----:R-:W3:Y:S01]  /*17d880*/  LDL.LU R115, [R1+0x2ee4] ;  /* 0x002ee40001737983 */ /* 0x002ee20000300800 */
[C---:B------:R-:W-:Y:S01]  /*17d890*/  IMAD.WIDE R4, R87.reuse, 0x4, R18 ;  /* 0x0000000457047825 */ /* 0x040fe200078e0212 */
[----:B------:R-:W-:Y:S02]  /*17d8a0*/  @P3 LOP3.LUT R0, R0, 0x20000000, RZ, 0xfc, !PT ;  /* 0x2000000000003812 */ /* 0x000fe400078efcff */
[----:B------:R-:W-:Y:S02]  /*17d8b0*/  LOP3.LUT P3, RZ, R28, 0x40, RZ, 0xc0, !PT ;  /* 0x000000401cff7812 */ /* 0x000fe4000786c0ff */
[----:B------:R1:W-:Y:S01]  /*17d8c0*/  @P2 STG.E desc[UR36][R4.64], R248 ;  /* 0x000000f804002986 */ /* 0x0003e2000c101924 */
[----:B------:R-:W-:Y:S01]  /*17d8d0*/  LOP3.LUT R0, R0, 0xbfffffff, RZ, 0xc0, !PT ;  /* 0xbfffffff00007812 */ /* 0x000fe200078ec0ff */
[----:B-1----:R-:W-:Y:S02]  /*17d8e0*/  IMAD.WIDE R4, R87, 0x4, R16 ;  /* 0x0000000457047825 */ /* 0x002fe400078e0210 */
[----:B------:R-:W4:Y:S04]  /*17d8f0*/  LDL.LU R248, [R1+0xc54] ;  /* 0x000c540001f87983 */ /* 0x000f280000300800 */
[----:B------:R1:W-:Y:S03]  /*17d900*/  @P1 STG.E desc[UR36][R4.64], R114 ;  /* 0x0000007204001986 */ /* 0x0003e6000c101924 */
[----:B------:R-:W-:-:S02]  /*17d910*/  @P3 LOP3.LUT R0, R0, 0x40000000, RZ, 0xfc, !PT ;  /* 0x4000000000003812 */ /* 0x000fc400078efcff */
[----:B------:R-:W-:Y:S01]  /*17d920*/  LOP3.LUT P3, RZ, R28, 0x20, RZ, 0xc0, !PT ;  /* 0x000000201cff7812 */ /* 0x000fe2000786c0ff */
[----:B-1----:R-:W4:Y:S01]  /*17d930*/  LDL.LU R114, [R1+0x6e4] ;  /* 0x0006e40001727983 */ /* 0x002f220000300800 */
        /* <DEDUP_REMOVED lines=44> */
[----:B------:R-:W-:Y:S01]  /*17dc00*/  LOP3.LUT P2, RZ, R28, 0x1000, RZ, 0xc0, !PT ;  /* 0x000010001cff7812 */ /* 0x000fe2000784c0ff */
[----:B------:R-:W4:Y:S01]  /*17dc10*/  LDL.LU R241, [R1+0x2ef0] ;  /* 0x002ef00001f17983 */ /* 0x000f220000300800 */
[----:B-1----:R-:W-:-:S09]  /*17dc20*/  IMAD.WIDE R4, R236, 0x4, R16 ;  /* 0x00000004ec047825 */ /* 0x002fd200078e0210 */
[----:B------:R1:W-:Y:S01]  /*17dc30*/  @P3 STG.E desc[UR36][R4.64], R249 ;  /* 0x000000f904003986 */ /* 0x0003e2000c101924 */
[----:B------:R-:W-:Y:S01]  /*17dc40*/  LOP3.LUT P3, RZ, R0, 0x20000000, RZ, 0xc0, !PT ;  /* 0x2000000000ff7812 */ /* 0x000fe2000786c0ff */
[----:B-1----:R-:W-:-:S12]  /*17dc50*/  IMAD.WIDE R4, R236, 0x4, R14 ;  /* 0x00000004ec047825 */ /* 0x002fd800078e020e */
[----:B------:R1:W-:Y:S02]  /*17dc60*/  @P3 STG.E desc[UR36][R4.64], R232 ;  /* 0x000000e804003986 */ /* 0x0003e4000c101924 */
[----:B-1----:R-:W-:-:S05]  /*17dc70*/  IMAD.WIDE R4, R236, 0x4, R12 ;  /* 0x00000004ec047825 */ /* 0x002fca00078e020c */
[----:B--2---:R3:W-:Y:S02]  /*17dc80*/  @P4 STG.E desc[UR36][R4.64], R240 ;  /* 0x000000f004004986 */ /* 0x0047e4000c101924 */
[----:B---3--:R-:W-:-:S05]  /*17dc90*/  IMAD.WIDE R4, R115, 0x4, R18 ;  /* 0x0000000473047825 */ /* 0x008fca00078e0212 */
        /* <DEDUP_REMOVED lines=8> */
[----:B------:R-:W3:Y:S01]  /*17dd20*/  LDL.LU R115, [R1+0x1d38] ;  /* 0x001d380001737983 */ /* 0x000ee20000300800 */
[----:B------:R-:W-:-:S03]  /*17dd30*/  LOP3.LUT P1, RZ, R28, 0x2000, RZ, 0xc0, !PT ;  /* 0x000020001cff7812 */ /* 0x000fc6000782c0ff */
[----:B------:R-:W4:Y:S04]  /*17dd40*/  LDL.LU R252, [R1+0x1228] ;  /* 0x0012280001fc7983 */ /* 0x000f280000300800 */
[----:B------:R-:W4:Y:S04]  /*17dd50*/  LDL.LU R234, [R1+0xf38] ;  /* 0x000f380001ea7983 */ /* 0x000f280000300800 */
[----:B------:R-:W4:Y:S01]  /*17dd60*/  LDL.LU R238, [R1+0xc58] ;  /* 0x000c580001ee7983 */ /* 0x000f220000300800 */
[----:B------:R-:W-:-:S05]  /*17dd70*/  IMAD.WIDE R4, R86, 0x4, R18 ;  /* 0x0000000456047825 */ /* 0x000fca00078e0212 */
[----:B------:R1:W-:Y:S04]  /*17dd80*/  @P1 STG.E desc[UR36][R4.64], R87 ;  /* 0x0000005704001986 */ /* 0x0003e8000c101924 */
[----:B-1----:R-:W4:Y:S04]  /*17dd90*/  LDL.LU R87, [R1+0x2eec] ;  /* 0x002eec0001577983 */ /* 0x002f280000300800 */
[----:B------:R-:W4:Y:S01]  /*17dda0*/  LDL.LU R242, [R1+0x6e8] ;  /* 0x0006e80001f27983 */ /* 0x000f220000300800 */
[C---:B------:R-:W-:Y:S02]  /*17ddb0*/  LOP3.LUT P0, RZ, R28.reuse, 0x4000, RZ, 0xc0, !PT ;  /* 0x000040001cff7812 */ /* 0x040fe4000780c0ff */
[----:B------:R-:W-:-:S02]  /*17ddc0*/  LOP3.LUT P3, RZ, R28, 0x4000000, RZ, 0xc0, !PT ;  /* 0x040000001cff7812 */ /* 0x000fc4000786c0ff */
[----:B------:R-:W-:Y:S01]  /*17ddd0*/  LOP3.LUT P6, RZ, R28, 0x8000, RZ, 0xc0, !PT ;  /* 0x000080001cff7812 */ /* 0x000fe200078cc0ff */
[----:B------:R-:W4:Y:S01]  /*17dde0*/  LDL.LU R246, [R1+0x598] ;  /* 0x0005980001f67983 */ /* 0x000f220000300800 */
[----:B------:R-:W-:Y:S01]  /*17ddf0*/  IMAD.WIDE R4, R86, 0x4, R16 ;  /* 0x0000000456047825 */ /* 0x000fe200078e0210 */
[----:B------:R-:W-:-:S08]  /*17de00*/  LOP3.LUT R0, R0, 0xffdfffff, RZ, 0xc0, !PT ;  /* 0xffdfffff00007812 */ /* 0x000fd000078ec0ff */
        /* <DEDUP_REMOVED lines=23> */
[----:B---3--:R1:W-:Y:S02]  /*17df80*/  @P0 STG.E desc[UR36][R4.64], R115 ;  /* 0x0000007304000986 */ /* 0x0083e4000c101924 */
[----:B-1----:R-:W-:-:S05]  /*17df90*/  IMAD.WIDE R4, R86, 0x4, R14 ;  /* 0x0000000456047825 */ /* 0x002fca00078e020e */
[----:B--2---:R1:W-:Y:S04]  /*17dfa0*/  @P6 STG.E desc[UR36][R4.64], R29 ;  /* 0x0000001d04006986 */ /* 0x0043e8000c101924 */
[----:B-1----:R-:W2:Y:S04]  /*17dfb0*/  LDL.LU R29, [R1+0x5d28] ;  /* 0x005d2800011d7983 */ /* 0x002ea80000300800 */
        /* <DEDUP_REMOVED lines=11> */
[----:B------:R-:W-:-:S03]  /*17e070*/  IMAD.WIDE R4, R86, 0x4, R12 ;  /* 0x0000000456047825 */ /* 0x000fc600078e020c */
[----:B------:R-:W2:Y:S04]  /*17e080*/  LDL.LU R115, [R1+0x1d50] ;  /* 0x001d500001737983 */ /* 0x000ea80000300800 */
[----:B------:R-:W2:Y:S01]  /*17e090*/  LDL.LU R86, [R1+0x2ef8] ;  /* 0x002ef80001567983 */ /* 0x000ea20000300800 */
[----:B------:R-:W-:Y:S02]  /*17e0a0*/  @P3 LOP3.LUT R0, R0, 0x10000000, RZ, 0xfc, !PT ;  /* 0x1000000000003812 */ /* 0x000fe400078efcff */
[----:B------:R-:W-:Y:S01]  /*17e0b0*/  LOP3.LUT P3, RZ, R28, 0x40000, RZ, 0xc0, !PT ;  /* 0x000400001cff7812 */ /* 0x000fe2000786c0ff */
[----:B----4-:R1:W-:Y:S02]  /*17e0c0*/  @P2 STG.E desc[UR36][R4.64], R252 ;  /* 0x000000fc04002986 */ /* 0x0103e4000c101924 */
        /* <DEDUP_REMOVED lines=12> */
[----:B-1----:R-:W-:Y:S01]  /*17e190*/  IMAD.WIDE R4, R241, 0x4, R18 ;  /* 0x00000004f1047825 */ /* 0x002fe200078e0212 */
[C---:B------:R-:W-:Y:S02]  /*17e1a0*/  LOP3.LUT P4, RZ, R28.reuse, 0x8000000, RZ, 0xc0, !PT ;  /* 0x080000001cff7812 */ /* 0x040fe4000788c0ff */
[C---:B------:R-:W-:Y:S02]  /*17e1b0*/  LOP3.LUT P5, RZ, R28.reuse, 0x10000000, RZ, 0xc0, !PT ;  /* 0x100000001cff7812 */ /* 0x040fe400078ac0ff */
[C---:B------:R-:W-:Y:S02]  /*17e1c0*/  LOP3.LUT P0, RZ, R28.reuse, 0x20000000, RZ, 0xc0, !PT ;  /* 0x200000001cff7812 */ /* 0x040fe4000780c0ff */
[C---:B------:R-:W-:Y:S02]  /*17e1d0*/  LOP3.LUT P6, RZ, R28.reuse, 0x40000000, RZ, 0xc0, !PT ;  /* 0x400000001cff7812 */ /* 0x040fe400078cc0ff */
[----:B------:R-:W-:-:S03]  /*17e1e0*/  LOP3.LUT P2, RZ, R28, 0x80000000, RZ, 0xc0, !PT ;  /* 0x800000001cff7812 */ /* 0x000fc6000784c0ff */
[----:B---3--:R1:W-:Y:S01]  /*17e1f0*/  @P3 STG.E desc[UR36][R4.64], R250 ;  /* 0x000000fa04003986 */ /* 0x0083e2000c101924 */
[----:B------:R-:W-:Y:S01]  /*17e200*/  LOP3.LUT P3, RZ, R0, 0x2000000, RZ, 0xc0, !PT ;  /* 0x0200000000ff7812 */ /* 0x000fe2000786c0ff */
[----:B-1----:R-:W-:-:S12]  /*17e210*/  IMAD.WIDE R4, R241, 0x4, R16 ;  /* 0x00000004f1047825 */ /* 0x002fd800078e0210 */
[----:B--2---:R1:W-:Y:S01]  /*17e220*/  @P3 STG.E desc[UR36][R4.64], R233 ;  /* 0x000000e904003986 */ /* 0x0043e2000c101924 */
[----:B------:R-:W-:Y:S01]  /*17e230*/  LOP3.LUT P3, RZ, R0, 0x1000000, RZ, 0xc0, !PT ;  /* 0x0100000000ff7812 */ /* 0x000fe2000786c0ff */
[----:B-1----:R-:W-:-:S12]  /*17e240*/  IMAD.WIDE R4, R241, 0x4, R14 ;  /* 0x00000004f1047825 */ /* 0x002fd800078e020e */
[----:B------:R1:W-:Y:S01]  /*17e250*/  @P3 STG.E desc[UR36][R4.64], R237 ;  /* 0x000000ed04003986 */ /* 0x0003e2000c101924 */
[----:B------:R-:W-:Y:S01]  /*17e260*/  LOP3.LUT P3, RZ, R0, 0x800000, RZ, 0xc0, !PT ;  /* 0x0080000000ff7812 */ /* 0x000fe2000786c0ff */
[----:B-1----:R-:W-:-:S12]  /*17e270*/  IMAD.WIDE R4, R241, 0x4, R12 ;  /* 0x00000004f1047825 */ /* 0x002fd800078e020c */
[----:B------:R1:W-:Y:S01]  /*17e280*/  @P3 STG.E desc[UR36][R4.64], R245 ;  /* 0x000000f504003986 */ /* 0x0003e2000c101924 */
[----:B------:R-:W-:Y:S01]  /*17e290*/  LOP3.LUT P3, RZ, R0, 0x400000, RZ, 0xc0, !PT ;  /* 0x0040000000ff7812 */ /* 0x000fe2000786c0ff */
[----:B-1----:R-:W-:Y:S02]  /*17e2a0*/  IMAD.WIDE R4, R240, 0x4, R18 ;  /* 0x00000004f0047825 */ /* 0x002fe400078e0212 */
[----:B------:R-:W2:Y:S10]  /*17e2b0*/  LDL.LU R245, [R1+0x2f04] ;  /* 0x002f040001f57983 */ /* 0x000eb40000300800 */
        /* <DEDUP_REMOVED lines=11> */
[----:B------:R-:W3:Y:S04]  /*17e370*/  LDL.LU R248, [R1+0xf40] ;  /* 0x000f400001f87983 */ /* 0x000ee80000300800 */
[----:B------:R1:W-:Y:S02]  /*17e380*/  @P6 STG.E desc[UR36][R4.64], R114 ;  /* 0x0000007204006986 */ /* 0x0003e4000c101924 */
[----:B-1----:R-:W-:-:S02]  /*17e390*/  IMAD.WIDE R4, R86, 0x4, R14 ;  /* 0x0000000456047825 */ /* 0x002fc400078e020e */
[----:B------:R-:W2:Y:S04]  /*17e3a0*/  LDL.LU R114, [R1+0xc40] ;  /* 0x000c400001727983 */ /* 0x000ea80000300800 */
[----:B------:R1:W-:Y:S01]  /*17e3b0*/  @P2 STG.E desc[UR36][R4.64], R115 ;  /* 0x0000007304002986 */ /* 0x0003e2000c101924 */
[C---:B------:R-:W-:Y:S01]  /*17e3c0*/  LOP3.LUT P1, RZ, R29.reuse, 0x1, RZ, 0xc0, !PT ;  /* 0x000000011dff7812 */ /* 0x040fe2000782c0ff */
[----:B-1----:R-:W-:Y:S02]  /*17e3d0*/  IMAD.WIDE R4, R86, 0x4, R12 ;  /* 0x0000000456047825 */ /* 0x002fe400078e020c */
[----:B------:R-:W2:Y:S04]  /*17e3e0*/  LDL.LU R115, [R1+0x6d0] ;  /* 0x0006d00001737983 */ /* 0x000ea80000300800 */
[----:B------:R-:W3:Y:S04]  /*17e3f0*/  LDL.LU R86, [R1+0x2efc] ;  /* 0x002efc0001567983 */ /* 0x000ee80000300800 */
[----:B------:R-:W2:Y:S04]  /*17e400*/  LDL.LU R234, [R1+0x580] ;  /* 0x0005800001ea7983 */ /* 0x000ea80000300800 */
[----:B------:R-:W2:Y:S04]  /*17e410*/  LDL.LU R238, [R1+0x1d74] ;  /* 0x001d740001ee7983 */ /* 0x000ea80000300800 */
[----:B----4-:R1:W-:Y:S04]  /*17e420*/  @P1 STG.E desc[UR36][R4.64], R87 ;  /* 0x0000005704001986 */ /* 0x0103e8000c101924 */
[----:B-1----:R-:W4:Y:S04]  /*17e430*/  LDL.LU R87, [R1+0x2f00] ;  /* 0x002f000001577983 */ /* 0x002f280000300800 */
[----:B------:R-:W4:Y:S04]  /*17e440*/  LDL.LU R242, [R1+0x1d64] ;  /* 0x001d640001f27983 */ /* 0x000f280000300800 */
[----:B------:R-:W4:Y:S01]  /*17e450*/  LDL.LU R246, [R1+0x1d54] ;  /* 0x001d540001f67983 */ /* 0x000f220000300800 */
[----:B------:R-:W-:-:S02]  /*17e460*/  LOP3.LUT P3, RZ, R29, 0x2000, RZ, 0xc0, !PT ;  /* 0x000020001dff7812 */ /* 0x000fc4000786c0ff */
[----:B------:R-:W-:Y:S01]  /*17e470*/  LOP3.LUT R0, R0, 0xffffdfff, RZ, 0xc0, !PT ;  /* 0xffffdfff00007812 */ /* 0x000fe200078ec0ff */
[----:B------:R-:W4:Y:S04]  /*17e480*/  LDL.LU R250, [R1+0x1214] ;  /* 0x0012140001fa7983 */ /* 0x000f280000300800 */
[----:B------:R-:W4:Y:S04]  /*17e490*/  LDL.LU R233, [R1+0xf44] ;  /* 0x000f440001e97983 */ /* 0x000f280000300800 */
[----:B------:R-:W4:Y:S01]  /*17e4a0*/  LDL.LU R237, [R1+0xc44] ;  /* 0x000c440001ed7983 */ /* 0x000f220000300800 */
[----:B------:R-:W-:-:S03]  /*17e4b0*/  LOP3.LUT P0, RZ, R29, 0x2, RZ, 0xc0, !PT ;  /* 0x000000021dff7812 */ /* 0x000fc6000780c0ff */
[----:B------:R-:W4:Y:S01]  /*17e4c0*/  LDL.LU R241, [R1+0x6d4] ;  /* 0x0006d40001f17983 */ /* 0x000f220000300800 */
[C---:B------:R-:W-:Y:S02]  /*17e4d0*/  LOP3.LUT P6, RZ, R29.reuse, 0x4, RZ, 0xc0, !PT ;  /* 0x000000041dff7812 */ /* 0x040fe400078cc0ff */
[C---:B------:R-:W-:Y:S01]  /*17e4e0*/  LOP3.LUT P2, RZ, R29.reuse, 0x8, RZ, 0xc0, !PT ;  /* 0x000000081dff7812 */ /* 0x040fe2000784c0ff */
[----:B------:R-:W4:Y:S01]  /*17e4f0*/  LDL.LU R232, [R1+0x584] ;  /* 0x0005840001e87983 */ /* 0x000f220000300800 */
[----:B------:R-:W-:-:S03]  /*17e500*/  LOP3.LUT P1, RZ, R29, 0x10, RZ, 0xc0, !PT ;  /* 0x000000101dff7812 */ /* 0x000fc6000782c0ff */
[----:B------:R-:W4:Y:S04]  /*17e510*/  LDL.LU R236, [R1+0x1d78] ;  /* 0x001d780001ec7983 */ /* 0x000f280000300800 */
[----:B------:R-:W4:Y:S01]  /*17e520*/  LDL.LU R240, [R1+0x1d68] ;  /* 0x001d680001f07983 */ /* 0x000f220000300800 */
        /* <DEDUP_REMOVED lines=25> */
[----:B------:R1:W-:Y:S02]  /*17e6c0*/  @P0 STG.E desc[UR36][R4.64], R248 ;  /* 0x000000f804000986 */ /* 0x0003e4000c101924 */
[----:B-1----:R-:W-:-:S05]  /*17e6d0*/  IMAD.WIDE R4, R86, 0x4, R16 ;  /* 0x0000000456047825 */ /* 0x002fca00078e0210 */
[----:B--2---:R1:W-:Y:S02]  /*17e6e0*/  @P6 STG.E desc[UR36][R4.64], R114 ;  /* 0x0000007204006986 */ /* 0x0043e4000c101924 */
[C---:B-1----:R-:W-:Y:S02]  /*17e6f0*/  IMAD.WIDE R4, R86.reuse, 0x4, R14 ;  /* 0x0000000456047825 */ /* 0x042fe400078e020e */
[----:B------:R-:W2:Y:S04]  /*17e700*/  LDL.LU R114, [R1+0x2f08] ;  /* 0x002f080001727983 */ /* 0x000ea80000300800 */
[----:B------:R-:W3:Y:S04]  /*17e710*/  LDL.LU R248, [R1+0x1218] ;  /* 0x0012180001f87983 */ /* 0x000ee80000300800 */
[----:B------:R1:W-:Y:S02]  /*17e720*/  @P2 STG.E desc[UR36][R4.64], R115 ;  /* 0x0000007304002986 */ /* 0x0003e4000c101924 */
[----:B-1----:R-:W-:-:S02]  /*17e730*/  IMAD.WIDE R4, R86, 0x4, R12 ;  /* 0x0000000456047825 */ /* 0x002fc400078e020c */
[----:B------:R-:W3:Y:S04]  /*17e740*/  LDL.LU R115, [R1+0xf48] ;  /* 0x000f480001737983 */ /* 0x000ee80000300800 */
[----:B------:R-:W3:Y:S04]  /*17e750*/  LDL.LU R86, [R1+0xc48] ;  /* 0x000c480001567983 */ /* 0x000ee80000300800 */
[----:B------:R-:W3:Y:S04]  /*17e760*/  LDL.LU R249, [R1+0x2f0c] ;  /* 0x002f0c0001f97983 */ /* 0x000ee80000300800 */
[----:B------:R4:W-:Y:S02]  /*17e770*/  @P1 STG.E desc[UR36][R4.64], R234 ;  /* 0x000000ea04001986 */ /* 0x0009e4000c101924 */
[----:B----4-:R-:W-:-:S05]  /*17e780*/  IMAD.WIDE R4, R87, 0x4, R18 ;  /* 0x0000000457047825 */ /* 0x010fca00078e0212 */
[----:B------:R1:W-:Y:S01]  /*17e790*/  @P3 STG.E desc[UR36][R4.64], R238 ;  /* 0x000000ee04003986 */ /* 0x0003e2000c101924 */
[----:B------:R-:W-:Y:S01]  /*17e7a0*/  LOP3.LUT P3, RZ, R0, 0x100000, RZ, 0xc0, !PT ;  /* 0x0010000000ff7812 */ /* 0x000fe2000786c0ff */
[----:B-1----:R-:W-:-:S12]  /*17e7b0*/  IMAD.WIDE R4, R87, 0x4, R16 ;  /* 0x0000000457047825 */ /* 0x002fd800078e0210 */
        /* <DEDUP_REMOVED lines=22> */
[C---:B------:R-:W-:Y:S02]  /*17e920*/  LOP3.LUT P5, RZ, R29.reuse, 0x8000, RZ, 0xc0, !PT ;  /* 0x000080001dff7812 */ /* 0x040fe400078ac0ff */
[C---:B------:R-:W-:Y:S02]  /*17e930*/  LOP3.LUT P0, RZ, R29.reuse, 0x10000, RZ, 0xc0, !PT ;  /* 0x000100001dff7812 */ /* 0x040fe4000780c0ff */
[C---:B------:R-:W-:Y:S02]  /*17e940*/  LOP3.LUT P6, RZ, R29.reuse, 0x20000, RZ, 0xc0, !PT ;  /* 0x000200001dff7812 */ /* 0x040fe400078cc0ff */
[----:B------:R-:W-:-:S02]  /*17e950*/  LOP3.LUT P2, RZ, R29, 0x40000, RZ, 0xc0, !PT ;  /* 0x000400001dff7812 */ /* 0x000fc4000784c0ff */
[----:B------:R-:W-:Y:S01]  /*17e960*/  LOP3.LUT P1, RZ, R29, 0x80000, RZ, 0xc0, !PT ;  /* 0x000800001dff7812 */ /* 0x000fe2000782c0ff */
        /* <DEDUP_REMOVED lines=8> */
[----:B---3--:R1:W-:Y:S02]  /*17e9f0*/  @P0 STG.E desc[UR36][R4.64], R248 ;  /* 0x000000f804000986 */ /* 0x0083e4000c101924 */
[----:B-1----:R-:W-:-:S02]  /*17ea00*/  IMAD.WIDE R4, R249, 0x4, R18 ;  /* 0x00000004f9047825 */ /* 0x002fc400078e0212 */
[----:B------:R-:W3:Y:S04]  /*17ea10*/  LDL.LU R248, [R1+0x588] ;  /* 0x0005880001f87983 */ /* 0x000ee80000300800 */
[----:B------:R1:W-:Y:S02]  /*17ea20*/  @P6 STG.E desc[UR36][R4.64], R115 ;  /* 0x0000007304006986 */ /* 0x0003e4000c101924 */
[----:B-1----:R-:W-:-:S05]  /*17ea30*/  IMAD.WIDE R4, R249, 0x4, R16 ;  /* 0x00000004f9047825 */ /* 0x002fca00078e0210 */
[----:B------:R1:W-:Y:S02]  /*17ea40*/  @P2 STG.E desc[UR36][R4.64], R86 ;  /* 0x0000005604002986 */ /* 0x0003e4000c101924 */
[----:B-1----:R-:W-:-:S05]  /*17ea50*/  IMAD.WIDE R4, R249, 0x4, R14 ;  /* 0x00000004f9047825 */ /* 0x002fca00078e020e */
[----:B----4-:R1:W-:Y:S04]  /*17ea60*/  @P1 STG.E desc[UR36][R4.64], R87 ;  /* 0x0000005704001986 */ /* 0x0103e8000c101924 */
[----:B-1----:R-:W4:Y:S04]  /*17ea70*/  LDL.LU R87, [R1+0x1d7c] ;  /* 0x001d7c0001577983 */ /* 0x002f280000300800 */
[----:B------:R-:W2:Y:S04]  /*17ea80*/  LDL.LU R232, [R1+0x1d6c] ;  /* 0x001d6c0001e87983 */ /* 0x000ea80000300800 */
[----:B------:R-:W2:Y:S04]  /*17ea90*/  LDL.LU R236, [R1+0x1d5c] ;  /* 0x001d5c0001ec7983 */ /* 0x000ea80000300800 */
[----:B------:R-:W4:Y:S04]  /*17eaa0*/  LDL.LU R240, [R1+0x2f10] ;  /* 0x002f100001f07983 */ /* 0x000f280000300800 */
        /* <DEDUP_REMOVED lines=8> */
[----:B------:R-:W-:-:S04]  /*17eb30*/  @P0 LOP3.LUT R0, R0, 0x1000, RZ, 0xfc, !PT ;  /* 0x0000100000000812 */ /* 0x000fc800078efcff */
[C---:B------:R-:W-:Y:S02]  /*17eb40*/  LOP3.LUT P1, RZ, R0.reuse, 0x1, RZ, 0xc0, !PT ;  /* 0x0000000100ff7812 */ /* 0x040fe4000782c0ff */
[----:B------:R-:W-:Y:S02]  /*17eb50*/  LOP3.LUT R0, R0, 0xffffffbf, RZ, 0xc0, !PT ;  /* 0xffffffbf00007812 */ /* 0x000fe400078ec0ff */
[----:B------:R-:W-:-:S09]  /*17eb60*/  LOP3.LUT P4, RZ, R29, 0x100000, RZ, 0xc0, !PT ;  /* 0x001000001dff7812 */ /* 0x000fd2000788c0ff */
[----:B------:R-:W-:Y:S02]  /*17eb70*/  @P1 LOP3.LUT R0, R0, 0x40, RZ, 0xfc, !PT ;  /* 0x0000004000001812 */ /* 0x000fe400078efcff */
[----:B------:R-:W-:Y:S01]  /*17eb80*/  LOP3.LUT P1, RZ, R29, 0x80000000, RZ, 0xc0, !PT ;  /* 0x800000001dff7812 */ /* 0x000fe2000782c0ff */
[----:B------:R-:W-:Y:S01]  /*17eb90*/  IMAD.WIDE R4, R249, 0x4, R12 ;  /* 0x00000004f9047825 */ /* 0x000fe200078e020c */
[----:B------:R-:W-:Y:S02]  /*17eba0*/  LOP3.LUT R0, R0, 0xffffff7f, RZ, 0xc0, !PT ;  /* 0xffffff7f00007812 */ /* 0x000fe400078ec0ff */
[----:B------:R-:W-:-:S09]  /*17ebb0*/  LOP3.LUT P5, RZ, R29, 0x200000, RZ, 0xc0, !PT ;  /* 0x002000001dff7812 */ /* 0x000fd200078ac0ff */
        /* <DEDUP_REMOVED lines=10> */
[----:B------:R-:W-:Y:S02]  /*17ec60*/  LOP3.LUT P1, RZ, R29, 0x10000000, RZ, 0xc0, !PT ;  /* 0x100000001dff7812 */ /* 0x000fe4000782c0ff */
[----:B------:R-:W-:-:S11]  /*17ec70*/  LOP3.LUT R0, R0, 0xfffffbff, RZ, 0xc0, !PT ;  /* 0xfffffbff00007812 */ /* 0x000fd600078ec0ff */
[----:B------:R-:W-:Y:S01]  /*17ec80*/  @P1 LOP3.LUT R0, R0, 0x400, RZ, 0xfc, !PT ;  /* 0x0000040000001812 */ /* 0x000fe200078efcff */
[----:B---3--:R1:W-:Y:S04]  /*17ec90*/  @P4 STG.E desc[UR36][R4.64], R248 ;  /* 0x000000f804004986 */ /* 0x0083e8000c101924 */
[----:B-1----:R-:W3:Y:S01]  /*17eca0*/  LDL.LU R248, [R1+0x6dc] ;  /* 0x0006dc0001f87983 */ /* 0x002ee20000300800 */
[----:B----4-:R-:W-:-:S05]  /*17ecb0*/  IMAD.WIDE R4, R240, 0x4, R18 ;  /* 0x00000004f0047825 */ /* 0x010fca00078e0212 */
[----:B------:R1:W-:Y:S04]  /*17ecc0*/  @P5 STG.E desc[UR36][R4.64], R87 ;  /* 0x0000005704005986 */ /* 0x0003e8000c101924 */
[----:B-1----:R-:W4:Y:S04]  /*17ecd0*/  LDL.LU R87, [R1+0x58c] ;  /* 0x00058c0001577983 */ /* 0x002f280000300800 */
[----:B------:R-:W4:Y:S01]  /*17ece0*/  LDL.LU R246, [R1+0x2f18] ;  /* 0x002f180001f67983 */ /* 0x000f220000300800 */
[----:B------:R-:W-:-:S03]  /*17ecf0*/  IMAD.WIDE R4, R240, 0x4, R16 ;  /* 0x00000004f0047825 */ /* 0x000fc600078e0210 */
[----:B------:R-:W4:Y:S04]  /*17ed00*/  LDL.LU R242, [R1+0x1d80] ;  /* 0x001d800001f27983 */ /* 0x000f280000300800 */
[----:B------:R-:W4:Y:S04]  /*17ed10*/  LDL.LU R233, [R1+0x1da0] ;  /* 0x001da00001e97983 */ /* 0x000f280000300800 */
[----:B--2---:R1:W-:Y:S02]  /*17ed20*/  @P6 STG.E desc[UR36][R4.64], R232 ;  /* 0x000000e804006986 */ /* 0x0043e4000c101924 */
[----:B-1----:R-:W-:-:S05]  /*17ed30*/  IMAD.WIDE R4, R240, 0x4, R14 ;  /* 0x00000004f0047825 */ /* 0x002fca00078e020e */
[----:B------:R1:W-:Y:S02]  /*17ed40*/  @P2 STG.E desc[UR36][R4.64], R236 ;  /* 0x000000ec04002986 */ /* 0x0003e4000c101924 */
[----:B-1----:R-:W-:Y:S02]  /*17ed50*/  IMAD.WIDE R4, R240, 0x4, R12 ;  /* 0x00000004f0047825 */ /* 0x002fe400078e020c */
[----:B------:R-:W2:Y:S04]  /*17ed60*/  LDL.LU R236, [R1+0x1d90] ;  /* 0x001d900001ec7983 */ /* 0x000ea80000300800 */
[----:B------:R-:W2:Y:S04]  /*17ed70*/  LDL.LU R237, [R1+0x1200] ;  /* 0x0012000001ed7983 */ /* 0x000ea80000300800 */
[----:B------:R1:W-:Y:S01]  /*17ed80*/  @P0 STG.E desc[UR36][R4.64], R244 ;  /* 0x000000f404000986 */ /* 0x0003e2000c101924 */
[----:B------:R-:W-:Y:S01]  /*17ed90*/  LOP3.LUT P0, RZ, R0, 0x1000, RZ, 0xc0, !PT ;  /* 0x0000100000ff7812 */ /* 0x000fe2000780c0ff */
[----:B-1----:R-:W-:-:S12]  /*17eda0*/  IMAD.WIDE R4, R114, 0x4, R18 ;  /* 0x0000000472047825 */ /* 0x002fd800078e0212 */
[----:B------:R1:W-:Y:S01]  /*17edb0*/  @P0 STG.E desc[UR36][R4.64], R115 ;  /* 0x0000007304000986 */ /* 0x0003e2000c101924 */
[----:B------:R-:W-:Y:S01]  /*17edc0*/  LOP3.LUT P0, RZ, R0, 0x800, RZ, 0xc0, !PT ;  /* 0x0000080000ff7812 */ /* 0x000fe2000780c0ff */
[----:B-1----:R-:W-:-:S12]  /*17edd0*/  IMAD.WIDE R4, R114, 0x4, R16 ;  /* 0x0000000472047825 */ /* 0x002fd800078e0210 */
[----:B------:R1:W-:Y:S04]  /*17ede0*/  @P0 STG.E desc[UR36][R4.64], R86 ;  /* 0x0000005604000986 */ /* 0x0003e8000c101924 */
[----:B-1----:R-:W2:Y:S04]  /*17edf0*/  LDL.LU R86, [R1+0xf50] ;  /* 0x000f500001567983 */ /* 0x002ea80000300800 */
[----:B------:R-:W2:Y:S01]  /*17ee00*/  LDL.LU R241, [R1+0x2f1c] ;  /* 0x002f1c0001f17983 */ /* 0x000ea20000300800 */
[----:B------:R-:W-:Y:S01]  /*17ee10*/  LOP3.LUT P1, RZ, R29, 0x8000000, RZ, 0xc0, !PT ;  /* 0x080000001dff7812 */ /* 0x000fe2000782c0ff */
[----:B------:R-:W-:-:S02]  /*17ee20*/  IMAD.WIDE R4, R114, 0x4, R14 ;  /* 0x0000000472047825 */ /* 0x000fc400078e020e */
[----:B------:R-:W2:Y:S04]  /*17ee30*/  LDL.LU R244, [R1+0x2f20] ;  /* 0x002f200001f47983 */ /* 0x000ea80000300800 */
[----:B------:R-:W2:Y:S04]  /*17ee40*/  LDL R115, [R1+0x3194] ;  /* 0x0031940001737983 */ /* 0x000ea80000100800 */
[----:B------:R-:W2:Y:S04]  /*17ee50*/  LDL.LU R232, [R1+0xc30] ;  /* 0x000c300001e87983 */ /* 0x000ea80000300800 */
[----:B------:R-:W2:Y:S04]  /*17ee60*/  LDL.LU R3, [R1+0x5cf4] ;  /* 0x005cf40001037983 */ /* 0x000ea80000300800 */
[----:B------:R-:W2:Y:S04]  /*17ee70*/  LDL.LU R250, [R1+0x570] ;  /* 0x0005700001fa7983 */ /* 0x000ea80000300800 */
[----:B------:R-:W2:Y:S01]  /*17ee80*/  LDL.LU R245, [R1+0x6c0] ;  /* 0x0006c00001f57983 */ /* 0x000ea20000300800 */
[----:B------:R-:W-:-:S03]  /*17ee90*/  LOP3.LUT P3, RZ, R0, 0x2, RZ, 0xc0, !PT ;  /* 0x0000000200ff7812 */ /* 0x000fc6000786c0ff */
[----:B------:R-:W2:Y:S04]  /*17eea0*/  LDL.LU R249, [R1+0x1d84] ;  /* 0x001d840001f97983 */ /* 0x000ea80000300800 */
[----:B---3--:R1:W-:Y:S01]  /*17eeb0*/  @P1 STG.E desc[UR36][R4.64], R248 ;  /* 0x000000f804001986 */ /* 0x0083e2000c101924 */
[----:B------:R-:W-:Y:S01]  /*17eec0*/  LOP3.LUT P1, RZ, R0, 0x400, RZ, 0xc0, !PT ;  /* 0x0000040000ff7812 */ /* 0x000fe2000782c0ff */
[----:B-1----:R-:W-:-:S12]  /*17eed0*/  IMAD.WIDE R4, R114, 0x4, R12 ;  /* 0x0000000472047825 */ /* 0x002fd800078e020c */
[----:B----4-:R1:W-:Y:S01]  /*17eee0*/  @P1 STG.E desc[UR36][R4.64], R87 ;  /* 0x0000005704001986 */ /* 0x0103e2000c101924 */
[----:B------:R-:W-:Y:S01]  /*17eef0*/  LOP3.LUT P1, RZ, R0, 0x200, RZ, 0xc0, !PT ;  /* 0x0000020000ff7812 */ /* 0x000fe2000782c0ff */
[----:B-1----:R-:W-:Y:S02]  /*17ef00*/  IMAD.WIDE R4, R246, 0x4, R18 ;  /* 0x00000004f6047825 */ /* 0x002fe400078e0212 */
[----:B------:R-:W3:Y:S04]  /*17ef10*/  LDL.LU R87, [R1+0x2f24] ;  /* 0x002f240001577983 */ /* 0x000ee80000300800 */
[----:B------:R-:W4:Y:S04]  /*17ef20*/  LDL R240, [R1+0xa8] ;  /* 0x0000a80001f07983 */ /* 0x000f280000100800 */
[----:B------:R-:W3:Y:S04]  /*17ef30*/  LDL R248, [R1+0xac] ;  /* 0x0000ac0001f87983 */ /* 0x000ee80000100800 */
[----:B------:R-:W3:Y:S04]  /*17ef40*/  LDL R114, [R1+0x3190] ;  /* 0x0031900001727983 */ /* 0x000ee80000100800 */
[----:B------:R1:W-:Y:S01]  /*17ef50*/  @P1 STG.E desc[UR36][R4.64], R242 ;  /* 0x000000f204001986 */ /* 0x0003e2000c101924 */
[----:B------:R-:W-:-:S03]  /*17ef60*/  LOP3.LUT P1, RZ, R0, 0x100, RZ, 0xc0, !PT ;  /* 0x0000010000ff7812 */ /* 0x000fc6000782c0ff */
[----:B------:R-:W3:Y:S01]  /*17ef70*/  LDL.LU R10, [R1+0x5cfc] ;  /* 0x005cfc00010a7983 */ /* 0x000ee20000300800 */
[----:B-1----:R-:W-:-:S09]  /*17ef80*/  IMAD.WIDE R4, R246, 0x4, R16 ;  /* 0x00000004f6047825 */ /* 0x002fd200078e0210 */
[----:B------:R1:W-:Y:S01]  /*17ef90*/  @P1 STG.E desc[UR36][R4.64], R233 ;  /* 0x000000e904001986 */ /* 0x0003e2000c101924 */
[----:B------:R-:W-:Y:S01]  /*17efa0*/  LOP3.LUT P1, RZ, R0, 0x80, RZ, 0xc0, !PT ;  /* 0x0000008000ff7812 */ /* 0x000fe2000782c0ff */
[----:B-1----:R-:W-:Y:S02]  /*17efb0*/  IMAD.WIDE R4, R246, 0x4, R14 ;  /* 0x00000004f6047825 */ /* 0x002fe400078e020e */
[----:B------:R-:W3:Y:S10]  /*17efc0*/  LDL.LU R233, [R1+0x1da4] ;  /* 0x001da40001e97983 */ /* 0x000ef40000300800 */
[----:B--2---:R1:W-:Y:S01]  /*17efd0*/  @P1 STG.E desc[UR36][R4.64], R236 ;  /* 0x000000ec04001986 */ /* 0x0043e2000c101924 */
[----:B------:R-:W-:Y:S01]  /*17efe0*/  LOP3.LUT P1, RZ, R0, 0x40, RZ, 0xc0, !PT ;  /* 0x0000004000ff7812 */ /* 0x000fe2000782c0ff */
[----:B-1----:R-:W-:-:S02]  /*17eff0*/  IMAD.WIDE R4, R246, 0x4, R12 ;  /* 0x00000004f6047825 */ /* 0x002fc400078e020c */
[----:B------:R-:W2:Y:S10]  /*17f000*/  LDL.LU R236, [R1+0x1d94] ;  /* 0x001d940001ec7983 */ /* 0x000eb40000300800 */
[----:B------:R1:W-:Y:S02]  /*17f010*/  @P1 STG.E desc[UR36][R4.64], R237 ;  /* 0x000000ed04001986 */ /* 0x0003e4000c101924 */
[----:B-1----:R-:W-:-:S05]  /*17f020*/  IMAD.WIDE R4, R241, 0x4, R18 ;  /* 0x00000004f1047825 */ /* 0x002fca00078e0212 */
[----:B------:R1:W-:Y:S01]  /*17f030*/  @P3 STG.E desc[UR36][R4.64], R86 ;  /* 0x0000005604003986 */ /* 0x0003e2000c101924 */
[----:B------:R-:W-:-:S04]  /*17f040*/  IMAD.WIDE R8, R241, 0x4, R16 ;  /* 0x00000004f1087825 */ /* 0x000fc800078e0210 */
[C---:B------:R-:W-:Y:S01]  /*17f050*/  IMAD.WIDE R6, R241.reuse, 0x4, R12 ;  /* 0x00000004f1067825 */ /* 0x040fe200078e020c */
[----:B-1----:R-:W2:Y:S04]  /*17f060*/  LDL.LU R86, [R1+0x1204] ;  /* 0x0012040001567983 */ /* 0x002ea80000300800 */
[----:B------:R-:W2:Y:S01]  /*17f070*/  LDL.LU R11, [R1+0x5d04] ;  /* 0x005d0400010b7983 */ /* 0x000ea20000300800 */
[----:B------:R-:W-:-:S03]  /*17f080*/  IMAD.WIDE R4, R241, 0x4, R14 ;  /* 0x00000004f1047825 */ /* 0x000fc600078e020e */
[----:B------:R-:W2:Y:S04]  /*17f090*/  LDL.LU R237, [R1+0xf54] ;  /* 0x000f540001ed7983 */ /* 0x000ea80000300800 */
[----:B------:R-:W2:Y:S01]  /*17f0a0*/  LDL.LU R241, [R1+0xc34] ;  /* 0x000c340001f17983 */ /* 0x000ea20000300800 */
[C---:B------:R-:W-:Y:S02]  /*17f0b0*/  LOP3.LUT P5, RZ, R0.reuse, 0x4, RZ, 0xc0, !PT ;  /* 0x0000000400ff7812 */ /* 0x040fe400078ac0ff */
[C---:B------:R-:W-:Y:S02]  /*17f0c0*/  LOP3.LUT P4, RZ, R0.reuse, 0x8, RZ, 0xc0, !PT ;  /* 0x0000000800ff7812 */ /* 0x040fe4000788c0ff */
[C---:B------:R-:W-:Y:S02]  /*17f0d0*/  LOP3.LUT P6, RZ, R0.reuse, 0x10, RZ, 0xc0, !PT ;  /* 0x0000001000ff7812 */ /* 0x040fe400078cc0ff */
[----:B------:R-:W-:-:S02]  /*17f0e0*/  LOP3.LUT P1, RZ, R0, 0x20, RZ, 0xc0, !PT ;  /* 0x0000002000ff7812 */ /* 0x000fc4000782c0ff */
[C---:B------:R-:W-:Y:S02]  /*17f0f0*/  LOP3.LUT P2, RZ, R2.reuse, 0x200, RZ, 0xc0, !PT ;  /* 0x0000020002ff7812 */ /* 0x040fe4000784c0ff */
[----:B------:R-:W-:-:S03]  /*17f100*/  LOP3.LUT P0, RZ, R2, 0x8000000, RZ, 0xc0, !PT ;  /* 0x0800000002ff7812 */ /* 0x000fc6000780c0ff */
[----:B------:R1:W-:Y:S04]  /*17f110*/  @P5 STG.E desc[UR36][R8.64], R232 ;  /* 0x000000e808005986 */ /* 0x0003e8000c101924 */
[----:B------:R-:W-:Y:S04]  /*17f120*/  @P4 STG.E desc[UR36][R4.64], R250 ;  /* 0x000000fa04004986 */ /* 0x000fe8000c101924 */
[----:B------:R1:W-:Y:S01]  /*17f130*/  @P6 STG.E desc[UR36][R6.64], R245 ;  /* 0x000000f506006986 */ /* 0x0003e2000c101924 */
[----:B------:R-:W-:Y:S02]  /*17f140*/  ISETP.LT.AND P6, PT, R115, UR54, !P1 ;  /* 0x0000003673007c0c */ /* 0x000fe4000cfc1270 */
[----:B------:R-:W-:Y:S01]  /*17f150*/  LOP3.LUT P1, RZ, R2, 0x4000000, RZ, 0xc0, !PT ;  /* 0x0400000002ff7812 */ /* 0x000fe2000782c0ff */
[----:B-1----:R-:W2:Y:S04]  /*17f160*/  LDL.LU R232, [R1+0x2f28] ;  /* 0x002f280001e87983 */ /* 0x002ea80000300800 */
[----:B------:R-:W2:Y:S04]  /*17f170*/  LDL.LU R246, [R1+0x574] ;  /* 0x0005740001f67983 */ /* 0x000ea80000300800 */
[----:B------:R-:W2:Y:S01]  /*17f180*/  LDL.LU R245, [R1+0x6c4] ;  /* 0x0006c40001f57983 */ /* 0x000ea20000300800 */
[----:B------:R-:W-:Y:S01]  /*17f190*/  IMAD.WIDE R8, R244, 0x4, R18 ;  /* 0x00000004f4087825 */ /* 0x000fe200078e0212 */
[----:B------:R-:W-:-:S03]  /*17f1a0*/  ISETP.GE.AND P5, PT, R3, UR5, PT ;  /* 0x0000000503007c0c */ /* 0x000fc6000bfa6270 */
[----:B------:R-:W-:-:S04]  /*17f1b0*/  IMAD.WIDE R4, R244, 0x4, R16 ;  /* 0x00000004f4047825 */ /* 0x000fc800078e0210 */
[----:B------:R-:W-:Y:S01]  /*17f1c0*/  IMAD.WIDE R2, R244, 0x4, R14 ;  /* 0x00000004f4027825 */ /* 0x000fe200078e020e */
[----:B------:R1:W-:Y:S04]  /*17f1d0*/  @P2 STG.E desc[UR36][R8.64], R249 ;  /* 0x000000f908002986 */ /* 0x0003e8000c101924 */
[----:B-1----:R-:W2:Y:S01]  /*17f1e0*/  LDL.LU R249, [R1+0x1d88] ;  /* 0x001d880001f97983 */ /* 0x002ea20000300800 */
[----:B----4-:R-:W-:Y:S02]  /*17f1f0*/  ISETP.LT.AND P2, PT, R240, UR54, !P5 ;  /* 0x00000036f0007c0c */ /* 0x010fe4000ef41270 */
[----:B---3--:R-:W-:Y:S02]  /*17f200*/  ISETP.LT.AND P3, PT, R248, UR54, !P5 ;  /* 0x00000036f8007c0c */ /* 0x008fe4000ef61270 */
[----:B------:R-:W-:Y:S01]  /*17f210*/  ISETP.GE.AND P4, PT, R10, UR5, PT ;  /* 0x000000050a007c0c */ /* 0x000fe2000bf86270 */
[C---:B------:R-:W-:Y:S01]  /*17f220*/  IMAD.WIDE R6, R87.reuse, 0x4, R16 ;  /* 0x0000000457067825 */ /* 0x040fe200078e0210 */
[----:B------:R1:W-:Y:S04]  /*17f230*/  @P1 STG.E desc[UR36][R4.64], R233 ;  /* 0x000000e904001986 */ /* 0x0003e8000c101924 */
[----:B--2---:R2:W-:Y:S01]  /*17f240*/  @P0 STG.E desc[UR36][R2.64], R236 ;  /* 0x000000ec02000986 */ /* 0x0045e2000c101924 */
[----:B-1----:R-:W-:-:S04]  /*17f250*/  IMAD.WIDE R4, R87, 0x4, R18 ;  /* 0x0000000457047825 */ /* 0x002fc800078e0212 */
[----:B--2---:R-:W-:Y:S01]  /*17f260*/  IMAD.WIDE R2, R244, 0x4, R12 ;  /* 0x00000004f4027825 */ /* 0x004fe200078e020c */
[----:B------:R-:W2:Y:S04]  /*17f270*/  LDL.LU R236, [R1+0x2f2c] ;  /* 0x002f2c0001ec7983 */ /* 0x000ea80000300800 */
[----:B------:R-:W3:Y:S04]  /*17f280*/  LDL.LU R250, [R1+0x1da8] ;  /* 0x001da80001fa7983 */ /* 0x000ee80000300800 */
[----:B------:R-:W4:Y:S04]  /*17f290*/  LDL.LU R10, [R1+0x5cf8] ;  /* 0x005cf800010a7983 */ /* 0x000f280000300800 */
[----:B------:R-:W2:Y:S04]  /*17f2a0*/  LDL.LU R244, [R1+0x1d98] ;  /* 0x001d980001f47983 */ /* 0x000ea80000300800 */
[----:B------:R1:W-:Y:S04]  /*17f2b0*/  @P6 STG.E desc[UR36][R2.64], R86 ;  /* 0x0000005602006986 */ /* 0x0003e8000c101924 */
[----:B------:R1:W-:Y:S04]  /*17f2c0*/  @P2 STG.E desc[UR36][R4.64], R237 ;  /* 0x000000ed04002986 */ /* 0x0003e8000c101924 */
[----:B------:R1:W-:Y:S04]  /*17f2d0*/  @P3 STG.E desc[UR36][R6.64], R241 ;  /* 0x000000f106003986 */ /* 0x0003e8000c101924 */
[----:B-1----:R-:W4:Y:S04]  /*17f2e0*/  LDL.LU R86, [R1+0x1208] ;  /* 0x0012080001567983 */ /* 0x002f280000300800 */
[----:B------:R-:W4:Y:S04]  /*17f2f0*/  LDL.LU R9, [R1+0x5d00] ;  /* 0x005d000001097983 */ /* 0x000f280000300800 */
[----:B------:R-:W4:Y:S01]  /*17f300*/  LDL.LU R233, [R1+0xf58] ;  /* 0x000f580001e97983 */ /* 0x000f220000300800 */
[----:B------:R-:W-:-:S04]  /*17f310*/  IMAD.WIDE R2, R87, 0x4, R14 ;  /* 0x0000000457027825 */ /* 0x000fc800078e020e */
[----:B------:R-:W-:Y:S01]  /*17f320*/  IMAD.WIDE R4, R87, 0x4, R12 ;  /* 0x0000000457047825 */ /* 0x000fe200078e020c */
[----:B------:R-:W4:Y:S04]  /*17f330*/  LDL.LU R241, [R1+0xc38] ;  /* 0x000c380001f17983 */ /* 0x000f280000300800 */
[----:B------:R-:W4:Y:S01]  /*17f340*/  LDL.LU R87, [R1+0x578] ;  /* 0x0005780001577983 */ /* 0x000f220000300800 */
[----:B------:R-:W-:Y:S02]  /*17f350*/  ISETP.LT.AND P0, PT, R114, UR54, !P5 ;  /* 0x0000003672007c0c */ /* 0x000fe4000ef01270 */
[----:B------:R-:W-:Y:S01]  /*17f360*/  ISETP.LT.AND P1, PT, R115, UR54, !P5 ;  /* 0x0000003673007c0c */ /* 0x000fe2000ef21270 */
[----:B------:R-:W4:Y:S01]  /*17f370*/  LDL.LU R237, [R1+0x2f30] ;  /* 0x002f300001ed7983 */ /* 0x000f220000300800 */
[----:B------:R-:W-:-:S02]  /*17f380*/  ISETP.LT.AND P5, PT, R240, UR54, !P4 ;  /* 0x00000036f0007c0c */ /* 0x000fc4000e7a1270 */
[----:B------:R-:W-:-:S07]  /*17f390*/  ISETP.LT.AND P2, PT, R248, UR54, !P4 ;  /* 0x00000036f8007c0c */ /* 0x000fce000e741270 */
[----:B------:R-:W-:Y:S04]  /*17f3a0*/  @P0 STG.E desc[UR36][R2.64], R246 ;  /* 0x000000f602000986 */ /* 0x000fe8000c101924 */
[----:B------:R1:W-:Y:S01]  /*17f3b0*/  @P1 STG.E desc[UR36][R4.64], R245 ;  /* 0x000000f504001986 */ /* 0x0003e2000c101924 */
[----:B------:R-:W-:Y:S02]  /*17f3c0*/  ISETP.LT.AND P3, PT, R114, UR54, !P4 ;  /* 0x0000003672007c0c */ /* 0x000fe4000e761270 */
[----:B------:R-:W-:Y:S01]  /*17f3d0*/  ISETP.LT.AND P4, PT, R115, UR54, !P4 ;  /* 0x0000003673007c0c */ /* 0x000fe2000e781270 */
[----:B-1----:R-:W4:Y:S01]  /*17f3e0*/  LDL.LU R245, [R1+0x6c8] ;  /* 0x0006c80001f57983 */ /* 0x002f220000300800 */
[----:B------:R-:W-:Y:S01]  /*17f3f0*/  IMAD.WIDE R6, R232, 0x4, R18 ;  /* 0x00000004e8067825 */ /* 0x000fe200078e0212 */
[----:B------:R-:W-:-:S03]  /*17f400*/  ISETP.GE.AND P6, PT, R11, UR5, PT ;  /* 0x000000050b007c0c */ /* 0x000fc6000bfc6270 */
[----:B------:R-:W-:-:S04]  /*17f410*/  IMAD.WIDE R2, R232, 0x4, R16 ;  /* 0x00000004e8027825 */ /* 0x000fc800078e0210 */
[----:B------:R-:W-:Y:S01]  /*17f420*/  IMAD.WIDE R4, R232, 0x4, R14 ;  /* 0x00000004e8047825 */ /* 0x000fe200078e020e */
[----:B------:R-:W4:Y:S04]  /*17f430*/  LDL.LU R8, [R1+0x5d14] ;  /* 0x005d140001087983 */ /* 0x000f280000300800 */
[----:B------:R1:W-:Y:S01]  /*17f440*/  @P5 STG.E desc[UR36][R6.64], R249 ;  /* 0x000000f906005986 */ /* 0x0003e2000c101924 */
[----:B------:R-:W-:Y:S02]  /*17f450*/  ISETP.LT.AND P0, PT, R240, UR54, !P6 ;  /* 0x00000036f0007c0c */ /* 0x000fe4000f701270 */
[----:B------:R-:W-:Y:S02]  /*17f460*/  ISETP.LT.AND P1, PT, R248, UR54, !P6 ;  /* 0x00000036f8007c0c */ /* 0x000fe4000f721270 */
[----:B------:R-:W-:Y:S01]  /*17f470*/  ISETP.LT.AND P5, PT, R114, UR54, !P6 ;  /* 0x0000003672007c0c */ /* 0x000fe2000f7a1270 */
[----:B-1----:R-:W-:-:S02]  /*17f480*/  IMAD.WIDE R6, R232, 0x4, R12 ;  /* 0x00000004e8067825 */ /* 0x002fc400078e020c */
[----:B------:R-:W4:Y:S04]  /*17f490*/  LDL.LU R232, [R1+0x1d8c] ;  /* 0x001d8c0001e87983 */ /* 0x000f280000300800 */
[----:B------:R-:W4:Y:S04]  /*17f4a0*/  LDL.LU R249, [R1+0x2f34] ;  /* 0x002f340001f97983 */ /* 0x000f280000300800 */
[----:B---3--:R-:W-:Y:S04]  /*17f4b0*/  @P2 STG.E desc[UR36][R2.64], R250 ;  /* 0x000000fa02002986 */ /* 0x008fe8000c101924 */
[----:B--2---:R1:W-:Y:S04]  /*17f4c0*/  @P3 STG.E desc[UR36][R4.64], R244 ;  /* 0x000000f404003986 */ /* 0x0043e8000c101924 */
[----:B-1----:R-:W2:Y:S01]  /*17f4d0*/  LDL.LU R244, [R1+0x1dac] ;  /* 0x001dac0001f47983 */ /* 0x002ea20000300800 */
[----:B------:R-:W-:-:S04]  /*17f4e0*/  IMAD.WIDE R2, R236, 0x4, R18 ;  /* 0x00000004ec027825 */ /* 0x000fc800078e0212 */
[C---:B------:R-:W-:Y:S01]  /*17f4f0*/  IMAD.WIDE R4, R236.reuse, 0x4, R16 ;  /* 0x00000004ec047825 */ /* 0x040fe200078e0210 */
[----:B----4-:R1:W-:Y:S04]  /*17f500*/  @P4 STG.E desc[UR36][R6.64], R86 ;  /* 0x0000005606004986 */ /* 0x0103e8000c101924 */
[----:B------:R-:W-:Y:S04]  /*17f510*/  @P0 STG.E desc[UR36][R2.64], R233 ;  /* 0x000000e902000986 */ /* 0x000fe8000c101924 */
[----:B------:R3:W-:Y:S04]  /*17f520*/  @P1 STG.E desc[UR36][R4.64], R241 ;  /* 0x000000f104001986 */ /* 0x0007e8000c101924 */
[----:B-1----:R-:W4:Y:S01]  /*17f530*/  LDL.LU R86, [R1+0x1d9c] ;  /* 0x001d9c0001567983 */ /* 0x002f220000300800 */
[----:B------:R-:W-:-:S03]  /*17f540*/  IMAD.WIDE R6, R236, 0x4, R14 ;  /* 0x00000004ec067825 */ /* 0x000fc600078e020e */
[----:B---3--:R-:W3:Y:S04]  /*17f550*/  LDL.LU R241, [R1+0x120c] ;  /* 0x00120c0001f17983 */ /* 0x008ee80000300800 */
[----:B------:R1:W-:Y:S04]  /*17f560*/  @P5 STG.E desc[UR36][R6.64], R87 ;  /* 0x0000005706005986 */ /* 0x0003e8000c101924 */
[----:B-1----:R-:W3:Y:S01]  /*17f570*/  LDL.LU R87, [R1+0xf5c] ;  /* 0x000f5c0001577983 */ /* 0x002ee20000300800 */
[----:B------:R-:W-:-:S03]  /*17f580*/  ISETP.LT.AND P6, PT, R115, UR54, !P6 ;  /* 0x0000003673007c0c */ /* 0x000fc6000f7c1270 */
[----:B------:R-:W3:Y:S01]  /*17f590*/  LDL.LU R20, [R1+0x5d20] ;  /* 0x005d200001147983 */ /* 0x000ee20000300800 */
[----:B------:R-:W-:Y:S01]  /*17f5a0*/  IMAD.WIDE R2, R236, 0x4, R12 ;  /* 0x00000004ec027825 */ /* 0x000fe200078e020c */
[----:B------:R-:W-:Y:S02]  /*17f5b0*/  ISETP.GE.AND P2, PT, R10, UR5, PT ;  /* 0x000000050a007c0c */ /* 0x000fe4000bf46270 */
[----:B------:R-:W3:Y:S02]  /*17f5c0*/  LDL R236, [R1+0x2f38] ;  /* 0x002f380001ec7983 */ /* 0x000ee40000100800 */
[----:B------:R-:W-:-:S04]  /*17f5d0*/  ISETP.LT.AND P4, PT, R240, UR54, !P2 ;  /* 0x00000036f0007c0c */ /* 0x000fc8000d781270 */
[----:B------:R1:W-:Y:S01]  /*17f5e0*/  @P6 STG.E desc[UR36][R2.64], R245 ;  /* 0x000000f502006986 */ /* 0x0003e2000c101924 */
[----:B------:R-:W-:Y:S02]  /*17f5f0*/  ISETP.LT.AND P0, PT, R248, UR54, !P2 ;  /* 0x00000036f8007c0c */ /* 0x000fe4000d701270 */
[----:B------:R-:W-:Y:S01]  /*17f600*/  ISETP.LT.AND P1, PT, R114, UR54, !P2 ;  /* 0x0000003672007c0c */ /* 0x000fe2000d721270 */
[----:B-1----:R-:W3:Y:S04]  /*17f610*/  LDL.LU R245, [R1+0xc3c] ;  /* 0x000c3c0001f57983 */ /* 0x002ee80000300800 */
[----:B------:R-:W3:Y:S01]  /*17f620*/  LDL.LU R10, [R1+0x5d1c] ;  /* 0x005d1c00010a7983 */ /* 0x000ee20000300800 */
[----:B------:R-:W-:Y:S01]  /*17f630*/  IMAD.WIDE R4, R237, 0x4, R18 ;  /* 0x00000004ed047825 */ /* 0x000fe200078e0212 */
[----:B------:R-:W-:-:S03]  /*17f640*/  ISETP.GE.AND P3, PT, R9, UR5, PT ;  /* 0x0000000509007c0c */ /* 0x000fc6000bf66270 */
[----:B------:R-:W-:Y:S01]  /*17f650*/  IMAD.WIDE R2, R237, 0x4, R16 ;  /* 0x00000004ed027825 */ /* 0x000fe200078e0210 */
[----:B------:R-:W-:Y:S01]  /*17f660*/  ISETP.LT.AND P2, PT, R115, UR54, !P2 ;  /* 0x0000003673007c0c */ /* 0x000fe2000d741270 */
[----:B------:R1:W-:Y:S01]  /*17f670*/  @P4 STG.E desc[UR36][R4.64], R232 ;  /* 0x000000e804004986 */ /* 0x0003e2000c101924 */
[----:B------:R-:W-:Y:S02]  /*17f680*/  ISETP.LT.AND P5, PT, R240, UR54, !P3 ;  /* 0x00000036f0007c0c */ /* 0x000fe4000dfa1270 */
[----:B------:R-:W-:Y:S01]  /*17f690*/  ISETP.GE.AND P6, PT, R8, UR5, PT ;  /* 0x0000000508007c0c */ /* 0x000fe2000bfc6270 */
[C---:B------:R-:W-:Y:S01]  /*17f6a0*/  IMAD.WIDE R6, R237.reuse, 0x4, R12 ;  /* 0x00000004ed067825 */ /* 0x040fe200078e020c */
[----:B-1----:R-:W3:Y:S03]  /*17f6b0*/  LDL.LU R232, [R1+0x57c] ;  /* 0x00057c0001e87983 */ /* 0x002ee60000300800 */
[----:B------:R-:W-:Y:S01]  /*17f6c0*/  IMAD.WIDE R4, R237, 0x4, R14 ;  /* 0x00000004ed047825 */ /* 0x000fe200078e020e */
[----:B------:R-:W3:Y:S03]  /*17f6d0*/  LDL.LU R26, [R1+0x5d18] ;  /* 0x005d1800011a7983 */ /* 0x000ee60000300800 */
[----:B------:R-:W-:Y:S01]  /*17f6e0*/  IMAD.WIDE R8, R249, 0x4, R18 ;  /* 0x00000004f9087825 */ /* 0x000fe200078e0212 */
[----:B--2---:R1:W-:Y:S04]  /*17f6f0*/  @P0 STG.E desc[UR36][R2.64], R244 ;  /* 0x000000f402000986 */ /* 0x0043e8000c101924 */
[----:B-1----:R-:W2:Y:S04]  /*17f700*/  LDL.LU R244, [R1+0x6cc] ;  /* 0x0006cc0001f47983 */ /* 0x002ea80000300800 */
[----:B------:R-:W2:Y:S04]  /*17f710*/  LDL.LU R25, [R1+0x5d10] ;  /* 0x005d100001197983 */ /* 0x000ea80000300800 */
[----:B----4-:R1:W-:Y:S04]  /*17f720*/  @P1 STG.E desc[UR36][R4.64], R86 ;  /* 0x0000005604001986 */ /* 0x0103e8000c101924 */
[----:B---3--:R-:W-:Y:S04]  /*17f730*/  @P2 STG.E desc[UR36][R6.64], R241 ;  /* 0x000000f106002986 */ /* 0x008fe8000c101924 */
[----:B-1----:R-:W3:Y:S04]  /*17f740*/  LDL.LU R86, [R1+0x1dd0] ;  /* 0x001dd00001567983 */ /* 0x002ee80000300800 */
[----:B------:R-:W4:Y:S04]  /*17f750*/  LDL.LU R11, [R1+0x5d0c] ;  /* 0x005d0c00010b7983 */ /* 0x000f280000300800 */
[----:B------:R1:W-:Y:S04]  /*17f760*/  @P5 STG.E desc[UR36][R8.64], R87 ;  /* 0x0000005708005986 */ /* 0x0003e8000c101924 */
[----:B-1----:R-:W4:Y:S04]  /*17f770*/  LDL.LU R87, [R1+0x1dc0] ;  /* 0x001dc00001577983 */ /* 0x002f280000300800 */
[----:B------:R-:W4:Y:S04]  /*17f780*/  LDL.LU R24, [R1+0x5d08] ;  /* 0x005d080001187983 */ /* 0x000f280000300800 */
[----:B------:R-:W4:Y:S04]  /*17f790*/  LDL.LU R23, [R1+0x5cf0] ;  /* 0x005cf00001177983 */ /* 0x000f280000300800 */
[----:B------:R-:W4:Y:S04]  /*17f7a0*/  LDL.LU R22, [R1+0x5cec] ;  /* 0x005cec0001167983 */ /* 0x000f280000300800 */
[----:B------:R-:W4:Y:S01]  /*17f7b0*/  LDL.LU R21, [R1+0x5ce8] ;  /* 0x005ce80001157983 */ /* 0x000f220000300800 */
[----:B------:R-:W-:-:S02]  /*17f7c0*/  ISETP.LT.AND P4, PT, R248, UR54, !P3 ;  /* 0x00000036f8007c0c */ /* 0x000fc4000df81270 */
[----:B------:R-:W-:Y:S01]  /*17f7d0*/  ISETP.GE.AND P5, PT, R20, UR5, PT ;  /* 0x0000000514007c0c */ /* 0x000fe2000bfa6270 */
[----:B------:R-:W-:Y:S01]  /*17f7e0*/  IMAD.WIDE R2, R249, 0x4, R16 ;  /* 0x00000004f9027825 */ /* 0x000fe200078e0210 */
[----:B------:R-:W4:Y:S01]  /*17f7f0*/  LDL.LU R20, [R1+0x5ce4] ;  /* 0x005ce40001147983 */ /* 0x000f220000300800 */
[----:B------:R-:W-:-:S08]  /*17f800*/  ISETP.LT.AND P0, PT, R114, UR54, !P3 ;  /* 0x0000003672007c0c */ /* 0x000fd0000df01270 */
[----:B------:R1:W-:Y:S01]  /*17f810*/  @P4 STG.E desc[UR36][R2.64], R245 ;  /* 0x000000f502004986 */ /* 0x0003e2000c101924 */
[----:B------:R-:W-:-:S03]  /*17f820*/  ISETP.GE.AND P4, PT, R10, UR5, PT ;  /* 0x000000050a007c0c */ /* 0x000fc6000bf86270 */
[----:B------:R-:W4:Y:S01]  /*17f830*/  LDL.LU R10, [R1+0x5ce0] ;  /* 0x005ce000010a7983 */ /* 0x000f220000300800 */
[----:B------:R-:W-:-:S03]  /*17f840*/  ISETP.LT.AND P3, PT, R115, UR54, !P3 ;  /* 0x0000003673007c0c */ /* 0x000fc6000df61270 */
[----:B------:R-:W4:Y:S01]  /*17f850*/  LDL.LU R9, [R1+0x5cdc] ;  /* 0x005cdc0001097983 */ /* 0x000f220000300800 */
[----:B------:R-:W-:Y:S01]  /*17f860*/  ISETP.LT.AND P2, PT, R240, UR54, !P6 ;  /* 0x00000036f0007c0c */ /* 0x000fe2000f741270 */
[C---:B------:R-:W-:Y:S02]  /*17f870*/  IMAD.WIDE R4, R249.reuse, 0x4, R14 ;  /* 0x00000004f9047825 */ /* 0x040fe400078e020e */
[----:B------:R-:W4:Y:S01]  /*17f880*/  LDL.LU R8, [R1+0x5cd8] ;  /* 0x005cd80001087983 */ /* 0x000f220000300800 */
[----:B------:R-:W-:Y:S01]  /*17f890*/  ISETP.LT.AND P1, PT, R248, UR54, !P6 ;  /* 0x00000036f8007c0c */ /* 0x000fe2000f721270 */
[----:B-1----:R-:W-:Y:S02]  /*17f8a0*/  IMAD.WIDE R2, R249, 0x4, R12 ;  /* 0x00000004f9027825 */ /* 0x002fe400078e020c */
[----:B------:R1:W-:Y:S02]  /*17f8b0*/  @P0 STG.E desc[UR36][R4.64], R232 ;  /* 0x000000e804000986 */ /* 0x0003e4000c101924 */
[----:B------:R-:W-:-:S04]  /*17f8c0*/  IMAD.WIDE R6, R236, 0x4, R16 ;  /* 0x00000004ec067825 */ /* 0x000fc800078e0210 */
[----:B-1----:R-:W-:Y:S01]  /*17f8d0*/  IMAD.WIDE R4, R236, 0x4, R18 ;  /* 0x00000004ec047825 */ /* 0x002fe200078e0212 */
[----:B--2---:R-:W-:Y:S04]  /*17f8e0*/  @P3 STG.E desc[UR36][R2.64], R244 ;  /* 0x000000f402003986 */ /* 0x004fe8000c101924 */
[----:B---3--:R-:W-:Y:S01]  /*17f8f0*/  @P2 STG.E desc[UR36][R4.64], R86 ;  /* 0x0000005604002986 */ /* 0x008fe2000c101924 */
[----:B----4-:R-:W-:-:S03]  /*17f900*/  ISETP.GE.AND P2, PT, R11, UR5, PT ;  /* 0x000000050b007c0c */ /* 0x010fc6000bf46270 */
[----:B------:R-:W2:Y:S04]  /*17f910*/  LDL.LU R11, [R1+0x5cd4] ;  /* 0x005cd400010b7983 */ /* 0x000ea80000300800 */
[----:B------:R1:W-:Y:S04]  /*17f920*/  @P1 STG.E desc[UR36][R6.64], R87 ;  /* 0x0000005706001986 */ /* 0x0003e8000c101924 */
[----:B-1----:R-:W3:Y:S04]  /*17f930*/  LDL.LU R7, [R1+0x5cd0] ;  /* 0x005cd00001077983 */ /* 0x002ee80000300800 */
[----:B------:R-:W4:Y:S04]  /*17f940*/  LDL.LU R6, [R1+0x5ccc] ;  /* 0x005ccc0001067983 */ /* 0x000f280000300800 */
[----:B------:R-:W4:Y:S04]  /*17f950*/  LDL.LU R5, [R1+0x5cc8] ;  /* 0x005cc80001057983 */ /* 0x000f280000300800 */
[----:B------:R-:W4:Y:S01]  /*17f960*/  LDL.LU R4, [R1+0x5cc4] ;  /* 0x005cc40001047983 */ /* 0x000f220000300800 */
[----:B------:R-:W-:-:S04]  /*17f970*/  LOP3.LUT R32, R32, 0xfffffffb, RZ, 0xc0, !PT ;  /* 0xfffffffb20207812 */ /* 0x000fc800078ec0ff */
[----:B------:R-:W-:-:S04]  /*17f980*/  @P6 LOP3.LUT R32, R32, 0x4, RZ, 0xfc, !PT ;  /* 0x0000000420206812 */ /* 0x000fc800078efcff */
[----:B------:R-:W-:Y:S02]  /*17f990*/  LOP3.LUT R32, R32, 0xfffffffd, RZ, 0xc0, !PT ;  /* 0xfffffffd20207812 */ /* 0x000fe400078ec0ff */
[----:B------:R-:W-:Y:S02]  /*17f9a0*/  ISETP.GE.AND P3, PT, R25, UR5, PT ;  /* 0x0000000519007c0c */ /* 0x000fe4000bf66270 */
[----:B------:R-:W-:-:S04]  /*17f9b0*/  @P5 LOP3.LUT R32, R32, 0x2, RZ, 0xfc, !PT ;  /* 0x0000000220205812 */ /* 0x000fc800078efcff */
[----:B------:R-:W-:-:S04]  /*17f9c0*/  LOP3.LUT R32, R32, 0xfffffffe, RZ, 0xc0, !PT ;  /* 0xfffffffe20207812 */ /* 0x000fc800078ec0ff */
[----:B------:R-:W-:-:S04]  /*17f9d0*/  @P4 LOP3.LUT R32, R32, 0x1, RZ, 0xfc, !PT ;  /* 0x0000000120204812 */ /* 0x000fc800078efcff */
[----:B------:R-:W-:Y:S02]  /*17f9e0*/  LOP3.LUT R32, R32, 0xffffffef, RZ, 0xc0, !PT ;  /* 0xffffffef20207812 */ /* 0x000fe400078ec0ff */
[----:B------:R-:W-:Y:S02]  /*17f9f0*/  ISETP.GE.AND P1, PT, R24, UR5, PT ;  /* 0x0000000518007c0c */ /* 0x000fe4000bf26270 */
[----:B------:R-:W-:-:S04]  /*17fa00*/  @P3 LOP3.LUT R32, R32, 0x10, RZ, 0xfc, !PT ;  /* 0x0000001020203812 */ /* 0x000fc800078efcff */
[----:B------:R-:W-:-:S04]  /*17fa10*/  LOP3.LUT R32, R32, 0xffffffdf, RZ, 0xc0, !PT ;  /* 0xffffffdf20207812 */ /* 0x000fc800078ec0ff */
[----:B------:R-:W-:Y:S02]  /*17fa20*/  @P2 LOP3.LUT R32, R32, 0x20, RZ, 0xfc, !PT ;  /* 0x0000002020202812 */ /* 0x000fe400078efcff */
[----:B------:R-:W-:Y:S02]  /*17fa30*/  ISETP.GE.AND P2, PT, R23, UR5, PT ;  /* 0x0000000517007c0c */ /* 0x000fe4000bf46270 */
[----:B------:R-:W-:Y:S02]  /*17fa40*/  LOP3.LUT R32, R32, 0xffffffbf, RZ, 0xc0, !PT ;  /* 0xffffffbf20207812 */ /* 0x000fe400078ec0ff */
[----:B------:R-:W-:Y:S02]  /*17fa50*/  ISETP.GE.AND P3, PT, R22, UR5, PT ;  /* 0x0000000516007c0c */ /* 0x000fe4000bf66270 */
[----:B------:R-:W-:-:S04]  /*17fa60*/  @P1 LOP3.LUT R32, R32, 0x40, RZ, 0xfc, !PT ;  /* 0x0000004020201812 */ /* 0x000fc800078efcff */
        /* <DEDUP_REMOVED lines=8> */
[----:B------:R-:W4:Y:S01]  /*17faf0*/  LDL.LU R10, [R1+0x5cc0] ;  /* 0x005cc000010a7983 */ /* 0x000f220000300800 */
        /* <DEDUP_REMOVED lines=9> */
[----:B------:R-:W-:-:S04]  /*17fb90*/  LOP3.LUT R32, R32, 0xffffefff, RZ, 0xc0, !PT ;  /* 0xffffefff20207812 */ /* 0x000fc800078ec0ff */
[----:B------:R-:W-:-:S04]  /*17fba0*/  @P1 LOP3.LUT R32, R32, 0x1000, RZ, 0xfc, !PT ;  /* 0x0000100020201812 */ /* 0x000fc800078efcff */
[----:B------:R-:W-:-:S04]  /*17fbb0*/  LOP3.LUT R32, R32, 0xffffdfff, RZ, 0xc0, !PT ;  /* 0xffffdfff20207812 */ /* 0x000fc800078ec0ff */
[----:B------:R-:W-:-:S04]  /*17fbc0*/  @P2 LOP3.LUT R32, R32, 0x2000, RZ, 0xfc, !PT ;  /* 0x0000200020202812 */ /* 0x000fc800078efcff */
[----:B------:R-:W-:Y:S02]  /*17fbd0*/  LOP3.LUT R32, R32, 0xffffbfff, RZ, 0xc0, !PT ;  /* 0xffffbfff20207812 */ /* 0x000fe400078ec0ff */
[----:B--2---:R-:W-:Y:S02]  /*17fbe0*/  ISETP.GE.AND P3, PT, R11, UR5, PT ;  /* 0x000000050b007c0c */ /* 0x004fe4000bf66270 */
[----:B------:R-:W2:Y:S11]  /*17fbf0*/  LDL.LU R11, [R1+0x5cb4] ;  /* 0x005cb400010b7983 */ /* 0x000eb60000300800 */
[----:B------:R-:W-:-:S04]  /*17fc00*/  @P3 LOP3.LUT R32, R32, 0x4000, RZ, 0xfc, !PT ;  /* 0x0000400020203812 */ /* 0x000fc800078efcff */
[----:B------:R-:W-:Y:S02]  /*17fc10*/  LOP3.LUT R32, R32, 0xffff7fff, RZ, 0xc0, !PT ;  /* 0xffff7fff20207812 */ /* 0x000fe400078ec0ff */
[----:B---3--:R-:W-:Y:S02]  /*17fc20*/  ISETP.GE.AND P1, PT, R7, UR5, PT ;  /* 0x0000000507007c0c */ /* 0x008fe4000bf26270 */
[----:B------:R-:W3:Y:S01]  /*17fc30*/  LDL.LU R7, [R1+0x5cb0] ;  /* 0x005cb00001077983 */ /* 0x000ee20000300800 */
[----:B----4-:R-:W-:-:S03]  /*17fc40*/  ISETP.GE.AND P2, PT, R6, UR5, PT ;  /* 0x0000000506007c0c */ /* 0x010fc6000bf46270 */
[----:B------:R-:W4:Y:S01]  /*17fc50*/  LDL.LU R6, [R1+0x5cac] ;  /* 0x005cac0001067983 */ /* 0x000f220000300800 */
[----:B------:R-:W-:-:S03]  /*17fc60*/  ISETP.GE.AND P3, PT, R5, UR5, PT ;  /* 0x0000000505007c0c */ /* 0x000fc6000bf66270 */
[----:B------:R-:W4:Y:S03]  /*17fc70*/  LDL.LU R5, [R1+0x5ca8] ;  /* 0x005ca80001057983 */ /* 0x000f260000300800 */
[----:B------:R-:W-:Y:S02]  /*17fc80*/  @P1 LOP3.LUT R32, R32, 0x8000, RZ, 0xfc, !PT ;  /* 0x0000800020201812 */ /* 0x000fe400078efcff */
[----:B------:R-:W-:Y:S02]  /*17fc90*/  ISETP.GE.AND P1, PT, R4, UR5, PT ;  /* 0x0000000504007c0c */ /* 0x000fe4000bf26270 */
[----:B------:R-:W4:Y:S01]  /*17fca0*/  LDL.LU R4, [R1+0x5ca4] ;  /* 0x005ca40001047983 */ /* 0x000f220000300800 */
[----:B------:R-:W-:-:S04]  /*17fcb0*/  LOP3.LUT R32, R32, 0xfffeffff, RZ, 0xc0, !PT ;  /* 0xfffeffff20207812 */ /* 0x000fc800078ec0ff */
[----:B------:R-:W-:-:S04]  /*17fcc0*/  @P2 LOP3.LUT R32, R32, 0x10000, RZ, 0xfc, !PT ;  /* 0x0001000020202812 */ /* 0x000fc800078efcff */
[----:B------:R-:W-:-:S04]  /*17fcd0*/  LOP3.LUT R32, R32, 0xfffdffff, RZ, 0xc0, !PT ;  /* 0xfffdffff20207812 */ /* 0x000fc800078ec0ff */
[----:B------:R-:W-:-:S04]  /*17fce0*/  @P3 LOP3.LUT R32, R32, 0x20000, RZ, 0xfc, !PT ;  /* 0x0002000020203812 */ /* 0x000fc800078efcff */
[----:B------:R-:W-:-:S04]  /*17fcf0*/  LOP3.LUT R32, R32, 0xfffbffff, RZ, 0xc0, !PT ;  /* 0xfffbffff20207812 */ /* 0x000fc800078ec0ff */
[----:B------:R-:W-:-:S04]  /*17fd00*/  @P1 LOP3.LUT R32, R32, 0x40000, RZ, 0xfc, !PT ;  /* 0x0004000020201812 */ /* 0x000fc800078efcff */
[----:B------:R-:W-:Y:S02]  /*17fd10*/  LOP3.LUT R32, R32, 0xfff7ffff, RZ, 0xc0, !PT ;  /* 0xfff7ffff20207812 */ /* 0x000fe400078ec0ff */
[----:B------:R-:W-:Y:S02]  /*17fd20*/  ISETP.GE.AND P2, PT, R10, UR5, PT ;  /* 0x000000050a007c0c */ /* 0x000fe4000bf46270 */
[----:B------:R-:W4:Y:S01]  /*17fd30*/  LDL.LU R10, [R1+0x5ca0] ;  /* 0x005ca000010a7983 */ /* 0x000f220000300800 */
[----:B------:R-:W-:-:S03]  /*17fd40*/  ISETP.GE.AND P3, PT, R9, UR5, PT ;  /* 0x0000000509007c0c */ /* 0x000fc6000bf66270 */
[----:B------:R-:W4:Y:S07]  /*17fd50*/  LDL.LU R9, [R1+0x5c9c] ;  /* 0x005c9c0001097983 */ /* 0x000f2e0000300800 */
[----:B------:R-:W-:Y:S02]  /*17fd60*/  @P2 LOP3.LUT R32, R32, 0x80000, RZ, 0xfc, !PT ;  /* 0x0008000020202812 */ /* 0x000fe400078efcff */
[----:B------:R-:W-:Y:S02]  /*17fd70*/  ISETP.GE.AND P1, PT, R8, UR5, PT ;  /* 0x0000000508007c0c */ /* 0x000fe4000bf26270 */
[----:B------:R-:W-:Y:S01]  /*17fd80*/  LOP3.LUT R32, R32, 0xffefffff, RZ, 0xc0, !PT ;  /* 0xffefffff20207812 */ /* 0x000fe200078ec0ff */
[----:B------:R-:W4:Y:S03]  /*17fd90*/  LDL.LU R8, [R1+0x5c98] ;  /* 0x005c980001087983 */ /* 0x000f260000300800 */
        /* <DEDUP_REMOVED lines=255> */
[----:B------:R-:W4:Y:S04]  /*180d90*/  LDL.LU R8, [R1+0x5b98] ;  /* 0x005b980001087983 */ /* 0x000f280000300800 */
[----:B------:R-:W4:Y:S01]  /*180da0*/  LDL.LU R20, [R1+0x5b94] ;  /* 0x005b940001147983 */ /* 0x000f220000300800 */
[----:B------:R-:W-:-:S04]  /*180db0*/  @P1 LOP3.LUT R34, R34, 0x100000, RZ, 0xfc, !PT ;  /* 0x0010000022221812 */ /* 0x000fc800078efcff */
[----:B------:R-:W-:-:S04]  /*180dc0*/  LOP3.LUT R34, R34, 0xffdfffff, RZ, 0xc0, !PT ;  /* 0xffdfffff22227812 */ /* 0x000fc800078ec0ff */
[----:B------:R-:W-:-:S04]  /*180dd0*/  @P2 LOP3.LUT R34, R34, 0x200000, RZ, 0xfc, !PT ;  /* 0x0020000022222812 */ /* 0x000fc800078efcff */
[----:B------:R-:W-:Y:S02]  /*180de0*/  LOP3.LUT R34, R34, 0xffbfffff, RZ, 0xc0, !PT ;  /* 0xffbfffff22227812 */ /* 0x000fe400078ec0ff */
[----:B--2---:R-:W-:-:S13]  /*180df0*/  ISETP.GE.AND P3, PT, R11, UR5, PT ;  /* 0x000000050b007c0c */ /* 0x004fda000bf66270 */
[----:B------:R-:W-:-:S04]  /*180e00*/  @P3 LOP3.LUT R34, R34, 0x400000, RZ, 0xfc, !PT ;  /* 0x0040000022223812 */ /* 0x000fc800078efcff */
[----:B------:R-:W-:Y:S02]  /*180e10*/  LOP3.LUT R34, R34, 0xff7fffff, RZ, 0xc0, !PT ;  /* 0xff7fffff22227812 */ /* 0x000fe400078ec0ff */
[----:B---3--:R-:W-:Y:S02]  /*180e20*/  ISETP.GE.AND P1, PT, R7, UR5, PT ;  /* 0x0000000507007c0c */ /* 0x008fe4000bf26270 */
[----:B------:R-:W2:Y:S01]  /*180e30*/  LDL.LU R7, [R1+0x5b8c] ;  /* 0x005b8c0001077983 */ /* 0x000ea20000300800 */
[----:B----4-:R-:W-:-:S03]  /*180e40*/  ISETP.GE.AND P2, PT, R6, UR5, PT ;  /* 0x0000000506007c0c */ /* 0x010fc6000bf46270 */
[----:B------:R-:W3:Y:S01]  /*180e50*/  LDL.LU R6, [R1+0x5b88] ;  /* 0x005b880001067983 */ /* 0x000ee20000300800 */
[----:B------:R-:W-:-:S03]  /*180e60*/  ISETP.GE.AND P3, PT, R5, UR5, PT ;  /* 0x0000000505007c0c */ /* 0x000fc6000bf66270 */
[----:B------:R-:W4:Y:S03]  /*180e70*/  LDL.LU R5, [R1+0x5b84] ;  /* 0x005b840001057983 */ /* 0x000f260000300800 */
[----:B------:R-:W-:Y:S02]  /*180e80*/  @P1 LOP3.LUT R34, R34, 0x800000, RZ, 0xfc, !PT ;  /* 0x0080000022221812 */ /* 0x000fe400078efcff */
[----:B------:R-:W-:Y:S02]  /*180e90*/  ISETP.GE.AND P1, PT, R4, UR5, PT ;  /* 0x0000000504007c0c */ /* 0x000fe4000bf26270 */
[----:B------:R-:W4:Y:S01]  /*180ea0*/  LDL.LU R4, [R1+0x5b80] ;  /* 0x005b800001047983 */ /* 0x000f220000300800 */
[----:B------:R-:W-:-:S03]  /*180eb0*/  LOP3.LUT R34, R34, 0xfeffffff, RZ, 0xc0, !PT ;  /* 0xfeffffff22227812 */ /* 0x000fc600078ec0ff */
[----:B------:R-:W4:Y:S01]  /*180ec0*/  LDL.LU R11, [R1+0x5b7c] ;  /* 0x005b7c00010b7983 */ /* 0x000f220000300800 */
        /* <DEDUP_REMOVED lines=12> */
[----:B------:R-:W-:-:S02]  /*180f90*/  LOP3.LUT R34, R34, 0xefffffff, RZ, 0xc0, !PT ;  /* 0xefffffff22227812 */ /* 0x000fc400078ec0ff */
[----:B------:R-:W-:Y:S01]  /*180fa0*/  ISETP.GE.AND P2, PT, R20, UR5, PT ;  /* 0x0000000514007c0c */ /* 0x000fe2000bf46270 */
        /* <DEDUP_REMOVED lines=8> */
[----:B------:R-:W2:Y:S01]  /*181030*/  LDL.LU R7, [R1+0x5b6c] ;  /* 0x005b6c0001077983 */ /* 0x000ea20000300800 */
[----:B---3--:R-:W-:-:S03]  /*181040*/  ISETP.GE.AND P1, PT, R6, UR5, PT ;  /* 0x0000000506007c0c */ /* 0x008fc6000bf26270 */
[----:B------:R-:W3:Y:S01]  /*181050*/  LDL.LU R6, [R1+0x5b68] ;  /* 0x005b680001067983 */ /* 0x000ee20000300800 */
[----:B----4-:R-:W-:-:S03]  /*181060*/  ISETP.GE.AND P2, PT, R5, UR5, PT ;  /* 0x0000000505007c0c */ /* 0x010fc6000bf46270 */
[----:B------:R-:W4:Y:S03]  /*181070*/  LDL.LU R5, [R1+0x5b64] ;  /* 0x005b640001057983 */ /* 0x000f260000300800 */
[----:B------:R-:W-:Y:S02]  /*181080*/  @P3 LOP3.LUT R34, R34, 0x80000000, RZ, 0xfc, !PT ;  /* 0x8000000022223812 */ /* 0x000fe400078efcff */
[----:B------:R-:W-:Y:S02]  /*181090*/  ISETP.GE.AND P3, PT, R4, UR5, PT ;  /* 0x0000000504007c0c */ /* 0x000fe4000bf66270 */
[----:B------:R-:W4:Y:S01]  /*1810a0*/  LDL.LU R4, [R1+0x5b60] ;  /* 0x005b600001047983 */ /* 0x000f220000300800 */
[----:B------:R-:W-:-:S03]  /*1810b0*/  LOP3.LUT R35, R35, 0xfffffffe, RZ, 0xc0, !PT ;  /* 0xfffffffe23237812 */ /* 0x000fc600078ec0ff */
[----:B------:R-:W4:Y:S04]  /*1810c0*/  LDL.LU R24, [R1+0x5b90] ;  /* 0x005b900001187983 */ /* 0x000f280000300800 */
[----:B------:R-:W4:Y:S04]  /*1810d0*/  LDL.LU R23, [R1+0x5b5c] ;  /* 0x005b5c0001177983 */ /* 0x000f280000300800 */
[----:B------:R-:W4:Y:S01]  /*1810e0*/  LDL.LU R22, [R1+0x5b58] ;  /* 0x005b580001167983 */ /* 0x000f220000300800 */
[----:B------:R-:W-:-:S03]  /*1810f0*/  @P1 LOP3.LUT R35, R35, 0x1, RZ, 0xfc, !PT ;  /* 0x0000000123231812 */ /* 0x000fc600078efcff */
[----:B------:R-:W4:Y:S01]  /*181100*/  LDL.LU R21, [R1+0x5b54] ;  /* 0x005b540001157983 */ /* 0x000f220000300800 */
[----:B------:R-:W-:-:S03]  /*181110*/  ISETP.GE.AND P1, PT, R11, UR5, PT ;  /* 0x000000050b007c0c */ /* 0x000fc6000bf26270 */
        /* <DEDUP_REMOVED lines=22> */
[----:B---3--:R-:W-:Y:S01]  /*181280*/  ISETP.GE.AND P3, PT, R6, UR5, PT ;  /* 0x0000000506007c0c */ /* 0x008fe2000bf66270 */
[----:B------:R-:W2:Y:S04]  /*181290*/  LDL.LU R7, [R1+0x5b3c] ;  /* 0x005b3c0001077983 */ /* 0x000ea80000300800 */
[----:B------:R-:W3:Y:S01]  /*1812a0*/  LDL.LU R6, [R1+0x5b38] ;  /* 0x005b380001067983 */ /* 0x000ee20000300800 */
[----:B----4-:R-:W-:-:S03]  /*1812b0*/  ISETP.GE.AND P1, PT, R5, UR5, PT ;  /* 0x0000000505007c0c */ /* 0x010fc6000bf26270 */
[----:B------:R-:W4:Y:S02]  /*1812c0*/  LDL.LU R5, [R1+0x59ac] ;  /* 0x0059ac0001057983 */ /* 0x000f240000300800 */
[----:B------:R-:W-:Y:S02]  /*1812d0*/  @P2 LOP3.LUT R35, R35, 0x80, RZ, 0xfc, !PT ;  /* 0x0000008023232812 */ /* 0x000fe400078efcff */
[----:B------:R-:W-:Y:S02]  /*1812e0*/  ISETP.GE.AND P2, PT, R4, UR5, PT ;  /* 0x0000000504007c0c */ /* 0x000fe4000bf46270 */
[----:B------:R-:W4:Y:S01]  /*1812f0*/  LDL.LU R4, [R1+0x5d24] ;  /* 0x005d240001047983 */ /* 0x000f220000300800 */
[----:B------:R-:W-:-:S04]  /*181300*/  LOP3.LUT R35, R35, 0xfffffeff, RZ, 0xc0, !PT ;  /* 0xfffffeff23237812 */ /* 0x000fc800078ec0ff */
        /* <DEDUP_REMOVED lines=22> */
[----:B------:R-:W-:-:S04]  /*181470*/  LOP3.LUT R35, R35, 0xfffeffff, RZ, 0xc0, !PT ;  /* 0xfffeffff23237812 */ /* 0x000fc800078ec0ff */
[----:B------:R-:W-:-:S04]  /*181480*/  @P2 LOP3.LUT R35, R35, 0x10000, RZ, 0xfc, !PT ;  /* 0x0001000023232812 */ /* 0x000fc800078efcff */
[----:B------:R-:W-:Y:S02]  /*181490*/  LOP3.LUT R35, R35, 0xfffdffff, RZ, 0xc0, !PT ;  /* 0xfffdffff23237812 */ /* 0x000fe400078ec0ff */
[----:B------:R-:W-:Y:S01]  /*1814a0*/  ISETP.GE.AND P0, PT, R26, UR5, PT ;  /* 0x000000051a007c0c */ /* 0x000fe2000bf06270 */
[----:B------:R-:W-:Y:S01]  /*1814b0*/  IMAD.WIDE R2, R236, 0x4, R14 ;  /* 0x00000004ec027825 */ /* 0x000fe200078e020e */
[----:B------:R-:W-:Y:S02]  /*1814c0*/  ISETP.GE.AND P1, PT, R9, UR5, PT ;  /* 0x0000000509007c0c */ /* 0x000fe4000bf26270 */
[----:B------:R-:W-:Y:S02]  /*1814d0*/  @P3 LOP3.LUT R35, R35, 0x20000, RZ, 0xfc, !PT ;  /* 0x0002000023233812 */ /* 0x000fe400078efcff */
[----:B------:R-:W-:Y:S02]  /*1814e0*/  ISETP.GE.AND P2, PT, R8, UR5, PT ;  /* 0x0000000508007c0c */ /* 0x000fe4000bf46270 */
[----:B--2---:R-:W-:-:S02]  /*1814f0*/  ISETP.GE.AND P3, PT, R7, UR5, PT ;  /* 0x0000000507007c0c */ /* 0x004fc4000bf66270 */
[----:B---3--:R-:W-:Y:S02]  /*181500*/  ISETP.GE.AND P4, PT, R6, UR5, PT ;  /* 0x0000000506007c0c */ /* 0x008fe4000bf86270 */
[----:B----4-:R-:W-:Y:S02]  /*181510*/  ISETP.GE.AND P5, PT, R5, UR5, PT ;  /* 0x0000000505007c0c */ /* 0x010fe4000bfa6270 */
[----:B------:R-:W-:Y:S01]  /*181520*/  ISETP.GE.AND P6, PT, R4, UR5, PT ;  /* 0x0000000504007c0c */ /* 0x000fe2000bfc6270 */
[----:B------:R-:W2:Y:S04]  /*181530*/  LDL.LU R232, [R1+0x1db0] ;  /* 0x001db00001e87983 */ /* 0x000ea80000300800 */
[----:B------:R-:W3:Y:S04]  /*181540*/  LDL.LU R241, [R1+0x11f0] ;  /* 0x0011f00001f17983 */ /* 0x000ee80000300800 */
[----:B------:R-:W4:Y:S04]  /*181550*/  LDL.LU R245, [R1+0xf60] ;  /* 0x000f600001f57983 */ /* 0x000f280000300800 */
[----:B------:R-:W4:Y:S04]  /*181560*/  LDL.LU R249, [R1+0xc20] ;  /* 0x000c200001f97983 */ /* 0x000f280000300800 */
[----:B------:R-:W4:Y:S04]  /*181570*/  LDL.LU R244, [R1+0x6b0] ;  /* 0x0006b00001f47983 */ /* 0x000f280000300800 */
[----:B------:R-:W4:Y:S01]  /*181580*/  LDL.LU R86, [R1+0x2f3c] ;  /* 0x002f3c0001567983 */ /* 0x000f220000300800 */
[----:B------:R-:W-:-:S03]  /*181590*/  LOP3.LUT R0, R0, 0xfffffeff, RZ, 0xc0, !PT ;  /* 0xfffffeff00007812 */ /* 0x000fc600078ec0ff */
[----:B------:R-:W4:Y:S01]  /*1815a0*/  LDL.LU R250, [R1+0x560] ;  /* 0x0005600001fa7983 */ /* 0x000f220000300800 */
[----:B------:R-:W-:-:S03]  /*1815b0*/  @P3 LOP3.LUT R0, R0, 0x100, RZ, 0xfc, !PT ;  /* 0x0000010000003812 */ /* 0x000fc600078efcff */
[----:B------:R-:W4:Y:S01]  /*1815c0*/  LDL.LU R233, [R1+0x1dd4] ;  /* 0x001dd40001e97983 */ /* 0x000f220000300800 */
[----:B------:R-:W-:-:S03]  /*1815d0*/  LOP3.LUT R0, R0, 0xffffff7f, RZ, 0xc0, !PT ;  /* 0xffffff7f00007812 */ /* 0x000fc600078ec0ff */
[----:B------:R-:W4:Y:S01]  /*1815e0*/  LDL.LU R237, [R1+0x1dc4] ;  /* 0x001dc40001ed7983 */ /* 0x000f220000300800 */
[----:B------:R-:W-:-:S03]  /*1815f0*/  @P4 LOP3.LUT R0, R0, 0x80, RZ, 0xfc, !PT ;  /* 0x0000008000004812 */ /* 0x000fc600078efcff */
[----:B------:R-:W4:Y:S01]  /*181600*/  LDL.LU R87, [R1+0x2f40] ;  /* 0x002f400001577983 */ /* 0x000f220000300800 */
[----:B------:R-:W-:Y:S02]  /*181610*/  LOP3.LUT R0, R0, 0xffffffbf, RZ, 0xc0, !PT ;  /* 0xffffffbf00007812 */ /* 0x000fe400078ec0ff */
[----:B------:R-:W-:Y:S01]  /*181620*/  LOP3.LUT P4, RZ, R32, 0x2, RZ, 0xc0, !PT ;  /* 0x0000000220ff7812 */ /* 0x000fe2000788c0ff */
[----:B------:R-:W1:Y:S01]  /*181630*/  LDS.128 R28, [R30] ;  /* 0x000000001e1c7984 */ /* 0x000e620000000c00 */
[----:B------:R-:W-:Y:S02]  /*181640*/  @P5 LOP3.LUT R0, R0, 0x40, RZ, 0xfc, !PT ;  /* 0x0000004000005812 */ /* 0x000fe400078efcff */
[----:B------:R-:W-:Y:S02]  /*181650*/  LOP3.LUT P5, RZ, R32, 0x4, RZ, 0xc0, !PT ;  /* 0x0000000420ff7812 */ /* 0x000fe400078ac0ff */
[----:B------:R-:W-:Y:S02]  /*181660*/  LOP3.LUT R0, R0, 0xffffffdf, RZ, 0xc0, !PT ;  /* 0xffffffdf00007812 */ /* 0x000fe400078ec0ff */
[----:B------:R-:W-:-:S02]  /*181670*/  LOP3.LUT P3, RZ, R32, 0x1, RZ, 0xc0, !PT ;  /* 0x0000000120ff7812 */ /* 0x000fc4000786c0ff */
[----:B------:R-:W-:Y:S02]  /*181680*/  @P6 LOP3.LUT R0, R0, 0x20, RZ, 0xfc, !PT ;  /* 0x0000002000006812 */ /* 0x000fe400078efcff */
[----:B------:R-:W-:Y:S02]  /*181690*/  ISETP.LT.AND P6, PT, R114, UR54, !P5 ;  /* 0x0000003672007c0c */ /* 0x000fe4000efc1270 */
[----:B------:R-:W-:-:S11]  /*1816a0*/  ISETP.LT.AND P5, PT, R115, UR54, !P5 ;  /* 0x0000003673007c0c */ /* 0x000fd6000efa1270 */
[----:B--2---:R2:W-:Y:S04]  /*1816b0*/  @P6 STG.E desc[UR36][R2.64], R232 ;  /* 0x000000e802006986 */ /* 0x0045e8000c101924 */
[----:B--2---:R-:W2:Y:S01]  /*1816c0*/  LDL.LU R232, [R1+0x1db4] ;  /* 0x001db40001e87983 */ /* 0x004ea20000300800 */
[----:B------:R-:W-:-:S03]  /*1816d0*/  IMAD.WIDE R2, R236, 0x4, R12 ;  /* 0x00000004ec027825 */ /* 0x000fc600078e020c */
[----:B------:R-:W2:Y:S04]  /*1816e0*/  LDL.LU R236, [R1+0x2f44] ;  /* 0x002f440001ec7983 */ /* 0x000ea80000300800 */
[----:B---3--:R4:W-:Y:S01]  /*1816f0*/  @P5 STG.E desc[UR36][R2.64], R241 ;  /* 0x000000f102005986 */ /* 0x0089e2000c101924 */
[----:B------:R-:W-:Y:S01]  /*181700*/  ISETP.LT.AND P5, PT, R240, UR54, !P4 ;  /* 0x00000036f0007c0c */ /* 0x000fe2000e7a1270 */
[----:B----4-:R-:W-:Y:S02]  /*181710*/  IMAD.WIDE R2, R86, 0x4, R18 ;  /* 0x0000000456027825 */ /* 0x010fe400078e0212 */
[----:B------:R-:W3:Y:S10]  /*181720*/  LDL.LU R241, [R1+0x11f4] ;  /* 0x0011f40001f17983 */ /* 0x000ef40000300800 */
[----:B------:R4:W-:Y:S01]  /*181730*/  @P5 STG.E desc[UR36][R2.64], R245 ;  /* 0x000000f502005986 */ /* 0x0009e2000c101924 */
[----:B------:R-:W-:Y:S01]  /*181740*/  ISETP.LT.AND P5, PT, R248, UR54, !P4 ;  /* 0x00000036f8007c0c */ /* 0x000fe2000e7a1270 */
[----:B----4-:R-:W-:-:S02]  /*181750*/  IMAD.WIDE R2, R86, 0x4, R16 ;  /* 0x0000000456027825 */ /* 0x010fc400078e0210 */
[----:B------:R-:W4:Y:S10]  /*181760*/  LDL.LU R245, [R1+0xf64] ;  /* 0x000f640001f57983 */ /* 0x000f340000300800 */
[----:B------:R1:W-:Y:S01]  /*181770*/  @P5 STG.E desc[UR36][R2.64], R249 ;  /* 0x000000f902005986 */ /* 0x0003e2000c101924 */
[----:B------:R-:W-:Y:S01]  /*181780*/  ISETP.LT.AND P5, PT, R114, UR54, !P4 ;  /* 0x0000003672007c0c */ /* 0x000fe2000e7a1270 */
[----:B-1----:R-:W-:-:S12]  /*181790*/  IMAD.WIDE R2, R86, 0x4, R14 ;  /* 0x0000000456027825 */ /* 0x002fd800078e020e */
[----:B------:R1:W-:Y:S04]  /*1817a0*/  @P5 STG.E desc[UR36][R2.64], R244 ;  /* 0x000000f402005986 */ /* 0x0003e8000c101924 */
[----:B-1----:R-:W4:Y:S04]  /*1817b0*/  LDL.LU R244, [R1+0xc24] ;  /* 0x000c240001f47983 */ /* 0x002f280000300800 */
[----:B------:R-:W4:Y:S01]  /*1817c0*/  LDL.LU R249, [R1+0x6b4] ;  /* 0x0006b40001f97983 */ /* 0x000f220000300800 */
[----:B------:R-:W-:Y:S01]  /*1817d0*/  ISETP.LT.AND P4, PT, R115, UR54, !P4 ;  /* 0x0000003673007c0c */ /* 0x000fe2000e781270 */
[----:B------:R-:W-:-:S02]  /*1817e0*/  IMAD.WIDE R2, R86, 0x4, R12 ;  /* 0x0000000456027825 */ /* 0x000fc400078e020c */
[----:B------:R-:W4:Y:S10]  /*1817f0*/  LDL.LU R86, [R1+0x2f48] ;  /* 0x002f480001567983 */ /* 0x000f340000300800 */
[----:B------:R1:W-:Y:S01]  /*181800*/  @P4 STG.E desc[UR36][R2.64], R250 ;  /* 0x000000fa02004986 */ /* 0x0003e2000c101924 */
[----:B------:R-:W-:Y:S01]  /*181810*/  ISETP.LT.AND P4, PT, R240, UR54, !P3 ;  /* 0x00000036f0007c0c */ /* 0x000fe2000df81270 */
[----:B-1----:R-:W-:-:S02]  /*181820*/  IMAD.WIDE R2, R87, 0x4, R18 ;  /* 0x0000000457027825 */ /* 0x002fc400078e0212 */
[----:B------:R-:W4:Y:S10]  /*181830*/  LDL.LU R250, [R1+0x564] ;  /* 0x0005640001fa7983 */ /* 0x000f340000300800 */
[----:B------:R1:W-:Y:S01]  /*181840*/  @P4 STG.E desc[UR36][R2.64], R233 ;  /* 0x000000e902004986 */ /* 0x0003e2000c101924 */
[----:B------:R-:W-:Y:S01]  /*181850*/  ISETP.LT.AND P4, PT, R248, UR54, !P3 ;  /* 0x00000036f8007c0c */ /* 0x000fe2000df81270 */
[----:B-1----:R-:W-:-:S02]  /*181860*/  IMAD.WIDE R2, R87, 0x4, R16 ;  /* 0x0000000457027825 */ /* 0x002fc400078e0210 */
[----:B------:R-:W4:Y:S10]  /*181870*/  LDL.LU R233, [R1+0x1dd8] ;  /* 0x001dd80001e97983 */ /* 0x000f340000300800 */
[----:B------:R1:W-:Y:S01]  /*181880*/  @P4 STG.E desc[UR36][R2.64], R237 ;  /* 0x000000ed02004986 */ /* 0x0003e2000c101924 */
[----:B------:R-:W-:Y:S01]  /*181890*/  ISETP.LT.AND P4, PT, R114, UR54, !P3 ;  /* 0x0000003672007c0c */ /* 0x000fe2000df81270 */
[----:B-1----:R-:W-:Y:S01]  /*1818a0*/  IMAD.WIDE R2, R87, 0x4, R14 ;  /* 0x0000000457027825 */ /* 0x002fe200078e020e */
[----:B------:R-:W-:-:S11]  /*1818b0*/  ISETP.LT.AND P3, PT, R115, UR54, !P3 ;  /* 0x0000003673007c0c */ /* 0x000fd6000df61270 */
[----:B--2---:R1:W-:Y:S04]  /*1818c0*/  @P4 STG.E desc[UR36][R2.64], R232 ;  /* 0x000000e802004986 */ /* 0x0043e8000c101924 */
[----:B-1----:R-:W2:Y:S04]  /*1818d0*/  LDL.LU R232, [R1+0x1dc8] ;  /* 0x001dc80001e87983 */ /* 0x002ea80000300800 */
[----:B------:R-:W2:Y:S01]  /*1818e0*/  LDL.LU R237, [R1+0x1db8] ;  /* 0x001db80001ed7983 */ /* 0x000ea20000300800 */
[----:B------:R-:W-:-:S03]  /*1818f0*/  IMAD.WIDE R2, R87, 0x4, R12 ;  /* 0x0000000457027825 */ /* 0x000fc600078e020c */
[----:B------:R-:W2:Y:S04]  /*181900*/  LDL.LU R87, [R1+0x2f4c] ;  /* 0x002f4c0001577983 */ /* 0x000ea80000300800 */
[----:B---3--:R1:W-:Y:S01]  /*181910*/  @P3 STG.E desc[UR36][R2.64], R241 ;  /* 0x000000f102003986 */ /* 0x0083e2000c101924 */
[----:B------:R-:W-:Y:S01]  /*181920*/  ISETP.LT.AND P3, PT, R240, UR54, !P0 ;  /* 0x00000036f0007c0c */ /* 0x000fe2000c761270 */
[----:B-1----:R-:W-:-:S12]  /*181930*/  IMAD.WIDE R2, R236, 0x4, R18 ;  /* 0x00000004ec027825 */ /* 0x002fd800078e0212 */
[----:B----4-:R1:W-:Y:S01]  /*181940*/  @P3 STG.E desc[UR36][R2.64], R245 ;  /* 0x000000f502003986 */ /* 0x0103e2000c101924 */
[----:B------:R-:W-:-:S03]  /*181950*/  ISETP.LT.AND P3, PT, R248, UR54, !P0 ;  /* 0x00000036f8007c0c */ /* 0x000fc6000c761270 */
[----:B-1----:R-:W3:Y:S01]  /*181960*/  LDL.LU R245, [R1+0x11f8] ;  /* 0x0011f80001f57983 */ /* 0x002ee20000300800 */
[----:B------:R-:W-:-:S09]  /*181970*/  IMAD.WIDE R2, R236, 0x4, R16 ;  /* 0x00000004ec027825 */ /* 0x000fd200078e0210 */
[----:B------:R1:W-:Y:S04]  /*181980*/  @P3 STG.E desc[UR36][R2.64], R244 ;  /* 0x000000f402003986 */ /* 0x0003e8000c101924 */
[----:B-1----:R-:W4:Y:S01]  /*181990*/  LDL.LU R244, [R1+0xf68] ;  /* 0x000f680001f47983 */ /* 0x002f220000300800 */
[----:B------:R-:W-:Y:S01]  /*1819a0*/  ISETP.LT.AND P3, PT, R114, UR54, !P0 ;  /* 0x0000003672007c0c */ /* 0x000fe2000c761270 */
[----:B------:R-:W-:-:S12]  /*1819b0*/  IMAD.WIDE R2, R236, 0x4, R14 ;  /* 0x00000004ec027825 */ /* 0x000fd800078e020e */
[----:B------:R1:W-:Y:S04]  /*1819c0*/  @P3 STG.E desc[UR36][R2.64], R249 ;  /* 0x000000f902003986 */ /* 0x0003e8000c101924 */
[----:B-1----:R-:W4:Y:S01]  /*1819d0*/  LDL.LU R249, [R1+0xc28] ;  /* 0x000c280001f97983 */ /* 0x002f220000300800 */
[----:B------:R-:W-:-:S03]  /*1819e0*/  IMAD.WIDE R2, R236, 0x4, R12 ;  /* 0x00000004ec027825 */ /* 0x000fc600078e020c */
[----:B------:R-:W4:Y:S01]  /*1819f0*/  LDL.LU R236, [R1+0x6b8] ;  /* 0x0006b80001ec7983 */ /* 0x000f220000300800 */
[----:B------:R-:W-:Y:S02]  /*181a00*/  ISETP.LT.AND P0, PT, R115, UR54, !P0 ;  /* 0x0000003673007c0c */ /* 0x000fe4000c701270 */
[----:B------:R-:W-:Y:S01]  /*181a10*/  LOP3.LUT P5, RZ, R32, 0x10, RZ, 0xc0, !PT ;  /* 0x0000001020ff7812 */ /* 0x000fe200078ac0ff */
[----:B------:R-:W4:Y:S10]  /*181a20*/  LDL.LU R241, [R1+0x2f50] ;  /* 0x002f500001f17983 */ /* 0x000f340000300800 */
[----:B------:R1:W-:Y:S01]  /*181a30*/  @P0 STG.E desc[UR36][R2.64], R250 ;  /* 0x000000fa02000986 */ /* 0x0003e2000c101924 */
[----:B------:R-:W-:Y:S01]  /*181a40*/  ISETP.LT.AND P0, PT, R240, UR54, !P5 ;  /* 0x00000036f0007c0c */ /* 0x000fe2000ef01270 */
[----:B-1----:R-:W-:-:S12]  /*181a50*/  IMAD.WIDE R2, R86, 0x4, R18 ;  /* 0x0000000456027825 */ /* 0x002fd800078e0212 */
[----:B------:R1:W-:Y:S01]  /*181a60*/  @P0 STG.E desc[UR36][R2.64], R233 ;  /* 0x000000e902000986 */ /* 0x0003e2000c101924 */
[----:B------:R-:W-:-:S03]  /*181a70*/  ISETP.LT.AND P0, PT, R248, UR54, !P5 ;  /* 0x00000036f8007c0c */ /* 0x000fc6000ef01270 */
[----:B-1----:R-:W4:Y:S01]  /*181a80*/  LDL.LU R233, [R1+0x568] ;  /* 0x0005680001e97983 */ /* 0x002f220000300800 */
[----:B------:R-:W-:Y:S01]  /*181a90*/  IMAD.WIDE R2, R86, 0x4, R16 ;  /* 0x0000000456027825 */ /* 0x000fe200078e0210 */
[----:B------:R-:W-:-:S08]  /*181aa0*/  LOP3.LUT P4, RZ, R32, 0x20, RZ, 0xc0, !PT ;  /* 0x0000002020ff7812 */ /* 0x000fd0000788c0ff */
[----:B--2---:R1:W-:Y:S01]  /*181ab0*/  @P0 STG.E desc[UR36][R2.64], R232 ;  /* 0x000000e802000986 */ /* 0x0043e2000c101924 */
[----:B------:R-:W-:-:S03]  /*181ac0*/  ISETP.LT.AND P0, PT, R114, UR54, !P5 ;  /* 0x0000003672007c0c */ /* 0x000fc6000ef01270 */
[----:B-1----:R-:W2:Y:S01]  /*181ad0*/  LDL.LU R232, [R1+0x1ddc] ;  /* 0x001ddc0001e87983 */ /* 0x002ea20000300800 */
[----:B------:R-:W-:-:S09]  /*181ae0*/  IMAD.WIDE R2, R86, 0x4, R14 ;  /* 0x0000000456027825 */ /* 0x000fd200078e020e */
[----:B------:R1:W-:Y:S04]  /*181af0*/  @P0 STG.E desc[UR36][R2.64], R237 ;  /* 0x000000ed02000986 */ /* 0x0003e8000c101924 */
[----:B-1----:R-:W2:Y:S01]  /*181b00*/  LDL.LU R237, [R1+0x1dcc] ;  /* 0x001dcc0001ed7983 */ /* 0x002ea20000300800 */
[----:B------:R-:W-:Y:S01]  /*181b10*/  ISETP.LT.AND P0, PT, R115, UR54, !P5 ;  /* 0x0000003673007c0c */ /* 0x000fe2000ef01270 */
[----:B------:R-:W-:Y:S02]  /*181b20*/  IMAD.WIDE R2, R86, 0x4, R12 ;  /* 0x0000000456027825 */ /* 0x000fe400078e020c */
[----:B------:R-:W2:Y:S04]  /*181b30*/  LDL.LU R86, [R1+0x1dbc] ;  /* 0x001dbc0001567983 */ /* 0x000ea80000300800 */
[----:B------:R-:W2:Y:S06]  /*181b40*/  LDL.LU R250, [R1+0x2f54] ;  /* 0x002f540001fa7983 */ /* 0x000eac0000300800 */
[----:B---3--:R1:W-:Y:S01]  /*181b50*/  @P0 STG.E desc[UR36][R2.64], R245 ;  /* 0x000000f502000986 */ /* 0x0083e2000c101924 */
[----:B------:R-:W-:Y:S01]  /*181b60*/  ISETP.LT.AND P0, PT, R240, UR54, !P4 ;  /* 0x00000036f0007c0c */ /* 0x000fe2000e701270 */
[----:B-1----:R-:W-:-:S12]  /*181b70*/  IMAD.WIDE R2, R87, 0x4, R18 ;  /* 0x0000000457027825 */ /* 0x002fd800078e0212 */
[----:B----4-:R1:W-:Y:S04]  /*181b80*/  @P0 STG.E desc[UR36][R2.64], R244 ;  /* 0x000000f402000986 */ /* 0x0103e8000c101924 */
[----:B-1----:R-:W3:Y:S01]  /*181b90*/  LDL.LU R244, [R1+0x11fc] ;  /* 0x0011fc0001f47983 */ /* 0x002ee20000300800 */
[----:B------:R-:W-:-:S03]  /*181ba0*/  ISETP.LT.AND P0, PT, R248, UR54, !P4 ;  /* 0x00000036f8007c0c */ /* 0x000fc6000e701270 */
[----:B------:R-:W4:Y:S01]  /*181bb0*/  LDL.LU R245, [R1+0xf6c] ;  /* 0x000f6c0001f57983 */ /* 0x000f220000300800 */
[----:B------:R-:W-:-:S09]  /*181bc0*/  IMAD.WIDE R2, R87, 0x4, R16 ;  /* 0x0000000457027825 */ /* 0x000fd200078e0210 */
[----:B------:R1:W-:Y:S04]  /*181bd0*/  @P0 STG.E desc[UR36][R2.64], R249 ;  /* 0x000000f902000986 */ /* 0x0003e8000c101924 */
[----:B-1----:R-:W4:Y:S01]  /*181be0*/  LDL.LU R249, [R1+0xc2c] ;  /* 0x000c2c0001f97983 */ /* 0x002f220000300800 */
[----:B------:R-:W-:Y:S01]  /*181bf0*/  ISETP.LT.AND P0, PT, R114, UR54, !P4 ;  /* 0x0000003672007c0c */ /* 0x000fe2000e701270 */
[----:B------:R-:W-:-:S12]  /*181c00*/  IMAD.WIDE R2, R87, 0x4, R14 ;  /* 0x0000000457027825 */ /* 0x000fd800078e020e */
[----:B------:R1:W-:Y:S04]  /*181c10*/  @P0 STG.E desc[UR36][R2.64], R236 ;  /* 0x000000ec02000986 */ /* 0x0003e8000c101924 */
[----:B-1----:R-:W4:Y:S01]  /*181c20*/  LDL.LU R236, [R1+0x6bc] ;  /* 0x0006bc0001ec7983 */ /* 0x002f220000300800 */
[----:B------:R-:W-:Y:S01]  /*181c30*/  ISETP.LT.AND P0, PT, R115, UR54, !P4 ;  /* 0x0000003673007c0c */ /* 0x000fe2000e701270 */
[----:B------:R-:W-:Y:S01]  /*181c40*/  IMAD.WIDE R2, R87, 0x4, R12 ;  /* 0x0000000457027825 */ /* 0x000fe200078e020c */
[----:B------:R-:W-:Y:S01]  /*181c50*/  LOP3.LUT P3, RZ, R32, 0x40, RZ, 0xc0, !PT ;  /* 0x0000004020ff7812 */ /* 0x000fe2000786c0ff */
[----:B------:R-:W4:Y:S10]  /*181c60*/  LDL.LU R87, [R1+0x2f58] ;  /* 0x002f580001577983 */ /* 0x000f340000300800 */
[----:B------:R1:W-:Y:S01]  /*181c70*/  @P0 STG.E desc[UR36][R2.64], R233 ;  /* 0x000000e902000986 */ /* 0x0003e2000c101924 */
[----:B------:R-:W-:Y:S01]  /*181c80*/  ISETP.LT.AND P0, PT, R240, UR54, !P3 ;  /* 0x00000036f0007c0c */ /* 0x000fe2000df01270 */
[----:B-1----:R-:W-:Y:S01]  /*181c90*/  IMAD.WIDE R2, R241, 0x4, R18 ;  /* 0x00000004f1027825 */ /* 0x002fe200078e0212 */
[----:B------:R-:W-:-:S11]  /*181ca0*/  LOP3.LUT P5, RZ, R32, 0x80, RZ, 0xc0, !PT ;  /* 0x0000008020ff7812 */ /* 0x000fd600078ac0ff */
[----:B--2---:R1:W-:Y:S01]  /*181cb0*/  @P0 STG.E desc[UR36][R2.64], R232 ;  /* 0x000000e802000986 */ /* 0x0043e2000c101924 */
[----:B------:R-:W-:-:S03]  /*181cc0*/  ISETP.LT.AND P0, PT, R248, UR54, !P3 ;  /* 0x00000036f8007c0c */ /* 0x000fc6000df01270 */
[----:B-1----:R-:W2:Y:S01]  /*181cd0*/  LDL.LU R232, [R1+0x56c] ;  /* 0x00056c0001e87983 */ /* 0x002ea20000300800 */
[----:B------:R-:W-:-:S09]  /*181ce0*/  IMAD.WIDE R2, R241, 0x4, R16 ;  /* 0x00000004f1027825 */ /* 0x000fd200078e0210 */
[----:B------:R1:W-:Y:S01]  /*181cf0*/  @P0 STG.E desc[UR36][R2.64], R237 ;  /* 0x000000ed02000986 */ /* 0x0003e2000c101924 */
[----:B------:R-:W-:-:S03]  /*181d00*/  ISETP.LT.AND P0, PT, R114, UR54, !P3 ;  /* 0x0000003672007c0c */ /* 0x000fc6000df01270 */
[----:B-1----:R-:W2:Y:S01]  /*181d10*/  LDL.LU R237, [R1+0x1e00] ;  /* 0x001e000001ed7983 */ /* 0x002ea20000300800 */
[----:B------:R-:W-:-:S09]  /*181d20*/  IMAD.WIDE R2, R241, 0x4, R14 ;  /* 0x00000004f1027825 */ /* 0x000fd200078e020e */
[----:B------:R1:W-:Y:S04]  /*181d30*/  @P0 STG.E desc[UR36][R2.64], R86 ;  /* 0x0000005602000986 */ /* 0x0003e8000c101924 */
[----:B-1----:R-:W2:Y:S01]  /*181d40*/  LDL.LU R86, [R1+0x1df0] ;  /* 0x001df00001567983 */ /* 0x002ea20000300800 */
[----:B------:R-:W-:Y:S01]  /*181d50*/  ISETP.LT.AND P0, PT, R115, UR54, !P3 ;  /* 0x0000003673007c0c */ /* 0x000fe2000df01270 */
[----:B------:R-:W-:Y:S02]  /*181d60*/  IMAD.WIDE R2, R241, 0x4, R12 ;  /* 0x00000004f1027825 */ /* 0x000fe400078e020c */
[----:B------:R-:W2:Y:S10]  /*181d70*/  LDL.LU R241, [R1+0x1de0] ;  /* 0x001de00001f17983 */ /* 0x000eb40000300800 */
[----:B---3--:R1:W-:Y:S01]  /*181d80*/  @P0 STG.E desc[UR36][R2.64], R244 ;  /* 0x000000f402000986 */ /* 0x0083e2000c101924 */
[----:B------:R-:W-:-:S03]  /*181d90*/  ISETP.LT.AND P0, PT, R240, UR54, !P5 ;  /* 0x00000036f0007c0c */ /* 0x000fc6000ef01270 */
[----:B-1----:R-:W3:Y:S04]  /*181da0*/  LDL.LU R244, [R1+0x2f5c] ;  /* 0x002f5c0001f47983 */ /* 0x002ee80000300800 */
[----:B------:R-:W3:Y:S01]  /*181db0*/  LDL.LU R233, [R1+0x11e0] ;  /* 0x0011e00001e97983 */ /* 0x000ee20000300800 */
[----:B------:R-:W-:-:S05]  /*181dc0*/  IMAD.WIDE R2, R250, 0x4, R18 ;  /* 0x00000004fa027825 */ /* 0x000fca00078e0212 */
[----:B----4-:R1:W-:Y:S01]  /*181dd0*/  @P0 STG.E desc[UR36][R2.64], R245 ;  /* 0x000000f502000986 */ /* 0x0103e2000c101924 */
[----:B------:R-:W-:-:S03]  /*181de0*/  ISETP.LT.AND P0, PT, R248, UR54, !P5 ;  /* 0x00000036f8007c0c */ /* 0x000fc6000ef01270 */
[----:B-1----:R-:W4:Y:S01]  /*181df0*/  LDL.LU R245, [R1+0xf70] ;  /* 0x000f700001f57983 */ /* 0x002f220000300800 */
        /* <DEDUP_REMOVED lines=9> */
[C---:B------:R-:W-:Y:S02]  /*181e90*/  LOP3.LUT P6, RZ, R32.reuse, 0x100, RZ, 0xc0, !PT ;  /* 0x0000010020ff7812 */ /* 0x040fe400078cc0ff */
[----:B------:R-:W-:-:S09]  /*181ea0*/  LOP3.LUT P4, RZ, R32, 0x200, RZ, 0xc0, !PT ;  /* 0x0000020020ff7812 */ /* 0x000fd2000788c0ff */
[----:B--2---:R1:W-:Y:S01]  /*181eb0*/  @P0 STG.E desc[UR36][R2.64], R232 ;  /* 0x000000e802000986 */ /* 0x0043e2000c101924 */
[----:B------:R-:W-:-:S03]  /*181ec0*/  ISETP.LT.AND P0, PT, R240, UR54, !P6 ;  /* 0x00000036f0007c0c */ /* 0x000fc6000f701270 */
[----:B-1----:R-:W2:Y:S04]  /*181ed0*/  LDL.LU R232, [R1+0x2f60] ;  /* 0x002f600001e87983 */ /* 0x002ea80000300800 */
[----:B------:R-:W2:Y:S01]  /*181ee0*/  LDL.LU R250, [R1+0x550] ;  /* 0x0005500001fa7983 */ /* 0x000ea20000300800 */
[----:B------:R-:W-:-:S05]  /*181ef0*/  IMAD.WIDE R2, R87, 0x4, R18 ;  /* 0x0000000457027825 */ /* 0x000fca00078e0212 */
[----:B------:R1:W-:Y:S01]  /*181f00*/  @P0 STG.E desc[UR36][R2.64], R237 ;  /* 0x000000ed02000986 */ /* 0x0003e2000c101924 */
[----:B------:R-:W-:-:S03]  /*181f10*/  ISETP.LT.AND P0, PT, R248, UR54, !P6 ;  /* 0x00000036f8007c0c */ /* 0x000fc6000f701270 */
[----:B-1----:R-:W2:Y:S01]  /*181f20*/  LDL.LU R237, [R1+0x1e04] ;  /* 0x001e040001ed7983 */ /* 0x002ea20000300800 */
[----:B------:R-:W-:-:S09]  /*181f30*/  IMAD.WIDE R2, R87, 0x4, R16 ;  /* 0x0000000457027825 */ /* 0x000fd200078e0210 */
[----:B------:R1:W-:Y:S01]  /*181f40*/  @P0 STG.E desc[UR36][R2.64], R86 ;  /* 0x0000005602000986 */ /* 0x0003e2000c101924 */
[----:B------:R-:W-:-:S03]  /*181f50*/  ISETP.LT.AND P0, PT, R114, UR54, !P6 ;  /* 0x0000003672007c0c */ /* 0x000fc6000f701270 */
[----:B-1----:R-:W2:Y:S01]  /*181f60*/  LDL.LU R86, [R1+0x1df4] ;  /* 0x001df40001567983 */ /* 0x002ea20000300800 */
[----:B------:R-:W-:-:S09]  /*181f70*/  IMAD.WIDE R2, R87, 0x4, R14 ;  /* 0x0000000457027825 */ /* 0x000fd200078e020e */
[----:B------:R1:W-:Y:S01]  /*181f80*/  @P0 STG.E desc[UR36][R2.64], R241 ;  /* 0x000000f102000986 */ /* 0x0003e2000c101924 */
[----:B------:R-:W-:Y:S01]  /*181f90*/  ISETP.LT.AND P0, PT, R115, UR54, !P6 ;  /* 0x0000003673007c0c */ /* 0x000fe2000f701270 */
[----:B-1----:R-:W-:Y:S02]  /*181fa0*/  IMAD.WIDE R2, R87, 0x4, R12 ;  /* 0x0000000457027825 */ /* 0x002fe400078e020c */
[----:B------:R-:W2:Y:S10]  /*181fb0*/  LDL.LU R241, [R1+0x1de4] ;  /* 0x001de40001f17983 */ /* 0x000eb40000300800 */
[----:B---3--:R1:W-:Y:S01]  /*181fc0*/  @P0 STG.E desc[UR36][R2.64], R233 ;  /* 0x000000e902000986 */ /* 0x0083e2000c101924 */
[----:B------:R-:W-:-:S03]  /*181fd0*/  ISETP.LT.AND P0, PT, R240, UR54, !P4 ;  /* 0x00000036f0007c0c */ /* 0x000fc6000e701270 */
[----:B------:R-:W3:Y:S01]  /*181fe0*/  LDL.LU R87, [R1+0x2f64] ;  /* 0x002f640001577983 */ /* 0x000ee20000300800 */
[----:B-1----:R-:W-:-:S03]  /*181ff0*/  IMAD.WIDE R2, R244, 0x4, R18 ;  /* 0x00000004f4027825 */ /* 0x002fc600078e0212 */
[----:B------:R-:W3:Y:S06]  /*182000*/  LDL.LU R233, [R1+0x11e4] ;  /* 0x0011e40001e97983 */ /* 0x000eec0000300800 */
[----:B----4-:R1:W-:Y:S01]  /*182010*/  @P0 STG.E desc[UR36][R2.64], R245 ;  /* 0x000000f502000986 */ /* 0x0103e2000c101924 */
[----:B------:R-:W-:Y:S01]  /*182020*/  ISETP.LT.AND P0, PT, R248, UR54, !P4 ;  /* 0x00000036f8007c0c */ /* 0x000fe2000e701270 */
[----:B-1----:R-:W-:-:S12]  /*182030*/  IMAD.WIDE R2, R244, 0x4, R16 ;  /* 0x00000004f4027825 */ /* 0x002fd800078e0210 */
[----:B------:R1:W-:Y:S04]  /*182040*/  @P0 STG.E desc[UR36][R2.64], R249 ;  /* 0x000000f902000986 */ /* 0x0003e8000c101924 */
[----:B-1----:R-:W4:Y:S01]  /*182050*/  LDL.LU R249, [R1+0xf74] ;  /* 0x000f740001f97983 */ /* 0x002f220000300800 */
[----:B------:R-:W-:-:S03]  /*182060*/  ISETP.LT.AND P0, PT, R114, UR54, !P4 ;  /* 0x0000003672007c0c */ /* 0x000fc6000e701270 */
[----:B------:R-:W4:Y:S01]  /*182070*/  LDL.LU R245, [R1+0xc14] ;  /* 0x000c140001f57983 */ /* 0x000f220000300800 */
[----:B------:R-:W-:-:S09]  /*182080*/  IMAD.WIDE R2, R244, 0x4, R14 ;  /* 0x00000004f4027825 */ /* 0x000fd200078e020e */
[----:B------:R1:W-:Y:S02]  /*182090*/  @P0 STG.E desc[UR36][R2.64], R236 ;  /* 0x000000ec02000986 */ /* 0x0003e4000c101924 */
[----:B-1----:R-:W-:Y:S02]  /*1820a0*/  IMAD.WIDE R2, R244, 0x4, R12 ;  /* 0x00000004f4027825 */ /* 0x002fe400078e020c */
[----:B------:R-:W4:Y:S01]  /*1820b0*/  LDL.LU R244, [R1+0x6a4] ;  /* 0x0006a40001f47983 */ /* 0x000f220000300800 */
[----:B------:R-:W-:Y:S02]  /*1820c0*/  ISETP.LT.AND P0, PT, R115, UR54, !P4 ;  /* 0x0000003673007c0c */ /* 0x000fe4000e701270 */
[C---:B------:R-:W-:Y:S01]  /*1820d0*/  LOP3.LUT P3, RZ, R32.reuse, 0x400, RZ, 0xc0, !PT ;  /* 0x0000040020ff7812 */ /* 0x040fe2000786c0ff */
[----:B------:R-:W4:Y:S01]  /*1820e0*/  LDL.LU R236, [R1+0x2f68] ;  /* 0x002f680001ec7983 */ /* 0x000f220000300800 */
[----:B------:R-:W-:-:S09]  /*1820f0*/  LOP3.LUT P5, RZ, R32, 0x800, RZ, 0xc0, !PT ;  /* 0x0000080020ff7812 */ /* 0x000fd200078ac0ff */
[----:B--2---:R1:W-:Y:S01]  /*182100*/  @P0 STG.E desc[UR36][R2.64], R250 ;  /* 0x000000fa02000986 */ /* 0x0043e2000c101924 */
[----:B------:R-:W-:Y:S01]  /*182110*/  ISETP.LT.AND P0, PT, R240, UR54, !P3 ;  /* 0x00000036f0007c0c */ /* 0x000fe2000df01270 */
[----:B-1----:R-:W-:Y:S02]  /*182120*/  IMAD.WIDE R2, R232, 0x4, R18 ;  /* 0x00000004e8027825 */ /* 0x002fe400078e0212 */
[----:B------:R-:W2:Y:S10]  /*182130*/  LDL.LU R250, [R1+0x554] ;  /* 0x0005540001fa7983 */ /* 0x000eb40000300800 */
[----:B------:R1:W-:Y:S01]  /*182140*/  @P0 STG.E desc[UR36][R2.64], R237 ;  /* 0x000000ed02000986 */ /* 0x0003e2000c101924 */
[----:B------:R-:W-:Y:S01]  /*182150*/  ISETP.LT.AND P0, PT, R248, UR54, !P3 ;  /* 0x00000036f8007c0c */ /* 0x000fe2000df01270 */
[----:B-1----:R-:W-:-:S12]  /*182160*/  IMAD.WIDE R2, R232, 0x4, R16 ;  /* 0x00000004e8027825 */ /* 0x002fd800078e0210 */
[----:B------:R1:W-:Y:S04]  /*182170*/  @P0 STG.E desc[UR36][R2.64], R86 ;  /* 0x0000005602000986 */ /* 0x0003e8000c101924 */
[----:B-1----:R-:W2:Y:S01]  /*182180*/  LDL.LU R86, [R1+0x1e08] ;  /* 0x001e080001567983 */ /* 0x002ea20000300800 */
[----:B------:R-:W-:-:S03]  /*182190*/  ISETP.LT.AND P0, PT, R114, UR54, !P3 ;  /* 0x0000003672007c0c */ /* 0x000fc6000df01270 */
[----:B------:R-:W2:Y:S01]  /*1821a0*/  LDL.LU R237, [R1+0x1df8] ;  /* 0x001df80001ed7983 */ /* 0x000ea20000300800 */
        /* <DEDUP_REMOVED lines=8> */
[----:B-1----:R-:W-:-:S09]  /*182230*/  IMAD.WIDE R2, R87, 0x4, R18 ;  /* 0x0000000457027825 */ /* 0x002fd200078e0212 */
[----:B----4-:R1:W-:Y:S04]  /*182240*/  @P0 STG.E desc[UR36][R2.64], R249 ;  /* 0x000000f902000986 */ /* 0x0103e8000c101924 */
[----:B-1----:R-:W4:Y:S01]  /*182250*/  LDL.LU R249, [R1+0x11e8] ;  /* 0x0011e80001f97983 */ /* 0x002f220000300800 */
[----:B------:R-:W-:-:S03]  /*182260*/  ISETP.LT.AND P0, PT, R248, UR54, !P5 ;  /* 0x00000036f8007c0c */ /* 0x000fc6000ef01270 */
[----:B------:R-:W3:Y:S01]  /*182270*/  LDL.LU R233, [R1+0xf78] ;  /* 0x000f780001e97983 */ /* 0x000ee20000300800 */
[----:B------:R-:W-:-:S09]  /*182280*/  IMAD.WIDE R2, R87, 0x4, R16 ;  /* 0x0000000457027825 */ /* 0x000fd200078e0210 */
[----:B------:R1:W-:Y:S01]  /*182290*/  @P0 STG.E desc[UR36][R2.64], R245 ;  /* 0x000000f502000986 */ /* 0x0003e2000c101924 */
[----:B------:R-:W-:-:S03]  /*1822a0*/  ISETP.LT.AND P0, PT, R114, UR54, !P5 ;  /* 0x0000003672007c0c */ /* 0x000fc6000ef01270 */
[----:B-1----:R-:W3:Y:S01]  /*1822b0*/  LDL.LU R245, [R1+0xc18] ;  /* 0x000c180001f57983 */ /* 0x002ee20000300800 */
[----:B------:R-:W-:-:S09]  /*1822c0*/  IMAD.WIDE R2, R87, 0x4, R14 ;  /* 0x0000000457027825 */ /* 0x000fd200078e020e */
[----:B------:R1:W-:Y:S04]  /*1822d0*/  @P0 STG.E desc[UR36][R2.64], R244 ;  /* 0x000000f402000986 */ /* 0x0003e8000c101924 */
[----:B-1----:R-:W3:Y:S01]  /*1822e0*/  LDL.LU R244, [R1+0x6a8] ;  /* 0x0006a80001f47983 */ /* 0x002ee20000300800 */
[----:B------:R-:W-:Y:S01]  /*1822f0*/  ISETP.LT.AND P0, PT, R115, UR54, !P5 ;  /* 0x0000003673007c0c */ /* 0x000fe2000ef01270 */
[----:B------:R-:W-:Y:S01]  /*182300*/  IMAD.WIDE R2, R87, 0x4, R12 ;  /* 0x0000000457027825 */ /* 0x000fe200078e020c */
[C---:B------:R-:W-:Y:S01]  /*182310*/  LOP3.LUT P4, RZ, R32.reuse, 0x1000, RZ, 0xc0, !PT ;  /* 0x0000100020ff7812 */ /* 0x040fe2000788c0ff */
[----:B------:R-:W3:Y:S01]  /*182320*/  LDL.LU R87, [R1+0x3198] ;  /* 0x0031980001577983 */ /* 0x000ee20000300800 */
[----:B------:R-:W-:-:S09]  /*182330*/  LOP3.LUT P3, RZ, R32, 0x2000, RZ, 0xc0, !PT ;  /* 0x0000200020ff7812 */ /* 0x000fd2000786c0ff */
[----:B--2---:R1:W-:Y:S01]  /*182340*/  @P0 STG.E desc[UR36][R2.64], R250 ;  /* 0x000000fa02000986 */ /* 0x0043e2000c101924 */
[----:B------:R-:W-:Y:S01]  /*182350*/  ISETP.LT.AND P0, PT, R240, UR54, !P4 ;  /* 0x00000036f0007c0c */ /* 0x000fe2000e701270 */
[----:B-1----:R-:W-:-:S12]  /*182360*/  IMAD.WIDE R2, R236, 0x4, R18 ;  /* 0x00000004ec027825 */ /* 0x002fd800078e0212 */
        /* <DEDUP_REMOVED lines=10> */
[----:B------:R-:W-:-:S03]  /*182410*/  ISETP.LT.AND P0, PT, R115, UR54, !P4 ;  /* 0x0000003673007c0c */ /* 0x000fc6000e701270 */
[----:B------:R-:W2:Y:S01]  /*182420*/  LDL.LU R250, [R1+0x1dec] ;  /* 0x001dec0001fa7983 */ /* 0x000ea20000300800 */
[----:B------:R-:W-:-:S03]  /*182430*/  IMAD.WIDE R2, R236, 0x4, R12 ;  /* 0x00000004ec027825 */ /* 0x000fc600078e020c */
[----:B------:R-:W2:Y:S06]  /*182440*/  LDL.LU R236, [R1+0x31a0] ;  /* 0x0031a00001ec7983 */ /* 0x000eac0000300800 */
[----:B----4-:R1:W-:Y:S01]  /*182450*/  @P0 STG.E desc[UR36][R2.64], R249 ;  /* 0x000000f902000986 */ /* 0x0103e2000c101924 */
[----:B------:R-:W-:-:S03]  /*182460*/  ISETP.LT.AND P0, PT, R240, UR54, !P3 ;  /* 0x00000036f0007c0c */ /* 0x000fc6000df01270 */
[----:B-1----:R-:W4:Y:S01]  /*182470*/  LDL.LU R249, [R1+0x11ec] ;  /* 0x0011ec0001f97983 */ /* 0x002f220000300800 */
[----:B---3--:R-:W-:-:S09]  /*182480*/  IMAD.WIDE R2, R241, 0x4, R18 ;  /* 0x00000004f1027825 */ /* 0x008fd200078e0212 */
[----:B------:R1:W-:Y:S01]  /*182490*/  @P0 STG.E desc[UR36][R2.64], R233 ;  /* 0x000000e902000986 */ /* 0x0003e2000c101924 */
[----:B------:R-:W-:-:S03]  /*1824a0*/  ISETP.LT.AND P0, PT, R248, UR54, !P3 ;  /* 0x00000036f8007c0c */ /* 0x000fc6000df01270 */
[----:B-1----:R-:W3:Y:S01]  /*1824b0*/  LDL.LU R233, [R1+0xf7c] ;  /* 0x000f7c0001e97983 */ /* 0x002ee20000300800 */
        /* <DEDUP_REMOVED lines=14> */
[C---:B-1----:R-:W-:Y:S02]  /*1825a0*/  IMAD.WIDE R2, R87.reuse, 0x4, R18 ;  /* 0x0000000457027825 */ /* 0x042fe400078e0212 */
[----:B------:R-:W2:Y:S10]  /*1825b0*/  LDL.LU R86, [R1+0x55c] ;  /* 0x00055c0001567983 */ /* 0x000eb40000300800 */
[----:B------:R1:W-:Y:S01]  /*1825c0*/  @P0 STG.E desc[UR36][R2.64], R237 ;  /* 0x000000ed02000986 */ /* 0x0003e2000c101924 */
[----:B------:R-:W-:Y:S01]  /*1825d0*/  ISETP.LT.AND P0, PT, R248, UR54, !P6 ;  /* 0x00000036f8007c0c */ /* 0x000fe2000f701270 */
[----:B-1----:R-:W-:-:S02]  /*1825e0*/  IMAD.WIDE R2, R87, 0x4, R16 ;  /* 0x0000000457027825 */ /* 0x002fc400078e0210 */
        /* <DEDUP_REMOVED lines=9> */
[----:B----4-:R1:W-:Y:S01]  /*182680*/  @P0 STG.E desc[UR36][R2.64], R249 ;  /* 0x000000f902000986 */ /* 0x0103e2000c101924 */
[----:B------:R-:W-:Y:S01]  /*182690*/  ISETP.LT.AND P0, PT, R240, UR54, !P5 ;  /* 0x00000036f0007c0c */ /* 0x000fe2000ef01270 */
[----:B-1----:R-:W-:-:S02]  /*1826a0*/  IMAD.WIDE R2, R236, 0x4, R18 ;  /* 0x00000004ec027825 */ /* 0x002fc400078e0212 */
[----:B------:R-:W4:Y:S04]  /*1826b0*/  LDL.LU R249, [R1+0x31a8] ;  /* 0x0031a80001f97983 */ /* 0x000f280000300800 */
[----:B------:R-:W4:Y:S06]  /*1826c0*/  LDL.LU R250, [R1+0x11d0] ;  /* 0x0011d00001fa7983 */ /* 0x000f2c0000300800 */
[----:B---3--:R1:W-:Y:S01]  /*1826d0*/  @P0 STG.E desc[UR36][R2.64], R233 ;  /* 0x000000e902000986 */ /* 0x0083e2000c101924 */
[----:B------:R-:W-:Y:S01]  /*1826e0*/  ISETP.LT.AND P0, PT, R248, UR54, !P5 ;  /* 0x00000036f8007c0c */ /* 0x000fe2000ef01270 */
[----:B-1----:R-:W-:-:S12]  /*1826f0*/  IMAD.WIDE R2, R236, 0x4, R16 ;  /* 0x00000004ec027825 */ /* 0x002fd800078e0210 */
[----:B------:R1:W-:Y:S01]  /*182700*/  @P0 STG.E desc[UR36][R2.64], R245 ;  /* 0x000000f502000986 */ /* 0x0003e2000c101924 */
[----:B------:R-:W-:-:S03]  /*182710*/  ISETP.LT.AND P0, PT, R114, UR54, !P5 ;  /* 0x0000003672007c0c */ /* 0x000fc6000ef01270 */
[----:B-1----:R-:W3:Y:S01]  /*182720*/  LDL.LU R245, [R1+0xf80] ;  /* 0x000f800001f57983 */ /* 0x002ee20000300800 */
[----:B------:R-:W-:-:S09]  /*182730*/  IMAD.WIDE R2, R236, 0x4, R14 ;  /* 0x00000004ec027825 */ /* 0x000fd200078e020e */
[----:B------:R1:W-:Y:S04]  /*182740*/  @P0 STG.E desc[UR36][R2.64], R244 ;  /* 0x000000f402000986 */ /* 0x0003e8000c101924 */
[----:B-1----:R-:W3:Y:S01]  /*182750*/  LDL.LU R244, [R1+0xc00] ;  /* 0x000c000001f47983 */ /* 0x002ee20000300800 */
[----:B------:R-:W-:-:S03]  /*182760*/  IMAD.WIDE R2, R236, 0x4, R12 ;  /* 0x00000004ec027825 */ /* 0x000fc600078e020c */
[----:B------:R-:W3:Y:S01]  /*182770*/  LDL.LU R236, [R1+0x690] ;  /* 0x0006900001ec7983 */ /* 0x000ee20000300800 */
[----:B------:R-:W-:Y:S02]  /*182780*/  ISETP.LT.AND P0, PT, R115, UR54, !P5 ;  /* 0x0000003673007c0c */ /* 0x000fe4000ef01270 */
[C---:B------:R-:W-:Y:S02]  /*182790*/  LOP3.LUT P4, RZ, R32.reuse, 0x10000, RZ, 0xc0, !PT ;  /* 0x0001000020ff7812 */ /* 0x040fe4000788c0ff */
[----:B------:R-:W-:-:S09]  /*1827a0*/  LOP3.LUT P3, RZ, R32, 0x20000, RZ, 0xc0, !PT ;  /* 0x0002000020ff7812 */ /* 0x000fd2000786c0ff */
[----:B--2---:R1:W-:Y:S01]  /*1827b0*/  @P0 STG.E desc[UR36][R2.64], R86 ;  /* 0x0000005602000986 */ /* 0x0043e2000c101924 */
[----:B------:R-:W-:Y:S01]  /*1827c0*/  ISETP.LT.AND P0, PT, R240, UR54, !P4 ;  /* 0x00000036f0007c0c */ /* 0x000fe2000e701270 */
[C---:B-1----:R-:W-:Y:S02]  /*1827d0*/  IMAD.WIDE R2, R241.reuse, 0x4, R18 ;  /* 0x00000004f1027825 */ /* 0x042fe400078e0212 */
[----:B------:R-:W2:Y:S04]  /*1827e0*/  LDL.LU R86, [R1+0x31ac] ;  /* 0x0031ac0001567983 */ /* 0x000ea80000300800 */
[----:B------:R-:W2:Y:S06]  /*1827f0*/  LDL.LU R233, [R1+0x540] ;  /* 0x0005400001e97983 */ /* 0x000eac0000300800 */
[----:B------:R1:W-:Y:S01]  /*182800*/  @P0 STG.E desc[UR36][R2.64], R237 ;  /* 0x000000ed02000986 */ /* 0x0003e2000c101924 */
        /* <DEDUP_REMOVED lines=9> */
[----:B------:R-:W-:-:S03]  /*1828a0*/  IMAD.WIDE R2, R241, 0x4, R12 ;  /* 0x00000004f1027825 */ /* 0x000fc600078e020c */
[----:B------:R-:W2:Y:S06]  /*1828b0*/  LDL.LU R237, [R1+0x1e14] ;  /* 0x001e140001ed7983 */ /* 0x000eac0000300800 */
[----:B----4-:R1:W-:Y:S01]  /*1828c0*/  @P0 STG.E desc[UR36][R2.64], R250 ;  /* 0x000000fa02000986 */ /* 0x0103e2000c101924 */
[----:B------:R-:W-:-:S03]  /*1828d0*/  ISETP.LT.AND P0, PT, R240, UR54, !P3 ;  /* 0x00000036f0007c0c */ /* 0x000fc6000df01270 */
[----:B------:R-:W4:Y:S01]  /*1828e0*/  LDL.LU R241, [R1+0x31b0] ;  /* 0x0031b00001f17983 */ /* 0x000f220000300800 */
[----:B-1----:R-:W-:-:S03]  /*1828f0*/  IMAD.WIDE R2, R249, 0x4, R18 ;  /* 0x00000004f9027825 */ /* 0x002fc600078e0212 */
        /* <DEDUP_REMOVED lines=9> */
[----:B-1----:R-:W3:Y:S04]  /*182990*/  LDL.LU R236, [R1+0xc04] ;  /* 0x000c040001ec7983 */ /* 0x002ee80000300800 */
[----:B------:R-:W3:Y:S01]  /*1829a0*/  LDL.LU R245, [R1+0x694] ;  /* 0x0006940001f57983 */ /* 0x000ee20000300800 */
        /* <DEDUP_REMOVED lines=17> */
[----:B------:R1:W-:Y:S01]  /*182ac0*/  @P0 STG.E desc[UR36][R2.64], R237 ;  /* 0x000000ed02000986 */ /* 0x0003e2000c101924 */
[----:B------:R-:W-:Y:S01]  /*182ad0*/  ISETP.LT.AND P0, PT, R115, UR54, !P5 ;  /* 0x0000003673007c0c */ /* 0x000fe2000ef01270 */
[----:B-1----:R-:W-:Y:S02]  /*182ae0*/  IMAD.WIDE R2, R86, 0x4, R12 ;  /* 0x0000000456027825 */ /* 0x002fe400078e020c */
[----:B------:R-:W2:Y:S10]  /*182af0*/  LDL.LU R237, [R1+0x1e18] ;  /* 0x001e180001ed7983 */ /* 0x000eb40000300800 */
[----:B----4-:R1:W-:Y:S01]  /*182b00*/  @P0 STG.E desc[UR36][R2.64], R250 ;  /* 0x000000fa02000986 */ /* 0x0103e2000c101924 */
[----:B------:R-:W-:-:S03]  /*182b10*/  ISETP.LT.AND P0, PT, R240, UR54, !P4 ;  /* 0x00000036f0007c0c */ /* 0x000fc6000e701270 */
[----:B------:R-:W4:Y:S01]  /*182b20*/  LDL.LU R86, [R1+0x31b8] ;  /* 0x0031b80001567983 */ /* 0x000f220000300800 */
[----:B-1----:R-:W-:-:S09]  /*182b30*/  IMAD.WIDE R2, R241, 0x4, R18 ;  /* 0x00000004f1027825 */ /* 0x002fd200078e0212 */
[----:B---3--:R1:W-:Y:S01]  /*182b40*/  @P0 STG.E desc[UR36][R2.64], R244 ;  /* 0x000000f402000986 */ /* 0x0083e2000c101924 */
[----:B------:R-:W-:-:S03]  /*182b50*/  ISETP.LT.AND P0, PT, R248, UR54, !P4 ;  /* 0x00000036f8007c0c */ /* 0x000fc6000e701270 */
[----:B-1----:R-:W3:Y:S01]  /*182b60*/  LDL.LU R244, [R1+0x11d8] ;  /* 0x0011d80001f47983 */ /* 0x002ee20000300800 */
[----:B------:R-:W-:-:S09]  /*182b70*/  IMAD.WIDE R2, R241, 0x4, R16 ;  /* 0x00000004f1027825 */ /* 0x000fd200078e0210 */
[----:B------:R1:W-:Y:S04]  /*182b80*/  @P0 STG.E desc[UR36][R2.64], R236 ;  /* 0x000000ec02000986 */ /* 0x0003e8000c101924 */
[----:B-1----:R-:W4:Y:S01]  /*182b90*/  LDL.LU R236, [R1+0xf88] ;  /* 0x000f880001ec7983 */ /* 0x002f220000300800 */
[----:B------:R-:W-:-:S03]  /*182ba0*/  ISETP.LT.AND P0, PT, R114, UR54, !P4 ;  /* 0x0000003672007c0c */ /* 0x000fc6000e701270 */
[----:B------:R-:W4:Y:S01]  /*182bb0*/  LDL.LU R250, [R1+0xc08] ;  /* 0x000c080001fa7983 */ /* 0x000f220000300800 */
[----:B------:R-:W-:-:S09]  /*182bc0*/  IMAD.WIDE R2, R241, 0x4, R14 ;  /* 0x00000004f1027825 */ /* 0x000fd200078e020e */
[----:B------:R1:W-:Y:S04]  /*182bd0*/  @P0 STG.E desc[UR36][R2.64], R245 ;  /* 0x000000f502000986 */ /* 0x0003e8000c101924 */
[----:B-1----:R-:W4:Y:S01]  /*182be0*/  LDL.LU R245, [R1+0x698] ;  /* 0x0006980001f57983 */ /* 0x002f220000300800 */
[----:B------:R-:W-:Y:S01]  /*182bf0*/  ISETP.LT.AND P0, PT, R115, UR54, !P4 ;  /* 0x0000003673007c0c */ /* 0x000fe2000e701270 */
[----:B------:R-:W-:Y:S01]  /*182c00*/  IMAD.WIDE R2, R241, 0x4, R12 ;  /* 0x00000004f1027825 */ /* 0x000fe200078e020c */
[C---:B------:R-:W-:Y:S01]  /*182c10*/  LOP3.LUT P6, RZ, R32.reuse, 0x100000, RZ, 0xc0, !PT ;  /* 0x0010000020ff7812 */ /* 0x040fe200078cc0ff */
[----:B------:R-:W4:Y:S01]  /*182c20*/  LDL.LU R241, [R1+0x31bc] ;  /* 0x0031bc0001f17983 */ /* 0x000f220000300800 */
[----:B------:R-:W-:-:S09]  /*182c30*/  LOP3.LUT P3, RZ, R32, 0x200000, RZ, 0xc0, !PT ;  /* 0x0020000020ff7812 */ /* 0x000fd2000786c0ff */
        /* <DEDUP_REMOVED lines=17> */
[----:B---3--:R1:W-:Y:S01]  /*182d50*/  @P0 STG.E desc[UR36][R2.64], R244 ;  /* 0x000000f402000986 */ /* 0x0083e2000c101924 */
[----:B------:R-:W-:-:S03]  /*182d60*/  ISETP.LT.AND P0, PT, R240, UR54, !P3 ;  /* 0x00000036f0007c0c */ /* 0x000fc6000df01270 */
[----:B-1----:R-:W3:Y:S01]  /*182d70*/  LDL.LU R244, [R1+0x11dc] ;  /* 0x0011dc0001f47983 */ /* 0x002ee20000300800 */
[----:B----4-:R-:W-:-:S09]  /*182d80*/  IMAD.WIDE R2, R86, 0x4, R18 ;  /* 0x0000000456027825 */ /* 0x010fd200078e0212 */
[----:B------:R1:W-:Y:S01]  /*182d90*/  @P0 STG.E desc[UR36][R2.64], R236 ;  /* 0x000000ec02000986 */ /* 0x0003e2000c101924 */
[----:B------:R-:W-:Y:S01]  /*182da0*/  ISETP.LT.AND P0, PT, R248, UR54, !P3 ;  /* 0x00000036f8007c0c */ /* 0x000fe2000df01270 */
[----:B-1----:R-:W-:Y:S02]  /*182db0*/  IMAD.WIDE R2, R86, 0x4, R16 ;  /* 0x0000000456027825 */ /* 0x002fe400078e0210 */
[----:B------:R-:W4:Y:S10]  /*182dc0*/  LDL.LU R236, [R1+0xf8c] ;  /* 0x000f8c0001ec7983 */ /* 0x000f340000300800 */
[----:B------:R1:W-:Y:S01]  /*182dd0*/  @P0 STG.E desc[UR36][R2.64], R250 ;  /* 0x000000fa02000986 */ /* 0x0003e2000c101924 */
[----:B------:R-:W-:Y:S01]  /*182de0*/  ISETP.LT.AND P0, PT, R114, UR54, !P3 ;  /* 0x0000003672007c0c */ /* 0x000fe2000df01270 */
[----:B-1----:R-:W-:-:S12]  /*182df0*/  IMAD.WIDE R2, R86, 0x4, R14 ;  /* 0x0000000456027825 */ /* 0x002fd800078e020e */
[----:B------:R1:W-:Y:S04]  /*182e00*/  @P0 STG.E desc[UR36][R2.64], R245 ;  /* 0x000000f502000986 */ /* 0x0003e8000c101924 */
[----:B-1----:R-:W4:Y:S01]  /*182e10*/  LDL.LU R245, [R1+0xc0c] ;  /* 0x000c0c0001f57983 */ /* 0x002f220000300800 */
[----:B------:R-:W-:-:S03]  /*182e20*/  IMAD.WIDE R2, R86, 0x4, R12 ;  /* 0x0000000456027825 */ /* 0x000fc600078e020c */
[----:B------:R-:W4:Y:S01]  /*182e30*/  LDL.LU R86, [R1+0x69c] ;  /* 0x00069c0001567983 */ /* 0x000f220000300800 */
[----:B------:R-:W-:Y:S02]  /*182e40*/  ISETP.LT.AND P0, PT, R115, UR54, !P3 ;  /* 0x0000003673007c0c */ /* 0x000fe4000df01270 */
[C---:B------:R-:W-:Y:S02]  /*182e50*/  LOP3.LUT P5, RZ, R32.reuse, 0x400000, RZ, 0xc0, !PT ;  /* 0x0040000020ff7812 */ /* 0x040fe400078ac0ff */
[----:B------:R-:W-:-:S09]  /*182e60*/  LOP3.LUT P4, RZ, R32, 0x800000, RZ, 0xc0, !PT ;  /* 0x0080000020ff7812 */ /* 0x000fd2000788c0ff */
[----:B--2---:R1:W-:Y:S01]  /*182e70*/  @P0 STG.E desc[UR36][R2.64], R232 ;  /* 0x000000e802000986 */ /* 0x0043e2000c101924 */
[----:B------:R-:W-:Y:S01]  /*182e80*/  ISETP.LT.AND P0, PT, R240, UR54, !P5 ;  /* 0x00000036f0007c0c */ /* 0x000fe2000ef01270 */
[----:B-1----:R-:W-:-:S12]  /*182e90*/  IMAD.WIDE R2, R241, 0x4, R18 ;  /* 0x00000004f1027825 */ /* 0x002fd800078e0212 */
[----:B------:R1:W-:Y:S01]  /*182ea0*/  @P0 STG.E desc[UR36][R2.64], R87 ;  /* 0x0000005702000986 */ /* 0x0003e2000c101924 */
[----:B------:R-:W-:-:S03]  /*182eb0*/  ISETP.LT.AND P0, PT, R248, UR54, !P5 ;  /* 0x00000036f8007c0c */ /* 0x000fc6000ef01270 */
[----:B-1----:R-:W2:Y:S01]  /*182ec0*/  LDL.LU R87, [R1+0x54c] ;  /* 0x00054c0001577983 */ /* 0x002ea20000300800 */
[----:B------:R-:W-:-:S03]  /*182ed0*/  IMAD.WIDE R2, R241, 0x4, R16 ;  /* 0x00000004f1027825 */ /* 0x000fc600078e0210 */
[----:B------:R-:W2:Y:S06]  /*182ee0*/  LDL.LU R232, [R1+0x31c4] ;  /* 0x0031c40001e87983 */ /* 0x000eac0000300800 */
        /* <DEDUP_REMOVED lines=8> */
[----:B---3--:R1:W-:Y:S04]  /*182f70*/  @P0 STG.E desc[UR36][R2.64], R244 ;  /* 0x000000f402000986 */ /* 0x0083e8000c101924 */
[----:B-1----:R-:W3:Y:S01]  /*182f80*/  LDL.LU R244, [R1+0x1e40] ;  /* 0x001e400001f47983 */ /* 0x002ee20000300800 */
[----:B------:R-:W-:Y:S01]  /*182f90*/  ISETP.LT.AND P0, PT, R240, UR54, !P4 ;  /* 0x00000036f0007c0c */ /* 0x000fe2000e701270 */
[C---:B------:R-:W-:Y:S02]  /*182fa0*/  IMAD.WIDE R2, R249.reuse, 0x4, R18 ;  /* 0x00000004f9027825 */ /* 0x040fe400078e0212 */
[----:B------:R-:W3:Y:S10]  /*182fb0*/  LDL.LU R241, [R1+0x11c0] ;  /* 0x0011c00001f17983 */ /* 0x000ef40000300800 */
[----:B----4-:R1:W-:Y:S01]  /*182fc0*/  @P0 STG.E desc[UR36][R2.64], R236 ;  /* 0x000000ec02000986 */ /* 0x0103e2000c101924 */
[----:B------:R-:W-:Y:S01]  /*182fd0*/  ISETP.LT.AND P0, PT, R248, UR54, !P4 ;  /* 0x00000036f8007c0c */ /* 0x000fe2000e701270 */
[----:B-1----:R-:W-:-:S02]  /*182fe0*/  IMAD.WIDE R2, R249, 0x4, R16 ;  /* 0x00000004f9027825 */ /* 0x002fc400078e0210 */
[----:B------:R-:W4:Y:S10]  /*182ff0*/  LDL.LU R236, [R1+0x31c8] ;  /* 0x0031c80001ec7983 */ /* 0x000f340000300800 */
[----:B------:R1:W-:Y:S01]  /*183000*/  @P0 STG.E desc[UR36][R2.64], R245 ;  /* 0x000000f502000986 */ /* 0x0003e2000c101924 */
[----:B------:R-:W-:-:S03]  /*183010*/  ISETP.LT.AND P0, PT, R114, UR54, !P4 ;  /* 0x0000003672007c0c */ /* 0x000fc6000e701270 */
[----:B-1----:R-:W4:Y:S01]  /*183020*/  LDL.LU R245, [R1+0xf90] ;  /* 0x000f900001f57983 */ /* 0x002f220000300800 */
[----:B------:R-:W-:-:S09]  /*183030*/  IMAD.WIDE R2, R249, 0x4, R14 ;  /* 0x00000004f9027825 */ /* 0x000fd200078e020e */
        /* <DEDUP_REMOVED lines=9> */
[----:B-1----:R-:W-:Y:S02]  /*1830d0*/  IMAD.WIDE R2, R232, 0x4, R18 ;  /* 0x00000004e8027825 */ /* 0x002fe400078e0212 */
[----:B------:R-:W2:Y:S04]  /*1830e0*/  LDL.LU R87, [R1+0x31cc] ;  /* 0x0031cc0001577983 */ /* 0x000ea80000300800 */
[----:B------:R-:W2:Y:S06]  /*1830f0*/  LDL.LU R250, [R1+0x530] ;  /* 0x0005300001fa7983 */ /* 0x000eac0000300800 */
[----:B------:R1:W-:Y:S01]  /*183100*/  @P0 STG.E desc[UR36][R2.64], R233 ;  /* 0x000000e902000986 */ /* 0x0003e2000c101924 */
[----:B------:R-:W-:Y:S01]  /*183110*/  ISETP.LT.AND P0, PT, R248, UR54, !P3 ;  /* 0x00000036f8007c0c */ /* 0x000fe2000df01270 */
[----:B-1----:R-:W-:-:S02]  /*183120*/  IMAD.WIDE R2, R232, 0x4, R16 ;  /* 0x00000004e8027825 */ /* 0x002fc400078e0210 */
[----:B------:R-:W2:Y:S10]  /*183130*/  LDL.LU R233, [R1+0x1e64] ;  /* 0x001e640001e97983 */ /* 0x000eb40000300800 */
[----:B------:R1:W-:Y:S01]  /*183140*/  @P0 STG.E desc[UR36][R2.64], R237 ;  /* 0x000000ed02000986 */ /* 0x0003e2000c101924 */
[----:B------:R-:W-:Y:S01]  /*183150*/  ISETP.LT.AND P0, PT, R114, UR54, !P3 ;  /* 0x0000003672007c0c */ /* 0x000fe2000df01270 */
[----:B-1----:R-:W-:-:S12]  /*183160*/  IMAD.WIDE R2, R232, 0x4, R14 ;  /* 0x00000004e8027825 */ /* 0x002fd800078e020e */
[----:B---3--:R1:W-:Y:S04]  /*183170*/  @P0 STG.E desc[UR36][R2.64], R244 ;  /* 0x000000f402000986 */ /* 0x0083e8000c101924 */
[----:B-1----:R-:W3:Y:S01]  /*183180*/  LDL.LU R244, [R1+0x1e54] ;  /* 0x001e540001f47983 */ /* 0x002ee20000300800 */
[----:B------:R-:W-:-:S03]  /*183190*/  ISETP.LT.AND P0, PT, R115, UR54, !P3 ;  /* 0x0000003673007c0c */ /* 0x000fc6000df01270 */
[----:B------:R-:W3:Y:S01]  /*1831a0*/  LDL.LU R237, [R1+0x1e44] ;  /* 0x001e440001ed7983 */ /* 0x000ee20000300800 */
[----:B------:R-:W-:-:S03]  /*1831b0*/  IMAD.WIDE R2, R232, 0x4, R12 ;  /* 0x00000004e8027825 */ /* 0x000fc600078e020c */
[----:B------:R-:W3:Y:S06]  /*1831c0*/  LDL.LU R232, [R1+0x31d0] ;  /* 0x0031d00001e87983 */ /* 0x000eec0000300800 */
[----:B------:R1:W-:Y:S01]  /*1831d0*/  @P0 STG.E desc[UR36][R2.64], R241 ;  /* 0x000000f102000986 */ /* 0x0003e2000c101924 */
[----:B------:R-:W-:-:S03]  /*1831e0*/  ISETP.LT.AND P0, PT, R240, UR54, !P5 ;  /* 0x00000036f0007c0c */ /* 0x000fc6000ef01270 */
[----:B-1----:R-:W3:Y:S01]  /*1831f0*/  LDL.LU R241, [R1+0x11c4] ;  /* 0x0011c40001f17983 */ /* 0x002ee20000300800 */
[----:B----4-:R-:W-:-:S09]  /*183200*/  IMAD.WIDE R2, R236, 0x4, R18 ;  /* 0x00000004ec027825 */ /* 0x010fd200078e0212 */
[----:B------:R1:W-:Y:S01]  /*183210*/  @P0 STG.E desc[UR36][R2.64], R245 ;  /* 0x000000f502000986 */ /* 0x0003e2000c101924 */
[----:B------:R-:W-:-:S03]  /*183220*/  ISETP.LT.AND P0, PT, R248, UR54, !P5 ;  /* 0x00000036f8007c0c */ /* 0x000fc6000ef01270 */
[----:B-1----:R-:W4:Y:S01]  /*183230*/  LDL.LU R245, [R1+0xf94] ;  /* 0x000f940001f57983 */ /* 0x002f220000300800 */
[----:B------:R-:W-:-:S09]  /*183240*/  IMAD.WIDE R2, R236, 0x4, R16 ;  /* 0x00000004ec027825 */ /* 0x000fd200078e0210 */
[----:B------:R1:W-:Y:S01]  /*183250*/  @P0 STG.E desc[UR36][R2.64], R86 ;  /* 0x0000005602000986 */ /* 0x0003e2000c101924 */
[----:B------:R-:W-:-:S03]  /*183260*/  ISETP.LT.AND P0, PT, R114, UR54, !P5 ;  /* 0x0000003672007c0c */ /* 0x000fc6000ef01270 */
[----:B-1----:R-:W4:Y:S01]  /*183270*/  LDL.LU R86, [R1+0xbf4] ;  /* 0x000bf40001567983 */ /* 0x002f220000300800 */
        /* <DEDUP_REMOVED lines=16> */
[----:B---3--:R1:W-:Y:S01]  /*183380*/  @P0 STG.E desc[UR36][R2.64], R244 ;  /* 0x000000f402000986 */ /* 0x0083e2000c101924 */
[----:B------:R-:W-:-:S03]  /*183390*/  ISETP.LT.AND P0, PT, R114, UR54, !P6 ;  /* 0x0000003672007c0c */ /* 0x000fc6000f701270 */
[----:B-1----:R-:W3:Y:S01]  /*1833a0*/  LDL.LU R244, [R1+0x1e58] ;  /* 0x001e580001f47983 */ /* 0x002ee20000300800 */
[----:B------:R-:W-:-:S09]  /*1833b0*/  IMAD.WIDE R2, R87, 0x4, R14 ;  /* 0x0000000457027825 */ /* 0x000fd200078e020e */
[----:B------:R1:W-:Y:S01]  /*1833c0*/  @P0 STG.E desc[UR36][R2.64], R237 ;  /* 0x000000ed02000986 */ /* 0x0003e2000c101924 */
[----:B------:R-:W-:-:S03]  /*1833d0*/  ISETP.LT.AND P0, PT, R115, UR54, !P6 ;  /* 0x0000003673007c0c */ /* 0x000fc6000f701270 */
[----:B-1----:R-:W3:Y:S01]  /*1833e0*/  LDL.LU R237, [R1+0x1e48] ;  /* 0x001e480001ed7983 */ /* 0x002ee20000300800 */
[----:B------:R-:W-:-:S03]  /*1833f0*/  IMAD.WIDE R2, R87, 0x4, R12 ;  /* 0x0000000457027825 */ /* 0x000fc600078e020c */
[----:B------:R-:W3:Y:S06]  /*183400*/  LDL.LU R87, [R1+0x31d8] ;  /* 0x0031d80001577983 */ /* 0x000eec0000300800 */
[----:B------:R1:W-:Y:S01]  /*183410*/  @P0 STG.E desc[UR36][R2.64], R241 ;  /* 0x000000f102000986 */ /* 0x0003e2000c101924 */
[----:B------:R-:W-:Y:S01]  /*183420*/  ISETP.LT.AND P0, PT, R240, UR54, !P4 ;  /* 0x00000036f0007c0c */ /* 0x000fe2000e701270 */
[----:B-1----:R-:W-:-:S12]  /*183430*/  IMAD.WIDE R2, R232, 0x4, R18 ;  /* 0x00000004e8027825 */ /* 0x002fd800078e0212 */
[----:B----4-:R1:W-:Y:S01]  /*183440*/  @P0 STG.E desc[UR36][R2.64], R245 ;  /* 0x000000f502000986 */ /* 0x0103e2000c101924 */
        /* <DEDUP_REMOVED lines=12> */
[C---:B------:R-:W-:Y:S01]  /*183510*/  LOP3.LUT P3, RZ, R32.reuse, 0x10000000, RZ, 0xc0, !PT ;  /* 0x1000000020ff7812 */ /* 0x040fe2000786c0ff */
[----:B------:R-:W4:Y:S01]  /*183520*/  LDL.LU R241, [R1+0x31dc] ;  /* 0x0031dc0001f17983 */ /* 0x000f220000300800 */
        /* <DEDUP_REMOVED lines=12> */
[----:B------:R1:W-:Y:S04]  /*1835f0*/  @P0 STG.E desc[UR36][R2.64], R237 ;  /* 0x000000ed02000986 */ /* 0x0003e8000c101924 */
[----:B-1----:R-:W3:Y:S01]  /*183600*/  LDL.LU R237, [R1+0x1e5c] ;  /* 0x001e5c0001ed7983 */ /* 0x002ee20000300800 */
[----:B------:R-:W-:Y:S01]  /*183610*/  ISETP.LT.AND P0, PT, R115, UR54, !P3 ;  /* 0x0000003673007c0c */ /* 0x000fe2000df01270 */
[----:B------:R-:W-:Y:S02]  /*183620*/  IMAD.WIDE R2, R236, 0x4, R12 ;  /* 0x00000004ec027825 */ /* 0x000fe400078e020c */
[----:B------:R-:W3:Y:S04]  /*183630*/  LDL.LU R236, [R1+0x1e4c] ;  /* 0x001e4c0001ec7983 */ /* 0x000ee80000300800 */
[----:B------:R-:W3:Y:S06]  /*183640*/  LDL.LU R250, [R1+0x31e0] ;  /* 0x0031e00001fa7983 */ /* 0x000eec0000300800 */
[----:B----4-:R1:W-:Y:S01]  /*183650*/  @P0 STG.E desc[UR36][R2.64], R245 ;  /* 0x000000f502000986 */ /* 0x0103e2000c101924 */
[----:B------:R-:W-:Y:S01]  /*183660*/  ISETP.LT.AND P0, PT, R240, UR54, !P5 ;  /* 0x00000036f0007c0c */ /* 0x000fe2000ef01270 */
[----:B-1----:R-:W-:-:S12]  /*183670*/  IMAD.WIDE R2, R87, 0x4, R18 ;  /* 0x0000000457027825 */ /* 0x002fd800078e0212 */
[----:B------:R1:W-:Y:S01]  /*183680*/  @P0 STG.E desc[UR36][R2.64], R86 ;  /* 0x0000005602000986 */ /* 0x0003e2000c101924 */
[----:B------:R-:W-:-:S03]  /*183690*/  ISETP.LT.AND P0, PT, R248, UR54, !P5 ;  /* 0x00000036f8007c0c */ /* 0x000fc6000ef01270 */
[----:B-1----:R-:W4:Y:S01]  /*1836a0*/  LDL.LU R86, [R1+0x11cc] ;  /* 0x0011cc0001567983 */ /* 0x002f220000300800 */
[----:B------:R-:W-:-:S03]  /*1836b0*/  IMAD.WIDE R2, R87, 0x4, R16 ;  /* 0x0000000457027825 */ /* 0x000fc600078e0210 */
[----:B------:R-:W4:Y:S06]  /*1836c0*/  LDL.LU R245, [R1+0xf9c] ;  /* 0x000f9c0001f57983 */ /* 0x000f2c0000300800 */
[----:B------:R1:W-:Y:S01]  /*1836d0*/  @P0 STG.E desc[UR36][R2.64], R249 ;  /* 0x000000f902000986 */ /* 0x0003e2000c101924 */
[----:B------:R-:W-:Y:S01]  /*1836e0*/  ISETP.LT.AND P0, PT, R114, UR54, !P5 ;  /* 0x0000003672007c0c */ /* 0x000fe2000ef01270 */
[----:B-1----:R-:W-:-:S12]  /*1836f0*/  IMAD.WIDE R2, R87, 0x4, R14 ;  /* 0x0000000457027825 */ /* 0x002fd800078e020e */
[----:B------:R1:W-:Y:S04]  /*183700*/  @P0 STG.E desc[UR36][R2.64], R232 ;  /* 0x000000e802000986 */ /* 0x0003e8000c101924 */
[----:B-1----:R-:W4:Y:S04]  /*183710*/  LDL.LU R232, [R1+0xbfc] ;  /* 0x000bfc0001e87983 */ /* 0x002f280000300800 */
[----:B------:R-:W4:Y:S01]  /*183720*/  LDL.LU R249, [R1+0x68c] ;  /* 0x00068c0001f97983 */ /* 0x000f220000300800 */
[----:B------:R-:W-:Y:S01]  /*183730*/  ISETP.LT.AND P0, PT, R115, UR54, !P5 ;  /* 0x0000003673007c0c */ /* 0x000fe2000ef01270 */
[----:B------:R-:W-:Y:S01]  /*183740*/  IMAD.WIDE R2, R87, 0x4, R12 ;  /* 0x0000000457027825 */ /* 0x000fe200078e020c */
[C---:B------:R-:W-:Y:S01]  /*183750*/  LOP3.LUT P4, RZ, R32.reuse, 0x40000000, RZ, 0xc0, !PT ;  /* 0x4000000020ff7812 */ /* 0x040fe2000788c0ff */
[----:B------:R-:W4:Y:S01]  /*183760*/  LDL.LU R87, [R1+0x31e4] ;  /* 0x0031e40001577983 */ /* 0x000f220000300800 */
[----:B------:R-:W-:-:S09]  /*183770*/  LOP3.LUT P3, RZ, R32, 0x80000000, RZ, 0xc0, !PT ;  /* 0x8000000020ff7812 */ /* 0x000fd2000786c0ff */
[----:B--2---:R1:W-:Y:S01]  /*183780*/  @P0 STG.E desc[UR36][R2.64], R233 ;  /* 0x000000e902000986 */ /* 0x0043e2000c101924 */
[----:B------:R-:W-:Y:S01]  /*183790*/  ISETP.LT.AND P0, PT, R240, UR54, !P4 ;  /* 0x00000036f0007c0c */ /* 0x000fe2000e701270 */
[----:B-1----:R-:W-:-:S12]  /*1837a0*/  IMAD.WIDE R2, R241, 0x4, R18 ;  /* 0x00000004f1027825 */ /* 0x002fd800078e0212 */
[----:B---3--:R1:W-:Y:S01]  /*1837b0*/  @P0 STG.E desc[UR36][R2.64], R244 ;  /* 0x000000f402000986 */ /* 0x0083e2000c101924 */
[----:B------:R-:W-:-:S03]  /*1837c0*/  ISETP.LT.AND P0, PT, R248, UR54, !P4 ;  /* 0x00000036f8007c0c */ /* 0x000fc6000e701270 */
[----:B-1----:R-:W2:Y:S01]  /*1837d0*/  LDL.LU R244, [R1+0x53c] ;  /* 0x00053c0001f47983 */ /* 0x002ea20000300800 */
        /* <DEDUP_REMOVED lines=8> */
[----:B------:R-:W-:Y:S02]  /*183860*/  IMAD.WIDE R2, R241, 0x4, R12 ;  /* 0x00000004f1027825 */ /* 0x000fe400078e020c */
[----:B------:R-:W3:Y:S10]  /*183870*/  LDL.LU R241, [R1+0x1e70] ;  /* 0x001e700001f17983 */ /* 0x000ef40000300800 */
[----:B----4-:R1:W-:Y:S01]  /*183880*/  @P0 STG.E desc[UR36][R2.64], R86 ;  /* 0x0000005602000986 */ /* 0x0103e2000c101924 */
[----:B------:R-:W-:-:S03]  /*183890*/  ISETP.LT.AND P0, PT, R240, UR54, !P3 ;  /* 0x00000036f0007c0c */ /* 0x000fc6000df01270 */
[----:B-1----:R-:W4:Y:S04]  /*1838a0*/  LDL.LU R86, [R1+0x31e8] ;  /* 0x0031e80001567983 */ /* 0x002f280000300800 */
[----:B------:R-:W4:Y:S01]  /*1838b0*/  LDL.LU R233, [R1+0x11b0] ;  /* 0x0011b00001e97983 */ /* 0x000f220000300800 */
[----:B------:R-:W-:-:S05]  /*1838c0*/  IMAD.WIDE R2, R250, 0x4, R18 ;  /* 0x00000004fa027825 */ /* 0x000fca00078e0212 */
[----:B------:R1:W-:Y:S01]  /*1838d0*/  @P0 STG.E desc[UR36][R2.64], R245 ;  /* 0x000000f502000986 */ /* 0x0003e2000c101924 */
        /* <DEDUP_REMOVED lines=18> */
[----:B---3--:R1:W-:Y:S01]  /*183a00*/  @P0 STG.E desc[UR36][R2.64], R237 ;  /* 0x000000ed02000986 */ /* 0x0083e2000c101924 */
[----:B------:R-:W-:-:S03]  /*183a10*/  ISETP.LT.AND P0, PT, R248, UR54, !P6 ;  /* 0x00000036f8007c0c */ /* 0x000fc6000f701270 */
[----:B-1----:R-:W3:Y:S01]  /*183a20*/  LDL.LU R237, [R1+0x1e94] ;  /* 0x001e940001ed7983 */ /* 0x002ee20000300800 */
[----:B------:R-:W-:-:S09]  /*183a30*/  IMAD.WIDE R2, R87, 0x4, R16 ;  /* 0x0000000457027825 */ /* 0x000fd200078e0210 */
[----:B------:R1:W-:Y:S01]  /*183a40*/  @P0 STG.E desc[UR36][R2.64], R236 ;  /* 0x000000ec02000986 */ /* 0x0003e2000c101924 */
[----:B------:R-:W-:-:S03]  /*183a50*/  ISETP.LT.AND P0, PT, R114, UR54, !P6 ;  /* 0x0000003672007c0c */ /* 0x000fc6000f701270 */
[----:B-1----:R-:W3:Y:S01]  /*183a60*/  LDL.LU R236, [R1+0x1e84] ;  /* 0x001e840001ec7983 */ /* 0x002ee20000300800 */
[----:B------:R-:W-:-:S09]  /*183a70*/  IMAD.WIDE R2, R87, 0x4, R14 ;  /* 0x0000000457027825 */ /* 0x000fd200078e020e */
[----:B------:R1:W-:Y:S01]  /*183a80*/  @P0 STG.E desc[UR36][R2.64], R241 ;  /* 0x000000f102000986 */ /* 0x0003e2000c101924 */
[----:B------:R-:W-:Y:S01]  /*183a90*/  ISETP.LT.AND P0, PT, R115, UR54, !P6 ;  /* 0x0000003673007c0c */ /* 0x000fe2000f701270 */
[----:B-1----:R-:W-:Y:S02]  /*183aa0*/  IMAD.WIDE R2, R87, 0x4, R12 ;  /* 0x0000000457027825 */ /* 0x002fe400078e020c */
[----:B------:R-:W3:Y:S04]  /*183ab0*/  LDL.LU R241, [R1+0x1e74] ;  /* 0x001e740001f17983 */ /* 0x000ee80000300800 */
[----:B------:R-:W3:Y:S06]  /*183ac0*/  LDL.LU R87, [R1+0x31f0] ;  /* 0x0031f00001577983 */ /* 0x000eec0000300800 */
[----:B----4-:R1:W-:Y:S01]  /*183ad0*/  @P0 STG.E desc[UR36][R2.64], R233 ;  /* 0x000000e902000986 */ /* 0x0103e2000c101924 */
[----:B------:R-:W-:Y:S01]  /*183ae0*/  ISETP.LT.AND P0, PT, R240, UR54, !P5 ;  /* 0x00000036f0007c0c */ /* 0x000fe2000ef01270 */
[----:B-1----:R-:W-:-:S02]  /*183af0*/  IMAD.WIDE R2, R86, 0x4, R18 ;  /* 0x0000000456027825 */ /* 0x002fc400078e0212 */
[----:B------:R-:W4:Y:S10]  /*183b00*/  LDL.LU R233, [R1+0x11b4] ;  /* 0x0011b40001e97983 */ /* 0x000f340000300800 */
[----:B------:R1:W-:Y:S01]  /*183b10*/  @P0 STG.E desc[UR36][R2.64], R245 ;  /* 0x000000f502000986 */ /* 0x0003e2000c101924 */
        /* <DEDUP_REMOVED lines=18> */
[----:B---3--:R1:W-:Y:S01]  /*183c40*/  @P0 STG.E desc[UR36][R2.64], R237 ;  /* 0x000000ed02000986 */ /* 0x0083e2000c101924 */
[----:B------:R-:W-:Y:S01]  /*183c50*/  ISETP.LT.AND P0, PT, R248, UR54, !P4 ;  /* 0x00000036f8007c0c */ /* 0x000fe2000e701270 */
[----:B-1----:R-:W-:-:S12]  /*183c60*/  IMAD.WIDE R2, R244, 0x4, R16 ;  /* 0x00000004f4027825 */ /* 0x002fd800078e0210 */
[----:B------:R1:W-:Y:S04]  /*183c70*/  @P0 STG.E desc[UR36][R2.64], R236 ;  /* 0x000000ec02000986 */ /* 0x0003e8000c101924 */
[----:B-1----:R-:W3:Y:S01]  /*183c80*/  LDL.LU R236, [R1+0x1e98] ;  /* 0x001e980001ec7983 */ /* 0x002ee20000300800 */
[----:B------:R-:W-:-:S03]  /*183c90*/  ISETP.LT.AND P0, PT, R114, UR54, !P4 ;  /* 0x0000003672007c0c */ /* 0x000fc6000e701270 */
[----:B------:R-:W3:Y:S01]  /*183ca0*/  LDL.LU R237, [R1+0x1e88] ;  /* 0x001e880001ed7983 */ /* 0x000ee20000300800 */
[----:B------:R-:W-:-:S09]  /*183cb0*/  IMAD.WIDE R2, R244, 0x4, R14 ;  /* 0x00000004f4027825 */ /* 0x000fd200078e020e */
[----:B------:R1:W-:Y:S01]  /*183cc0*/  @P0 STG.E desc[UR36][R2.64], R241 ;  /* 0x000000f102000986 */ /* 0x0003e2000c101924 */
[----:B------:R-:W-:Y:S01]  /*183cd0*/  ISETP.LT.AND P0, PT, R115, UR54, !P4 ;  /* 0x0000003673007c0c */ /* 0x000fe2000e701270 */
[----:B-1----:R-:W-:Y:S02]  /*183ce0*/  IMAD.WIDE R2, R244, 0x4, R12 ;  /* 0x00000004f4027825 */ /* 0x002fe400078e020c */
[----:B------:R-:W3:Y:S10]  /*183cf0*/  LDL.LU R244, [R1+0x1e78] ;  /* 0x001e780001f47983 */ /* 0x000ef40000300800 */
[----:B----4-:R1:W-:Y:S01]  /*183d00*/  @P0 STG.E desc[UR36][R2.64], R233 ;  /* 0x000000e902000986 */ /* 0x0103e2000c101924 */
[----:B------:R-:W-:-:S03]  /*183d10*/  ISETP.LT.AND P0, PT, R240, UR54, !P3 ;  /* 0x00000036f0007c0c */ /* 0x000fc6000df01270 */
[----:B------:R-:W4:Y:S01]  /*183d20*/  LDL.LU R241, [R1+0x31f8] ;  /* 0x0031f80001f17983 */ /* 0x000f220000300800 */
[----:B-1----:R-:W-:-:S09]  /*183d30*/  IMAD.WIDE R2, R87, 0x4, R18 ;  /* 0x0000000457027825 */ /* 0x002fd200078e0212 */
[----:B------:R1:W-:Y:S04]  /*183d40*/  @P0 STG.E desc[UR36][R2.64], R232 ;  /* 0x000000e802000986 */ /* 0x0003e8000c101924 */
[----:B-1----:R-:W4:Y:S01]  /*183d50*/  LDL.LU R232, [R1+0x11b8] ;  /* 0x0011b80001e87983 */ /* 0x002f220000300800 */
[----:B------:R-:W-:-:S03]  /*183d60*/  ISETP.LT.AND P0, PT, R248, UR54, !P3 ;  /* 0x00000036f8007c0c */ /* 0x000fc6000df01270 */
[----:B------:R-:W4:Y:S01]  /*183d70*/  LDL.LU R233, [R1+0x1028] ;  /* 0x0010280001e97983 */ /* 0x000f220000300800 */
        /* <DEDUP_REMOVED lines=25> */
[----:B------:R-:W-:-:S03]  /*183f10*/  ISETP.LT.AND P0, PT, R115, UR54, !P5 ;  /* 0x0000003673007c0c */ /* 0x000fc6000ef01270 */
[----:B------:R-:W3:Y:S01]  /*183f20*/  LDL.LU R250, [R1+0x1e7c] ;  /* 0x001e7c0001fa7983 */ /* 0x000ee20000300800 */
[----:B------:R-:W-:-:S03]  /*183f30*/  IMAD.WIDE R2, R249, 0x4, R12 ;  /* 0x00000004f9027825 */ /* 0x000fc600078e020c */
[----:B------:R-:W3:Y:S06]  /*183f40*/  LDL.LU R249, [R1+0x3200] ;  /* 0x0032000001f97983 */ /* 0x000eec0000300800 */
        /* <DEDUP_REMOVED lines=21> */
[C---:B-1----:R-:W-:Y:S02]  /*1840a0*/  IMAD.WIDE R2, R87.reuse, 0x4, R18 ;  /* 0x0000000457027825 */ /* 0x042fe400078e0212 */
[----:B------:R-:W2:Y:S10]  /*1840b0*/  LDL.LU R236, [R1+0x52c] ;  /* 0x00052c0001ec7983 */ /* 0x000eb40000300800 */
[----:B---3--:R1:W-:Y:S01]  /*1840c0*/  @P0 STG.E desc[UR36][R2.64], R237 ;  /* 0x000000ed02000986 */ /* 0x0083e2000c101924 */
[----:B------:R-:W-:Y:S01]  /*1840d0*/  ISETP.LT.AND P0, PT, R248, UR54, !P6 ;  /* 0x00000036f8007c0c */ /* 0x000fe2000f701270 */
[----:B-1----:R-:W-:-:S02]  /*1840e0*/  IMAD.WIDE R2, R87, 0x4, R16 ;  /* 0x0000000457027825 */ /* 0x002fc400078e0210 */
[----:B------:R-:W3:Y:S10]  /*1840f0*/  LDL.LU R237, [R1+0x1ec0] ;  /* 0x001ec00001ed7983 */ /* 0x000ef40000300800 */
[----:B------:R1:W-:Y:S01]  /*184100*/  @P0 STG.E desc[UR36][R2.64], R244 ;  /* 0x000000f402000986 */ /* 0x0003e2000c101924 */
[----:B------:R-:W-:Y:S01]  /*184110*/  ISETP.LT.AND P0, PT, R114, UR54, !P6 ;  /* 0x0000003672007c0c */ /* 0x000fe2000f701270 */
[----:B-1----:R-:W-:-:S02]  /*184120*/  IMAD.WIDE R2, R87, 0x4, R14 ;  /* 0x0000000457027825 */ /* 0x002fc400078e020e */
[----:B------:R-:W3:Y:S10]  /*184130*/  LDL.LU R244, [R1+0x1eb0] ;  /* 0x001eb00001f47983 */ /* 0x000ef40000300800 */
[----:B------:R1:W-:Y:S01]  /*184140*/  @P0 STG.E desc[UR36][R2.64], R250 ;  /* 0x000000fa02000986 */ /* 0x0003e2000c101924 */
[----:B------:R-:W-:Y:S01]  /*184150*/  ISETP.LT.AND P0, PT, R115, UR54, !P6 ;  /* 0x0000003673007c0c */ /* 0x000fe2000f701270 */
[----:B-1----:R-:W-:-:S02]  /*184160*/  IMAD.WIDE R2, R87, 0x4, R12 ;  /* 0x0000000457027825 */ /* 0x002fc400078e020c */
[----:B------:R-:W3:Y:S10]  /*184170*/  LDL.LU R87, [R1+0x1ea0] ;  /* 0x001ea00001577983 */ /* 0x000ef40000300800 */
[----:B----4-:R1:W-:Y:S01]  /*184180*/  @P0 STG.E desc[UR36][R2.64], R232 ;  /* 0x000000e802000986 */ /* 0x0103e2000c101924 */
[----:B------:R-:W-:Y:S01]  /*184190*/  ISETP.LT.AND P0, PT, R240, UR54, !P3 ;  /* 0x00000036f0007c0c */ /* 0x000fe2000df01270 */
[----:B-1----:R-:W-:-:S02]  /*1841a0*/  IMAD.WIDE R2, R249, 0x4, R18 ;  /* 0x00000004f9027825 */ /* 0x002fc400078e0212 */
[----:B------:R-:W4:Y:S04]  /*1841b0*/  LDL.LU R232, [R1+0x3208] ;  /* 0x0032080001e87983 */ /* 0x000f280000300800 */
[----:B------:R-:W4:Y:S06]  /*1841c0*/  LDL.LU R250, [R1+0x11a0] ;  /* 0x0011a00001fa7983 */ /* 0x000f2c0000300800 */
[----:B------:R1:W-:Y:S01]  /*1841d0*/  @P0 STG.E desc[UR36][R2.64], R233 ;  /* 0x000000e902000986 */ /* 0x0003e2000c101924 */
[----:B------:R-:W-:Y:S01]  /*1841e0*/  ISETP.LT.AND P0, PT, R248, UR54, !P3 ;  /* 0x00000036f8007c0c */ /* 0x000fe2000df01270 */
[----:B-1----:R-:W-:-:S12]  /*1841f0*/  IMAD.WIDE R2, R249, 0x4, R16 ;  /* 0x00000004f9027825 */ /* 0x002fd800078e0210 */
[----:B------:R1:W-:Y:S01]  /*184200*/  @P0 STG.E desc[UR36][R2.64], R245 ;  /* 0x000000f502000986 */ /* 0x0003e2000c101924 */
[----:B------:R-:W-:-:S03]  /*184210*/  ISETP.LT.AND P0, PT, R114, UR54, !P3 ;  /* 0x0000003672007c0c */ /* 0x000fc6000df01270 */
[----:B-1----:R-:W4:Y:S01]  /*184220*/  LDL.LU R245, [R1+0x1030] ;  /* 0x0010300001f57983 */ /* 0x002f220000300800 */
[----:B------:R-:W-:-:S09]  /*184230*/  IMAD.WIDE R2, R249, 0x4, R14 ;  /* 0x00000004f9027825 */ /* 0x000fd200078e020e */
[----:B------:R1:W-:Y:S04]  /*184240*/  @P0 STG.E desc[UR36][R2.64], R86 ;  /* 0x0000005602000986 */ /* 0x0003e8000c101924 */
[----:B-1----:R-:W4:Y:S01]  /*184250*/  LDL.LU R86, [R1+0xb10] ;  /* 0x000b100001567983 */ /* 0x002f220000300800 */
[----:B------:R-:W-:Y:S01]  /*184260*/  IMAD.WIDE R2, R249, 0x4, R12 ;  /* 0x00000004f9027825 */ /* 0x000fe200078e020c */
[----:B------:R-:W-:Y:S02]  /*184270*/  ISETP.LT.AND P0, PT, R115, UR54, !P3 ;  /* 0x0000003673007c0c */ /* 0x000fe4000df01270 */
[----:B------:R-:W4:Y:S01]  /*184280*/  LDL.LU R249, [R1+0x660] ;  /* 0x0006600001f97983 */ /* 0x000f220000300800 */
[C---:B------:R-:W-:Y:S02]  /*184290*/  LOP3.LUT P5, RZ, R33.reuse, 0x100, RZ, 0xc0, !PT ;  /* 0x0000010021ff7812 */ /* 0x040fe400078ac0ff */
[----:B------:R-:W-:-:S08]  /*1842a0*/  LOP3.LUT P4, RZ, R33, 0x200, RZ, 0xc0, !PT ;  /* 0x0000020021ff7812 */ /* 0x000fd0000788c0ff */
[----:B--2---:R1:W-:Y:S01]  /*1842b0*/  @P0 STG.E desc[UR36][R2.64], R236 ;  /* 0x000000ec02000986 */ /* 0x0043e2000c101924 */
[----:B------:R-:W-:Y:S01]  /*1842c0*/  ISETP.LT.AND P0, PT, R240, UR54, !P5 ;  /* 0x00000036f0007c0c */ /* 0x000fe2000ef01270 */
[C---:B-1----:R-:W-:Y:S02]  /*1842d0*/  IMAD.WIDE R2, R241.reuse, 0x4, R18 ;  /* 0x00000004f1027825 */ /* 0x042fe400078e0212 */
[----:B------:R-:W2:Y:S04]  /*1842e0*/  LDL.LU R236, [R1+0x320c] ;  /* 0x00320c0001ec7983 */ /* 0x000ea80000300800 */
[----:B------:R-:W2:Y:S06]  /*1842f0*/  LDL.LU R233, [R1+0x510] ;  /* 0x0005100001e97983 */ /* 0x000eac0000300800 */
[----:B---3--:R1:W-:Y:S01]  /*184300*/  @P0 STG.E desc[UR36][R2.64], R237 ;  /* 0x000000ed02000986 */ /* 0x0083e2000c101924 */
[----:B------:R-:W-:Y:S01]  /*184310*/  ISETP.LT.AND P0, PT, R248, UR54, !P5 ;  /* 0x00000036f8007c0c */ /* 0x000fe2000ef01270 */
[----:B-1----:R-:W-:-:S12]  /*184320*/  IMAD.WIDE R2, R241, 0x4, R16 ;  /* 0x00000004f1027825 */ /* 0x002fd800078e0210 */
[----:B------:R1:W-:Y:S01]  /*184330*/  @P0 STG.E desc[UR36][R2.64], R244 ;  /* 0x000000f402000986 */ /* 0x0003e2000c101924 */
[----:B------:R-:W-:-:S03]  /*184340*/  ISETP.LT.AND P0, PT, R114, UR54, !P5 ;  /* 0x0000003672007c0c */ /* 0x000fc6000ef01270 */
[----:B-1----:R-:W3:Y:S01]  /*184350*/  LDL.LU R244, [R1+0x1ec4] ;  /* 0x001ec40001f47983 */ /* 0x002ee20000300800 */
[----:B------:R-:W-:-:S09]  /*184360*/  IMAD.WIDE R2, R241, 0x4, R14 ;  /* 0x00000004f1027825 */ /* 0x000fd200078e020e */
[----:B------:R1:W-:Y:S01]  /*184370*/  @P0 STG.E desc[UR36][R2.64], R87 ;  /* 0x0000005702000986 */ /* 0x0003e2000c101924 */
[----:B------:R-:W-:-:S03]  /*184380*/  ISETP.LT.AND P0, PT, R115, UR54, !P5 ;  /* 0x0000003673007c0c */ /* 0x000fc6000ef01270 */
[----:B-1----:R-:W3:Y:S01]  /*184390*/  LDL.LU R87, [R1+0x1eb4] ;  /* 0x001eb40001577983 */ /* 0x002ee20000300800 */
[----:B------:R-:W-:-:S03]  /*1843a0*/  IMAD.WIDE R2, R241, 0x4, R12 ;  /* 0x00000004f1027825 */ /* 0x000fc600078e020c */
[----:B------:R-:W3:Y:S04]  /*1843b0*/  LDL.LU R237, [R1+0x1ea4] ;  /* 0x001ea40001ed7983 */ /* 0x000ee80000300800 */
[----:B------:R-:W3:Y:S04]  /*1843c0*/  LDL.LU R241, [R1+0x3210] ;  /* 0x0032100001f17983 */ /* 0x000ee80000300800 */
        /* <DEDUP_REMOVED lines=15> */
[C---:B------:R-:W-:Y:S01]  /*1844c0*/  LOP3.LUT P3, RZ, R33.reuse, 0x400, RZ, 0xc0, !PT ;  /* 0x0000040021ff7812 */ /* 0x040fe2000786c0ff */
[----:B------:R-:W4:Y:S04]  /*1844d0*/  LDL.LU R245, [R1+0x664] ;  /* 0x0006640001f57983 */ /* 0x000f280000300800 */
[----:B------:R-:W4:Y:S01]  /*1844e0*/  LDL.LU R232, [R1+0x3214] ;  /* 0x0032140001e87983 */ /* 0x000f220000300800 */
[----:B------:R-:W-:-:S05]  /*1844f0*/  LOP3.LUT P5, RZ, R33, 0x800, RZ, 0xc0, !PT ;  /* 0x0000080021ff7812 */ /* 0x000fca00078ac0ff */
        /* <DEDUP_REMOVED lines=22> */
[----:B------:R-:W-:Y:S01]  /*184660*/  ISETP.LT.AND P0, PT, R248, UR54, !P5 ;  /* 0x00000036f8007c0c */ /* 0x000fe2000ef01270 */
[----:B------:R-:W-:-:S12]  /*184670*/  IMAD.WIDE R2, R241, 0x4, R16 ;  /* 0x00000004f1027825 */ /* 0x000fd800078e0210 */
        /* <DEDUP_REMOVED lines=8> */
[----:B------:R-:W-:Y:S01]  /*184700*/  IMAD.WIDE R2, R241, 0x4, R12 ;  /* 0x00000004f1027825 */ /* 0x000fe200078e020c */
[----:B------:R-:W-:Y:S02]  /*184710*/  LOP3.LUT P6, RZ, R33, 0x1000, RZ, 0xc0, !PT ;  /* 0x0000100021ff7812 */ /* 0x000fe400078cc0ff */
[----:B------:R-:W4:Y:S06]  /*184720*/  LDL.LU R241, [R1+0x321c] ;  /* 0x00321c0001f17983 */ /* 0x000f2c0000300800 */
[----:B--2---:R1:W-:Y:S01]  /*184730*/  @P0 STG.E desc[UR36][R2.64], R244 ;  /* 0x000000f402000986 */ /* 0x0043e2000c101924 */
        /* <DEDUP_REMOVED lines=16> */
[----:B----4-:R1:W-:Y:S04]  /*184840*/  @P0 STG.E desc[UR36][R2.64], R86 ;  /* 0x0000005602000986 */ /* 0x0103e8000c101924 */
[----:B-1----:R-:W4:Y:S01]  /*184850*/  LDL.LU R86, [R1+0x11ac] ;  /* 0x0011ac0001567983 */ /* 0x002f220000300800 */
[----:B------:R-:W-:-:S04]  /*184860*/  LOP3.LUT P4, RZ, R33, 0x2000, RZ, 0xc0, !PT ;  /* 0x0000200021ff7812 */ /* 0x000fc8000788c0ff */
[----:B------:R-:W-:Y:S01]  /*184870*/  ISETP.LT.AND P0, PT, R240, UR54, !P4 ;  /* 0x00000036f0007c0c */ /* 0x000fe2000e701270 */
[----:B------:R-:W-:-:S12]  /*184880*/  IMAD.WIDE R2, R236, 0x4, R18 ;  /* 0x00000004ec027825 */ /* 0x000fd800078e0212 */
[----:B------:R1:W-:Y:S01]  /*184890*/  @P0 STG.E desc[UR36][R2.64], R249 ;  /* 0x000000f902000986 */ /* 0x0003e2000c101924 */
[----:B------:R-:W-:Y:S01]  /*1848a0*/  ISETP.LT.AND P0, PT, R248, UR54, !P4 ;  /* 0x00000036f8007c0c */ /* 0x000fe2000e701270 */
[----:B-1----:R-:W-:Y:S02]  /*1848b0*/  IMAD.WIDE R2, R236, 0x4, R16 ;  /* 0x00000004ec027825 */ /* 0x002fe400078e0210 */
        /* <DEDUP_REMOVED lines=8> */
[----:B------:R-:W-:Y:S02]  /*184940*/  LOP3.LUT P3, RZ, R33, 0x4000, RZ, 0xc0, !PT ;  /* 0x0000400021ff7812 */ /* 0x000fe4000786c0ff */
[----:B------:R-:W4:Y:S06]  /*184950*/  LDL.LU R236, [R1+0x66c] ;  /* 0x00066c0001ec7983 */ /* 0x000f2c0000300800 */
[----:B--2---:R1:W-:Y:S01]  /*184960*/  @P0 STG.E desc[UR36][R2.64], R244 ;  /* 0x000000f402000986 */ /* 0x0043e2000c101924 */
[----:B------:R-:W-:Y:S01]  /*184970*/  ISETP.LT.AND P0, PT, R240, UR54, !P3 ;  /* 0x00000036f0007c0c */ /* 0x000fe2000df01270 */
[----:B-1----:R-:W-:-:S12]  /*184980*/  IMAD.WIDE R2, R241, 0x4, R18 ;  /* 0x00000004f1027825 */ /* 0x002fd800078e0212 */
[----:B---3--:R1:W-:Y:S01]  /*184990*/  @P0 STG.E desc[UR36][R2.64], R87 ;  /* 0x0000005702000986 */ /* 0x0083e2000c101924 */
[----:B------:R-:W-:-:S03]  /*1849a0*/  ISETP.LT.AND P0, PT, R248, UR54, !P3 ;  /* 0x00000036f8007c0c */ /* 0x000fc6000df01270 */
[----:B-1----:R-:W2:Y:S01]  /*1849b0*/  LDL.LU R87, [R1+0x51c] ;  /* 0x00051c0001577983 */ /* 0x002ea20000300800 */
[----:B------:R-:W-:-:S03]  /*1849c0*/  IMAD.WIDE R2, R241, 0x4, R16 ;  /* 0x00000004f1027825 */ /* 0x000fc600078e0210 */
[----:B------:R-:W3:Y:S06]  /*1849d0*/  LDL.LU R244, [R1+0x3224] ;  /* 0x0032240001f47983 */ /* 0x000eec0000300800 */
        /* <DEDUP_REMOVED lines=8> */
[----:B----4-:R1:W-:Y:S04]  /*184a60*/  @P0 STG.E desc[UR36][R2.64], R86 ;  /* 0x0000005602000986 */ /* 0x0103e8000c101924 */
[----:B-1----:R-:W4:Y:S01]  /*184a70*/  LDL.LU R86, [R1+0x1ee0] ;  /* 0x001ee00001567983 */ /* 0x002f220000300800 */
[----:B------:R-:W-:Y:S01]  /*184a80*/  LOP3.LUT P5, RZ, R33, 0x8000, RZ, 0xc0, !PT ;  /* 0x0000800021ff7812 */ /* 0x000fe200078ac0ff */
[----:B------:R-:W-:Y:S02]  /*184a90*/  IMAD.WIDE R2, R232, 0x4, R18 ;  /* 0x00000004e8027825 */ /* 0x000fe400078e0212 */
[----:B------:R-:W4:Y:S01]  /*184aa0*/  LDL.LU R241, [R1+0x1ed0] ;  /* 0x001ed00001f17983 */ /* 0x000f220000300800 */
[----:B------:R-:W-:-:S13]  /*184ab0*/  ISETP.LT.AND P0, PT, R240, UR54, !P5 ;  /* 0x00000036f0007c0c */ /* 0x000fda000ef01270 */
[----:B------:R1:W-:Y:S01]  /*184ac0*/  @P0 STG.E desc[UR36][R2.64], R249 ;  /* 0x000000f902000986 */ /* 0x0003e2000c101924 */
[----:B------:R-:W-:Y:S01]  /*184ad0*/  ISETP.LT.AND P0, PT, R248, UR54, !P5 ;  /* 0x00000036f8007c0c */ /* 0x000fe2000ef01270 */
[----:B-1----:R-:W-:Y:S02]  /*184ae0*/  IMAD.WIDE R2, R232, 0x4, R16 ;  /* 0x00000004e8027825 */ /* 0x002fe400078e0210 */
[----:B------:R-:W4:Y:S10]  /*184af0*/  LDL.LU R249, [R1+0x3228] ;  /* 0x0032280001f97983 */ /* 0x000f340000300800 */
[----:B------:R1:W-:Y:S01]  /*184b00*/  @P0 STG.E desc[UR36][R2.64], R245 ;  /* 0x000000f502000986 */ /* 0x0003e2000c101924 */
[----:B------:R-:W-:-:S03]  /*184b10*/  ISETP.LT.AND P0, PT, R114, UR54, !P5 ;  /* 0x0000003672007c0c */ /* 0x000fc6000ef01270 */
[----:B-1----:R-:W4:Y:S01]  /*184b20*/  LDL.LU R245, [R1+0x1190] ;  /* 0x0011900001f57983 */ /* 0x002f220000300800 */
        /* <DEDUP_REMOVED lines=9> */
[----:B---3--:R-:W-:-:S02]  /*184bc0*/  IMAD.WIDE R2, R244, 0x4, R18 ;  /* 0x00000004f4027825 */ /* 0x008fc400078e0212 */
[----:B------:R-:W2:Y:S04]  /*184bd0*/  LDL.LU R87, [R1+0x322c] ;  /* 0x00322c0001577983 */ /* 0x000ea80000300800 */
[----:B------:R-:W3:Y:S06]  /*184be0*/  LDL.LU R250, [R1+0x650] ;  /* 0x0006500001fa7983 */ /* 0x000eec0000300800 */
[----:B------:R1:W-:Y:S01]  /*184bf0*/  @P0 STG.E desc[UR36][R2.64], R233 ;  /* 0x000000e902000986 */ /* 0x0003e2000c101924 */
[----:B------:R-:W-:Y:S01]  /*184c00*/  ISETP.LT.AND P0, PT, R248, UR54, !P4 ;  /* 0x00000036f8007c0c */ /* 0x000fe2000e701270 */
[----:B-1----:R-:W-:-:S02]  /*184c10*/  IMAD.WIDE R2, R244, 0x4, R16 ;  /* 0x00000004f4027825 */ /* 0x002fc400078e0210 */
[----:B------:R-:W2:Y:S10]  /*184c20*/  LDL.LU R233, [R1+0x1f04] ;  /* 0x001f040001e97983 */ /* 0x000eb40000300800 */
[----:B------:R1:W-:Y:S01]  /*184c30*/  @P0 STG.E desc[UR36][R2.64], R237 ;  /* 0x000000ed02000986 */ /* 0x0003e2000c101924 */
[----:B------:R-:W-:Y:S01]  /*184c40*/  ISETP.LT.AND P0, PT, R114, UR54, !P4 ;  /* 0x0000003672007c0c */ /* 0x000fe2000e701270 */
[----:B-1----:R-:W-:-:S12]  /*184c50*/  IMAD.WIDE R2, R244, 0x4, R14 ;  /* 0x00000004f4027825 */ /* 0x002fd800078e020e */
[----:B----4-:R1:W-:Y:S04]  /*184c60*/  @P0 STG.E desc[UR36][R2.64], R86 ;  /* 0x0000005602000986 */ /* 0x0103e8000c101924 */
[----:B-1----:R-:W4:Y:S04]  /*184c70*/  LDL.LU R86, [R1+0x1ef4] ;  /* 0x001ef40001567983 */ /* 0x002f280000300800 */
[----:B------:R-:W4:Y:S01]  /*184c80*/  LDL.LU R237, [R1+0x1ee4] ;  /* 0x001ee40001ed7983 */ /* 0x000f220000300800 */
[----:B------:R-:W-:Y:S01]  /*184c90*/  ISETP.LT.AND P0, PT, R115, UR54, !P4 ;  /* 0x0000003673007c0c */ /* 0x000fe2000e701270 */
[----:B------:R-:W-:Y:S01]  /*184ca0*/  IMAD.WIDE R2, R244, 0x4, R12 ;  /* 0x00000004f4027825 */ /* 0x000fe200078e020c */
[----:B------:R-:W-:Y:S01]  /*184cb0*/  LOP3.LUT P3, RZ, R33, 0x20000, RZ, 0xc0, !PT ;  /* 0x0002000021ff7812 */ /* 0x000fe2000786c0ff */
        /* <DEDUP_REMOVED lines=19> */
[----:B---3--:R1:W-:Y:S01]  /*184df0*/  @P0 STG.E desc[UR36][R2.64], R250 ;  /* 0x000000fa02000986 */ /* 0x0083e2000c101924 */
[----:B------:R-:W-:-:S03]  /*184e00*/  ISETP.LT.AND P0, PT, R240, UR54, !P6 ;  /* 0x00000036f0007c0c */ /* 0x000fc6000f701270 */
[----:B-1----:R-:W3:Y:S01]  /*184e10*/  LDL.LU R250, [R1+0x654] ;  /* 0x0006540001fa7983 */ /* 0x002ee20000300800 */
[----:B--2---:R-:W-:-:S09]  /*184e20*/  IMAD.WIDE R2, R87, 0x4, R18 ;  /* 0x0000000457027825 */ /* 0x004fd200078e0212 */
[----:B------:R1:W-:Y:S01]  /*184e30*/  @P0 STG.E desc[UR36][R2.64], R233 ;  /* 0x000000e902000986 */ /* 0x0003e2000c101924 */
[----:B------:R-:W-:-:S03]  /*184e40*/  ISETP.LT.AND P0, PT, R248, UR54, !P6 ;  /* 0x00000036f8007c0c */ /* 0x000fc6000f701270 */
[----:B-1----:R-:W2:Y:S01]  /*184e50*/  LDL.LU R233, [R1+0x1f08] ;  /* 0x001f080001e97983 */ /* 0x002ea20000300800 */
[----:B------:R-:W-:-:S09]  /*184e60*/  IMAD.WIDE R2, R87, 0x4, R16 ;  /* 0x0000000457027825 */ /* 0x000fd200078e0210 */
[----:B----4-:R1:W-:Y:S01]  /*184e70*/  @P0 STG.E desc[UR36][R2.64], R86 ;  /* 0x0000005602000986 */ /* 0x0103e2000c101924 */
[----:B------:R-:W-:-:S03]  /*184e80*/  ISETP.LT.AND P0, PT, R114, UR54, !P6 ;  /* 0x0000003672007c0c */ /* 0x000fc6000f701270 */
[----:B-1----:R-:W4:Y:S01]  /*184e90*/  LDL.LU R86, [R1+0x1ef8] ;  /* 0x001ef80001567983 */ /* 0x002f220000300800 */
[----:B------:R-:W-:-:S09]  /*184ea0*/  IMAD.WIDE R2, R87, 0x4, R14 ;  /* 0x0000000457027825 */ /* 0x000fd200078e020e */
        /* <DEDUP_REMOVED lines=8> */
[----:B-1----:R-:W-:-:S02]  /*184f30*/  IMAD.WIDE R2, R244, 0x4, R18 ;  /* 0x00000004f4027825 */ /* 0x002fc400078e0212 */
[----:B------:R-:W4:Y:S10]  /*184f40*/  LDL.LU R241, [R1+0x1ed8] ;  /* 0x001ed80001f17983 */ /* 0x000f340000300800 */
[----:B------:R1:W-:Y:S01]  /*184f50*/  @P0 STG.E desc[UR36][R2.64], R245 ;  /* 0x000000f502000986 */ /* 0x0003e2000c101924 */
        /* <DEDUP_REMOVED lines=8> */
[----:B------:R-:W-:Y:S02]  /*184fe0*/  ISETP.LT.AND P0, PT, R115, UR54, !P5 ;  /* 0x0000003673007c0c */ /* 0x000fe4000ef01270 */
[----:B------:R-:W-:Y:S01]  /*184ff0*/  LOP3.LUT P4, RZ, R33, 0x100000, RZ, 0xc0, !PT ;  /* 0x0010000021ff7812 */ /* 0x000fe2000788c0ff */
[----:B-1----:R-:W-:-:S02]  /*185000*/  IMAD.WIDE R2, R244, 0x4, R12 ;  /* 0x00000004f4027825 */ /* 0x002fc400078e020c */
[----:B------:R-:W4:Y:S04]  /*185010*/  LDL.LU R244, [R1+0xb08] ;  /* 0x000b080001f47983 */ /* 0x000f280000300800 */
[----:B------:R-:W4:Y:S04]  /*185020*/  LDL.LU R232, [R1+0x323c] ;  /* 0x00323c0001e87983 */ /* 0x000f280000300800 */
[----:B---3--:R1:W-:Y:S01]  /*185030*/  @P0 STG.E desc[UR36][R2.64], R250 ;  /* 0x000000fa02000986 */ /* 0x0083e2000c101924 */
[----:B------:R-:W-:Y:S01]  /*185040*/  ISETP.LT.AND P0, PT, R240, UR54, !P4 ;  /* 0x00000036f0007c0c */ /* 0x000fe2000e701270 */
[----:B-1----:R-:W-:-:S12]  /*185050*/  IMAD.WIDE R2, R249, 0x4, R18 ;  /* 0x00000004f9027825 */ /* 0x002fd800078e0212 */
[----:B--2---:R1:W-:Y:S01]  /*185060*/  @P0 STG.E desc[UR36][R2.64], R233 ;  /* 0x000000e902000986 */ /* 0x0043e2000c101924 */
[----:B------:R-:W-:-:S03]  /*185070*/  ISETP.LT.AND P0, PT, R248, UR54, !P4 ;  /* 0x00000036f8007c0c */ /* 0x000fc6000e701270 */
[----:B-1----:R-:W2:Y:S01]  /*185080*/  LDL.LU R233, [R1+0x658] ;  /* 0x0006580001e97983 */ /* 0x002ea20000300800 */
[----:B------:R-:W-:-:S09]  /*185090*/  IMAD.WIDE R2, R249, 0x4, R16 ;  /* 0x00000004f9027825 */ /* 0x000fd200078e0210 */
[----:B----4-:R1:W-:Y:S01]  /*1850a0*/  @P0 STG.E desc[UR36][R2.64], R86 ;  /* 0x0000005602000986 */ /* 0x0103e2000c101924 */
[----:B------:R-:W-:-:S03]  /*1850b0*/  ISETP.LT.AND P0, PT, R114, UR54, !P4 ;  /* 0x0000003672007c0c */ /* 0x000fc6000e701270 */
[----:B-1----:R-:W3:Y:S01]  /*1850c0*/  LDL.LU R86, [R1+0x1f0c] ;  /* 0x001f0c0001567983 */ /* 0x002ee20000300800 */
[----:B------:R-:W-:-:S09]  /*1850d0*/  IMAD.WIDE R2, R249, 0x4, R14 ;  /* 0x00000004f9027825 */ /* 0x000fd200078e020e */
        /* <DEDUP_REMOVED lines=23> */
[----:B------:R-:W4:Y:S04]  /*185250*/  LDL.LU R245, [R1+0xb0c] ;  /* 0x000b0c0001f57983 */ /* 0x000f280000300800 */
[----:B------:R-:W4:Y:S04]  /*185260*/  LDL.LU R87, [R1+0x3244] ;  /* 0x0032440001577983 */ /* 0x000f280000300800 */
        /* <DEDUP_REMOVED lines=8> */
[----:B----4-:R1:W-:Y:S01]  /*1852f0*/  @P0 STG.E desc[UR36][R2.64], R237 ;  /* 0x000000ed02000986 */ /* 0x0103e2000c101924 */
[----:B------:R-:W-:Y:S01]  /*185300*/  ISETP.LT.AND P0, PT, R114, UR54, !P5 ;  /* 0x0000003672007c0c */ /* 0x000fe2000ef01270 */
[----:B-1----:R-:W-:-:S12]  /*185310*/  IMAD.WIDE R2, R232, 0x4, R14 ;  /* 0x00000004e8027825 */ /* 0x002fd800078e020e */
[----:B------:R1:W-:Y:S04]  /*185320*/  @P0 STG.E desc[UR36][R2.64], R249 ;  /* 0x000000f902000986 */ /* 0x0003e8000c101924 */
[----:B-1----:R-:W4:Y:S01]  /*185330*/  LDL.LU R249, [R1+0x1f30] ;  /* 0x001f300001f97983 */ /* 0x002f220000300800 */
[----:B------:R-:W-:-:S03]  /*185340*/  IMAD.WIDE R2, R232, 0x4, R12 ;  /* 0x00000004e8027825 */ /* 0x000fc600078e020c */
[----:B------:R-:W4:Y:S01]  /*185350*/  LDL.LU R232, [R1+0x1f20] ;  /* 0x001f200001e87983 */ /* 0x000f220000300800 */
[----:B------:R-:W-:Y:S02]  /*185360*/  ISETP.LT.AND P0, PT, R115, UR54, !P5 ;  /* 0x0000003673007c0c */ /* 0x000fe4000ef01270 */
[----:B------:R-:W-:-:S11]  /*185370*/  LOP3.LUT P4, RZ, R33, 0x800000, RZ, 0xc0, !PT ;  /* 0x0080000021ff7812 */ /* 0x000fd6000788c0ff */
[----:B------:R1:W-:Y:S01]  /*185380*/  @P0 STG.E desc[UR36][R2.64], R236 ;  /* 0x000000ec02000986 */ /* 0x0003e2000c101924 */
        /* <DEDUP_REMOVED lines=16> */
[----:B------:R-:W-:-:S08]  /*185490*/  LOP3.LUT P6, RZ, R33, 0x1000000, RZ, 0xc0, !PT ;  /* 0x0100000021ff7812 */ /* 0x000fd000078cc0ff */
        /* <DEDUP_REMOVED lines=9> */
[----:B----4-:R1:W-:Y:S04]  /*185530*/  @P0 STG.E desc[UR36][R2.64], R249 ;  /* 0x000000f902000986 */ /* 0x0103e8000c101924 */
        /* <DEDUP_REMOVED lines=27> */
[----:B--2---:R1:W-:Y:S01]  /*1856f0*/  @P0 STG.E desc[UR36][R2.64], R250 ;  /* 0x000000fa02000986 */ /* 0x0043e2000c101924 */
[----:B------:R-:W-:Y:S01]  /*185700*/  ISETP.LT.AND P0, PT, R240, UR54, !P5 ;  /* 0x00000036f0007c0c */ /* 0x000fe2000ef01270 */
[----:B-1----:R-:W-:-:S02]  /*185710*/  IMAD.WIDE R2, R86, 0x4, R18 ;  /* 0x0000000456027825 */ /* 0x002fc400078e0212 */
[----:B------:R-:W2:Y:S10]  /*185720*/  LDL.LU R250, [R1+0x644] ;  /* 0x0006440001fa7983 */ /* 0x000eb40000300800 */
        /* <DEDUP_REMOVED lines=24> */
[----:B-1----:R-:W-:Y:S02]  /*1858b0*/  IMAD.WIDE R2, R87, 0x4, R14 ;  /* 0x0000000457027825 */ /* 0x002fe400078e020e */
[----:B------:R-:W4:Y:S10]  /*1858c0*/  LDL.LU R241, [R1+0x1058] ;  /* 0x0010580001f17983 */ /* 0x000f340000300800 */
[----:B------:R1:W-:Y:S01]  /*1858d0*/  @P0 STG.E desc[UR36][R2.64], R236 ;  /* 0x000000ec02000986 */ /* 0x0003e2000c101924 */
[----:B------:R-:W-:-:S02]  /*1858e0*/  ISETP.LT.AND P0, PT, R115, UR54, !P4 ;  /* 0x0000003673007c0c */ /* 0x000fc4000e701270 */
[----:B------:R-:W-:Y:S01]  /*1858f0*/  LOP3.LUT P3, RZ, R33, 0x10000000, RZ, 0xc0, !PT ;  /* 0x1000000021ff7812 */ /* 0x000fe2000786c0ff */
[----:B-1----:R-:W-:Y:S02]  /*185900*/  IMAD.WIDE R2, R87, 0x4, R12 ;  /* 0x0000000457027825 */ /* 0x002fe400078e020c */
        /* <DEDUP_REMOVED lines=33> */
[----:B------:R-:W-:Y:S02]  /*185b20*/  ISETP.LT.AND P0, PT, R115, UR54, !P5 ;  /* 0x0000003673007c0c */ /* 0x000fe4000ef01270 */
[----:B------:R-:W-:Y:S01]  /*185b30*/  LOP3.LUT P6, RZ, R33, 0x40000000, RZ, 0xc0, !PT ;  /* 0x4000000021ff7812 */ /* 0x000fe200078cc0ff */
[----:B-1----:R-:W4:Y:S01]  /*185b40*/  LDL.LU R87, [R1+0xafc] ;  /* 0x000afc0001577983 */ /* 0x002f220000300800 */
[----:B------:R-:W-:-:S03]  /*185b50*/  IMAD.WIDE R2, R86, 0x4, R12 ;  /* 0x0000000456027825 */ /* 0x000fc600078e020c */
        /* <DEDUP_REMOVED lines=9> */
[----:B----4-:R1:W-:Y:S01]  /*185bf0*/  @P0 STG.E desc[UR36][R2.64], R232 ;  /* 0x000000e802000986 */ /* 0x0103e2000c101924 */
[----:B------:R-:W-:-:S03]  /*185c00*/  ISETP.LT.AND P0, PT, R114, UR54, !P6 ;  /* 0x0000003672007c0c */ /* 0x000fc6000f701270 */
[----:B-1----:R-:W4:Y:S01]  /*185c10*/  LDL.LU R232, [R1+0x4f0] ;  /* 0x0004f00001e87983 */ /* 0x002f220000300800 */
[----:B------:R-:W-:-:S09]  /*185c20*/  IMAD.WIDE R2, R236, 0x4, R14 ;  /* 0x00000004ec027825 */ /* 0x000fd200078e020e */
[----:B------:R1:W-:Y:S02]  /*185c30*/  @P0 STG.E desc[UR36][R2.64], R250 ;  /* 0x000000fa02000986 */ /* 0x0003e4000c101924 */
[----:B-1----:R-:W-:Y:S02]  /*185c40*/  IMAD.WIDE R2, R236, 0x4, R12 ;  /* 0x00000004ec027825 */ /* 0x002fe400078e020c */
[----:B------:R-:W4:Y:S01]  /*185c50*/  LDL.LU R236, [R1+0x4e0] ;  /* 0x0004e00001ec7983 */ /* 0x000f220000300800 */
[----:B------:R-:W-:Y:S02]  /*185c60*/  ISETP.LT.AND P0, PT, R115, UR54, !P6 ;  /* 0x0000003673007c0c */ /* 0x000fe4000f701270 */
[----:B------:R-:W-:-:S11]  /*185c70*/  LOP3.LUT P4, RZ, R33, 0x80000000, RZ, 0xc0, !PT ;  /* 0x8000000021ff7812 */ /* 0x000fd6000788c0ff */
        /* <DEDUP_REMOVED lines=20> */
[----:B-1----:R-:W-:-:S02]  /*185dc0*/  IMAD.WIDE R2, R86, 0x4, R18 ;  /* 0x0000000456027825 */ /* 0x002fc400078e0212 */
[----:B------:R-:W2:Y:S04]  /*185dd0*/  LDL.LU R249, [R1+0x3294] ;  /* 0x0032940001f97983 */ /* 0x000ea80000300800 */
[----:B------:R-:W2:Y:S06]  /*185de0*/  LDL.LU R250, [R1+0x140] ;  /* 0x0001400001fa7983 */ /* 0x000eac0000300800 */
[----:B---3--:R1:W-:Y:S01]  /*185df0*/  @P0 STG.E desc[UR36][R2.64], R233 ;  /* 0x000000e902000986 */ /* 0x0083e2000c101924 */
[----:B------:R-:W-:Y:S01]  /*185e00*/  ISETP.LT.AND P0, PT, R248, UR54, !P3 ;  /* 0x00000036f8007c0c */ /* 0x000fe2000df01270 */
[----:B-1----:R-:W-:-:S02]  /*185e10*/  IMAD.WIDE R2, R86, 0x4, R16 ;  /* 0x0000000456027825 */ /* 0x002fc400078e0210 */
[----:B------:R-:W3:Y:S10]  /*185e20*/  LDL.LU R233, [R1+0x504] ;  /* 0x0005040001e97983 */ /* 0x000ef40000300800 */
[----:B----4-:R1:W-:Y:S01]  /*185e30*/  @P0 STG.E desc[UR36][R2.64], R232 ;  /* 0x000000e802000986 */ /* 0x0103e2000c101924 */
[----:B------:R-:W-:Y:S01]  /*185e40*/  ISETP.LT.AND P0, PT, R114, UR54, !P3 ;  /* 0x0000003672007c0c */ /* 0x000fe2000df01270 */
[----:B-1----:R-:W-:-:S12]  /*185e50*/  IMAD.WIDE R2, R86, 0x4, R14 ;  /* 0x0000000456027825 */ /* 0x002fd800078e020e */
        /* <DEDUP_REMOVED lines=22> */
[----:B-1----:R-:W-:Y:S01]  /*185fc0*/  IMAD.WIDE R2, R244, 0x4, R12 ;  /* 0x00000004f4027825 */ /* 0x002fe200078e020c */
[----:B------:R-:W4:Y:S04]  /*185fd0*/  LDL.LU R245, [R1+0x154] ;  /* 0x0001540001f57983 */ /* 0x000f280000300800 */
[----:B------:R-:W4:Y:S05]  /*185fe0*/  LDL.LU R244, [R1+0x32b0] ;  /* 0x0032b00001f47983 */ /* 0x000f2a0000300800 */
[----:B--2---:R1:W-:Y:S01]  /*185ff0*/  @P0 STG.E desc[UR36][R2.64], R250 ;  /* 0x000000fa02000986 */ /* 0x0043e2000c101924 */
[----:B------:R-:W-:Y:S01]  /*186000*/  ISETP.LT.AND P0, PT, R240, UR54, !P4 ;  /* 0x00000036f0007c0c */ /* 0x000fe2000e701270 */
[----:B-1----:R-:W-:-:S02]  /*186010*/  IMAD.WIDE R2, R249, 0x4, R18 ;  /* 0x00000004f9027825 */ /* 0x002fc400078e0212 */
[----:B------:R-:W2:Y:S10]  /*186020*/  LDL.LU R250, [R1+0x144] ;  /* 0x0001440001fa7983 */ /* 0x000eb40000300800 */
        /* <DEDUP_REMOVED lines=84> */
[----:B------:R-:W-:-:S11]  /*186570*/  LOP3.LUT P3, RZ, R34, 0x80, RZ, 0xc0, !PT ;  /* 0x0000008022ff7812 */ /* 0x000fd6000786c0ff */
[----:B------:R1:W-:Y:S01]  /*186580*/  @P0 STG.E desc[UR36][R2.64], R237 ;  /* 0x000000ed02000986 */ /* 0x0003e2000c101924 */
[----:B------:R-:W-:Y:S01]  /*186590*/  ISETP.LT.AND P0, PT, R240, UR54, !P3 ;  /* 0x00000036f0007c0c */ /* 0x000fe2000df01270 */
[C---:B-1----:R-:W-:Y:S02]  /*1865a0*/  IMAD.WIDE R2, R233.reuse, 0x4, R18 ;  /* 0x00000004e9027825 */ /* 0x042fe400078e0212 */
[----:B------:R-:W4:Y:S10]  /*1865b0*/  LDL.LU R237, [R1+0x60] ;  /* 0x0000600001ed7983 */ /* 0x000f340000300800 */
[----:B------:R1:W-:Y:S01]  /*1865c0*/  @P0 STG.E desc[UR36][R2.64], R87 ;  /* 0x0000005702000986 */ /* 0x0003e2000c101924 */
        /* <DEDUP_REMOVED lines=11> */
[----:B------:R-:W-:-:S11]  /*186680*/  LOP3.LUT P5, RZ, R34, 0x100, RZ, 0xc0, !PT ;  /* 0x0000010022ff7812 */ /* 0x000fd600078ac0ff */
[----:B--2---:R1:W-:Y:S01]  /*186690*/  @P0 STG.E desc[UR36][R2.64], R236 ;  /* 0x000000ec02000986 */ /* 0x0043e2000c101924 */
[----:B------:R-:W-:Y:S01]  /*1866a0*/  ISETP.LT.AND P0, PT, R240, UR54, !P5 ;  /* 0x00000036f0007c0c */ /* 0x000fe2000ef01270 */
[----:B-1----:R-:W-:Y:S02]  /*1866b0*/  IMAD.WIDE R2, R249, 0x4, R18 ;  /* 0x00000004f9027825 */ /* 0x002fe400078e0212 */
[----:B------:R-:W2:Y:S10]  /*1866c0*/  LDL.LU R236, [R1+0x32f8] ;  /* 0x0032f80001ec7983 */ /* 0x000eb40000300800 */
        /* <DEDUP_REMOVED lines=29> */
[----:B-1----:R-:W-:Y:S02]  /*1868a0*/  IMAD.WIDE R2, R87, 0x4, R12 ;  /* 0x0000000457027825 */ /* 0x002fe400078e020c */
[----:B------:R-:W4:Y:S08]  /*1868b0*/  LDL.LU R87, [R1+0x3300] ;  /* 0x0033000001577983 */ /* 0x000f300000300800 */
[----:B------:R2:W-:Y:S01]  /*1868c0*/  @P0 STG.E desc[UR36][R2.64], R224 ;  /* 0x000000e002000986 */ /* 0x0005e2000c101924 */
[----:B------:R-:W-:Y:S01]  /*1868d0*/  ISETP.LT.AND P0, PT, R240, UR54, !P6 ;  /* 0x00000036f0007c0c */ /* 0x000fe2000f701270 */
[----:B--2---:R-:W-:-:S12]  /*1868e0*/  IMAD.WIDE R2, R236, 0x4, R18 ;  /* 0x00000004ec027825 */ /* 0x004fd800078e0212 */
[----:B---3--:R1:W-:Y:S01]  /*1868f0*/  @P0 STG.E desc[UR36][R2.64], R232 ;  /* 0x000000e802000986 */ /* 0x0083e2000c101924 */
[----:B------:R-:W-:-:S03]  /*186900*/  ISETP.LT.AND P0, PT, R248, UR54, !P6 ;  /* 0x00000036f8007c0c */ /* 0x000fc6000f701270 */
[----:B-1----:R-:W2:Y:S01]  /*186910*/  LDL.LU R232, [R1+0x138] ;  /* 0x0001380001e87983 */ /* 0x002ea20000300800 */
[----:B------:R-:W-:-:S09]  /*186920*/  IMAD.WIDE R2, R236, 0x4, R16 ;  /* 0x00000004ec027825 */ /* 0x000fd200078e0210 */
[----:B----4-:R1:W-:Y:S04]  /*186930*/  @P0 STG.E desc[UR36][R2.64], R244 ;  /* 0x000000f402000986 */ /* 0x0103e8000c101924 */
[----:B-1----:R-:W3:Y:S01]  /*186940*/  LDL.LU R244, [R1+0x128] ;  /* 0x0001280001f47983 */ /* 0x002ee20000300800 */
[----:B------:R-:W-:Y:S01]  /*186950*/  ISETP.LT.AND P0, PT, R114, UR54, !P6 ;  /* 0x0000003672007c0c */ /* 0x000fe2000f701270 */
[----:B------:R-:W-:-:S12]  /*186960*/  IMAD.WIDE R2, R236, 0x4, R14 ;  /* 0x00000004ec027825 */ /* 0x000fd800078e020e */
[----:B------:R1:W-:Y:S04]  /*186970*/  @P0 STG.E desc[UR36][R2.64], R86 ;  /* 0x0000005602000986 */ /* 0x0003e8000c101924 */
[----:B-1----:R-:W4:Y:S01]  /*186980*/  LDL.LU R86, [R1+0x118] ;  /* 0x0001180001567983 */ /* 0x002f220000300800 */
[----:B------:R-:W-:Y:S01]  /*186990*/  IMAD.WIDE R2, R236, 0x4, R12 ;  /* 0x00000004ec027825 */ /* 0x000fe200078e020c */
[----:B------:R-:W-:Y:S02]  /*1869a0*/  ISETP.LT.AND P0, PT, R115, UR54, !P6 ;  /* 0x0000003673007c0c */ /* 0x000fe4000f701270 */
[----:B------:R-:W4:Y:S04]  /*1869b0*/  LDL.LU R236, [R1+0x330c] ;  /* 0x00330c0001ec7983 */ /* 0x000f280000300800 */
[----:B------:R-:W4:Y:S01]  /*1869c0*/  LDL.LU R246, [R1+0x68] ;  /* 0x0000680001f67983 */ /* 0x000f220000300800 */
[----:B------:R-:W-:-:S03]  /*1869d0*/  LOP3.LUT P3, RZ, R34, 0x800, RZ, 0xc0, !PT ;  /* 0x0000080022ff7812 */ /* 0x000fc6000786c0ff */
[----:B------:R-:W4:Y:S04]  /*1869e0*/  LDL.LU R250, [R1+0x58] ;  /* 0x0000580001fa7983 */ /* 0x000f280000300800 */
[----:B------:R1:W-:Y:S01]  /*1869f0*/  @P0 STG.E desc[UR36][R2.64], R237 ;  /* 0x000000ed02000986 */ /* 0x0003e2000c101924 */
[----:B------:R-:W-:-:S03]  /*186a00*/  ISETP.LT.AND P0, PT, R240, UR54, !P3 ;  /* 0x00000036f0007c0c */ /* 0x000fc6000df01270 */
[----:B------:R-:W4:Y:S01]  /*186a10*/  LDL.LU R233, [R1+0x48] ;  /* 0x0000480001e97983 */ /* 0x000f220000300800 */
[----:B-1----:R-:W-:-:S09]  /*186a20*/  IMAD.WIDE R2, R249, 0x4, R18 ;  /* 0x00000004f9027825 */ /* 0x002fd200078e0212 */
[----:B------:R1:W-:Y:S01]  /*186a30*/  @P0 STG.E desc[UR36][R2.64], R241 ;  /* 0x000000f102000986 */ /* 0x0003e2000c101924 */
[----:B------:R-:W-:Y:S01]  /*186a40*/  ISETP.LT.AND P0, PT, R248, UR54, !P3 ;  /* 0x00000036f8007c0c */ /* 0x000fe2000df01270 */
[----:B-1----:R-:W-:-:S12]  /*186a50*/  IMAD.WIDE R2, R249, 0x4, R16 ;  /* 0x00000004f9027825 */ /* 0x002fd800078e0210 */
[----:B------:R1:W-:Y:S01]  /*186a60*/  @P0 STG.E desc[UR36][R2.64], R245 ;  /* 0x000000f502000986 */ /* 0x0003e2000c101924 */
[----:B------:R-:W-:Y:S01]  /*186a70*/  ISETP.LT.AND P0, PT, R114, UR54, !P3 ;  /* 0x0000003672007c0c */ /* 0x000fe2000df01270 */
[----:B-1----:R-:W-:Y:S02]  /*186a80*/  IMAD.WIDE R2, R249, 0x4, R14 ;  /* 0x00000004f9027825 */ /* 0x002fe400078e020e */
[----:B------:R-:W4:Y:S10]  /*186a90*/  LDL.LU R245, [R1+0x331c] ;  /* 0x00331c0001f57983 */ /* 0x000f340000300800 */
[----:B------:R1:W-:Y:S01]  /*186aa0*/  @P0 STG.E desc[UR36][R2.64], R229 ;  /* 0x000000e502000986 */ /* 0x0003e2000c101924 */
[----:B------:R-:W-:-:S02]  /*186ab0*/  ISETP.LT.AND P0, PT, R115, UR54, !P3 ;  /* 0x0000003673007c0c */ /* 0x000fc4000df01270 */
[----:B------:R-:W-:Y:S01]  /*186ac0*/  LOP3.LUT P5, RZ, R34, 0x1000, RZ, 0xc0, !PT ;  /* 0x0000100022ff7812 */ /* 0x000fe200078ac0ff */
[----:B------:R-:W4:Y:S04]  /*186ad0*/  LDL.LU R237, [R1+0x13c] ;  /* 0x00013c0001ed7983 */ /* 0x000f280000300800 */
[----:B------:R-:W4:Y:S01]  /*186ae0*/  LDL.LU R241, [R1+0x12c] ;  /* 0x00012c0001f17983 */ /* 0x000f220000300800 */
[----:B-1----:R-:W-:-:S05]  /*186af0*/  IMAD.WIDE R2, R249, 0x4, R12 ;  /* 0x00000004f9027825 */ /* 0x002fca00078e020c */
[----:B------:R1:W-:Y:S01]  /*186b00*/  @P0 STG.E desc[UR36][R2.64], R225 ;  /* 0x000000e102000986 */ /* 0x0003e2000c101924 */
[----:B------:R-:W-:Y:S01]  /*186b10*/  ISETP.LT.AND P0, PT, R240, UR54, !P5 ;  /* 0x00000036f0007c0c */ /* 0x000fe2000ef01270 */
[----:B-1----:R-:W-:-:S12]  /*186b20*/  IMAD.WIDE R2, R87, 0x4, R18 ;  /* 0x0000000457027825 */ /* 0x002fd800078e0212 */
[----:B--2---:R1:W-:Y:S01]  /*186b30*/  @P0 STG.E desc[UR36][R2.64], R232 ;  /* 0x000000e802000986 */ /* 0x0043e2000c101924 */
[----:B------:R-:W-:Y:S01]  /*186b40*/  ISETP.LT.AND P0, PT, R248, UR54, !P5 ;  /* 0x00000036f8007c0c */ /* 0x000fe2000ef01270 */
[----:B-1----:R-:W-:-:S12]  /*186b50*/  IMAD.WIDE R2, R87, 0x4, R16 ;  /* 0x0000000457027825 */ /* 0x002fd800078e0210 */
[----:B---3--:R1:W-:Y:S04]  /*186b60*/  @P0 STG.E desc[UR36][R2.64], R244 ;  /* 0x000000f402000986 */ /* 0x0083e8000c101924 */
[----:B-1----:R-:W2:Y:S01]  /*186b70*/  LDL.LU R244, [R1+0x11c] ;  /* 0x00011c0001f47983 */ /* 0x002ea20000300800 */
[----:B------:R-:W-:Y:S01]  /*186b80*/  ISETP.LT.AND P0, PT, R114, UR54, !P5 ;  /* 0x0000003672007c0c */ /* 0x000fe2000ef01270 */
[C---:B------:R-:W-:Y:S02]  /*186b90*/  IMAD.WIDE R2, R87.reuse, 0x4, R14 ;  /* 0x0000000457027825 */ /* 0x040fe400078e020e */
[----:B------:R-:W3:Y:S04]  /*186ba0*/  LDL.LU R249, [R1+0x6c] ;  /* 0x00006c0001f97983 */ /* 0x000ee80000300800 */
[----:B------:R-:W3:Y:S06]  /*186bb0*/  LDL.LU R232, [R1+0x5c] ;  /* 0x00005c0001e87983 */ /* 0x000eec0000300800 */
[----:B----4-:R1:W-:Y:S02]  /*186bc0*/  @P0 STG.E desc[UR36][R2.64], R86 ;  /* 0x0000005602000986 */ /* 0x0103e4000c101924 */
[----:B-1----:R-:W-:-:S02]  /*186bd0*/  IMAD.WIDE R2, R87, 0x4, R12 ;  /* 0x0000000457027825 */ /* 0x002fc400078e020c */
[----:B------:R-:W4:Y:S04]  /*186be0*/  LDL.LU R86, [R1+0x4c] ;  /* 0x00004c0001567983 */ /* 0x000f280000300800 */
[----:B------:R-:W4:Y:S01]  /*186bf0*/  LDL.LU R87, [R1+0x332c] ;  /* 0x00332c0001577983 */ /* 0x000f220000300800 */
[----:B------:R-:W-:Y:S02]  /*186c00*/  ISETP.LT.AND P0, PT, R115, UR54, !P5 ;  /* 0x0000003673007c0c */ /* 0x000fe4000ef01270 */
[----:B------:R-:W-:-:S11]  /*186c10*/  LOP3.LUT P4, RZ, R34, 0x2000, RZ, 0xc0, !PT ;  /* 0x0000200022ff7812 */ /* 0x000fd6000788c0ff */
[----:B------:R1:W-:Y:S01]  /*186c20*/  @P0 STG.E desc[UR36][R2.64], R246 ;  /* 0x000000f602000986 */ /* 0x0003e2000c101924 */
[----:B------:R-:W-:Y:S01]  /*186c30*/  ISETP.LT.AND P0, PT, R240, UR54, !P4 ;  /* 0x00000036f0007c0c */ /* 0x000fe2000e701270 */
[----:B-1----:R-:W-:-:S12]  /*186c40*/  IMAD.WIDE R2, R236, 0x4, R18 ;  /* 0x00000004ec027825 */ /* 0x002fd800078e0212 */
        /* <DEDUP_REMOVED lines=8> */
[----:B-1----:R-:W-:Y:S02]  /*186cd0*/  IMAD.WIDE R2, R236, 0x4, R12 ;  /* 0x00000004ec027825 */ /* 0x002fe400078e020c */
[----:B------:R-:W4:Y:S01]  /*186ce0*/  LDL.LU R236, [R1+0x3330] ;  /* 0x0033300001ec7983 */ /* 0x000f220000300800 */
[----:B------:R-:W-:-:S09]  /*186cf0*/  LOP3.LUT P3, RZ, R34, 0x4000, RZ, 0xc0, !PT ;  /* 0x0000400022ff7812 */ /* 0x000fd2000786c0ff */
        /* <DEDUP_REMOVED lines=8> */
[----:B-1----:R-:W-:Y:S01]  /*186d80*/  IMAD.WIDE R2, R245, 0x4, R14 ;  /* 0x00000004f5027825 */ /* 0x002fe200078e020e */
[----:B------:R-:W-:-:S11]  /*186d90*/  LOP3.LUT P5, RZ, R34, 0x8000, RZ, 0xc0, !PT ;  /* 0x0000800022ff7812 */ /* 0x000fd600078ac0ff */
[----:B--2---:R1:W-:Y:S04]  /*186da0*/  @P0 STG.E desc[UR36][R2.64], R244 ;  /* 0x000000f402000986 */ /* 0x0043e8000c101924 */
[----:B-1----:R-:W2:Y:S01]  /*186db0*/  LDL.LU R244, [R1+0x3334] ;  /* 0x0033340001f47983 */ /* 0x002ea20000300800 */
[----:B------:R-:W-:Y:S01]  /*186dc0*/  ISETP.LT.AND P0, PT, R115, UR54, !P3 ;  /* 0x0000003673007c0c */ /* 0x000fe2000df01270 */
[----:B------:R-:W-:-:S12]  /*186dd0*/  IMAD.WIDE R2, R245, 0x4, R12 ;  /* 0x00000004f5027825 */ /* 0x000fd800078e020c */
[----:B---3--:R4:W-:Y:S01]  /*186de0*/  @P0 STG.E desc[UR36][R2.64], R249 ;  /* 0x000000f902000986 */ /* 0x0089e2000c101924 */
[----:B------:R-:W-:Y:S01]  /*186df0*/  ISETP.LT.AND P0, PT, R240, UR54, !P5 ;  /* 0x00000036f0007c0c */ /* 0x000fe2000ef01270 */
[----:B----4-:R-:W-:-:S12]  /*186e00*/  IMAD.WIDE R2, R87, 0x4, R18 ;  /* 0x0000000457027825 */ /* 0x010fd800078e0212 */
[----:B------:R1:W-:Y:S01]  /*186e10*/  @P0 STG.E desc[UR36][R2.64], R232 ;  /* 0x000000e802000986 */ /* 0x0003e2000c101924 */
[----:B------:R-:W-:Y:S01]  /*186e20*/  ISETP.LT.AND P0, PT, R248, UR54, !P5 ;  /* 0x00000036f8007c0c */ /* 0x000fe2000ef01270 */
[----:B-1----:R-:W-:-:S12]  /*186e30*/  IMAD.WIDE R2, R87, 0x4, R16 ;  /* 0x0000000457027825 */ /* 0x002fd800078e0210 */
[----:B------:R1:W-:Y:S04]  /*186e40*/  @P0 STG.E desc[UR36][R2.64], R86 ;  /* 0x0000005602000986 */ /* 0x0003e8000c101924 */
[----:B-1----:R-:W3:Y:S01]  /*186e50*/  LDL.LU R86, [R1+0x3340] ;  /* 0x0033400001567983 */ /* 0x002ee20000300800 */
[----:B------:R-:W-:Y:S01]  /*186e60*/  ISETP.LT.AND P0, PT, R114, UR54, !P5 ;  /* 0x0000003672007c0c */ /* 0x000fe2000ef01270 */
[----:B------:R-:W-:Y:S01]  /*186e70*/  IMAD.WIDE R2, R87, 0x4, R14 ;  /* 0x0000000457027825 */ /* 0x000fe200078e020e */
[----:B------:R-:W-:-:S11]  /*186e80*/  LOP3.LUT P6, RZ, R34, 0x10000, RZ, 0xc0, !PT ;  /* 0x0001000022ff7812 */ /* 0x000fd600078cc0ff */
        /* <DEDUP_REMOVED lines=14> */
[----:B------:R-:W-:Y:S02]  /*186f70*/  ISETP.LT.AND P0, PT, R115, UR54, !P6 ;  /* 0x0000003673007c0c */ /* 0x000fe4000f701270 */
[----:B------:R-:W-:Y:S01]  /*186f80*/  LOP3.LUT P4, RZ, R34, 0x20000, RZ, 0xc0, !PT ;  /* 0x0002000022ff7812 */ /* 0x000fe2000788c0ff */
[----:B-1----:R-:W-:-:S10]  /*186f90*/  IMAD.WIDE R2, R236, 0x4, R12 ;  /* 0x00000004ec027825 */ /* 0x002fd400078e020c */
[----:B------:R2:W-:Y:S01]  /*186fa0*/  @P0 STG.E desc[UR36][R2.64], R208 ;  /* 0x000000d002000986 */ /* 0x0005e2000c101924 */
[----:B------:R-:W-:Y:S02]  /*186fb0*/  ISETP.LT.AND P0, PT, R240, UR54, !P4 ;  /* 0x00000036f0007c0c */ /* 0x000fe4000e701270 */
[----:B------:R-:W-:Y:S01]  /*186fc0*/  LOP3.LUT P3, RZ, R34, 0x40000, RZ, 0xc0, !PT ;  /* 0x0004000022ff7812 */ /* 0x000fe2000786c0ff */
[----:B--2---:R-:W-:-:S10]  /*186fd0*/  IMAD.WIDE R2, R244, 0x4, R18 ;  /* 0x00000004f4027825 */ /* 0x004fd400078e0212 */
[----:B------:R1:W-:Y:S01]  /*186fe0*/  @P0 STG.E desc[UR36][R2.64], R204 ;  /* 0x000000cc02000986 */ /* 0x0003e2000c101924 */
[----:B------:R-:W-:Y:S01]  /*186ff0*/  ISETP.LT.AND P0, PT, R248, UR54, !P4 ;  /* 0x00000036f8007c0c */ /* 0x000fe2000e701270 */
[----:B-1----:R-:W-:-:S12]  /*187000*/  IMAD.WIDE R2, R244, 0x4, R16 ;  /* 0x00000004f4027825 */ /* 0x002fd800078e0210 */
[----:B------:R1:W-:Y:S01]  /*187010*/  @P0 STG.E desc[UR36][R2.64], R200 ;  /* 0x000000c802000986 */ /* 0x0003e2000c101924 */
[----:B------:R-:W-:Y:S01]  /*187020*/  ISETP.LT.AND P0, PT, R114, UR54, !P4 ;  /* 0x0000003672007c0c */ /* 0x000fe2000e701270 */
[----:B-1----:R-:W-:-:S12]  /*187030*/  IMAD.WIDE R2, R244, 0x4, R14 ;  /* 0x00000004f4027825 */ /* 0x002fd800078e020e */
[----:B------:R1:W-:Y:S02]  /*187040*/  @P0 STG.E desc[UR36][R2.64], R196 ;  /* 0x000000c402000986 */ /* 0x0003e4000c101924 */
[----:B-1----:R-:W-:Y:S02]  /*187050*/  IMAD.WIDE R2, R244, 0x4, R12 ;  /* 0x00000004f4027825 */ /* 0x002fe400078e020c */
[----:B------:R-:W2:Y:S01]  /*187060*/  LDL.LU R244, [R1+0x3338] ;  /* 0x0033380001f47983 */ /* 0x000ea20000300800 */
[----:B------:R-:W-:-:S13]  /*187070*/  ISETP.LT.AND P0, PT, R115, UR54, !P4 ;  /* 0x0000003673007c0c */ /* 0x000fda000e701270 */
[----:B------:R3:W-:Y:S01]  /*187080*/  @P0 STG.E desc[UR36][R2.64], R192 ;  /* 0x000000c002000986 */ /* 0x0007e2000c101924 */
[----:B------:R-:W-:Y:S01]  /*187090*/  ISETP.LT.AND P0, PT, R240, UR54, !P3 ;  /* 0x00000036f0007c0c */ /* 0x000fe2000df01270 */
[----:B---3--:R-:W-:-:S12]  /*1870a0*/  IMAD.WIDE R2, R86, 0x4, R18 ;  /* 0x0000000456027825 */ /* 0x008fd800078e0212 */
[----:B------:R1:W-:Y:S01]  /*1870b0*/  @P0 STG.E desc[UR36][R2.64], R221 ;  /* 0x000000dd02000986 */ /* 0x0003e2000c101924 */
[----:B------:R-:W-:Y:S01]  /*1870c0*/  ISETP.LT.AND P0, PT, R248, UR54, !P3 ;  /* 0x00000036f8007c0c */ /* 0x000fe2000df01270 */
[----:B------:R-:W-:-:S04]  /*1870d0*/  IMAD.WIDE R4, R86, 0x4, R12 ;  /* 0x0000000456047825 */ /* 0x000fc800078e020c */
[----:B-1----:R-:W-:-:S08]  /*1870e0*/  IMAD.WIDE R2, R86, 0x4, R16 ;  /* 0x0000000456027825 */ /* 0x002fd000078e0210 */
[----:B------:R1:W-:Y:S02]  /*1870f0*/  @P0 STG.E desc[UR36][R2.64], R217 ;  /* 0x000000d902000986 */ /* 0x0003e4000c101924 */
[----:B-1----:R-:W-:Y:S02]  /*187100*/  IMAD.WIDE R2, R86, 0x4, R14 ;  /* 0x0000000456027825 */ /* 0x002fe400078e020e */
[----:B------:R-:W3:Y:S04]  /*187110*/  LDL.LU R86, [R1+0x3328] ;  /* 0x0033280001567983 */ /* 0x000ee80000300800 */
[----:B------:R-:W3:Y:S01]  /*187120*/  LDL.LU R236, [R1+0x3324] ;  /* 0x0033240001ec7983 */ /* 0x000ee20000300800 */
[----:B------:R-:W-:Y:S01]  /*187130*/  ISETP.LT.AND P0, PT, R114, UR54, !P3 ;  /* 0x0000003672007c0c */ /* 0x000fe2000df01270 */
[----:B----4-:R-:W-:-:S04]  /*187140*/  IMAD.WIDE R6, R87, 0x4, R18 ;  /* 0x0000000457067825 */ /* 0x010fc800078e0212 */
[----:B------:R-:W-:-:S04]  /*187150*/  IMAD.WIDE R8, R87, 0x4, R16 ;  /* 0x0000000457087825 */ /* 0x000fc800078e0210 */
[----:B------:R-:W-:-:S04]  /*187160*/  IMAD.WIDE R10, R87, 0x4, R14 ;  /* 0x00000004570a7825 */ /* 0x000fc800078e020e */
[----:B------:R1:W-:Y:S02]  /*187170*/  @P0 STG.E desc[UR36][R2.64], R213 ;  /* 0x000000d502000986 */ /* 0x0003e4000c101924 */
[----:B-1----:R-:W-:Y:S02]  /*187180*/  IMAD.WIDE R2, R87, 0x4, R12 ;  /* 0x0000000457027825 */ /* 0x002fe400078e020c */
[----:B------:R-:W4:Y:S01]  /*187190*/  LDL.LU R87, [R1+0x3320] ;  /* 0x0033200001577983 */ /* 0x000f220000300800 */
[----:B------:R-:W-:Y:S02]  /*1871a0*/  ISETP.LT.AND P0, PT, R115, UR54, !P3 ;  /* 0x0000003673007c0c */ /* 0x000fe4000df01270 */
[----:B------:R-:W-:-:S11]  /*1871b0*/  LOP3.LUT P5, RZ, R34, 0x80000, RZ, 0xc0, !PT ;  /* 0x0008000022ff7812 */ /* 0x000fd600078ac0ff */
[----:B------:R2:W-:Y:S01]  /*1871c0*/  @P0 STG.E desc[UR36][R4.64], R209 ;  /* 0x000000d104000986 */ /* 0x0005e2000c101924 */
[----:B------:R-:W-:-:S13]  /*1871d0*/  ISETP.LT.AND P0, PT, R240, UR54, !P5 ;  /* 0x00000036f0007c0c */ /* 0x000fda000ef01270 */
[----:B------:R1:W-:Y:S01]  /*1871e0*/  @P0 STG.E desc[UR36][R6.64], R205 ;  /* 0x000000cd06000986 */ /* 0x0003e2000c101924 */
[----:B------:R-:W-:-:S13]  /*1871f0*/  ISETP.LT.AND P0, PT, R248, UR54, !P5 ;  /* 0x00000036f8007c0c */ /* 0x000fda000ef01270 */
[----:B------:R1:W-:Y:S01]  /*187200*/  @P0 STG.E desc[UR36][R8.64], R201 ;  /* 0x000000c908000986 */ /* 0x0003e2000c101924 */
[----:B------:R-:W-:-:S13]  /*187210*/  ISETP.LT.AND P0, PT, R114, UR54, !P5 ;  /* 0x0000003672007c0c */ /* 0x000fda000ef01270 */
[----:B------:R-:W-:Y:S01]  /*187220*/  @P0 STG.E desc[UR36][R10.64], R197 ;  /* 0x000000c50a000986 */ /* 0x000fe2000c101924 */
[----:B------:R-:W-:-:S13]  /*187230*/  ISETP.LT.AND P0, PT, R115, UR54, !P5 ;  /* 0x0000003673007c0c */ /* 0x000fda000ef01270 */
[----:B------:R1:W-:Y:S01]  /*187240*/  @P0 STG.E desc[UR36][R2.64], R193 ;  /* 0x000000c102000986 */ /* 0x0003e2000c101924 */
[----:B------:R-:W-:-:S04]  /*187250*/  LOP3.LUT P4, RZ, R34, 0x100000, RZ, 0xc0, !PT ;  /* 0x0010000022ff7812 */ /* 0x000fc8000788c0ff */
[----:B------:R-:W-:Y:S02]  /*187260*/  ISETP.LT.AND P0, PT, R240, UR54, !P4 ;  /* 0x00000036f0007c0c */ /* 0x000fe4000e701270 */
[----:B------:R-:W-:Y:S01]  /*187270*/  LOP3.LUT P3, RZ, R34, 0x200000, RZ, 0xc0, !PT ;  /* 0x0020000022ff7812 */ /* 0x000fe2000786c0ff */
[----:B--2---:R-:W-:-:S04]  /*187280*/  IMAD.WIDE R4, R244, 0x4, R18 ;  /* 0x00000004f4047825 */ /* 0x004fc800078e0212 */
[----:B-1----:R-:W-:-:S04]  /*187290*/  IMAD.WIDE R6, R244, 0x4, R16 ;  /* 0x00000004f4067825 */ /* 0x002fc800078e0210 */
[----:B------:R-:W-:-:S04]  /*1872a0*/  IMAD.WIDE R8, R244, 0x4, R14 ;  /* 0x00000004f4087825 */ /* 0x000fc800078e020e */
[----:B------:R-:W-:Y:S02]  /*1872b0*/  IMAD.WIDE R2, R244, 0x4, R12 ;  /* 0x00000004f4027825 */ /* 0x000fe400078e020c */
[----:B------:R-:W2:Y:S04]  /*1872c0*/  LDL.LU R244, [R1+0x3318] ;  /* 0x0033180001f47983 */ /* 0x000ea80000300800 */
[----:B------:R1:W-:Y:S01]  /*1872d0*/  @P0 STG.E desc[UR36][R4.64], R222 ;  /* 0x000000de04000986 */ /* 0x0003e2000c101924 */
[----:B------:R-:W-:-:S13]  /*1872e0*/  ISETP.LT.AND P0, PT, R248, UR54, !P4 ;  /* 0x00000036f8007c0c */ /* 0x000fda000e701270 */
[----:B------:R1:W-:Y:S01]  /*1872f0*/  @P0 STG.E desc[UR36][R6.64], R218 ;  /* 0x000000da06000986 */ /* 0x0003e2000c101924 */
[----:B------:R-:W-:-:S13]  /*187300*/  ISETP.LT.AND P0, PT, R114, UR54, !P4 ;  /* 0x0000003672007c0c */ /* 0x000fda000e701270 */
[----:B------:R-:W-:Y:S01]  /*187310*/  @P0 STG.E desc[UR36][R8.64], R214 ;  /* 0x000000d608000986 */ /* 0x000fe2000c101924 */
[----:B------:R-:W-:-:S13]  /*187320*/  ISETP.LT.AND P0, PT, R115, UR54, !P4 ;  /* 0x0000003673007c0c */ /* 0x000fda000e701270 */
[----:B------:R1:W-:Y:S01]  /*187330*/  @P0 STG.E desc[UR36][R2.64], R210 ;  /* 0x000000d202000986 */ /* 0x0003e2000c101924 */
[----:B------:R-:W-:Y:S01]  /*187340*/  ISETP.LT.AND P0, PT, R240, UR54, !P3 ;  /* 0x00000036f0007c0c */ /* 0x000fe2000df01270 */
[----:B---3--:R-:W-:-:S04]  /*187350*/  IMAD.WIDE R10, R86, 0x4, R18 ;  /* 0x00000004560a7825 */ /* 0x008fc800078e0212 */
[----:B-1----:R-:W-:-:S04]  /*187360*/  IMAD.WIDE R4, R86, 0x4, R16 ;  /* 0x0000000456047825 */ /* 0x002fc800078e0210 */
[----:B------:R-:W-:-:S04]  /*187370*/  IMAD.WIDE R6, R86, 0x4, R14 ;  /* 0x0000000456067825 */ /* 0x000fc800078e020e */
[----:B------:R-:W-:Y:S02]  /*187380*/  IMAD.WIDE R2, R86, 0x4, R12 ;  /* 0x0000000456027825 */ /* 0x000fe400078e020c */
[----:B------:R-:W3:Y:S04]  /*187390*/  LDL.LU R86, [R1+0x3314] ;  /* 0x0033140001567983 */ /* 0x000ee80000300800 */
[----:B------:R1:W-:Y:S01]  /*1873a0*/  @P0 STG.E desc[UR36][R10.64], R206 ;  /* 0x000000ce0a000986 */ /* 0x0003e2000c101924 */
[----:B------:R-:W-:-:S13]  /*1873b0*/  ISETP.LT.AND P0, PT, R248, UR54, !P3 ;  /* 0x00000036f8007c0c */ /* 0x000fda000df01270 */
[----:B------:R4:W-:Y:S01]  /*1873c0*/  @P0 STG.E desc[UR36][R4.64], R202 ;  /* 0x000000ca04000986 */ /* 0x0009e2000c101924 */
[----:B------:R-:W-:Y:S02]  /*1873d0*/  ISETP.LT.AND P0, PT, R114, UR54, !P3 ;  /* 0x0000003672007c0c */ /* 0x000fe4000df01270 */
[----:B------:R-:W-:-:S11]  /*1873e0*/  LOP3.LUT P6, RZ, R34, 0x400000, RZ, 0xc0, !PT ;  /* 0x0040000022ff7812 */ /* 0x000fd600078cc0ff */
[----:B------:R-:W-:Y:S01]  /*1873f0*/  @P0 STG.E desc[UR36][R6.64], R198 ;  /* 0x000000c606000986 */ /* 0x000fe2000c101924 */
[----:B------:R-:W-:Y:S01]  /*187400*/  ISETP.LT.AND P0, PT, R115, UR54, !P3 ;  /* 0x0000003673007c0c */ /* 0x000fe2000df01270 */
[----:B------:R-:W-:-:S12]  /*187410*/  IMAD.WIDE R8, R236, 0x4, R18 ;  /* 0x00000004ec087825 */ /* 0x000fd800078e0212 */
[----:B------:R4:W-:Y:S01]  /*187420*/  @P0 STG.E desc[UR36][R2.64], R194 ;  /* 0x000000c202000986 */ /* 0x0009e2000c101924 */
[----:B------:R-:W-:Y:S01]  /*187430*/  ISETP.LT.AND P0, PT, R240, UR54, !P6 ;  /* 0x00000036f0007c0c */ /* 0x000fe2000f701270 */
[----:B-1----:R-:W-:-:S12]  /*187440*/  IMAD.WIDE R10, R236, 0x4, R16 ;  /* 0x00000004ec0a7825 */ /* 0x002fd800078e0210 */
[----:B------:R1:W-:Y:S01]  /*187450*/  @P0 STG.E desc[UR36][R8.64], R223 ;  /* 0x000000df08000986 */ /* 0x0003e2000c101924 */
[----:B------:R-:W-:Y:S01]  /*187460*/  ISETP.LT.AND P0, PT, R248, UR54, !P6 ;  /* 0x00000036f8007c0c */ /* 0x000fe2000f701270 */
[----:B----4-:R-:W-:-:S12]  /*187470*/  IMAD.WIDE R4, R236, 0x4, R14 ;  /* 0x00000004ec047825 */ /* 0x010fd800078e020e */
[----:B------:R4:W-:Y:S01]  /*187480*/  @P0 STG.E desc[UR36][R10.64], R219 ;  /* 0x000000db0a000986 */ /* 0x0009e2000c101924 */
[----:B------:R-:W-:Y:S01]  /*187490*/  ISETP.LT.AND P0, PT, R114, UR54, !P6 ;  /* 0x0000003672007c0c */ /* 0x000fe2000f701270 */
[----:B------:R-:W-:-:S12]  /*1874a0*/  IMAD.WIDE R2, R236, 0x4, R12 ;  /* 0x00000004ec027825 */ /* 0x000fd800078e020c */
[----:B------:R-:W-:Y:S01]  /*1874b0*/  @P0 STG.E desc[UR36][R4.64], R215 ;  /* 0x000000d704000986 */ /* 0x000fe2000c101924 */
[----:B------:R-:W-:Y:S01]  /*1874c0*/  ISETP.LT.AND P0, PT, R115, UR54, !P6 ;  /* 0x0000003673007c0c */ /* 0x000fe2000f701270 */
[----:B------:R-:W-:-:S04]  /*1874d0*/  IMAD.WIDE R6, R87, 0x4, R18 ;  /* 0x0000000457067825 */ /* 0x000fc800078e0212 */
[----:B-1----:R-:W-:-:S04]  /*1874e0*/  IMAD.WIDE R8, R87, 0x4, R16 ;  /* 0x0000000457087825 */ /* 0x002fc800078e0210 */
[----:B----4-:R-:W-:-:S04]  /*1874f0*/  IMAD.WIDE R10, R87, 0x4, R14 ;  /* 0x00000004570a7825 */ /* 0x010fc800078e020e */
[----:B------:R1:W-:Y:S02]  /*187500*/  @P0 STG.E desc[UR36][R2.64], R211 ;  /* 0x000000d302000986 */ /* 0x0003e4000c101924 */
[----:B-1----:R-:W-:Y:S02]  /*187510*/  IMAD.WIDE R2, R87, 0x4, R12 ;  /* 0x0000000457027825 */ /* 0x002fe400078e020c */
[----:B------:R-:W4:Y:S01]  /*187520*/  LDL.LU R87, [R1+0x3310] ;  /* 0x0033100001577983 */ /* 0x000f220000300800 */
[----:B------:R-:W-:-:S04]  /*187530*/  LOP3.LUT P5, RZ, R34, 0x800000, RZ, 0xc0, !PT ;  /* 0x0080000022ff7812 */ /* 0x000fc800078ac0ff */
        /* <DEDUP_REMOVED lines=9> */
[----:B------:R-:W-:Y:S01]  /*1875d0*/  ISETP.LT.AND P0, PT, R240, UR54, !P4 ;  /* 0x00000036f0007c0c */ /* 0x000fe2000e701270 */
[----:B--2---:R-:W-:-:S04]  /*1875e0*/  IMAD.WIDE R4, R244, 0x4, R18 ;  /* 0x00000004f4047825 */ /* 0x004fc800078e0212 */
[----:B-1----:R-:W-:-:S04]  /*1875f0*/  IMAD.WIDE R6, R244, 0x4, R16 ;  /* 0x00000004f4067825 */ /* 0x002fc800078e0210 */
[----:B------:R-:W-:-:S04]  /*187600*/  IMAD.WIDE R8, R244, 0x4, R14 ;  /* 0x00000004f4087825 */ /* 0x000fc800078e020e */
[----:B------:R-:W-:Y:S02]  /*187610*/  IMAD.WIDE R2, R244, 0x4, R12 ;  /* 0x00000004f4027825 */ /* 0x000fe400078e020c */
[----:B------:R-:W2:Y:S04]  /*187620*/  LDL.LU R244, [R1+0x3308] ;  /* 0x0033080001f47983 */ /* 0x000ea80000300800 */
[----:B------:R-:W2:Y:S04]  /*187630*/  LDL.LU R236, [R1+0x3304] ;  /* 0x0033040001ec7983 */ /* 0x000ea80000300800 */
[----:B------:R1:W-:Y:S01]  /*187640*/  @P0 STG.E desc[UR36][R4.64], R188 ;  /* 0x000000bc04000986 */ /* 0x0003e2000c101924 */
[----:B------:R-:W-:-:S13]  /*187650*/  ISETP.LT.AND P0, PT, R248, UR54, !P4 ;  /* 0x00000036f8007c0c */ /* 0x000fda000e701270 */
[----:B------:R1:W-:Y:S01]  /*187660*/  @P0 STG.E desc[UR36][R6.64], R184 ;  /* 0x000000b806000986 */ /* 0x0003e2000c101924 */
[----:B------:R-:W-:-:S13]  /*187670*/  ISETP.LT.AND P0, PT, R114, UR54, !P4 ;  /* 0x0000003672007c0c */ /* 0x000fda000e701270 */
[----:B------:R-:W-:Y:S01]  /*187680*/  @P0 STG.E desc[UR36][R8.64], R180 ;  /* 0x000000b408000986 */ /* 0x000fe2000c101924 */
[----:B------:R-:W-:Y:S01]  /*187690*/  ISETP.LT.AND P0, PT, R115, UR54, !P4 ;  /* 0x0000003673007c0c */ /* 0x000fe2000e701270 */
[----:B---3--:R-:W-:-:S12]  /*1876a0*/  IMAD.WIDE R10, R86, 0x4, R18 ;  /* 0x00000004560a7825 */ /* 0x008fd800078e0212 */
[----:B------:R3:W-:Y:S01]  /*1876b0*/  @P0 STG.E desc[UR36][R2.64], R176 ;  /* 0x000000b002000986 */ /* 0x0007e2000c101924 */
[----:B-1----:R-:W-:-:S04]  /*1876c0*/  IMAD.WIDE R4, R86, 0x4, R16 ;  /* 0x0000000456047825 */ /* 0x002fc800078e0210 */
[----:B------:R-:W-:-:S04]  /*1876d0*/  IMAD.WIDE R6, R86, 0x4, R14 ;  /* 0x0000000456067825 */ /* 0x000fc800078e020e */
[----:B---3--:R-:W-:Y:S02]  /*1876e0*/  IMAD.WIDE R2, R86, 0x4, R12 ;  /* 0x0000000456027825 */ /* 0x008fe400078e020c */
[----:B------:R-:W3:Y:S01]  /*1876f0*/  LDL.LU R86, [R1+0x32f4] ;  /* 0x0032f40001567983 */ /* 0x000ee20000300800 */
        /* <DEDUP_REMOVED lines=11> */
[----:B----4-:R-:W-:-:S04]  /*1877b0*/  IMAD.WIDE R8, R87, 0x4, R18 ;  /* 0x0000000457087825 */ /* 0x010fc800078e0212 */
[----:B-1----:R-:W-:-:S04]  /*1877c0*/  IMAD.WIDE R10, R87, 0x4, R16 ;  /* 0x00000004570a7825 */ /* 0x002fc800078e0210 */
[----:B------:R-:W-:-:S04]  /*1877d0*/  IMAD.WIDE R4, R87, 0x4, R14 ;  /* 0x0000000457047825 */ /* 0x000fc800078e020e */
[----:B------:R-:W-:Y:S02]  /*1877e0*/  IMAD.WIDE R2, R87, 0x4, R12 ;  /* 0x0000000457027825 */ /* 0x000fe400078e020c */
[----:B------:R-:W4:Y:S04]  /*1877f0*/  LDL.LU R87, [R1+0x32f0] ;  /* 0x0032f00001577983 */ /* 0x000f280000300800 */
[----:B------:R1:W-:Y:S01]  /*187800*/  @P0 STG.E desc[UR36][R8.64], R189 ;  /* 0x000000bd08000986 */ /* 0x0003e2000c101924 */
[----:B------:R-:W-:-:S13]  /*187810*/  ISETP.LT.AND P0, PT, R248, UR54, !P5 ;  /* 0x00000036f8007c0c */ /* 0x000fda000ef01270 */
[----:B------:R1:W-:Y:S01]  /*187820*/  @P0 STG.E desc[UR36][R10.64], R185 ;  /* 0x000000b90a000986 */ /* 0x0003e2000c101924 */
[----:B------:R-:W-:Y:S02]  /*187830*/  ISETP.LT.AND P0, PT, R114, UR54, !P5 ;  /* 0x0000003672007c0c */ /* 0x000fe4000ef01270 */
[----:B------:R-:W-:-:S11]  /*187840*/  LOP3.LUT P4, RZ, R34, 0x8000000, RZ, 0xc0, !PT ;  /* 0x0800000022ff7812 */ /* 0x000fd6000788c0ff */
[----:B------:R-:W-:Y:S01]  /*187850*/  @P0 STG.E desc[UR36][R4.64], R181 ;  /* 0x000000b504000986 */ /* 0x000fe2000c101924 */
[----:B------:R-:W-:-:S13]  /*187860*/  ISETP.LT.AND P0, PT, R115, UR54, !P5 ;  /* 0x0000003673007c0c */ /* 0x000fda000ef01270 */
        /* <DEDUP_REMOVED lines=9> */
[----:B------:R-:W-:-:S12]  /*187900*/  IMAD.WIDE R10, R244, 0x4, R14 ;  /* 0x00000004f40a7825 */ /* 0x000fd800078e020e */
[----:B------:R-:W-:Y:S01]  /*187910*/  @P0 STG.E desc[UR36][R10.64], R165 ;  /* 0x000000a50a000986 */ /* 0x000fe2000c101924 */
[----:B------:R-:W-:Y:S01]  /*187920*/  ISETP.LT.AND P0, PT, R115, UR54, !P4 ;  /* 0x0000003673007c0c */ /* 0x000fe2000e701270 */
[----:B------:R-:W-:Y:S02]  /*187930*/  IMAD.WIDE R2, R244, 0x4, R12 ;  /* 0x00000004f4027825 */ /* 0x000fe400078e020c */
[----:B------:R-:W4:Y:S10]  /*187940*/  LDL.LU R244, [R1+0x32ec] ;  /* 0x0032ec0001f47983 */ /* 0x000f340000300800 */
[----:B------:R3:W-:Y:S01]  /*187950*/  @P0 STG.E desc[UR36][R2.64], R161 ;  /* 0x000000a102000986 */ /* 0x0007e2000c101924 */
[----:B------:R-:W-:Y:S01]  /*187960*/  ISETP.LT.AND P0, PT, R240, UR54, !P6 ;  /* 0x00000036f0007c0c */ /* 0x000fe2000f701270 */
[----:B------:R-:W-:-:S12]  /*187970*/  IMAD.WIDE R4, R236, 0x4, R18 ;  /* 0x00000004ec047825 */ /* 0x000fd800078e0212 */
[----:B------:R3:W-:Y:S01]  /*187980*/  @P0 STG.E desc[UR36][R4.64], R190 ;  /* 0x000000be04000986 */ /* 0x0007e2000c101924 */
[----:B------:R-:W-:Y:S01]  /*187990*/  ISETP.LT.AND P0, PT, R248, UR54, !P6 ;  /* 0x00000036f8007c0c */ /* 0x000fe2000f701270 */
[----:B--2---:R-:W-:-:S12]  /*1879a0*/  IMAD.WIDE R6, R236, 0x4, R16 ;  /* 0x00000004ec067825 */ /* 0x004fd800078e0210 */
[----:B------:R2:W-:Y:S01]  /*1879b0*/  @P0 STG.E desc[UR36][R6.64], R186 ;  /* 0x000000ba06000986 */ /* 0x0005e2000c101924 */
[----:B------:R-:W-:Y:S01]  /*1879c0*/  ISETP.LT.AND P0, PT, R114, UR54, !P6 ;  /* 0x0000003672007c0c */ /* 0x000fe2000f701270 */
[----:B-1----:R-:W-:-:S12]  /*1879d0*/  IMAD.WIDE R8, R236, 0x4, R14 ;  /* 0x00000004ec087825 */ /* 0x002fd800078e020e */
[----:B------:R-:W-:Y:S01]  /*1879e0*/  @P0 STG.E desc[UR36][R8.64], R182 ;  /* 0x000000b608000986 */ /* 0x000fe2000c101924 */
[----:B------:R-:W-:Y:S01]  /*1879f0*/  ISETP.LT.AND P0, PT, R115, UR54, !P6 ;  /* 0x0000003673007c0c */ /* 0x000fe2000f701270 */
[----:B---3--:R-:W-:-:S04]  /*187a00*/  IMAD.WIDE R2, R236, 0x4, R12 ;  /* 0x00000004ec027825 */ /* 0x008fc800078e020c */
[----:B------:R-:W-:-:S04]  /*187a10*/  IMAD.WIDE R10, R86, 0x4, R18 ;  /* 0x00000004560a7825 */ /* 0x000fc800078e0212 */
[----:B------:R-:W-:-:S04]  /*187a20*/  IMAD.WIDE R4, R86, 0x4, R16 ;  /* 0x0000000456047825 */ /* 0x000fc800078e0210 */
[----:B------:R1:W-:Y:S01]  /*187a30*/  @P0 STG.E desc[UR36][R2.64], R178 ;  /* 0x000000b202000986 */ /* 0x0003e2000c101924 */
[----:B--2---:R-:W-:-:S04]  /*187a40*/  IMAD.WIDE R6, R86, 0x4, R14 ;  /* 0x0000000456067825 */ /* 0x004fc800078e020e */
[----:B-1----:R-:W-:Y:S02]  /*187a50*/  IMAD.WIDE R2, R86, 0x4, R12 ;  /* 0x0000000456027825 */ /* 0x002fe400078e020c */
[----:B------:R-:W2:Y:S01]  /*187a60*/  LDL.LU R86, [R1+0x32e8] ;  /* 0x0032e80001567983 */ /* 0x000ea20000300800 */
        /* <DEDUP_REMOVED lines=9> */
[----:B----4-:R-:W-:-:S04]  /*187b00*/  IMAD.WIDE R8, R87, 0x4, R18 ;  /* 0x0000000457087825 */ /* 0x010fc800078e0212 */
[----:B-1----:R-:W-:-:S04]  /*187b10*/  IMAD.WIDE R10, R87, 0x4, R16 ;  /* 0x00000004570a7825 */ /* 0x002fc800078e0210 */
[----:B---3--:R-:W-:-:S04]  /*187b20*/  IMAD.WIDE R4, R87, 0x4, R14 ;  /* 0x0000000457047825 */ /* 0x008fc800078e020e */
[----:B------:R-:W-:Y:S02]  /*187b30*/  IMAD.WIDE R2, R87, 0x4, R12 ;  /* 0x0000000457027825 */ /* 0x000fe400078e020c */
[----:B------:R-:W3:Y:S01]  /*187b40*/  LDL.LU R87, [R1+0x32e0] ;  /* 0x0032e00001577983 */ /* 0x000ee20000300800 */
[----:B------:R-:W-:-:S03]  /*187b50*/  LOP3.LUT P5, RZ, R34, 0x40000000, RZ, 0xc0, !PT ;  /* 0x4000000022ff7812 */ /* 0x000fc600078ac0ff */
[----:B------:R-:W4:Y:S01]  /*187b60*/  LDL.LU R236, [R1+0x32dc] ;  /* 0x0032dc0001ec7983 */ /* 0x000f220000300800 */
[----:B------:R-:W-:-:S13]  /*187b70*/  ISETP.LT.AND P0, PT, R240, UR54, !P5 ;  /* 0x00000036f0007c0c */ /* 0x000fda000ef01270 */
        /* <DEDUP_REMOVED lines=8> */
[----:B------:R-:W-:Y:S01]  /*187c00*/  ISETP.LT.AND P0, PT, R240, UR54, !P4 ;  /* 0x00000036f0007c0c */ /* 0x000fe2000e701270 */
[----:B------:R-:W-:-:S04]  /*187c10*/  IMAD.WIDE R6, R244, 0x4, R18 ;  /* 0x00000004f4067825 */ /* 0x000fc800078e0212 */
[----:B-1----:R-:W-:-:S04]  /*187c20*/  IMAD.WIDE R8, R244, 0x4, R16 ;  /* 0x00000004f4087825 */ /* 0x002fc800078e0210 */
[----:B------:R-:W-:-:S04]  /*187c30*/  IMAD.WIDE R10, R244, 0x4, R14 ;  /* 0x00000004f40a7825 */ /* 0x000fc800078e020e */
[----:B------:R-:W-:Y:S02]  /*187c40*/  IMAD.WIDE R2, R244, 0x4, R12 ;  /* 0x00000004f4027825 */ /* 0x000fe400078e020c */
[----:B------:R-:W4:Y:S04]  /*187c50*/  LDL.LU R244, [R1+0x32d4] ;  /* 0x0032d40001f47983 */ /* 0x000f280000300800 */
[----:B------:R1:W-:Y:S01]  /*187c60*/  @P0 STG.E desc[UR36][R6.64], R175 ;  /* 0x000000af06000986 */ /* 0x0003e2000c101924 */
[----:B------:R-:W-:-:S13]  /*187c70*/  ISETP.LT.AND P0, PT, R248, UR54, !P4 ;  /* 0x00000036f8007c0c */ /* 0x000fda000e701270 */
[----:B------:R1:W-:Y:S01]  /*187c80*/  @P0 STG.E desc[UR36][R8.64], R171 ;  /* 0x000000ab08000986 */ /* 0x0003e2000c101924 */
[----:B------:R-:W-:-:S13]  /*187c90*/  ISETP.LT.AND P0, PT, R114, UR54, !P4 ;  /* 0x0000003672007c0c */ /* 0x000fda000e701270 */
[----:B------:R-:W-:Y:S01]  /*187ca0*/  @P0 STG.E desc[UR36][R10.64], R167 ;  /* 0x000000a70a000986 */ /* 0x000fe2000c101924 */
[----:B------:R-:W-:-:S13]  /*187cb0*/  ISETP.LT.AND P0, PT, R115, UR54, !P4 ;  /* 0x0000003673007c0c */ /* 0x000fda000e701270 */
[----:B------:R1:W-:Y:S01]  /*187cc0*/  @P0 STG.E desc[UR36][R2.64], R163 ;  /* 0x000000a302000986 */ /* 0x0003e2000c101924 */
[----:B--2---:R-:W-:-:S04]  /*187cd0*/  IMAD.WIDE R4, R86, 0x4, R18 ;  /* 0x0000000456047825 */ /* 0x004fc800078e0212 */
[----:B-1----:R-:W-:-:S04]  /*187ce0*/  IMAD.WIDE R6, R86, 0x4, R16 ;  /* 0x0000000456067825 */ /* 0x002fc800078e0210 */
[----:B------:R-:W-:-:S04]  /*187cf0*/  IMAD.WIDE R8, R86, 0x4, R14 ;  /* 0x0000000456087825 */ /* 0x000fc800078e020e */
[----:B------:R-:W-:Y:S02]  /*187d00*/  IMAD.WIDE R2, R86, 0x4, R12 ;  /* 0x0000000456027825 */ /* 0x000fe400078e020c */
        /* <DEDUP_REMOVED lines=10> */
[----:B---3--:R-:W-:-:S04]  /*187db0*/  IMAD.WIDE R10, R87, 0x4, R18 ;  /* 0x00000004570a7825 */ /* 0x008fc800078e0212 */
[----:B-1----:R-:W-:-:S04]  /*187dc0*/  IMAD.WIDE R4, R87, 0x4, R16 ;  /* 0x0000000457047825 */ /* 0x002fc800078e0210 */
[----:B------:R-:W-:-:S04]  /*187dd0*/  IMAD.WIDE R6, R87, 0x4, R14 ;  /* 0x0000000457067825 */ /* 0x000fc800078e020e */
[----:B------:R-:W-:Y:S02]  /*187de0*/  IMAD.WIDE R2, R87, 0x4, R12 ;  /* 0x0000000457027825 */ /* 0x000fe400078e020c */
[----:B------:R-:W3:Y:S01]  /*187df0*/  LDL.LU R87, [R1+0x32c4] ;  /* 0x0032c40001577983 */ /* 0x000ee20000300800 */
[----:B------:R-:W-:-:S04]  /*187e00*/  LOP3.LUT P5, RZ, R35, 0x2, RZ, 0xc0, !PT ;  /* 0x0000000223ff7812 */ /* 0x000fc800078ac0ff */
[----:B------:R-:W-:-:S13]  /*187e10*/  ISETP.LT.AND P0, PT, R240, UR54, !P5 ;  /* 0x00000036f0007c0c */ /* 0x000fda000ef01270 */
[----:B------:R1:W-:Y:S01]  /*187e20*/  @P0 STG.E desc[UR36][R10.64], R140 ;  /* 0x0000008c0a000986 */ /* 0x0003e2000c101924 */
[----:B------:R-:W-:-:S13]  /*187e30*/  ISETP.LT.AND P0, PT, R248, UR54, !P5 ;  /* 0x00000036f8007c0c */ /* 0x000fda000ef01270 */
[----:B------:R1:W-:Y:S01]  /*187e40*/  @P0 STG.E desc[UR36][R4.64], R136 ;  /* 0x0000008804000986 */ /* 0x0003e2000c101924 */
[----:B------:R-:W-:Y:S02]  /*187e50*/  ISETP.LT.AND P0, PT, R114, UR54, !P5 ;  /* 0x0000003672007c0c */ /* 0x000fe4000ef01270 */
[----:B------:R-:W-:-:S11]  /*187e60*/  LOP3.LUT P6, RZ, R35, 0x4, RZ, 0xc0, !PT ;  /* 0x0000000423ff7812 */ /* 0x000fd600078cc0ff */
[----:B------:R-:W-:Y:S01]  /*187e70*/  @P0 STG.E desc[UR36][R6.64], R132 ;  /* 0x0000008406000986 */ /* 0x000fe2000c101924 */
[----:B------:R-:W-:Y:S01]  /*187e80*/  ISETP.LT.AND P0, PT, R115, UR54, !P5 ;  /* 0x0000003673007c0c */ /* 0x000fe2000ef01270 */
[----:B----4-:R-:W-:-:S12]  /*187e90*/  IMAD.WIDE R8, R236, 0x4, R18 ;  /* 0x00000004ec087825 */ /* 0x010fd800078e0212 */
[----:B------:R4:W-:Y:S01]  /*187ea0*/  @P0 STG.E desc[UR36][R2.64], R128 ;  /* 0x0000008002000986 */ /* 0x0009e2000c101924 */
[----:B------:R-:W-:Y:S01]  /*187eb0*/  ISETP.LT.AND P0, PT, R240, UR54, !P6 ;  /* 0x00000036f0007c0c */ /* 0x000fe2000f701270 */
[----:B-1----:R-:W-:-:S12]  /*187ec0*/  IMAD.WIDE R10, R236, 0x4, R16 ;  /* 0x00000004ec0a7825 */ /* 0x002fd800078e0210 */
[----:B------:R1:W-:Y:S01]  /*187ed0*/  @P0 STG.E desc[UR36][R8.64], R157 ;  /* 0x0000009d08000986 */ /* 0x0003e2000c101924 */
[----:B------:R-:W-:Y:S01]  /*187ee0*/  ISETP.LT.AND P0, PT, R248, UR54, !P6 ;  /* 0x00000036f8007c0c */ /* 0x000fe2000f701270 */
[----:B------:R-:W-:-:S12]  /*187ef0*/  IMAD.WIDE R4, R236, 0x4, R14 ;  /* 0x00000004ec047825 */ /* 0x000fd800078e020e */
[----:B------:R1:W-:Y:S01]  /*187f00*/  @P0 STG.E desc[UR36][R10.64], R153 ;  /* 0x000000990a000986 */ /* 0x0003e2000c101924 */
[----:B------:R-:W-:Y:S01]  /*187f10*/  ISETP.LT.AND P0, PT, R114, UR54, !P6 ;  /* 0x0000003672007c0c */ /* 0x000fe2000f701270 */
[----:B----4-:R-:W-:Y:S01]  /*187f20*/  IMAD.WIDE R2, R236, 0x4, R12 ;  /* 0x00000004ec027825 */ /* 0x010fe200078e020c */
        /* <DEDUP_REMOVED lines=8> */
[----:B----4-:R-:W-:Y:S02]  /*187fb0*/  IMAD.WIDE R2, R244, 0x4, R12 ;  /* 0x00000004f4027825 */ /* 0x010fe400078e020c */
        /* <DEDUP_REMOVED lines=13> */
[----:B------:R-:W-:-:S03]  /*188090*/  LOP3.LUT P3, RZ, R35, 0x10, RZ, 0xc0, !PT ;  /* 0x0000001023ff7812 */ /* 0x000fc6000786c0ff */
[----:B------:R-:W2:Y:S01]  /*1880a0*/  LDL.LU R236, [R1+0x32b4] ;  /* 0x0032b40001ec7983 */ /* 0x000ea20000300800 */
        /* <DEDUP_REMOVED lines=38> */
[----:B--2---:R-:W-:-:S12]  /*188310*/  IMAD.WIDE R6, R86, 0x4, R18 ;  /* 0x0000000456067825 */ /* 0x004fd800078e0212 */
[----:B------:R2:W-:Y:S01]  /*188320*/  @P0 STG.E desc[UR36][R6.64], R143 ;  /* 0x0000008f06000986 */ /* 0x0005e2000c101924 */
[----:B------:R-:W-:Y:S01]  /*188330*/  ISETP.LT.AND P0, PT, R248, UR54, !P3 ;  /* 0x00000036f8007c0c */ /* 0x000fe2000df01270 */
[----:B-1----:R-:W-:-:S12]  /*188340*/  IMAD.WIDE R8, R86, 0x4, R16 ;  /* 0x0000000456087825 */ /* 0x002fd800078e0210 */
[----:B------:R1:W-:Y:S01]  /*188350*/  @P0 STG.E desc[UR36][R8.64], R139 ;  /* 0x0000008b08000986 */ /* 0x0003e2000c101924 */
[----:B------:R-:W-:Y:S01]  /*188360*/  ISETP.LT.AND P0, PT, R114, UR54, !P3 ;  /* 0x0000003672007c0c */ /* 0x000fe2000df01270 */
[----:B------:R-:W-:Y:S01]  /*188370*/  IMAD.WIDE R10, R86, 0x4, R14 ;  /* 0x00000004560a7825 */ /* 0x000fe200078e020e */
[----:B------:R-:W-:-:S11]  /*188380*/  LOP3.LUT P6, RZ, R35, 0x100, RZ, 0xc0, !PT ;  /* 0x0000010023ff7812 */ /* 0x000fd600078cc0ff */
        /* <DEDUP_REMOVED lines=15> */
[----:B------:R-:W-:-:S04]  /*188480*/  IMAD.WIDE R2, R236, 0x4, R12 ;  /* 0x00000004ec027825 */ /* 0x000fc800078e020c */
[----:B---3--:R-:W-:-:S04]  /*188490*/  IMAD.WIDE R10, R87, 0x4, R18 ;  /* 0x00000004570a7825 */ /* 0x008fc800078e0212 */
        /* <DEDUP_REMOVED lines=18> */
[----:B---3--:R-:W-:-:S04]  /*1885c0*/  IMAD.WIDE R4, R244, 0x4, R14 ;  /* 0x00000004f4047825 */ /* 0x008fc800078e020e */
[----:B------:R-:W-:Y:S02]  /*1885d0*/  IMAD.WIDE R2, R244, 0x4, R12 ;  /* 0x00000004f4027825 */ /* 0x000fe400078e020c */
[----:B------:R-:W3:Y:S04]  /*1885e0*/  LDL.LU R244, [R1+0x328c] ;  /* 0x00328c0001f47983 */ /* 0x000ee80000300800 */
        /* <DEDUP_REMOVED lines=39> */
[----:B---3--:R-:W-:-:S10]  /*188860*/  IMAD.WIDE R10, R244, 0x4, R18 ;  /* 0x00000004f40a7825 */ /* 0x008fd400078e0212 */
        /* <DEDUP_REMOVED lines=9> */
[----:B------:R-:W2:Y:S10]  /*188900*/  LDL.LU R244, [R1+0x3274] ;  /* 0x0032740001f47983 */ /* 0x000eb40000300800 */
[----:B------:R1:W-:Y:S01]  /*188910*/  @P0 STG.E desc[UR36][R2.64], R94 ;  /* 0x0000005e02000986 */ /* 0x0003e2000c101924 */
[----:B------:R-:W-:Y:S01]  /*188920*/  ISETP.LT.AND P0, PT, R240, UR54, !P3 ;  /* 0x00000036f0007c0c */ /* 0x000fe2000df01270 */
[----:B----4-:R-:W-:-:S12]  /*188930*/  IMAD.WIDE R8, R236, 0x4, R18 ;  /* 0x00000004ec087825 */ /* 0x010fd800078e0212 */
[----:B------:R4:W-:Y:S01]  /*188940*/  @P0 STG.E desc[UR36][R8.64], R127 ;  /* 0x0000007f08000986 */ /* 0x0009e2000c101924 */
[----:B------:R-:W-:Y:S01]  /*188950*/  ISETP.LT.AND P0, PT, R248, UR54, !P3 ;  /* 0x00000036f8007c0c */ /* 0x000fe2000df01270 */
[----:B---3--:R-:W-:-:S12]  /*188960*/  IMAD.WIDE R10, R236, 0x4, R16 ;  /* 0x00000004ec0a7825 */ /* 0x008fd800078e0210 */
[----:B------:R3:W-:Y:S01]  /*188970*/  @P0 STG.E desc[UR36][R10.64], R123 ;  /* 0x0000007b0a000986 */ /* 0x0007e2000c101924 */
[----:B------:R-:W-:Y:S01]  /*188980*/  ISETP.LT.AND P0, PT, R114, UR54, !P3 ;  /* 0x0000003672007c0c */ /* 0x000fe2000df01270 */
[----:B-1----:R-:W-:Y:S01]  /*188990*/  IMAD.WIDE R4, R236, 0x4, R14 ;  /* 0x00000004ec047825 */ /* 0x002fe200078e020e */
[----:B------:R-:W-:-:S11]  /*1889a0*/  LOP3.LUT P4, RZ, R35, 0x8000, RZ, 0xc0, !PT ;  /* 0x0000800023ff7812 */ /* 0x000fd6000788c0ff */
[----:B------:R-:W-:Y:S01]  /*1889b0*/  @P0 STG.E desc[UR36][R4.64], R119 ;  /* 0x0000007704000986 */ /* 0x000fe2000c101924 */
[----:B------:R-:W-:Y:S01]  /*1889c0*/  ISETP.LT.AND P0, PT, R115, UR54, !P3 ;  /* 0x0000003673007c0c */ /* 0x000fe2000df01270 */
[----:B------:R-:W-:-:S12]  /*1889d0*/  IMAD.WIDE R2, R236, 0x4, R12 ;  /* 0x00000004ec027825 */ /* 0x000fd800078e020c */
[----:B------:R1:W-:Y:S01]  /*1889e0*/  @P0 STG.E desc[UR36][R2.64], R111 ;  /* 0x0000006f02000986 */ /* 0x0003e2000c101924 */
[----:B------:R-:W-:Y:S01]  /*1889f0*/  ISETP.LT.AND P0, PT, R240, UR54, !P4 ;  /* 0x00000036f0007c0c */ /* 0x000fe2000e701270 */
[----:B------:R-:W-:-:S12]  /*188a00*/  IMAD.WIDE R6, R86, 0x4, R18 ;  /* 0x0000000456067825 */ /* 0x000fd800078e0212 */
[----:B------:R2:W-:Y:S01]  /*188a10*/  @P0 STG.E desc[UR36][R6.64], R107 ;  /* 0x0000006b06000986 */ /* 0x0005e2000c101924 */
[----:B------:R-:W-:Y:S01]  /*188a20*/  ISETP.LT.AND P0, PT, R248, UR54, !P4 ;  /* 0x00000036f8007c0c */ /* 0x000fe2000e701270 */
[----:B----4-:R-:W-:-:S04]  /*188a30*/  IMAD.WIDE R8, R86, 0x4, R16 ;  /* 0x0000000456087825 */ /* 0x010fc800078e0210 */
[----:B---3--:R-:W-:-:S04]  /*188a40*/  IMAD.WIDE R10, R86, 0x4, R14 ;  /* 0x00000004560a7825 */ /* 0x008fc800078e020e */
[----:B-1----:R-:W-:Y:S02]  /*188a50*/  IMAD.WIDE R2, R86, 0x4, R12 ;  /* 0x0000000456027825 */ /* 0x002fe400078e020c */
[----:B------:R-:W3:Y:S04]  /*188a60*/  LDL.LU R86, [R1+0x326c] ;  /* 0x00326c0001567983 */ /* 0x000ee80000300800 */
[----:B------:R1:W-:Y:S01]  /*188a70*/  @P0 STG.E desc[UR36][R8.64], R103 ;  /* 0x0000006708000986 */ /* 0x0003e2000c101924 */
[----:B------:R-:W-:-:S13]  /*188a80*/  ISETP.LT.AND P0, PT, R114, UR54, !P4 ;  /* 0x0000003672007c0c */ /* 0x000fda000e701270 */
[----:B------:R-:W-:Y:S01]  /*188a90*/  @P0 STG.E desc[UR36][R10.64], R99 ;  /* 0x000000630a000986 */ /* 0x000fe2000c101924 */
[----:B------:R-:W-:-:S13]  /*188aa0*/  ISETP.LT.AND P0, PT, R115, UR54, !P4 ;  /* 0x0000003673007c0c */ /* 0x000fda000e701270 */
[----:B------:R4:W-:Y:S01]  /*188ab0*/  @P0 STG.E desc[UR36][R2.64], R95 ;  /* 0x0000005f02000986 */ /* 0x0009e2000c101924 */
[----:B--2---:R-:W-:-:S04]  /*188ac0*/  IMAD.WIDE R4, R87, 0x4, R18 ;  /* 0x0000000457047825 */ /* 0x004fc800078e0212 */
[----:B------:R-:W-:-:S04]  /*188ad0*/  IMAD.WIDE R6, R87, 0x4, R16 ;  /* 0x0000000457067825 */ /* 0x000fc800078e0210 */
[----:B-1----:R-:W-:-:S04]  /*188ae0*/  IMAD.WIDE R8, R87, 0x4, R14 ;  /* 0x0000000457087825 */ /* 0x002fc800078e020e */
[----:B----4-:R-:W-:Y:S02]  /*188af0*/  IMAD.WIDE R2, R87, 0x4, R12 ;  /* 0x0000000457027825 */ /* 0x010fe400078e020c */
[----:B------:R-:W2:Y:S01]  /*188b00*/  LDL.LU R87, [R1+0x3268] ;  /* 0x0032680001577983 */ /* 0x000ea20000300800 */
[C---:B------:R-:W-:Y:S02]  /*188b10*/  LOP3.LUT P5, RZ, R35.reuse, 0x10000, RZ, 0xc0, !PT ;  /* 0x0001000023ff7812 */ /* 0x040fe400078ac0ff */
[----:B------:R-:W-:Y:S01]  /*188b20*/  LOP3.LUT P6, RZ, R35, 0x20000, RZ, 0xc0, !PT ;  /* 0x0002000023ff7812 */ /* 0x000fe200078cc0ff */
[----:B------:R-:W4:Y:S01]  /*188b30*/  LDL.LU R236, [R1+0x3264] ;  /* 0x0032640001ec7983 */ /* 0x000f220000300800 */
        /* <DEDUP_REMOVED lines=9> */
[----:B------:R-:W-:-:S12]  /*188bd0*/  IMAD.WIDE R10, R244, 0x4, R18 ;  /* 0x00000004f40a7825 */ /* 0x000fd800078e0212 */
[----:B------:R-:W-:Y:S01]  /*188be0*/  @P0 STG.E desc[UR36][R10.64], R64 ;  /* 0x000000400a000986 */ /* 0x000fe2000c101924 */
[----:B------:R-:W-:Y:S01]  /*188bf0*/  ISETP.LT.AND P0, PT, R248, UR54, !P6 ;  /* 0x00000036f8007c0c */ /* 0x000fe2000f701270 */
[----:B-1----:R-:W-:-:S12]  /*188c00*/  IMAD.WIDE R4, R244, 0x4, R16 ;  /* 0x00000004f4047825 */ /* 0x002fd800078e0210 */
[----:B------:R1:W-:Y:S01]  /*188c10*/  @P0 STG.E desc[UR36][R4.64], R72 ;  /* 0x0000004804000986 */ /* 0x0003e2000c101924 */
[----:B------:R-:W-:Y:S01]  /*188c20*/  ISETP.LT.AND P0, PT, R114, UR54, !P6 ;  /* 0x0000003672007c0c */ /* 0x000fe2000f701270 */
[----:B------:R-:W-:-:S12]  /*188c30*/  IMAD.WIDE R6, R244, 0x4, R14 ;  /* 0x00000004f4067825 */ /* 0x000fd800078e020e */
[----:B------:R1:W-:Y:S01]  /*188c40*/  @P0 STG.E desc[UR36][R6.64], R80 ;  /* 0x0000005006000986 */ /* 0x0003e2000c101924 */
[----:B------:R-:W-:Y:S01]  /*188c50*/  ISETP.LT.AND P0, PT, R115, UR54, !P6 ;  /* 0x0000003673007c0c */ /* 0x000fe2000f701270 */
[----:B------:R-:W-:Y:S02]  /*188c60*/  IMAD.WIDE R2, R244, 0x4, R12 ;  /* 0x00000004f4027825 */ /* 0x000fe400078e020c */
[----:B------:R-:W4:Y:S10]  /*188c70*/  LDL.LU R244, [R1+0x3254] ;  /* 0x0032540001f47983 */ /* 0x000f340000300800 */
[----:B------:R1:W-:Y:S01]  /*188c80*/  @P0 STG.E desc[UR36][R2.64], R28 ;  /* 0x0000001c02000986 */ /* 0x0003e2000c101924 */
[----:B------:R-:W-:Y:S01]  /*188c90*/  ISETP.LT.AND P0, PT, R240, UR54, !P1 ;  /* 0x00000036f0007c0c */ /* 0x000fe2000cf01270 */
[----:B---3--:R-:W-:-:S12]  /*188ca0*/  IMAD.WIDE R8, R86, 0x4, R18 ;  /* 0x0000000456087825 */ /* 0x008fd800078e0212 */
[----:B------:R-:W-:Y:S01]  /*188cb0*/  @P0 STG.E desc[UR36][R8.64], R89 ;  /* 0x0000005908000986 */ /* 0x000fe2000c101924 */
[----:B------:R-:W-:Y:S01]  /*188cc0*/  ISETP.LT.AND P0, PT, R248, UR54, !P1 ;  /* 0x00000036f8007c0c */ /* 0x000fe2000cf01270 */
[----:B-1----:R-:W-:-:S04]  /*188cd0*/  IMAD.WIDE R4, R86, 0x4, R16 ;  /* 0x0000000456047825 */ /* 0x002fc800078e0210 */
[----:B------:R-:W-:-:S04]  /*188ce0*/  IMAD.WIDE R6, R86, 0x4, R14 ;  /* 0x0000000456067825 */ /* 0x000fc800078e020e */
[----:B------:R-:W-:Y:S02]  /*188cf0*/  IMAD.WIDE R2, R86, 0x4, R12 ;  /* 0x0000000456027825 */ /* 0x000fe400078e020c */
[----:B------:R-:W3:Y:S04]  /*188d00*/  LDL.LU R86, [R1+0x3250] ;  /* 0x0032500001567983 */ /* 0x000ee80000300800 */
[----:B------:R1:W-:Y:S01]  /*188d10*/  @P0 STG.E desc[UR36][R4.64], R77 ;  /* 0x0000004d04000986 */ /* 0x0003e2000c101924 */
[----:B------:R-:W-:-:S13]  /*188d20*/  ISETP.LT.AND P0, PT, R114, UR54, !P1 ;  /* 0x0000003672007c0c */ /* 0x000fda000cf01270 */
[----:B------:R1:W-:Y:S01]  /*188d30*/  @P0 STG.E desc[UR36][R6.64], R61 ;  /* 0x0000003d06000986 */ /* 0x0003e2000c101924 */
[----:B--2---:R-:W-:-:S04]  /*188d40*/  IMAD.WIDE R10, R87, 0x4, R18 ;  /* 0x00000004570a7825 */ /* 0x004fc800078e0212 */
[----:B-1----:R-:W-:-:S04]  /*188d50*/  IMAD.WIDE R4, R87, 0x4, R16 ;  /* 0x0000000457047825 */ /* 0x002fc800078e0210 */
[----:B------:R-:W-:-:S04]  /*188d60*/  IMAD.WIDE R8, R87, 0x4, R14 ;  /* 0x0000000457087825 */ /* 0x000fc800078e020e */
[----:B------:R-:W-:Y:S02]  /*188d70*/  IMAD.WIDE R6, R87, 0x4, R12 ;  /* 0x0000000457067825 */ /* 0x000fe400078e020c */
[----:B------:R-:W2:Y:S01]  /*188d80*/  LDL.LU R87, [R1+0x3348] ;  /* 0x0033480001577983 */ /* 0x000ea20000300800 */
[----:B------:R-:W-:Y:S02]  /*188d90*/  ISETP.LT.AND P1, PT, R115, UR54, !P1 ;  /* 0x0000003673007c0c */ /* 0x000fe4000cf21270 */
[----:B------:R-:W-:-:S11]  /*188da0*/  ISETP.LT.AND P0, PT, R240, UR54, !P2 ;  /* 0x00000036f0007c0c */ /* 0x000fd6000d701270 */
[----:B------:R4:W-:Y:S01]  /*188db0*/  @P1 STG.E desc[UR36][R2.64], R69 ;  /* 0x0000004502001986 */ /* 0x0009e2000c101924 */
[----:B------:R-:W-:-:S03]  /*188dc0*/  ISETP.LT.AND P1, PT, R248, UR54, !P2 ;  /* 0x00000036f8007c0c */ /* 0x000fc6000d721270 */
[----:B------:R1:W-:Y:S01]  /*188dd0*/  @P0 STG.E desc[UR36][R10.64], R65 ;  /* 0x000000410a000986 */ /* 0x0003e2000c101924 */
[----:B------:R-:W-:Y:S02]  /*188de0*/  ISETP.LT.AND P0, PT, R114, UR54, !P2 ;  /* 0x0000003672007c0c */ /* 0x000fe4000d701270 */
[----:B------:R-:W-:Y:S02]  /*188df0*/  ISETP.LT.AND P2, PT, R115, UR54, !P2 ;  /* 0x0000003673007c0c */ /* 0x000fe4000d741270 */
[----:B------:R-:W-:-:S05]  /*188e00*/  LOP3.LUT P3, RZ, R0, 0x100, RZ, 0xc0, !PT ;  /* 0x0000010000ff7812 */ /* 0x000fca000786c0ff */
[----:B------:R1:W-:Y:S01]  /*188e10*/  @P1 STG.E desc[UR36][R4.64], R73 ;  /* 0x0000004904001986 */ /* 0x0003e2000c101924 */
[----:B------:R-:W-:-:S03]  /*188e20*/  ISETP.LT.AND P1, PT, R248, UR54, !P3 ;  /* 0x00000036f8007c0c */ /* 0x000fc6000df21270 */
[----:B------:R-:W-:Y:S01]  /*188e30*/  @P0 STG.E desc[UR36][R8.64], R81 ;  /* 0x0000005108000986 */ /* 0x000fe2000c101924 */
[----:B------:R-:W-:-:S03]  /*188e40*/  ISETP.LT.AND P0, PT, R240, UR54, !P3 ;  /* 0x00000036f0007c0c */ /* 0x000fc6000df01270 */
[----:B------:R1:W-:Y:S01]  /*188e50*/  @P2 STG.E desc[UR36][R6.64], R29 ;  /* 0x0000001d06002986 */ /* 0x0003e2000c101924 */
[----:B------:R-:W-:Y:S01]  /*188e60*/  ISETP.LT.AND P2, PT, R114, UR54, !P3 ;  /* 0x0000003672007c0c */ /* 0x000fe2000df41270 */
[----:B----4-:R-:W-:Y:S01]  /*188e70*/  IMAD.WIDE R2, R236, 0x4, R18 ;  /* 0x00000004ec027825 */ /* 0x010fe200078e0212 */
[----:B------:R-:W-:Y:S02]  /*188e80*/  ISETP.LT.AND P3, PT, R115, UR54, !P3 ;  /* 0x0000003673007c0c */ /* 0x000fe4000df61270 */
[----:B------:R-:W-:Y:S01]  /*188e90*/  LOP3.LUT P4, RZ, R0, 0x80, RZ, 0xc0, !PT ;  /* 0x0000008000ff7812 */ /* 0x000fe2000788c0ff */
[----:B-1----:R-:W-:-:S04]  /*188ea0*/  IMAD.WIDE R10, R236, 0x4, R16 ;  /* 0x00000004ec0a7825 */ /* 0x002fc800078e0210 */
[----:B------:R-:W-:Y:S01]  /*188eb0*/  IMAD.WIDE R20, R236, 0x4, R14 ;  /* 0x00000004ec147825 */ /* 0x000fe200078e020e */
[----:B------:R1:W-:Y:S01]  /*188ec0*/  @P0 STG.E desc[UR36][R2.64], R90 ;  /* 0x0000005a02000986 */ /* 0x0003e2000c101924 */
[----:B------:R-:W-:Y:S02]  /*188ed0*/  ISETP.LT.AND P0, PT, R240, UR54, !P4 ;  /* 0x00000036f0007c0c */ /* 0x000fe4000e701270 */
[----:B------:R-:W-:Y:S01]  /*188ee0*/  IMAD.WIDE R4, R236, 0x4, R12 ;  /* 0x00000004ec047825 */ /* 0x000fe200078e020c */
[----:B------:R4:W-:Y:S01]  /*188ef0*/  @P1 STG.E desc[UR36][R10.64], R78 ;  /* 0x0000004e0a001986 */ /* 0x0009e2000c101924 */
[----:B------:R-:W-:-:S03]  /*188f00*/  ISETP.LT.AND P1, PT, R248, UR54, !P4 ;  /* 0x00000036f8007c0c */ /* 0x000fc6000e721270 */
[----:B------:R3:W-:Y:S01]  /*188f10*/  @P2 STG.E desc[UR36][R20.64], R62 ;  /* 0x0000003e14002986 */ /* 0x0007e2000c101924 */
[----:B------:R-:W-:Y:S02]  /*188f20*/  ISETP.LT.AND P2, PT, R114, UR54, !P4 ;  /* 0x0000003672007c0c */ /* 0x000fe4000e741270 */
[----:B------:R-:W-:Y:S02]  /*188f30*/  LOP3.LUT P5, RZ, R0, 0x40, RZ, 0xc0, !PT ;  /* 0x0000004000ff7812 */ /* 0x000fe400078ac0ff */
[----:B------:R-:W-:Y:S01]  /*188f40*/  ISETP.LT.AND P4, PT, R115, UR54, !P4 ;  /* 0x0000003673007c0c */ /* 0x000fe2000e781270 */
[----:B------:R3:W-:Y:S01]  /*188f50*/  @P3 STG.E desc[UR36][R4.64], R70 ;  /* 0x0000004604003986 */ /* 0x0007e2000c101924 */
[----:B------:R-:W-:Y:S02]  /*188f60*/  ISETP.LT.AND P3, PT, R240, UR54, !P5 ;  /* 0x00000036f0007c0c */ /* 0x000fe4000ef61270 */
[----:B------:R-:W-:Y:S01]  /*188f70*/  LOP3.LUT P6, RZ, R0, 0x20, RZ, 0xc0, !PT ;  /* 0x0000002000ff7812 */ /* 0x000fe200078cc0ff */
[----:B------:R-:W-:-:S04]  /*188f80*/  IMAD.WIDE R6, R244, 0x4, R18 ;  /* 0x00000004f4067825 */ /* 0x000fc800078e0212 */
[C---:B------:R-:W-:Y:S01]  /*188f90*/  IMAD.WIDE R8, R244.reuse, 0x4, R16 ;  /* 0x00000004f4087825 */ /* 0x040fe200078e0210 */
[----:B------:R-:W-:Y:S03]  /*188fa0*/  @P0 STG.E desc[UR36][R6.64], R66 ;  /* 0x0000004206000986 */ /* 0x000fe6000c101924 */
[C---:B-1----:R-:W-:Y:S01]  /*188fb0*/  IMAD.WIDE R2, R244.reuse, 0x4, R14 ;  /* 0x00000004f4027825 */ /* 0x042fe200078e020e */
[----:B------:R-:W-:Y:S03]  /*188fc0*/  @P1 STG.E desc[UR36][R8.64], R74 ;  /* 0x0000004a08001986 */ /* 0x000fe6000c101924 */
[----:B----4-:R-:W-:Y:S01]  /*188fd0*/  IMAD.WIDE R10, R244, 0x4, R12 ;  /* 0x00000004f40a7825 */ /* 0x010fe200078e020c */
[----:B------:R1:W-:Y:S01]  /*188fe0*/  @P2 STG.E desc[UR36][R2.64], R82 ;  /* 0x0000005202002986 */ /* 0x0003e2000c101924 */
[----:B------:R-:W-:-:S03]  /*188ff0*/  ISETP.LT.AND P1, PT, R248, UR54, !P5 ;  /* 0x00000036f8007c0c */ /* 0x000fc6000ef21270 */
[----:B------:R4:W-:Y:S01]  /*189000*/  @P4 STG.E desc[UR36][R10.64], R30 ;  /* 0x0000001e0a004986 */ /* 0x0009e2000c101924 */
[----:B------:R-:W-:Y:S02]  /*189010*/  ISETP.LT.AND P4, PT, R114, UR54, !P5 ;  /* 0x0000003672007c0c */ /* 0x000fe4000ef81270 */
[----:B------:R-:W-:Y:S02]  /*189020*/  ISETP.LT.AND P5, PT, R115, UR54, !P5 ;  /* 0x0000003673007c0c */ /* 0x000fe4000efa1270 */
[----:B------:R-:W-:Y:S02]  /*189030*/  ISETP.LT.AND P0, PT, R240, UR54, !P6 ;  /* 0x00000036f0007c0c */ /* 0x000fe4000f701270 */
[----:B------:R-:W-:Y:S01]  /*189040*/  ISETP.LT.AND P2, PT, R248, UR54, !P6 ;  /* 0x00000036f8007c0c */ /* 0x000fe2000f741270 */
[----:B---3--:R-:W-:-:S05]  /*189050*/  IMAD.WIDE R20, R86, 0x4, R18 ;  /* 0x0000000456147825 */ /* 0x008fca00078e0212 */
[----:B------:R4:W-:Y:S01]  /*189060*/  @P3 STG.E desc[UR36][R20.64], R91 ;  /* 0x0000005b14003986 */ /* 0x0009e2000c101924 */
[----:B------:R-:W-:Y:S02]  /*189070*/  ISETP.LT.AND P3, PT, R114, UR54, !P6 ;  /* 0x0000003672007c0c */ /* 0x000fe4000f761270 */
[----:B------:R-:W-:Y:S01]  /*189080*/  ISETP.LT.AND P6, PT, R115, UR54, !P6 ;  /* 0x0000003673007c0c */ /* 0x000fe2000f7c1270 */
[----:B------:R-:W-:-:S04]  /*189090*/  IMAD.WIDE R4, R86, 0x4, R16 ;  /* 0x0000000456047825 */ /* 0x000fc800078e0210 */
[C---:B-1----:R-:W-:Y:S01]  /*1890a0*/  IMAD.WIDE R2, R86.reuse, 0x4, R14 ;  /* 0x0000000456027825 */ /* 0x042fe200078e020e */
[----:B------:R4:W-:Y:S03]  /*1890b0*/  @P1 STG.E desc[UR36][R4.64], R79 ;  /* 0x0000004f04001986 */ /* 0x0009e6000c101924 */
[----:B------:R-:W-:Y:S01]  /*1890c0*/  IMAD.WIDE R6, R86, 0x4, R12 ;  /* 0x0000000456067825 */ /* 0x000fe200078e020c */
[----:B------:R4:W-:Y:S04]  /*1890d0*/  @P4 STG.E desc[UR36][R2.64], R63 ;  /* 0x0000003f02004986 */ /* 0x0009e8000c101924 */
[----:B------:R4:W-:Y:S01]  /*1890e0*/  @P5 STG.E desc[UR36][R6.64], R71 ;  /* 0x0000004706005986 */ /* 0x0009e2000c101924 */
[----:B--2---:R-:W-:-:S04]  /*1890f0*/  IMAD.WIDE R18, R87, 0x4, R18 ;  /* 0x0000000457127825 */ /* 0x004fc800078e0212 */
[C---:B------:R-:W-:Y:S01]  /*189100*/  IMAD.WIDE R16, R87.reuse, 0x4, R16 ;  /* 0x0000000457107825 */ /* 0x040fe200078e0210 */
[----:B------:R4:W-:Y:S03]  /*189110*/  @P0 STG.E desc[UR36][R18.64], R67 ;  /* 0x0000004312000986 */ /* 0x0009e6000c101924 */
[C---:B------:R-:W-:Y:S01]  /*189120*/  IMAD.WIDE R14, R87.reuse, 0x4, R14 ;  /* 0x00000004570e7825 */ /* 0x040fe200078e020e */
[----:B------:R4:W-:Y:S04]  /*189130*/  @P2 STG.E desc[UR36][R16.64], R75 ;  /* 0x0000004b10002986 */ /* 0x0009e8000c101924 */
[----:B------:R4:W-:Y:S01]  /*189140*/  @P3 STG.E desc[UR36][R14.64], R83 ;  /* 0x000000530e003986 */ /* 0x0009e2000c101924 */
[----:B------:R-:W-:Y:S01]  /*189150*/  IMAD.WIDE R12, R87, 0x4, R12 ;  /* 0x00000004570c7825 */ /* 0x000fe200078e020c */
[----:B------:R-:W-:Y:S06]  /*189160*/  @!P6 EXIT ;  /* 0x000000000000e94d */ /* 0x000fec0003800000 */
[----:B------:R-:W-:Y:S01]  /*189170*/  STG.E desc[UR36][R12.64], R31 ;  /* 0x0000001f0c007986 */ /* 0x000fe2000c101924 */
[----:B------:R-:W-:Y:S05]  /*189180*/  EXIT ;  /* 0x000000000000794d */ /* 0x000fea0003800000 */
.L_x_2:
[----:B------:R-:W-:-:S00]  /*189190*/  BRA `(.L_x_2) ;  /* 0xfffffffc00fc7947 */ /* 0x000fc0000383ffff */
[----:B------:R-:W-:-:S00]  /*1891a0*/  NOP ;  /* 0x0000000000007918 */ /* 0x000fc00000000000 */
        /* <DEDUP_REMOVED lines=13> */
.L_x_3:


//--------------------- .nv.shared.matmul_kernel  --------------------------
	.section	.nv.shared.matmul_kernel,"aw",@nobits
	.sectionflags	@""
	.align	16
	.zero		1024


//--------------------- .nv.shared.reserved.0     --------------------------
	.section	.nv.shared.reserved.0,"aw",@nobits
	.weak		__nv_reservedSMEM_offset_0_alias
	.size		__nv_reservedSMEM_offset_0_alias, 0, 0
	.other		__nv_reservedSMEM_offset_0_alias,@"STO_CUDA_RESERVED_SHARED STV_DEFAULT"
__nv_reservedSMEM_offset_0_alias:
	.zero		0


//--------------------- .nv.constant0.matmul_kernel --------------------------
	.section	.nv.constant0.matmul_kernel,"a",@progbits
	.sectionflags	@""
	.align	4
.nv.constant0.matmul_kernel:
	.zero		608


//--------------------- SYMBOLS --------------------------

	.type		.nv.reservedSmem.offset0,@object
	.size		.nv.reservedSmem.offset0,0x4
